	.target	sm_80

	.elftype	@"ET_EXEC"


//--------------------- .note.nv.tkinfo           --------------------------
	.section	.note.nv.tkinfo,"",@"SHT_NOTE"
	.sectionflags	@"SHF_NOTE_NV_TKINFO"
	.tkinfo
        /*0018*/ 	.word	0x00000002
        /*0030*/ 	.string	""
        /*0030*/ 	.string	"ptxas"
        /*0030*/ 	.string	"Cuda compilation tools, release 13.0, V13.0.88"
        /*0030*/ 	.string	"Build cuda_13.0.r13.0/compiler.36424714_0"
        /*0030*/ 	.string	"-arch sm_80 -m 64 "



//--------------------- .note.nv.cuinfo           --------------------------
	.section	.note.nv.cuinfo,"",@"SHT_NOTE"
	.sectionflags	@"SHF_NOTE_NV_CUINFO"
        /*0018*/ 	.short	0x0002
        /*001a*/ 	.short	0x0050
        /*001c*/ 	.short	0x0082
	.zero		2


//--------------------- .nv.info                  --------------------------
	.section	.nv.info,"",@"SHT_CUDA_INFO"
	.align	4


	//----- nvinfo : EIATTR_REGCOUNT
	.align		4
        /*0000*/ 	.byte	0x04, 0x2f
        /*0002*/ 	.short	(.L_12 - .L_11)
	.align		4
.L_11:
        /*0004*/ 	.word	index@(_ZN7cutlass13device_kernelIN5flash19enable_sm80_to_sm89INS1_16FlashAttnFwdSm80INS1_25CollectiveMainloopFwdSm80ILi4ELi1ELb0EN4cute5tupleIJNS5_1CILi128EEENS7_ILi48EEENS7_ILi96EEEEEELi96ENS_6half_tEfNS_4arch4Sm80ELb1ELb0ELb0ELb1ELb0ELb1ELb1ELb1EEENS1_21CollectiveEpilogueFwdINS6_IJS8_SA_S9_EEENS6_IJNS7_ILi1EEESI_SI_EEESC_SE_Li128ELb1ELb1ELb1ELb0EEENS1_36VarlenDynamicPersistentTileSchedulerILi128ELi48ELi128ELi128ELb1ELb1ELb0ELb1ELb1ELb1EEEEEEEEEvNT_6ParamsE)
        /*0008*/ 	.word	0x000000ff


	//----- nvinfo : EIATTR_FRAME_SIZE
	.align		4
.L_12:
        /*000c*/ 	.byte	0x04, 0x11
        /*000e*/ 	.short	(.L_14 - .L_13)
	.align		4
.L_13:
        /*0010*/ 	.word	index@($__internal_25_$__cuda_sm70_votesync_ballot)
        /*0014*/ 	.word	0x00000000


	//----- nvinfo : EIATTR_FRAME_SIZE
	.align		4
.L_14:
        /*0018*/ 	.byte	0x04, 0x11
        /*001a*/ 	.short	(.L_16 - .L_15)
	.align		4
.L_15:
        /*001c*/ 	.word	index@($__internal_24_$__cuda_sm70_shflsync_up_p)
        /*0020*/ 	.word	0x00000000


	//----- nvinfo : EIATTR_FRAME_SIZE
	.align		4
.L_16:
        /*0024*/ 	.byte	0x04, 0x11
        /*0026*/ 	.short	(.L_18 - .L_17)
	.align		4
.L_17:
        /*0028*/ 	.word	index@($__internal_23_$__cuda_sm70_shflsync_idx_p)
        /*002c*/ 	.word	0x00000000


	//----- nvinfo : EIATTR_FRAME_SIZE
	.align		4
.L_18:
        /*0030*/ 	.byte	0x04, 0x11
        /*0032*/ 	.short	(.L_20 - .L_19)
	.align		4
.L_19:
        /*0034*/ 	.word	index@($__internal_22_$__cuda_sm70_shflsync_bfly_p)
        /*0038*/ 	.word	0x00000000


	//----- nvinfo : EIATTR_FRAME_SIZE
	.align		4
.L_20:
        /*003c*/ 	.byte	0x04, 0x11
        /*003e*/ 	.short	(.L_22 - .L_21)
	.align		4
.L_21:
        /*0040*/ 	.word	index@(_ZN7cutlass13device_kernelIN5flash19enable_sm80_to_sm89INS1_16FlashAttnFwdSm80INS1_25CollectiveMainloopFwdSm80ILi4ELi1ELb0EN4cute5tupleIJNS5_1CILi128EEENS7_ILi48EEENS7_ILi96EEEEEELi96ENS_6half_tEfNS_4arch4Sm80ELb1ELb0ELb0ELb1ELb0ELb1ELb1ELb1EEENS1_21CollectiveEpilogueFwdINS6_IJS8_SA_S9_EEENS6_IJNS7_ILi1EEESI_SI_EEESC_SE_Li128ELb1ELb1ELb1ELb0EEENS1_36VarlenDynamicPersistentTileSchedulerILi128ELi48ELi128ELi128ELb1ELb1ELb0ELb1ELb1ELb1EEEEEEEEEvNT_6ParamsE)
        /*0044*/ 	.word	0x000000b0


	//----- nvinfo : EIATTR_REGCOUNT
	.align		4
.L_22:
        /*0048*/ 	.byte	0x04, 0x2f
        /*004a*/ 	.short	(.L_24 - .L_23)
	.align		4
.L_23:
        /*004c*/ 	.word	index@(_ZN7cutlass13device_kernelIN5flash19enable_sm80_to_sm89INS1_16FlashAttnFwdSm80INS1_25CollectiveMainloopFwdSm80ILi4ELi1ELb0EN4cute5tupleIJNS5_1CILi128EEENS7_ILi48EEENS7_ILi96EEEEEELi96ENS_6half_tEfNS_4arch4Sm80ELb1ELb0ELb0ELb1ELb0ELb0ELb1ELb1EEENS1_21CollectiveEpilogueFwdINS6_IJS8_SA_S9_EEENS6_IJNS7_ILi1EEESI_SI_EEESC_SE_Li128ELb1ELb1ELb1ELb0EEENS1_36VarlenDynamicPersistentTileSchedulerILi128ELi48ELi128ELi128ELb1ELb1ELb0ELb1ELb1ELb1EEEEEEEEEvNT_6ParamsE)
        /*0050*/ 	.word	0x000000ff


	//----- nvinfo : EIATTR_FRAME_SIZE
	.align		4
.L_24:
        /*0054*/ 	.byte	0x04, 0x11
        /*0056*/ 	.short	(.L_26 - .L_25)
	.align		4
.L_25:
        /*0058*/ 	.word	index@($__internal_21_$__cuda_sm70_votesync_ballot)
        /*005c*/ 	.word	0x00000000


	//----- nvinfo : EIATTR_FRAME_SIZE
	.align		4
.L_26:
        /*0060*/ 	.byte	0x04, 0x11
        /*0062*/ 	.short	(.L_28 - .L_27)
	.align		4
.L_27:
        /*0064*/ 	.word	index@($__internal_20_$__cuda_sm70_shflsync_up_p)
        /*0068*/ 	.word	0x00000000


	//----- nvinfo : EIATTR_FRAME_SIZE
	.align		4
.L_28:
        /*006c*/ 	.byte	0x04, 0x11
        /*006e*/ 	.short	(.L_30 - .L_29)
	.align		4
.L_29:
        /*0070*/ 	.word	index@($__internal_19_$__cuda_sm70_shflsync_idx_p)
        /*0074*/ 	.word	0x00000000


	//----- nvinfo : EIATTR_FRAME_SIZE
	.align		4
.L_30:
        /*0078*/ 	.byte	0x04, 0x11
        /*007a*/ 	.short	(.L_32 - .L_31)
	.align		4
.L_31:
        /*007c*/ 	.word	index@($__internal_18_$__cuda_sm70_shflsync_bfly_p)
        /*0080*/ 	.word	0x00000000


	//----- nvinfo : EIATTR_FRAME_SIZE
	.align		4
.L_32:
        /*0084*/ 	.byte	0x04, 0x11
        /*0086*/ 	.short	(.L_34 - .L_33)
	.align		4
.L_33:
        /*0088*/ 	.word	index@(_ZN7cutlass13device_kernelIN5flash19enable_sm80_to_sm89INS1_16FlashAttnFwdSm80INS1_25CollectiveMainloopFwdSm80ILi4ELi1ELb0EN4cute5tupleIJNS5_1CILi128EEENS7_ILi48EEENS7_ILi96EEEEEELi96ENS_6half_tEfNS_4arch4Sm80ELb1ELb0ELb0ELb1ELb0ELb0ELb1ELb1EEENS1_21CollectiveEpilogueFwdINS6_IJS8_SA_S9_EEENS6_IJNS7_ILi1EEESI_SI_EEESC_SE_Li128ELb1ELb1ELb1ELb0EEENS1_36VarlenDynamicPersistentTileSchedulerILi128ELi48ELi128ELi128ELb1ELb1ELb0ELb1ELb1ELb1EEEEEEEEEvNT_6ParamsE)
        /*008c*/ 	.word	0x000000b8


	//----- nvinfo : EIATTR_REGCOUNT
	.align		4
.L_34:
        /*0090*/ 	.byte	0x04, 0x2f
        /*0092*/ 	.short	(.L_36 - .L_35)
	.align		4
.L_35:
        /*0094*/ 	.word	index@(_ZN7cutlass13device_kernelIN5flash19enable_sm80_to_sm89INS1_16FlashAttnFwdSm80INS1_25CollectiveMainloopFwdSm80ILi4ELi1ELb0EN4cute5tupleIJNS5_1CILi128EEENS7_ILi64EEENS7_ILi96EEEEEELi96ENS_6half_tEfNS_4arch4Sm80ELb1ELb0ELb0ELb0ELb0ELb0ELb1ELb1EEENS1_21CollectiveEpilogueFwdINS6_IJS8_SA_S9_EEENS6_IJNS7_ILi1EEESI_SI_EEESC_SE_Li128ELb0ELb1ELb1ELb0EEENS1_30DynamicPersistentTileSchedulerILi128ELi128ELb1ELb1ELb0EEEEEEEEEvNT_6ParamsE)
        /*0098*/ 	.word	0x000000ff


	//----- nvinfo : EIATTR_FRAME_SIZE
	.align		4
.L_36:
        /*009c*/ 	.byte	0x04, 0x11
        /*009e*/ 	.short	(.L_38 - .L_37)
	.align		4
.L_37:
        /*00a0*/ 	.word	index@($__internal_17_$__cuda_sm70_shflsync_idx_p)
        /*00a4*/ 	.word	0x00000000


	//----- nvinfo : EIATTR_FRAME_SIZE
	.align		4
.L_38:
        /*00a8*/ 	.byte	0x04, 0x11
        /*00aa*/ 	.short	(.L_40 - .L_39)
	.align		4
.L_39:
        /*00ac*/ 	.word	index@($__internal_16_$__cuda_sm70_shflsync_bfly_p)
        /*00b0*/ 	.word	0x00000000


	//----- nvinfo : EIATTR_FRAME_SIZE
	.align		4
.L_40:
        /*00b4*/ 	.byte	0x04, 0x11
        /*00b6*/ 	.short	(.L_42 - .L_41)
	.align		4
.L_41:
        /*00b8*/ 	.word	index@(_ZN7cutlass13device_kernelIN5flash19enable_sm80_to_sm89INS1_16FlashAttnFwdSm80INS1_25CollectiveMainloopFwdSm80ILi4ELi1ELb0EN4cute5tupleIJNS5_1CILi128EEENS7_ILi64EEENS7_ILi96EEEEEELi96ENS_6half_tEfNS_4arch4Sm80ELb1ELb0ELb0ELb0ELb0ELb0ELb1ELb1EEENS1_21CollectiveEpilogueFwdINS6_IJS8_SA_S9_EEENS6_IJNS7_ILi1EEESI_SI_EEESC_SE_Li128ELb0ELb1ELb1ELb0EEENS1_30DynamicPersistentTileSchedulerILi128ELi128ELb1ELb1ELb0EEEEEEEEEvNT_6ParamsE)
        /*00bc*/ 	.word	0x00000078


	//----- nvinfo : EIATTR_REGCOUNT
	.align		4
.L_42:
        /*00c0*/ 	.byte	0x04, 0x2f
        /*00c2*/ 	.short	(.L_44 - .L_43)
	.align		4
.L_43:
        /*00c4*/ 	.word	index@(_ZN7cutlass13device_kernelIN5flash19enable_sm80_to_sm89INS1_16FlashAttnFwdSm80INS1_25CollectiveMainloopFwdSm80ILi4ELi1ELb0EN4cute5tupleIJNS5_1CILi128EEENS7_ILi48EEENS7_ILi96EEEEEELi96ENS_6half_tEfNS_4arch4Sm80ELb0ELb1ELb0ELb1ELb0ELb1ELb1ELb1EEENS1_21CollectiveEpilogueFwdINS6_IJS8_SA_S9_EEENS6_IJNS7_ILi1EEESI_SI_EEESC_SE_Li128ELb1ELb1ELb1ELb0EEENS1_36VarlenDynamicPersistentTileSchedulerILi128ELi48ELi128ELi128ELb1ELb1ELb0ELb1ELb0ELb1EEEEEEEEEvNT_6ParamsE)
        /*00c8*/ 	.word	0x000000ff


	//----- nvinfo : EIATTR_FRAME_SIZE
	.align		4
.L_44:
        /*00cc*/ 	.byte	0x04, 0x11
        /*00ce*/ 	.short	(.L_46 - .L_45)
	.align		4
.L_45:
        /*00d0*/ 	.word	index@($__internal_15_$__cuda_sm70_votesync_ballot)
        /*00d4*/ 	.word	0x00000000


	//----- nvinfo : EIATTR_FRAME_SIZE
	.align		4
.L_46:
        /*00d8*/ 	.byte	0x04, 0x11
        /*00da*/ 	.short	(.L_48 - .L_47)
	.align		4
.L_47:
        /*00dc*/ 	.word	index@($__internal_14_$__cuda_sm70_shflsync_up_p)
        /*00e0*/ 	.word	0x00000000


	//----- nvinfo : EIATTR_FRAME_SIZE
	.align		4
.L_48:
        /*00e4*/ 	.byte	0x04, 0x11
        /*00e6*/ 	.short	(.L_50 - .L_49)
	.align		4
.L_49:
        /*00e8*/ 	.word	index@($__internal_13_$__cuda_sm70_shflsync_idx_p)
        /*00ec*/ 	.word	0x00000000


	//----- nvinfo : EIATTR_FRAME_SIZE
	.align		4
.L_50:
        /*00f0*/ 	.byte	0x04, 0x11
        /*00f2*/ 	.short	(.L_52 - .L_51)
	.align		4
.L_51:
        /*00f4*/ 	.word	index@($__internal_12_$__cuda_sm70_shflsync_bfly_p)
        /*00f8*/ 	.word	0x00000000


	//----- nvinfo : EIATTR_FRAME_SIZE
	.align		4
.L_52:
        /*00fc*/ 	.byte	0x04, 0x11
        /*00fe*/ 	.short	(.L_54 - .L_53)
	.align		4
.L_53:
        /*0100*/ 	.word	index@(_ZN7cutlass13device_kernelIN5flash19enable_sm80_to_sm89INS1_16FlashAttnFwdSm80INS1_25CollectiveMainloopFwdSm80ILi4ELi1ELb0EN4cute5tupleIJNS5_1CILi128EEENS7_ILi48EEENS7_ILi96EEEEEELi96ENS_6half_tEfNS_4arch4Sm80ELb0ELb1ELb0ELb1ELb0ELb1ELb1ELb1EEENS1_21CollectiveEpilogueFwdINS6_IJS8_SA_S9_EEENS6_IJNS7_ILi1EEESI_SI_EEESC_SE_Li128ELb1ELb1ELb1ELb0EEENS1_36VarlenDynamicPersistentTileSchedulerILi128ELi48ELi128ELi128ELb1ELb1ELb0ELb1ELb0ELb1EEEEEEEEEvNT_6ParamsE)
        /*0104*/ 	.word	0x000000b8


	//----- nvinfo : EIATTR_REGCOUNT
	.align		4
.L_54:
        /*0108*/ 	.byte	0x04, 0x2f
        /*010a*/ 	.short	(.L_56 - .L_55)
	.align		4
.L_55:
        /*010c*/ 	.word	index@(_ZN7cutlass13device_kernelIN5flash19enable_sm80_to_sm89INS1_16FlashAttnFwdSm80INS1_25CollectiveMainloopFwdSm80ILi4ELi1ELb0EN4cute5tupleIJNS5_1CILi128EEENS7_ILi48EEENS7_ILi96EEEEEELi96ENS_6half_tEfNS_4arch4Sm80ELb0ELb1ELb0ELb1ELb0ELb0ELb1ELb1EEENS1_21CollectiveEpilogueFwdINS6_IJS8_SA_S9_EEENS6_IJNS7_ILi1EEESI_SI_EEESC_SE_Li128ELb1ELb1ELb1ELb0EEENS1_36VarlenDynamicPersistentTileSchedulerILi128ELi48ELi128ELi128ELb1ELb1ELb0ELb1ELb0ELb1EEEEEEEEEvNT_6ParamsE)
        /*0110*/ 	.word	0x000000ff


	//----- nvinfo : EIATTR_FRAME_SIZE
	.align		4
.L_56:
        /*0114*/ 	.byte	0x04, 0x11
        /*0116*/ 	.short	(.L_58 - .L_57)
	.align		4
.L_57:
        /*0118*/ 	.word	index@($__internal_11_$__cuda_sm70_votesync_ballot)
        /*011c*/ 	.word	0x00000000


	//----- nvinfo : EIATTR_FRAME_SIZE
	.align		4
.L_58:
        /*0120*/ 	.byte	0x04, 0x11
        /*0122*/ 	.short	(.L_60 - .L_59)
	.align		4
.L_59:
        /*0124*/ 	.word	index@($__internal_10_$__cuda_sm70_shflsync_up_p)
        /*0128*/ 	.word	0x00000000


	//----- nvinfo : EIATTR_FRAME_SIZE
	.align		4
.L_60:
        /*012c*/ 	.byte	0x04, 0x11
        /*012e*/ 	.short	(.L_62 - .L_61)
	.align		4
.L_61:
        /*0130*/ 	.word	index@($__internal_9_$__cuda_sm70_shflsync_idx_p)
        /*0134*/ 	.word	0x00000000


	//----- nvinfo : EIATTR_FRAME_SIZE
	.align		4
.L_62:
        /*0138*/ 	.byte	0x04, 0x11
        /*013a*/ 	.short	(.L_64 - .L_63)
	.align		4
.L_63:
        /*013c*/ 	.word	index@($__internal_8_$__cuda_sm70_shflsync_bfly_p)
        /*0140*/ 	.word	0x00000000


	//----- nvinfo : EIATTR_FRAME_SIZE
	.align		4
.L_64:
        /*0144*/ 	.byte	0x04, 0x11
        /*0146*/ 	.short	(.L_66 - .L_65)
	.align		4
.L_65:
        /*0148*/ 	.word	index@(_ZN7cutlass13device_kernelIN5flash19enable_sm80_to_sm89INS1_16FlashAttnFwdSm80INS1_25CollectiveMainloopFwdSm80ILi4ELi1ELb0EN4cute5tupleIJNS5_1CILi128EEENS7_ILi48EEENS7_ILi96EEEEEELi96ENS_6half_tEfNS_4arch4Sm80ELb0ELb1ELb0ELb1ELb0ELb0ELb1ELb1EEENS1_21CollectiveEpilogueFwdINS6_IJS8_SA_S9_EEENS6_IJNS7_ILi1EEESI_SI_EEESC_SE_Li128ELb1ELb1ELb1ELb0EEENS1_36VarlenDynamicPersistentTileSchedulerILi128ELi48ELi128ELi128ELb1ELb1ELb0ELb1ELb0ELb1EEEEEEEEEvNT_6ParamsE)
        /*014c*/ 	.word	0x00000068


	//----- nvinfo : EIATTR_REGCOUNT
	.align		4
.L_66:
        /*0150*/ 	.byte	0x04, 0x2f
        /*0152*/ 	.short	(.L_68 - .L_67)
	.align		4
.L_67:
        /*0154*/ 	.word	index@(_ZN7cutlass13device_kernelIN5flash19enable_sm80_to_sm89INS1_16FlashAttnFwdSm80INS1_25CollectiveMainloopFwdSm80ILi4ELi1ELb0EN4cute5tupleIJNS5_1CILi128EEENS7_ILi48EEENS7_ILi96EEEEEELi96ENS_6half_tEfNS_4arch4Sm80ELb0ELb1ELb0ELb0ELb0ELb0ELb1ELb1EEENS1_21CollectiveEpilogueFwdINS6_IJS8_SA_S9_EEENS6_IJNS7_ILi1EEESI_SI_EEESC_SE_Li128ELb0ELb1ELb1ELb0EEENS1_19SingleTileSchedulerILb0ELb1ELb1ELi128EEEEEEEEEvNT_6ParamsE)
        /*0158*/ 	.word	0x000000ff


	//----- nvinfo : EIATTR_FRAME_SIZE
	.align		4
.L_68:
        /*015c*/ 	.byte	0x04, 0x11
        /*015e*/ 	.short	(.L_70 - .L_69)
	.align		4
.L_69:
        /*0160*/ 	.word	index@(_ZN7cutlass13device_kernelIN5flash19enable_sm80_to_sm89INS1_16FlashAttnFwdSm80INS1_25CollectiveMainloopFwdSm80ILi4ELi1ELb0EN4cute5tupleIJNS5_1CILi128EEENS7_ILi48EEENS7_ILi96EEEEEELi96ENS_6half_tEfNS_4arch4Sm80ELb0ELb1ELb0ELb0ELb0ELb0ELb1ELb1EEENS1_21CollectiveEpilogueFwdINS6_IJS8_SA_S9_EEENS6_IJNS7_ILi1EEESI_SI_EEESC_SE_Li128ELb0ELb1ELb1ELb0EEENS1_19SingleTileSchedulerILb0ELb1ELb1ELi128EEEEEEEEEvNT_6ParamsE)
        /*0164*/ 	.word	0x00000000


	//----- nvinfo : EIATTR_REGCOUNT
	.align		4
.L_70:
        /*0168*/ 	.byte	0x04, 0x2f
        /*016a*/ 	.short	(.L_72 - .L_71)
	.align		4
.L_71:
        /*016c*/ 	.word	index@(_ZN7cutlass13device_kernelIN5flash19enable_sm80_to_sm89INS1_16FlashAttnFwdSm80INS1_25CollectiveMainloopFwdSm80ILi4ELi1ELb0EN4cute5tupleIJNS5_1CILi128EEENS7_ILi48EEENS7_ILi96EEEEEELi96ENS_6half_tEfNS_4arch4Sm80ELb0ELb0ELb0ELb1ELb0ELb1ELb1ELb1EEENS1_21CollectiveEpilogueFwdINS6_IJS8_SA_S9_EEENS6_IJNS7_ILi1EEESI_SI_EEESC_SE_Li128ELb1ELb1ELb1ELb0EEENS1_36VarlenDynamicPersistentTileSchedulerILi128ELi48ELi128ELi128ELb1ELb1ELb0ELb0ELb1ELb1EEEEEEEEEvNT_6ParamsE)
        /*0170*/ 	.word	0x000000ff


	//----- nvinfo : EIATTR_FRAME_SIZE
	.align		4
.L_72:
        /*0174*/ 	.byte	0x04, 0x11
        /*0176*/ 	.short	(.L_74 - .L_73)
	.align		4
.L_73:
        /*0178*/ 	.word	index@($__internal_7_$__cuda_sm70_votesync_ballot)
        /*017c*/ 	.word	0x00000000


	//----- nvinfo : EIATTR_FRAME_SIZE
	.align		4
.L_74:
        /*0180*/ 	.byte	0x04, 0x11
        /*0182*/ 	.short	(.L_76 - .L_75)
	.align		4
.L_75:
        /*0184*/ 	.word	index@($__internal_6_$__cuda_sm70_shflsync_up_p)
        /*0188*/ 	.word	0x00000000


	//----- nvinfo : EIATTR_FRAME_SIZE
	.align		4
.L_76:
        /*018c*/ 	.byte	0x04, 0x11
        /*018e*/ 	.short	(.L_78 - .L_77)
	.align		4
.L_77:
        /*0190*/ 	.word	index@($__internal_5_$__cuda_sm70_shflsync_idx_p)
        /*0194*/ 	.word	0x00000000


	//----- nvinfo : EIATTR_FRAME_SIZE
	.align		4
.L_78:
        /*0198*/ 	.byte	0x04, 0x11
        /*019a*/ 	.short	(.L_80 - .L_79)
	.align		4
.L_79:
        /*019c*/ 	.word	index@($__internal_4_$__cuda_sm70_shflsync_bfly_p)
        /*01a0*/ 	.word	0x00000000


	//----- nvinfo : EIATTR_FRAME_SIZE
	.align		4
.L_80:
        /*01a4*/ 	.byte	0x04, 0x11
        /*01a6*/ 	.short	(.L_82 - .L_81)
	.align		4
.L_81:
        /*01a8*/ 	.word	index@(_ZN7cutlass13device_kernelIN5flash19enable_sm80_to_sm89INS1_16FlashAttnFwdSm80INS1_25CollectiveMainloopFwdSm80ILi4ELi1ELb0EN4cute5tupleIJNS5_1CILi128EEENS7_ILi48EEENS7_ILi96EEEEEELi96ENS_6half_tEfNS_4arch4Sm80ELb0ELb0ELb0ELb1ELb0ELb1ELb1ELb1EEENS1_21CollectiveEpilogueFwdINS6_IJS8_SA_S9_EEENS6_IJNS7_ILi1EEESI_SI_EEESC_SE_Li128ELb1ELb1ELb1ELb0EEENS1_36VarlenDynamicPersistentTileSchedulerILi128ELi48ELi128ELi128ELb1ELb1ELb0ELb0ELb1ELb1EEEEEEEEEvNT_6ParamsE)
        /*01ac*/ 	.word	0x00000088


	//----- nvinfo : EIATTR_REGCOUNT
	.align		4
.L_82:
        /*01b0*/ 	.byte	0x04, 0x2f
        /*01b2*/ 	.short	(.L_84 - .L_83)
	.align		4
.L_83:
        /*01b4*/ 	.word	index@(_ZN7cutlass13device_kernelIN5flash19enable_sm80_to_sm89INS1_16FlashAttnFwdSm80INS1_25CollectiveMainloopFwdSm80ILi4ELi1ELb0EN4cute5tupleIJNS5_1CILi128EEENS7_ILi48EEENS7_ILi96EEEEEELi96ENS_6half_tEfNS_4arch4Sm80ELb0ELb0ELb0ELb1ELb0ELb0ELb1ELb1EEENS1_21CollectiveEpilogueFwdINS6_IJS8_SA_S9_EEENS6_IJNS7_ILi1EEESI_SI_EEESC_SE_Li128ELb1ELb1ELb1ELb0EEENS1_36VarlenDynamicPersistentTileSchedulerILi128ELi48ELi128ELi128ELb1ELb1ELb0ELb0ELb1ELb1EEEEEEEEEvNT_6ParamsE)
        /*01b8*/ 	.word	0x000000ff


	//----- nvinfo : EIATTR_FRAME_SIZE
	.align		4
.L_84:
        /*01bc*/ 	.byte	0x04, 0x11
        /*01be*/ 	.short	(.L_86 - .L_85)
	.align		4
.L_85:
        /*01c0*/ 	.word	index@($__internal_3_$__cuda_sm70_votesync_ballot)
        /*01c4*/ 	.word	0x00000000


	//----- nvinfo : EIATTR_FRAME_SIZE
	.align		4
.L_86:
        /*01c8*/ 	.byte	0x04, 0x11
        /*01ca*/ 	.short	(.L_88 - .L_87)
	.align		4
.L_87:
        /*01cc*/ 	.word	index@($__internal_2_$__cuda_sm70_shflsync_up_p)
        /*01d0*/ 	.word	0x00000000


	//----- nvinfo : EIATTR_FRAME_SIZE
	.align		4
.L_88:
        /*01d4*/ 	.byte	0x04, 0x11
        /*01d6*/ 	.short	(.L_90 - .L_89)
	.align		4
.L_89:
        /*01d8*/ 	.word	index@($__internal_1_$__cuda_sm70_shflsync_idx_p)
        /*01dc*/ 	.word	0x00000000


	//----- nvinfo : EIATTR_FRAME_SIZE
	.align		4
.L_90:
        /*01e0*/ 	.byte	0x04, 0x11
        /*01e2*/ 	.short	(.L_92 - .L_91)
	.align		4
.L_91:
        /*01e4*/ 	.word	index@($__internal_0_$__cuda_sm70_shflsync_bfly_p)
        /*01e8*/ 	.word	0x00000000


	//----- nvinfo : EIATTR_FRAME_SIZE
	.align		4
.L_92:
        /*01ec*/ 	.byte	0x04, 0x11
        /*01ee*/ 	.short	(.L_94 - .L_93)
	.align		4
.L_93:
        /*01f0*/ 	.word	index@(_ZN7cutlass13device_kernelIN5flash19enable_sm80_to_sm89INS1_16FlashAttnFwdSm80INS1_25CollectiveMainloopFwdSm80ILi4ELi1ELb0EN4cute5tupleIJNS5_1CILi128EEENS7_ILi48EEENS7_ILi96EEEEEELi96ENS_6half_tEfNS_4arch4Sm80ELb0ELb0ELb0ELb1ELb0ELb0ELb1ELb1EEENS1_21CollectiveEpilogueFwdINS6_IJS8_SA_S9_EEENS6_IJNS7_ILi1EEESI_SI_EEESC_SE_Li128ELb1ELb1ELb1ELb0EEENS1_36VarlenDynamicPersistentTileSchedulerILi128ELi48ELi128ELi128ELb1ELb1ELb0ELb0ELb1ELb1EEEEEEEEEvNT_6ParamsE)
        /*01f4*/ 	.word	0x00000080


	//----- nvinfo : EIATTR_REGCOUNT
	.align		4
.L_94:
        /*01f8*/ 	.byte	0x04, 0x2f
        /*01fa*/ 	.short	(.L_96 - .L_95)
	.align		4
.L_95:
        /*01fc*/ 	.word	index@(_ZN7cutlass13device_kernelIN5flash19enable_sm80_to_sm89INS1_16FlashAttnFwdSm80INS1_25CollectiveMainloopFwdSm80ILi4ELi1ELb0EN4cute5tupleIJNS5_1CILi128EEENS7_ILi64EEENS7_ILi96EEEEEELi96ENS_6half_tEfNS_4arch4Sm80ELb0ELb0ELb0ELb0ELb0ELb0ELb1ELb1EEENS1_21CollectiveEpilogueFwdINS6_IJS8_SA_S9_EEENS6_IJNS7_ILi1EEESI_SI_EEESC_SE_Li128ELb0ELb1ELb1ELb0EEENS1_19SingleTileSchedulerILb0ELb1ELb1ELi128EEEEEEEEEvNT_6ParamsE)
        /*0200*/ 	.word	0x000000ff


	//----- nvinfo : EIATTR_FRAME_SIZE
	.align		4
.L_96:
        /*0204*/ 	.byte	0x04, 0x11
        /*0206*/ 	.short	(.L_98 - .L_97)
	.align		4
.L_97:
        /*0208*/ 	.word	index@(_ZN7cutlass13device_kernelIN5flash19enable_sm80_to_sm89INS1_16FlashAttnFwdSm80INS1_25CollectiveMainloopFwdSm80ILi4ELi1ELb0EN4cute5tupleIJNS5_1CILi128EEENS7_ILi64EEENS7_ILi96EEEEEELi96ENS_6half_tEfNS_4arch4Sm80ELb0ELb0ELb0ELb0ELb0ELb0ELb1ELb1EEENS1_21CollectiveEpilogueFwdINS6_IJS8_SA_S9_EEENS6_IJNS7_ILi1EEESI_SI_EEESC_SE_Li128ELb0ELb1ELb1ELb0EEENS1_19SingleTileSchedulerILb0ELb1ELb1ELi128EEEEEEEEEvNT_6ParamsE)
        /*020c*/ 	.word	0x00000038


	//----- nvinfo : EIATTR_MIN_STACK_SIZE
	.align		4
.L_98:
        /*0210*/ 	.byte	0x04, 0x12
        /*0212*/ 	.short	(.L_100 - .L_99)
	.align		4
.L_99:
        /*0214*/ 	.word	index@(_ZN7cutlass13device_kernelIN5flash19enable_sm80_to_sm89INS1_16FlashAttnFwdSm80INS1_25CollectiveMainloopFwdSm80ILi4ELi1ELb0EN4cute5tupleIJNS5_1CILi128EEENS7_ILi64EEENS7_ILi96EEEEEELi96ENS_6half_tEfNS_4arch4Sm80ELb0ELb0ELb0ELb0ELb0ELb0ELb1ELb1EEENS1_21CollectiveEpilogueFwdINS6_IJS8_SA_S9_EEENS6_IJNS7_ILi1EEESI_SI_EEESC_SE_Li128ELb0ELb1ELb1ELb0EEENS1_19SingleTileSchedulerILb0ELb1ELb1ELi128EEEEEEEEEvNT_6ParamsE)
        /*0218*/ 	.word	0x00000038


	//----- nvinfo : EIATTR_MIN_STACK_SIZE
	.align		4
.L_100:
        /*021c*/ 	.byte	0x04, 0x12
        /*021e*/ 	.short	(.L_102 - .L_101)
	.align		4
.L_101:
        /*0220*/ 	.word	index@(_ZN7cutlass13device_kernelIN5flash19enable_sm80_to_sm89INS1_16FlashAttnFwdSm80INS1_25CollectiveMainloopFwdSm80ILi4ELi1ELb0EN4cute5tupleIJNS5_1CILi128EEENS7_ILi48EEENS7_ILi96EEEEEELi96ENS_6half_tEfNS_4arch4Sm80ELb0ELb0ELb0ELb1ELb0ELb0ELb1ELb1EEENS1_21CollectiveEpilogueFwdINS6_IJS8_SA_S9_EEENS6_IJNS7_ILi1EEESI_SI_EEESC_SE_Li128ELb1ELb1ELb1ELb0EEENS1_36VarlenDynamicPersistentTileSchedulerILi128ELi48ELi128ELi128ELb1ELb1ELb0ELb0ELb1ELb1EEEEEEEEEvNT_6ParamsE)
        /*0224*/ 	.word	0x00000080


	//----- nvinfo : EIATTR_MIN_STACK_SIZE
	.align		4
.L_102:
        /*0228*/ 	.byte	0x04, 0x12
        /*022a*/ 	.short	(.L_104 - .L_103)
	.align		4
.L_103:
        /*022c*/ 	.word	index@(_ZN7cutlass13device_kernelIN5flash19enable_sm80_to_sm89INS1_16FlashAttnFwdSm80INS1_25CollectiveMainloopFwdSm80ILi4ELi1ELb0EN4cute5tupleIJNS5_1CILi128EEENS7_ILi48EEENS7_ILi96EEEEEELi96ENS_6half_tEfNS_4arch4Sm80ELb0ELb0ELb0ELb1ELb0ELb1ELb1ELb1EEENS1_21CollectiveEpilogueFwdINS6_IJS8_SA_S9_EEENS6_IJNS7_ILi1EEESI_SI_EEESC_SE_Li128ELb1ELb1ELb1ELb0EEENS1_36VarlenDynamicPersistentTileSchedulerILi128ELi48ELi128ELi128ELb1ELb1ELb0ELb0ELb1ELb1EEEEEEEEEvNT_6ParamsE)
        /*0230*/ 	.word	0x00000088


	//----- nvinfo : EIATTR_MIN_STACK_SIZE
	.align		4
.L_104:
        /*0234*/ 	.byte	0x04, 0x12
        /*0236*/ 	.short	(.L_106 - .L_105)
	.align		4
.L_105:
        /*0238*/ 	.word	index@(_ZN7cutlass13device_kernelIN5flash19enable_sm80_to_sm89INS1_16FlashAttnFwdSm80INS1_25CollectiveMainloopFwdSm80ILi4ELi1ELb0EN4cute5tupleIJNS5_1CILi128EEENS7_ILi48EEENS7_ILi96EEEEEELi96ENS_6half_tEfNS_4arch4Sm80ELb0ELb1ELb0ELb0ELb0ELb0ELb1ELb1EEENS1_21CollectiveEpilogueFwdINS6_IJS8_SA_S9_EEENS6_IJNS7_ILi1EEESI_SI_EEESC_SE_Li128ELb0ELb1ELb1ELb0EEENS1_19SingleTileSchedulerILb0ELb1ELb1ELi128EEEEEEEEEvNT_6ParamsE)
        /*023c*/ 	.word	0x00000000


	//----- nvinfo : EIATTR_MIN_STACK_SIZE
	.align		4
.L_106:
        /*0240*/ 	.byte	0x04, 0x12
        /*0242*/ 	.short	(.L_108 - .L_107)
	.align		4
.L_107:
        /*0244*/ 	.word	index@(_ZN7cutlass13device_kernelIN5flash19enable_sm80_to_sm89INS1_16FlashAttnFwdSm80INS1_25CollectiveMainloopFwdSm80ILi4ELi1ELb0EN4cute5tupleIJNS5_1CILi128EEENS7_ILi48EEENS7_ILi96EEEEEELi96ENS_6half_tEfNS_4arch4Sm80ELb0ELb1ELb0ELb1ELb0ELb0ELb1ELb1EEENS1_21CollectiveEpilogueFwdINS6_IJS8_SA_S9_EEENS6_IJNS7_ILi1EEESI_SI_EEESC_SE_Li128ELb1ELb1ELb1ELb0EEENS1_36VarlenDynamicPersistentTileSchedulerILi128ELi48ELi128ELi128ELb1ELb1ELb0ELb1ELb0ELb1EEEEEEEEEvNT_6ParamsE)
        /*0248*/ 	.word	0x00000068


	//----- nvinfo : EIATTR_MIN_STACK_SIZE
	.align		4
.L_108:
        /*024c*/ 	.byte	0x04, 0x12
        /*024e*/ 	.short	(.L_110 - .L_109)
	.align		4
.L_109:
        /*0250*/ 	.word	index@(_ZN7cutlass13device_kernelIN5flash19enable_sm80_to_sm89INS1_16FlashAttnFwdSm80INS1_25CollectiveMainloopFwdSm80ILi4ELi1ELb0EN4cute5tupleIJNS5_1CILi128EEENS7_ILi48EEENS7_ILi96EEEEEELi96ENS_6half_tEfNS_4arch4Sm80ELb0ELb1ELb0ELb1ELb0ELb1ELb1ELb1EEENS1_21CollectiveEpilogueFwdINS6_IJS8_SA_S9_EEENS6_IJNS7_ILi1EEESI_SI_EEESC_SE_Li128ELb1ELb1ELb1ELb0EEENS1_36VarlenDynamicPersistentTileSchedulerILi128ELi48ELi128ELi128ELb1ELb1ELb0ELb1ELb0ELb1EEEEEEEEEvNT_6ParamsE)
        /*0254*/ 	.word	0x000000b8


	//----- nvinfo : EIATTR_MIN_STACK_SIZE
	.align		4
.L_110:
        /*0258*/ 	.byte	0x04, 0x12
        /*025a*/ 	.short	(.L_112 - .L_111)
	.align		4
.L_111:
        /*025c*/ 	.word	index@(_ZN7cutlass13device_kernelIN5flash19enable_sm80_to_sm89INS1_16FlashAttnFwdSm80INS1_25CollectiveMainloopFwdSm80ILi4ELi1ELb0EN4cute5tupleIJNS5_1CILi128EEENS7_ILi64EEENS7_ILi96EEEEEELi96ENS_6half_tEfNS_4arch4Sm80ELb1ELb0ELb0ELb0ELb0ELb0ELb1ELb1EEENS1_21CollectiveEpilogueFwdINS6_IJS8_SA_S9_EEENS6_IJNS7_ILi1EEESI_SI_EEESC_SE_Li128ELb0ELb1ELb1ELb0EEENS1_30DynamicPersistentTileSchedulerILi128ELi128ELb1ELb1ELb0EEEEEEEEEvNT_6ParamsE)
        /*0260*/ 	.word	0x00000078


	//----- nvinfo : EIATTR_MIN_STACK_SIZE
	.align		4
.L_112:
        /*0264*/ 	.byte	0x04, 0x12
        /*0266*/ 	.short	(.L_114 - .L_113)
	.align		4
.L_113:
        /*0268*/ 	.word	index@(_ZN7cutlass13device_kernelIN5flash19enable_sm80_to_sm89INS1_16FlashAttnFwdSm80INS1_25CollectiveMainloopFwdSm80ILi4ELi1ELb0EN4cute5tupleIJNS5_1CILi128EEENS7_ILi48EEENS7_ILi96EEEEEELi96ENS_6half_tEfNS_4arch4Sm80ELb1ELb0ELb0ELb1ELb0ELb0ELb1ELb1EEENS1_21CollectiveEpilogueFwdINS6_IJS8_SA_S9_EEENS6_IJNS7_ILi1EEESI_SI_EEESC_SE_Li128ELb1ELb1ELb1ELb0EEENS1_36VarlenDynamicPersistentTileSchedulerILi128ELi48ELi128ELi128ELb1ELb1ELb0ELb1ELb1ELb1EEEEEEEEEvNT_6ParamsE)
        /*026c*/ 	.word	0x000000b8


	//----- nvinfo : EIATTR_MIN_STACK_SIZE
	.align		4
.L_114:
        /*0270*/ 	.byte	0x04, 0x12
        /*0272*/ 	.short	(.L_116 - .L_115)
	.align		4
.L_115:
        /*0274*/ 	.word	index@(_ZN7cutlass13device_kernelIN5flash19enable_sm80_to_sm89INS1_16FlashAttnFwdSm80INS1_25CollectiveMainloopFwdSm80ILi4ELi1ELb0EN4cute5tupleIJNS5_1CILi128EEENS7_ILi48EEENS7_ILi96EEEEEELi96ENS_6half_tEfNS_4arch4Sm80ELb1ELb0ELb0ELb1ELb0ELb1ELb1ELb1EEENS1_21CollectiveEpilogueFwdINS6_IJS8_SA_S9_EEENS6_IJNS7_ILi1EEESI_SI_EEESC_SE_Li128ELb1ELb1ELb1ELb0EEENS1_36VarlenDynamicPersistentTileSchedulerILi128ELi48ELi128ELi128ELb1ELb1ELb0ELb1ELb1ELb1EEEEEEEEEvNT_6ParamsE)
        /*0278*/ 	.word	0x000000b0
.L_116:


//--------------------- .nv.info._ZN7cutlass13device_kernelIN5flash19enable_sm80_to_sm89INS1_16FlashAttnFwdSm80INS1_25CollectiveMainloopFwdSm80ILi4ELi1ELb0EN4cute5tupleIJNS5_1CILi128EEENS7_ILi64EEENS7_ILi96EEEEEELi96ENS_6half_tEfNS_4arch4Sm80ELb0ELb0ELb0ELb0ELb0ELb0ELb1ELb1EEENS1_21CollectiveEpilogueFwdINS6_IJS8_SA_S9_EEENS6_IJNS7_ILi1EEESI_SI_EEESC_SE_Li128ELb0ELb1ELb1ELb0EEENS1_19SingleTileSchedulerILb0ELb1ELb1ELi128EEEEEEEEEvNT_6ParamsE --------------------------
	.section	.nv.info._ZN7cutlass13device_kernelIN5flash19enable_sm80_to_sm89INS1_16FlashAttnFwdSm80INS1_25CollectiveMainloopFwdSm80ILi4ELi1ELb0EN4cute5tupleIJNS5_1CILi128EEENS7_ILi64EEENS7_ILi96EEEEEELi96ENS_6half_tEfNS_4arch4Sm80ELb0ELb0ELb0ELb0ELb0ELb0ELb1ELb1EEENS1_21CollectiveEpilogueFwdINS6_IJS8_SA_S9_EEENS6_IJNS7_ILi1EEESI_SI_EEESC_SE_Li128ELb0ELb1ELb1ELb0EEENS1_19SingleTileSchedulerILb0ELb1ELb1ELi128EEEEEEEEEvNT_6ParamsE,"",@"SHT_CUDA_INFO"
	.sectionflags	@""
	.align	4


	//----- nvinfo : EIATTR_CUDA_API_VERSION
	.align		4
        /*0000*/ 	.byte	0x04, 0x37
        /*0002*/ 	.short	(.L_118 - .L_117)
.L_117:
        /*0004*/ 	.word	0x00000082


	//----- nvinfo : EIATTR_SW2861232_WAR
	.align		4
.L_118:
        /*0008*/ 	.byte	0x01, 0x35
	.zero		2


	//----- nvinfo : EIATTR_PARAM_CBANK
	.align		4
        /*000c*/ 	.byte	0x04, 0x0a
        /*000e*/ 	.short	(.L_120 - .L_119)
	.align		4
.L_119:
        /*0010*/ 	.word	index@(.nv.constant0._ZN7cutlass13device_kernelIN5flash19enable_sm80_to_sm89INS1_16FlashAttnFwdSm80INS1_25CollectiveMainloopFwdSm80ILi4ELi1ELb0EN4cute5tupleIJNS5_1CILi128EEENS7_ILi64EEENS7_ILi96EEEEEELi96ENS_6half_tEfNS_4arch4Sm80ELb0ELb0ELb0ELb0ELb0ELb0ELb1ELb1EEENS1_21CollectiveEpilogueFwdINS6_IJS8_SA_S9_EEENS6_IJNS7_ILi1EEESI_SI_EEESC_SE_Li128ELb0ELb1ELb1ELb0EEENS1_19SingleTileSchedulerILb0ELb1ELb1ELi128EEEEEEEEEvNT_6ParamsE)
        /*0014*/ 	.short	0x0160
        /*0016*/ 	.short	0x0418


	//----- nvinfo : EIATTR_CBANK_PARAM_SIZE
	.align		4
.L_120:
        /*0018*/ 	.byte	0x03, 0x19
        /*001a*/ 	.short	0x0418


	//----- nvinfo : EIATTR_KPARAM_INFO
	.align		4
        /*001c*/ 	.byte	0x04, 0x17
        /*001e*/ 	.short	(.L_122 - .L_121)
.L_121:
        /*0020*/ 	.word	0x00000000
        /*0024*/ 	.short	0x0000
        /*0026*/ 	.short	0x0000
        /*0028*/ 	.byte	0x00, 0xf0, 0x61, 0x10


	//----- nvinfo : EIATTR_MAXREG_COUNT
	.align		4
.L_122:
        /*002c*/ 	.byte	0x03, 0x1b
        /*002e*/ 	.short	0x00ff


	//----- nvinfo : EIATTR_NUM_BARRIERS
	.align		4
        /*0030*/ 	.byte	0x02, 0x4c
        /*0032*/ 	.byte	0x02
	.zero		1


	//----- nvinfo : EIATTR_ANNOTATIONS
	.align		4
        /*0034*/ 	.byte	0x04, 0x55
        /*0036*/ 	.short	(.L_124 - .L_123)


	//   ....[0]....
.L_123:
        /*0038*/ 	.word	0x00000001
        /*003c*/ 	.byte	0x90, 0x00, 0x00, 0x00, 0x01, 0x00, 0x00, 0x00, 0xf0, 0x00, 0x00, 0x00, 0x01, 0x00, 0x00, 0x00
        /* <DEDUP_REMOVED lines=14> */
        /*012c*/ 	.byte	0x70, 0x9f, 0x00, 0x00


	//----- nvinfo : EIATTR_MERCURY_ISA_VERSION
	.align		4
.L_124:
        /*0130*/ 	.byte	0x03, 0x5f
        /*0132*/ 	.short	0x0000


	//----- nvinfo : EIATTR_COOP_GROUP_MASK_REGIDS
	.align		4
        /*0134*/ 	.byte	0x04, 0x29
        /*0136*/ 	.short	(.L_126 - .L_125)


	//   ....[0]....
.L_125:
        /*0138*/ 	.word	0xffffffff


	//   ....[1]....
        /*013c*/ 	.word	0xffffffff


	//   ....[2]....
        /*0140*/ 	.word	0xffffffff


	//   ....[3]....
        /*0144*/ 	.word	0xffffffff


	//   ....[4]....
        /*0148*/ 	.word	0xffffffff


	//   ....[5]....
        /*014c*/ 	.word	0xffffffff


	//   ....[6]....
        /*0150*/ 	.word	0xffffffff


	//   ....[7]....
        /*0154*/ 	.word	0xffffffff


	//   ....[8]....
        /*0158*/ 	.word	0xffffffff


	//   ....[9]....
        /*015c*/ 	.word	0xffffffff


	//   ....[10]....
        /*0160*/ 	.word	0xffffffff


	//   ....[11]....
        /*0164*/ 	.word	0xffffffff


	//   ....[12]....
        /*0168*/ 	.word	0xffffffff


	//   ....[13]....
        /*016c*/ 	.word	0xffffffff


	//   ....[14]....
        /*0170*/ 	.word	0xffffffff


	//   ....[15]....
        /*0174*/ 	.word	0xffffffff


	//   ....[16]....
        /*0178*/ 	.word	0xffffffff


	//   ....[17]....
        /*017c*/ 	.word	0xffffffff


	//   ....[18]....
        /*0180*/ 	.word	0xffffffff


	//   ....[19]....
        /*0184*/ 	.word	0xffffffff


	//   ....[20]....
        /*0188*/ 	.word	0xffffffff


	//   ....[21]....
        /*018c*/ 	.word	0xffffffff


	//   ....[22]....
        /*0190*/ 	.word	0xffffffff


	//   ....[23]....
        /*0194*/ 	.word	0xffffffff


	//   ....[24]....
        /*0198*/ 	.word	0xffffffff


	//   ....[25]....
        /*019c*/ 	.word	0xffffffff


	//   ....[26]....
        /*01a0*/ 	.word	0xffffffff


	//   ....[27]....
        /*01a4*/ 	.word	0xffffffff


	//   ....[28]....
        /*01a8*/ 	.word	0xffffffff


	//   ....[29]....
        /*01ac*/ 	.word	0xffffffff


	//   ....[30]....
        /*01b0*/ 	.word	0xffffffff


	//   ....[31]....
        /*01b4*/ 	.word	0xffffffff


	//   ....[32]....
        /*01b8*/ 	.word	0xffffffff


	//   ....[33]....
        /*01bc*/ 	.word	0xffffffff


	//   ....[34]....
        /*01c0*/ 	.word	0xffffffff


	//   ....[35]....
        /*01c4*/ 	.word	0xffffffff


	//   ....[36]....
        /*01c8*/ 	.word	0xffffffff


	//   ....[37]....
        /*01cc*/ 	.word	0xffffffff


	//   ....[38]....
        /*01d0*/ 	.word	0xffffffff


	//   ....[39]....
        /*01d4*/ 	.word	0xffffffff


	//   ....[40]....
        /*01d8*/ 	.word	0xffffffff


	//   ....[41]....
        /*01dc*/ 	.word	0xffffffff


	//   ....[42]....
        /*01e0*/ 	.word	0xffffffff


	//   ....[43]....
        /*01e4*/ 	.word	0xffffffff


	//   ....[44]....
        /*01e8*/ 	.word	0xffffffff


	//   ....[45]....
        /*01ec*/ 	.word	0xffffffff


	//   ....[46]....
        /*01f0*/ 	.word	0xffffffff


	//   ....[47]....
        /*01f4*/ 	.word	0xffffffff


	//   ....[48]....
        /*01f8*/ 	.word	0xffffffff


	//----- nvinfo : EIATTR_COOP_GROUP_INSTR_OFFSETS
	.align		4
.L_126:
        /*01fc*/ 	.byte	0x04, 0x28
        /*01fe*/ 	.short	(.L_128 - .L_127)


	//   ....[0]....
.L_127:
        /*0200*/ 	.word	0x00000060


	//   ....[1]....
        /*0204*/ 	.word	0x00000da0


	//   ....[2]....
        /*0208*/ 	.word	0x00000dd0


	//   ....[3]....
        /*020c*/ 	.word	0x000010f0


	//   ....[4]....
        /*0210*/ 	.word	0x00001120


	//   ....[5]....
        /*0214*/ 	.word	0x00001260


	//   ....[6]....
        /*0218*/ 	.word	0x00001290


	//   ....[7]....
        /*021c*/ 	.word	0x000013c0


	//   ....[8]....
        /*0220*/ 	.word	0x00001400


	//   ....[9]....
        /*0224*/ 	.word	0x00002c60


	//   ....[10]....
        /*0228*/ 	.word	0x00002da0


	//   ....[11]....
        /*022c*/ 	.word	0x00002de0


	//   ....[12]....
        /*0230*/ 	.word	0x00002ef0


	//   ....[13]....
        /*0234*/ 	.word	0x00002f20


	//   ....[14]....
        /*0238*/ 	.word	0x00002ff0


	//   ....[15]....
        /*023c*/ 	.word	0x00003050


	//   ....[16]....
        /*0240*/ 	.word	0x00003250


	//   ....[17]....
        /*0244*/ 	.word	0x00005940


	//   ....[18]....
        /*0248*/ 	.word	0x00005990


	//   ....[19]....
        /*024c*/ 	.word	0x00005a50


	//   ....[20]....
        /*0250*/ 	.word	0x00005aa0


	//   ....[21]....
        /*0254*/ 	.word	0x00005ae0


	//   ....[22]....
        /*0258*/ 	.word	0x00005be0


	//   ....[23]....
        /*025c*/ 	.word	0x00005e50


	//   ....[24]....
        /*0260*/ 	.word	0x00005fb0


	//   ....[25]....
        /*0264*/ 	.word	0x00007b40


	//   ....[26]....
        /*0268*/ 	.word	0x00007b70


	//   ....[27]....
        /*026c*/ 	.word	0x00007ba0


	//   ....[28]....
        /*0270*/ 	.word	0x00007bc0


	//   ....[29]....
        /*0274*/ 	.word	0x00007bf0


	//   ....[30]....
        /*0278*/ 	.word	0x00007c10


	//   ....[31]....
        /*027c*/ 	.word	0x00007c30


	//   ....[32]....
        /*0280*/ 	.word	0x00007c40


	//   ....[33]....
        /*0284*/ 	.word	0x00008a10


	//   ....[34]....
        /*0288*/ 	.word	0x00008a60


	//   ....[35]....
        /*028c*/ 	.word	0x00008a90


	//   ....[36]....
        /*0290*/ 	.word	0x00008ac0


	//   ....[37]....
        /*0294*/ 	.word	0x00008af0


	//   ....[38]....
        /*0298*/ 	.word	0x00008b20


	//   ....[39]....
        /*029c*/ 	.word	0x00008b50


	//   ....[40]....
        /*02a0*/ 	.word	0x00008b80


	//   ....[41]....
        /*02a4*/ 	.word	0x00008ba0


	//   ....[42]....
        /*02a8*/ 	.word	0x00008bb0


	//   ....[43]....
        /*02ac*/ 	.word	0x000090f0


	//   ....[44]....
        /*02b0*/ 	.word	0x00009110


	//   ....[45]....
        /*02b4*/ 	.word	0x00009590


	//   ....[46]....
        /*02b8*/ 	.word	0x000095b0


	//   ....[47]....
        /*02bc*/ 	.word	0x00009a40


	//   ....[48]....
        /*02c0*/ 	.word	0x00009a50


	//----- nvinfo : EIATTR_EXIT_INSTR_OFFSETS
	.align		4
.L_128:
        /*02c4*/ 	.byte	0x04, 0x1c
        /*02c6*/ 	.short	(.L_130 - .L_129)


	//   ....[0]....
.L_129:
        /*02c8*/ 	.word	0x000001b0


	//   ....[1]....
        /*02cc*/ 	.word	0x00009a60


	//   ....[2]....
        /*02d0*/ 	.word	0x00009e80


	//   ....[3]....
        /*02d4*/ 	.word	0x00009ed0


	//   ....[4]....
        /*02d8*/ 	.word	0x00009f00


	//   ....[5]....
        /*02dc*/ 	.word	0x00009f60


	//   ....[6]....
        /*02e0*/ 	.word	0x0000a1c0


	//----- nvinfo : EIATTR_CTAIDZ_USED
	.align		4
.L_130:
        /*02e4*/ 	.byte	0x01, 0x04
	.zero		2


	//----- nvinfo : EIATTR_MAX_THREADS
	.align		4
        /*02e8*/ 	.byte	0x04, 0x05
        /*02ea*/ 	.short	(.L_132 - .L_131)
.L_131:
        /*02ec*/ 	.word	0x00000080
        /*02f0*/ 	.word	0x00000001
        /*02f4*/ 	.word	0x00000001


	//----- nvinfo : EIATTR_CRS_STACK_SIZE
	.align		4
.L_132:
        /*02f8*/ 	.byte	0x04, 0x1e
        /*02fa*/ 	.short	(.L_134 - .L_133)
.L_133:
        /*02fc*/ 	.word	0x00000000
.L_134:


//--------------------- .nv.info._ZN7cutlass13device_kernelIN5flash19enable_sm80_to_sm89INS1_16FlashAttnFwdSm80INS1_25CollectiveMainloopFwdSm80ILi4ELi1ELb0EN4cute5tupleIJNS5_1CILi128EEENS7_ILi48EEENS7_ILi96EEEEEELi96ENS_6half_tEfNS_4arch4Sm80ELb0ELb0ELb0ELb1ELb0ELb0ELb1ELb1EEENS1_21CollectiveEpilogueFwdINS6_IJS8_SA_S9_EEENS6_IJNS7_ILi1EEESI_SI_EEESC_SE_Li128ELb1ELb1ELb1ELb0EEENS1_36VarlenDynamicPersistentTileSchedulerILi128ELi48ELi128ELi128ELb1ELb1ELb0ELb0ELb1ELb1EEEEEEEEEvNT_6ParamsE --------------------------
	.section	.nv.info._ZN7cutlass13device_kernelIN5flash19enable_sm80_to_sm89INS1_16FlashAttnFwdSm80INS1_25CollectiveMainloopFwdSm80ILi4ELi1ELb0EN4cute5tupleIJNS5_1CILi128EEENS7_ILi48EEENS7_ILi96EEEEEELi96ENS_6half_tEfNS_4arch4Sm80ELb0ELb0ELb0ELb1ELb0ELb0ELb1ELb1EEENS1_21CollectiveEpilogueFwdINS6_IJS8_SA_S9_EEENS6_IJNS7_ILi1EEESI_SI_EEESC_SE_Li128ELb1ELb1ELb1ELb0EEENS1_36VarlenDynamicPersistentTileSchedulerILi128ELi48ELi128ELi128ELb1ELb1ELb0ELb0ELb1ELb1EEEEEEEEEvNT_6ParamsE,"",@"SHT_CUDA_INFO"
	.sectionflags	@""
	.align	4


	//----- nvinfo : EIATTR_CUDA_API_VERSION
	.align		4
        /*0000*/ 	.byte	0x04, 0x37
        /*0002*/ 	.short	(.L_136 - .L_135)
.L_135:
        /*0004*/ 	.word	0x00000082


	//----- nvinfo : EIATTR_SW2861232_WAR
	.align		4
.L_136:
        /*0008*/ 	.byte	0x01, 0x35
	.zero		2


	//----- nvinfo : EIATTR_PARAM_CBANK
	.align		4
        /*000c*/ 	.byte	0x04, 0x0a
        /*000e*/ 	.short	(.L_138 - .L_137)
	.align		4
.L_137:
        /*0010*/ 	.word	index@(.nv.constant0._ZN7cutlass13device_kernelIN5flash19enable_sm80_to_sm89INS1_16FlashAttnFwdSm80INS1_25CollectiveMainloopFwdSm80ILi4ELi1ELb0EN4cute5tupleIJNS5_1CILi128EEENS7_ILi48EEENS7_ILi96EEEEEELi96ENS_6half_tEfNS_4arch4Sm80ELb0ELb0ELb0ELb1ELb0ELb0ELb1ELb1EEENS1_21CollectiveEpilogueFwdINS6_IJS8_SA_S9_EEENS6_IJNS7_ILi1EEESI_SI_EEESC_SE_Li128ELb1ELb1ELb1ELb0EEENS1_36VarlenDynamicPersistentTileSchedulerILi128ELi48ELi128ELi128ELb1ELb1ELb0ELb0ELb1ELb1EEEEEEEEEvNT_6ParamsE)
        /*0014*/ 	.short	0x0160
        /*0016*/ 	.short	0x0438


	//----- nvinfo : EIATTR_CBANK_PARAM_SIZE
	.align		4
.L_138:
        /*0018*/ 	.byte	0x03, 0x19
        /*001a*/ 	.short	0x0438


	//----- nvinfo : EIATTR_KPARAM_INFO
	.align		4
        /*001c*/ 	.byte	0x04, 0x17
        /*001e*/ 	.short	(.L_140 - .L_139)
.L_139:
        /*0020*/ 	.word	0x00000000
        /*0024*/ 	.short	0x0000
        /*0026*/ 	.short	0x0000
        /*0028*/ 	.byte	0x00, 0xf0, 0xe1, 0x10


	//----- nvinfo : EIATTR_MAXREG_COUNT
	.align		4
.L_140:
        /*002c*/ 	.byte	0x03, 0x1b
        /*002e*/ 	.short	0x00ff


	//----- nvinfo : EIATTR_NUM_BARRIERS
	.align		4
        /*0030*/ 	.byte	0x02, 0x4c
        /*0032*/ 	.byte	0x06
	.zero		1


	//----- nvinfo : EIATTR_ANNOTATIONS
	.align		4
        /*0034*/ 	.byte	0x04, 0x55
        /*0036*/ 	.short	(.L_142 - .L_141)


	//   ....[0]....
.L_141:
        /* <DEDUP_REMOVED lines=81> */
        /*053c*/ 	.byte	0x00, 0xbf, 0x00, 0x00, 0x01, 0x00, 0x00, 0x00, 0xe0, 0xbf, 0x00, 0x00


	//----- nvinfo : EIATTR_MERCURY_ISA_VERSION
	.align		4
.L_142:
        /*0548*/ 	.byte	0x03, 0x5f
        /*054a*/ 	.short	0x0000


	//----- nvinfo : EIATTR_INT_WARP_WIDE_INSTR_OFFSETS
	.align		4
        /*054c*/ 	.byte	0x04, 0x31
        /*054e*/ 	.short	(.L_144 - .L_143)


	//   ....[0]....
.L_143:
        /*0550*/ 	.word	0x00008670


	//   ....[1]....
        /*0554*/ 	.word	0x000086f0


	//----- nvinfo : EIATTR_COOP_GROUP_MASK_REGIDS
	.align		4
.L_144:
        /*0558*/ 	.byte	0x04, 0x29
        /*055a*/ 	.short	(.L_146 - .L_145)


	//   ....[0]....
.L_145:
        /*055c*/ 	.word	0xffffffff


	//   ....[1]....
        /*0560*/ 	.word	0xffffffff


	//   ....[2]....
        /*0564*/ 	.word	0xffffffff


	//   ....[3]....
        /*0568*/ 	.word	0xffffffff


	//   ....[4]....
        /*056c*/ 	.word	0xffffffff


	//   ....[5]....
        /*0570*/ 	.word	0xffffffff


	//   ....[6]....
        /*0574*/ 	.word	0xffffffff


	//   ....[7]....
        /*0578*/ 	.word	0xffffffff


	//   ....[8]....
        /*057c*/ 	.word	0xffffffff


	//   ....[9]....
        /*0580*/ 	.word	0xffffffff


	//   ....[10]....
        /*0584*/ 	.word	0xffffffff


	//   ....[11]....
        /*0588*/ 	.word	0xffffffff


	//   ....[12]....
        /*058c*/ 	.word	0xffffffff


	//   ....[13]....
        /*0590*/ 	.word	0xffffffff


	//   ....[14]....
        /*0594*/ 	.word	0xffffffff


	//   ....[15]....
        /*0598*/ 	.word	0xffffffff


	//   ....[16]....
        /*059c*/ 	.word	0xffffffff


	//   ....[17]....
        /*05a0*/ 	.word	0xffffffff


	//   ....[18]....
        /*05a4*/ 	.word	0xffffffff


	//   ....[19]....
        /*05a8*/ 	.word	0xffffffff


	//   ....[20]....
        /*05ac*/ 	.word	0xffffffff


	//   ....[21]....
        /*05b0*/ 	.word	0xffffffff


	//   ....[22]....
        /*05b4*/ 	.word	0xffffffff


	//   ....[23]....
        /*05b8*/ 	.word	0xffffffff


	//   ....[24]....
        /*05bc*/ 	.word	0xffffffff


	//   ....[25]....
        /*05c0*/ 	.word	0xffffffff


	//   ....[26]....
        /*05c4*/ 	.word	0xffffffff


	//   ....[27]....
        /*05c8*/ 	.word	0xffffffff


	//   ....[28]....
        /*05cc*/ 	.word	0xffffffff


	//   ....[29]....
        /*05d0*/ 	.word	0xffffffff


	//   ....[30]....
        /*05d4*/ 	.word	0xffffffff


	//   ....[31]....
        /*05d8*/ 	.word	0xffffffff


	//   ....[32]....
        /*05dc*/ 	.word	0xffffffff


	//   ....[33]....
        /*05e0*/ 	.word	0xffffffff


	//   ....[34]....
        /*05e4*/ 	.word	0xffffffff


	//   ....[35]....
        /*05e8*/ 	.word	0xffffffff


	//   ....[36]....
        /*05ec*/ 	.word	0xffffffff


	//   ....[37]....
        /*05f0*/ 	.word	0xffffffff


	//   ....[38]....
        /*05f4*/ 	.word	0xffffffff


	//   ....[39]....
        /*05f8*/ 	.word	0xffffffff


	//   ....[40]....
        /*05fc*/ 	.word	0xffffffff


	//   ....[41]....
        /*0600*/ 	.word	0xffffffff


	//   ....[42]....
        /*0604*/ 	.word	0xffffffff


	//   ....[43]....
        /*0608*/ 	.word	0xffffffff


	//   ....[44]....
        /*060c*/ 	.word	0xffffffff


	//   ....[45]....
        /*0610*/ 	.word	0xffffffff


	//   ....[46]....
        /*0614*/ 	.word	0xffffffff


	//   ....[47]....
        /*0618*/ 	.word	0xffffffff


	//   ....[48]....
        /*061c*/ 	.word	0xffffffff


	//   ....[49]....
        /*0620*/ 	.word	0xffffffff


	//   ....[50]....
        /*0624*/ 	.word	0xffffffff


	//   ....[51]....
        /*0628*/ 	.word	0xffffffff


	//   ....[52]....
        /*062c*/ 	.word	0xffffffff


	//   ....[53]....
        /*0630*/ 	.word	0xffffffff


	//   ....[54]....
        /*0634*/ 	.word	0xffffffff


	//   ....[55]....
        /*0638*/ 	.word	0xffffffff


	//   ....[56]....
        /*063c*/ 	.word	0xffffffff


	//   ....[57]....
        /*0640*/ 	.word	0xffffffff


	//   ....[58]....
        /*0644*/ 	.word	0xffffffff


	//   ....[59]....
        /*0648*/ 	.word	0xffffffff


	//   ....[60]....
        /*064c*/ 	.word	0xffffffff


	//   ....[61]....
        /*0650*/ 	.word	0xffffffff


	//   ....[62]....
        /*0654*/ 	.word	0xffffffff


	//   ....[63]....
        /*0658*/ 	.word	0xffffffff


	//   ....[64]....
        /*065c*/ 	.word	0xffffffff


	//   ....[65]....
        /*0660*/ 	.word	0xffffffff


	//   ....[66]....
        /*0664*/ 	.word	0xffffffff


	//   ....[67]....
        /*0668*/ 	.word	0xffffffff


	//   ....[68]....
        /*066c*/ 	.word	0xffffffff


	//   ....[69]....
        /*0670*/ 	.word	0xffffffff


	//   ....[70]....
        /*0674*/ 	.word	0xffffffff


	//   ....[71]....
        /*0678*/ 	.word	0xffffffff


	//   ....[72]....
        /*067c*/ 	.word	0xffffffff


	//   ....[73]....
        /*0680*/ 	.word	0xffffffff


	//   ....[74]....
        /*0684*/ 	.word	0xffffffff


	//   ....[75]....
        /*0688*/ 	.word	0xffffffff


	//   ....[76]....
        /*068c*/ 	.word	0xffffffff


	//   ....[77]....
        /*0690*/ 	.word	0xffffffff


	//   ....[78]....
        /*0694*/ 	.word	0xffffffff


	//   ....[79]....
        /*0698*/ 	.word	0xffffffff


	//   ....[80]....
        /*069c*/ 	.word	0xffffffff


	//   ....[81]....
        /*06a0*/ 	.word	0xffffffff


	//   ....[82]....
        /*06a4*/ 	.word	0xffffffff


	//   ....[83]....
        /*06a8*/ 	.word	0xffffffff


	//   ....[84]....
        /*06ac*/ 	.word	0xffffffff


	//   ....[85]....
        /*06b0*/ 	.word	0xffffffff


	//   ....[86]....
        /*06b4*/ 	.word	0xffffffff


	//   ....[87]....
        /*06b8*/ 	.word	0xffffffff


	//   ....[88]....
        /*06bc*/ 	.word	0xffffffff


	//   ....[89]....
        /*06c0*/ 	.word	0xffffffff


	//   ....[90]....
        /*06c4*/ 	.word	0xffffffff


	//   ....[91]....
        /*06c8*/ 	.word	0xffffffff


	//   ....[92]....
        /*06cc*/ 	.word	0xffffffff


	//   ....[93]....
        /*06d0*/ 	.word	0xffffffff


	//   ....[94]....
        /*06d4*/ 	.word	0xffffffff


	//   ....[95]....
        /*06d8*/ 	.word	0xffffffff


	//   ....[96]....
        /*06dc*/ 	.word	0xffffffff


	//   ....[97]....
        /*06e0*/ 	.word	0xffffffff


	//   ....[98]....
        /*06e4*/ 	.word	0xffffffff


	//   ....[99]....
        /*06e8*/ 	.word	0xffffffff


	//   ....[100]....
        /*06ec*/ 	.word	0xffffffff


	//   ....[101]....
        /*06f0*/ 	.word	0xffffffff


	//   ....[102]....
        /*06f4*/ 	.word	0xffffffff


	//   ....[103]....
        /*06f8*/ 	.word	0xffffffff


	//   ....[104]....
        /*06fc*/ 	.word	0xffffffff


	//   ....[105]....
        /*0700*/ 	.word	0xffffffff


	//   ....[106]....
        /*0704*/ 	.word	0xffffffff


	//   ....[107]....
        /*0708*/ 	.word	0xffffffff


	//   ....[108]....
        /*070c*/ 	.word	0xffffffff


	//   ....[109]....
        /*0710*/ 	.word	0xffffffff


	//   ....[110]....
        /*0714*/ 	.word	0xffffffff


	//   ....[111]....
        /*0718*/ 	.word	0xffffffff


	//   ....[112]....
        /*071c*/ 	.word	0xffffffff


	//   ....[113]....
        /*0720*/ 	.word	0xffffffff


	//   ....[114]....
        /*0724*/ 	.word	0xffffffff


	//   ....[115]....
        /*0728*/ 	.word	0xffffffff


	//   ....[116]....
        /*072c*/ 	.word	0xffffffff


	//   ....[117]....
        /*0730*/ 	.word	0xffffffff


	//   ....[118]....
        /*0734*/ 	.word	0xffffffff


	//   ....[119]....
        /*0738*/ 	.word	0xffffffff


	//   ....[120]....
        /*073c*/ 	.word	0xffffffff


	//   ....[121]....
        /*0740*/ 	.word	0xffffffff


	//   ....[122]....
        /*0744*/ 	.word	0xffffffff


	//   ....[123]....
        /*0748*/ 	.word	0xffffffff


	//   ....[124]....
        /*074c*/ 	.word	0xffffffff


	//   ....[125]....
        /*0750*/ 	.word	0xffffffff


	//   ....[126]....
        /*0754*/ 	.word	0xffffffff


	//   ....[127]....
        /*0758*/ 	.word	0xffffffff


	//   ....[128]....
        /*075c*/ 	.word	0xffffffff


	//   ....[129]....
        /*0760*/ 	.word	0xffffffff


	//   ....[130]....
        /*0764*/ 	.word	0xffffffff


	//   ....[131]....
        /*0768*/ 	.word	0xffffffff


	//   ....[132]....
        /*076c*/ 	.word	0xffffffff


	//   ....[133]....
        /*0770*/ 	.word	0xffffffff


	//   ....[134]....
        /*0774*/ 	.word	0xffffffff


	//   ....[135]....
        /*0778*/ 	.word	0xffffffff


	//   ....[136]....
        /*077c*/ 	.word	0xffffffff


	//   ....[137]....
        /*0780*/ 	.word	0xffffffff


	//   ....[138]....
        /*0784*/ 	.word	0xffffffff


	//   ....[139]....
        /*0788*/ 	.word	0xffffffff


	//   ....[140]....
        /*078c*/ 	.word	0xffffffff


	//   ....[141]....
        /*0790*/ 	.word	0xffffffff


	//   ....[142]....
        /*0794*/ 	.word	0xffffffff


	//   ....[143]....
        /*0798*/ 	.word	0xffffffff


	//   ....[144]....
        /*079c*/ 	.word	0xffffffff


	//   ....[145]....
        /*07a0*/ 	.word	0xffffffff


	//   ....[146]....
        /*07a4*/ 	.word	0xffffffff


	//   ....[147]....
        /*07a8*/ 	.word	0xffffffff


	//   ....[148]....
        /*07ac*/ 	.word	0xffffffff


	//   ....[149]....
        /*07b0*/ 	.word	0xffffffff


	//   ....[150]....
        /*07b4*/ 	.word	0xffffffff


	//   ....[151]....
        /*07b8*/ 	.word	0xffffffff


	//   ....[152]....
        /*07bc*/ 	.word	0xffffffff


	//   ....[153]....
        /*07c0*/ 	.word	0xffffffff


	//   ....[154]....
        /*07c4*/ 	.word	0xffffffff


	//   ....[155]....
        /*07c8*/ 	.word	0xffffffff


	//   ....[156]....
        /*07cc*/ 	.word	0xffffffff


	//   ....[157]....
        /*07d0*/ 	.word	0xffffffff


	//   ....[158]....
        /*07d4*/ 	.word	0xffffffff


	//   ....[159]....
        /*07d8*/ 	.word	0xffffffff


	//   ....[160]....
        /*07dc*/ 	.word	0xffffffff


	//   ....[161]....
        /*07e0*/ 	.word	0xffffffff


	//   ....[162]....
        /*07e4*/ 	.word	0xffffffff


	//   ....[163]....
        /*07e8*/ 	.word	0xffffffff


	//   ....[164]....
        /*07ec*/ 	.word	0xffffffff


	//   ....[165]....
        /*07f0*/ 	.word	0xffffffff


	//   ....[166]....
        /*07f4*/ 	.word	0xffffffff


	//----- nvinfo : EIATTR_COOP_GROUP_INSTR_OFFSETS
	.align		4
.L_146:
        /*07f8*/ 	.byte	0x04, 0x28
        /*07fa*/ 	.short	(.L_148 - .L_147)


	//   ....[0]....
.L_147:
        /*07fc*/ 	.word	0x00000050


	//   ....[1]....
        /*0800*/ 	.word	0x000001e0


	//   ....[2]....
        /*0804*/ 	.word	0x00000210


	//   ....[3]....
        /*0808*/ 	.word	0x00000240


	//   ....[4]....
        /*080c*/ 	.word	0x00000270


	//   ....[5]....
        /*0810*/ 	.word	0x000002a0


	//   ....[6]....
        /*0814*/ 	.word	0x000002d0


	//   ....[7]....
        /*0818*/ 	.word	0x00000440


	//   ....[8]....
        /*081c*/ 	.word	0x00000480


	//   ....[9]....
        /*0820*/ 	.word	0x000004b0


	//   ....[10]....
        /*0824*/ 	.word	0x000004e0


	//   ....[11]....
        /*0828*/ 	.word	0x00000510


	//   ....[12]....
        /*082c*/ 	.word	0x00000540


	//   ....[13]....
        /*0830*/ 	.word	0x000005d0


	//   ....[14]....
        /*0834*/ 	.word	0x00000600


	//   ....[15]....
        /*0838*/ 	.word	0x00000620


	//   ....[16]....
        /*083c*/ 	.word	0x00000680


	//   ....[17]....
        /*0840*/ 	.word	0x00002610


	//   ....[18]....
        /*0844*/ 	.word	0x00002630


	//   ....[19]....
        /*0848*/ 	.word	0x000027a0


	//   ....[20]....
        /*084c*/ 	.word	0x000027b0


	//   ....[21]....
        /*0850*/ 	.word	0x00002920


	//   ....[22]....
        /*0854*/ 	.word	0x00002940


	//   ....[23]....
        /*0858*/ 	.word	0x00002ab0


	//   ....[24]....
        /*085c*/ 	.word	0x00002ac0


	//   ....[25]....
        /*0860*/ 	.word	0x00003db0


	//   ....[26]....
        /*0864*/ 	.word	0x00003ee0


	//   ....[27]....
        /*0868*/ 	.word	0x00004040


	//   ....[28]....
        /*086c*/ 	.word	0x00004060


	//   ....[29]....
        /*0870*/ 	.word	0x000042f0


	//   ....[30]....
        /*0874*/ 	.word	0x00004360


	//   ....[31]....
        /*0878*/ 	.word	0x00004580


	//   ....[32]....
        /*087c*/ 	.word	0x00004650


	//   ....[33]....
        /*0880*/ 	.word	0x00006370


	//   ....[34]....
        /*0884*/ 	.word	0x000063c0


	//   ....[35]....
        /*0888*/ 	.word	0x000063d0


	//   ....[36]....
        /*088c*/ 	.word	0x00006410


	//   ....[37]....
        /*0890*/ 	.word	0x00006440


	//   ....[38]....
        /*0894*/ 	.word	0x00006470


	//   ....[39]....
        /*0898*/ 	.word	0x000066c0


	//   ....[40]....
        /*089c*/ 	.word	0x00006a40


	//   ....[41]....
        /*08a0*/ 	.word	0x00007cd0


	//   ....[42]....
        /*08a4*/ 	.word	0x00007ce0


	//   ....[43]....
        /*08a8*/ 	.word	0x00007cf0


	//   ....[44]....
        /*08ac*/ 	.word	0x00007d00


	//   ....[45]....
        /*08b0*/ 	.word	0x00007d30


	//   ....[46]....
        /*08b4*/ 	.word	0x00007d50


	//   ....[47]....
        /*08b8*/ 	.word	0x00007d70


	//   ....[48]....
        /*08bc*/ 	.word	0x00007d80


	//   ....[49]....
        /*08c0*/ 	.word	0x000092a0


	//   ....[50]....
        /*08c4*/ 	.word	0x000092b0


	//   ....[51]....
        /*08c8*/ 	.word	0x000092c0


	//   ....[52]....
        /*08cc*/ 	.word	0x000092d0


	//   ....[53]....
        /*08d0*/ 	.word	0x000092e0


	//   ....[54]....
        /*08d4*/ 	.word	0x000092f0


	//   ....[55]....
        /*08d8*/ 	.word	0x00009320


	//   ....[56]....
        /*08dc*/ 	.word	0x00009330


	//   ....[57]....
        /*08e0*/ 	.word	0x000097b0


	//   ....[58]....
        /*08e4*/ 	.word	0x000097d0


	//   ....[59]....
        /*08e8*/ 	.word	0x00009910


	//   ....[60]....
        /*08ec*/ 	.word	0x00009920


	//   ....[61]....
        /*08f0*/ 	.word	0x00009a70


	//   ....[62]....
        /*08f4*/ 	.word	0x00009a90


	//   ....[63]....
        /*08f8*/ 	.word	0x00009be0


	//   ....[64]....
        /*08fc*/ 	.word	0x00009bf0


	//   ....[65]....
        /*0900*/ 	.word	0x00009f40


	//   ....[66]....
        /*0904*/ 	.word	0x00009f60


	//   ....[67]....
        /*0908*/ 	.word	0x0000a430


	//   ....[68]....
        /*090c*/ 	.word	0x0000a440


	//   ....[69]....
        /*0910*/ 	.word	0x0000a910


	//   ....[70]....
        /*0914*/ 	.word	0x0000a930


	//   ....[71]....
        /*0918*/ 	.word	0x0000ae10


	//   ....[72]....
        /*091c*/ 	.word	0x0000ae20


	//   ....[73]....
        /*0920*/ 	.word	0x0000ba60


	//   ....[74]....
        /*0924*/ 	.word	0x0000ba80


	//   ....[75]....
        /*0928*/ 	.word	0x0000bbd0


	//   ....[76]....
        /*092c*/ 	.word	0x0000bbe0


	//   ....[77]....
        /*0930*/ 	.word	0x0000bd30


	//   ....[78]....
        /*0934*/ 	.word	0x0000bd50


	//   ....[79]....
        /*0938*/ 	.word	0x0000bea0


	//   ....[80]....
        /*093c*/ 	.word	0x0000beb0


	//   ....[81]....
        /*0940*/ 	.word	0x0000c0a0


	//   ....[82]....
        /*0944*/ 	.word	0x0000c0c0


	//   ....[83]....
        /*0948*/ 	.word	0x0000c1e0


	//   ....[84]....
        /*094c*/ 	.word	0x0000c220


	//   ....[85]....
        /*0950*/ 	.word	0x0000c250


	//   ....[86]....
        /*0954*/ 	.word	0x0000c280


	//   ....[87]....
        /*0958*/ 	.word	0x0000c2b0


	//   ....[88]....
        /*095c*/ 	.word	0x0000c2e0


	//   ....[89]....
        /*0960*/ 	.word	0x0000c430


	//   ....[90]....
        /*0964*/ 	.word	0x0000c470


	//   ....[91]....
        /*0968*/ 	.word	0x0000c4a0


	//   ....[92]....
        /*096c*/ 	.word	0x0000c4d0


	//   ....[93]....
        /*0970*/ 	.word	0x0000c500


	//   ....[94]....
        /*0974*/ 	.word	0x0000c530


	//   ....[95]....
        /*0978*/ 	.word	0x0000c5c0


	//   ....[96]....
        /*097c*/ 	.word	0x0000c5f0


	//   ....[97]....
        /*0980*/ 	.word	0x0000c600


	//   ....[98]....
        /*0984*/ 	.word	0x0000c660


	//   ....[99]....
        /*0988*/ 	.word	0x0000cb90


	//   ....[100]....
        /*098c*/ 	.word	0x0000cbf0


	//   ....[101]....
        /*0990*/ 	.word	0x0000cc40


	//   ....[102]....
        /*0994*/ 	.word	0x0000cc90


	//   ....[103]....
        /*0998*/ 	.word	0x0000cce0


	//   ....[104]....
        /*099c*/ 	.word	0x0000cd50


	//   ....[105]....
        /*09a0*/ 	.word	0x0000cd90


	//   ....[106]....
        /*09a4*/ 	.word	0x0000ce00


	//   ....[107]....
        /*09a8*/ 	.word	0x0000ce70


	//   ....[108]....
        /*09ac*/ 	.word	0x0000ced0


	//   ....[109]....
        /*09b0*/ 	.word	0x0000cf40


	//   ....[110]....
        /*09b4*/ 	.word	0x0000cfb0


	//   ....[111]....
        /*09b8*/ 	.word	0x0000d010


	//   ....[112]....
        /*09bc*/ 	.word	0x0000d070


	//   ....[113]....
        /*09c0*/ 	.word	0x0000d0d0


	//   ....[114]....
        /*09c4*/ 	.word	0x0000d140


	//   ....[115]....
        /*09c8*/ 	.word	0x0000d1a0


	//   ....[116]....
        /*09cc*/ 	.word	0x0000d200


	//   ....[117]....
        /*09d0*/ 	.word	0x0000d270


	//   ....[118]....
        /*09d4*/ 	.word	0x0000d2b0


	//   ....[119]....
        /*09d8*/ 	.word	0x0000d300


	//   ....[120]....
        /*09dc*/ 	.word	0x0000d350


	//   ....[121]....
        /*09e0*/ 	.word	0x0000d3a0


	//   ....[122]....
        /*09e4*/ 	.word	0x0000d3f0


	//   ....[123]....
        /*09e8*/ 	.word	0x0000d440


	//   ....[124]....
        /*09ec*/ 	.word	0x0000d490


	//   ....[125]....
        /*09f0*/ 	.word	0x0000d4f0


	//   ....[126]....
        /*09f4*/ 	.word	0x0000d560


	//   ....[127]....
        /*09f8*/ 	.word	0x0000d5c0


	//   ....[128]....
        /*09fc*/ 	.word	0x0000d620


	//   ....[129]....
        /*0a00*/ 	.word	0x0000d680


	//   ....[130]....
        /*0a04*/ 	.word	0x0000d6f0


	//   ....[131]....
        /*0a08*/ 	.word	0x0000d750


	//   ....[132]....
        /*0a0c*/ 	.word	0x0000d7b0


	//   ....[133]....
        /*0a10*/ 	.word	0x0000d810


	//   ....[134]....
        /*0a14*/ 	.word	0x0000d880


	//   ....[135]....
        /*0a18*/ 	.word	0x0000d8e0


	//   ....[136]....
        /*0a1c*/ 	.word	0x0000d940


	//   ....[137]....
        /*0a20*/ 	.word	0x0000d9a0


	//   ....[138]....
        /*0a24*/ 	.word	0x0000da10


	//   ....[139]....
        /*0a28*/ 	.word	0x0000da70


	//   ....[140]....
        /*0a2c*/ 	.word	0x0000dad0


	//   ....[141]....
        /*0a30*/ 	.word	0x0000db30


	//   ....[142]....
        /*0a34*/ 	.word	0x0000dba0


	//   ....[143]....
        /*0a38*/ 	.word	0x0000dc00


	//   ....[144]....
        /*0a3c*/ 	.word	0x0000dc60


	//   ....[145]....
        /*0a40*/ 	.word	0x0000dcc0


	//   ....[146]....
        /*0a44*/ 	.word	0x0000dd30


	//   ....[147]....
        /*0a48*/ 	.word	0x0000dd90


	//   ....[148]....
        /*0a4c*/ 	.word	0x0000ddf0


	//   ....[149]....
        /*0a50*/ 	.word	0x0000de50


	//   ....[150]....
        /*0a54*/ 	.word	0x0000dec0


	//   ....[151]....
        /*0a58*/ 	.word	0x0000df10


	//   ....[152]....
        /*0a5c*/ 	.word	0x0000df50


	//   ....[153]....
        /*0a60*/ 	.word	0x0000dfa0


	//   ....[154]....
        /*0a64*/ 	.word	0x0000dff0


	//   ....[155]....
        /*0a68*/ 	.word	0x0000e040


	//   ....[156]....
        /*0a6c*/ 	.word	0x0000e0b0


	//   ....[157]....
        /*0a70*/ 	.word	0x0000e0f0


	//   ....[158]....
        /*0a74*/ 	.word	0x0000e140


	//   ....[159]....
        /*0a78*/ 	.word	0x0000e190


	//   ....[160]....
        /*0a7c*/ 	.word	0x0000e1e0


	//   ....[161]....
        /*0a80*/ 	.word	0x0000e230


	//   ....[162]....
        /*0a84*/ 	.word	0x0000e2a0


	//   ....[163]....
        /*0a88*/ 	.word	0x0000e2e0


	//   ....[164]....
        /*0a8c*/ 	.word	0x0000e350


	//   ....[165]....
        /*0a90*/ 	.word	0x0000e3b0


	//   ....[166]....
        /*0a94*/ 	.word	0x0000e410


	//----- nvinfo : EIATTR_EXIT_INSTR_OFFSETS
	.align		4
.L_148:
        /*0a98*/ 	.byte	0x04, 0x1c
        /*0a9a*/ 	.short	(.L_150 - .L_149)


	//   ....[0]....
.L_149:
        /*0a9c*/ 	.word	0x00000b40


	//   ....[1]....
        /*0aa0*/ 	.word	0x0000cb50


	//----- nvinfo : EIATTR_MAX_THREADS
	.align		4
.L_150:
        /*0aa4*/ 	.byte	0x04, 0x05
        /*0aa6*/ 	.short	(.L_152 - .L_151)
.L_151:
        /*0aa8*/ 	.word	0x00000080
        /*0aac*/ 	.word	0x00000001
        /*0ab0*/ 	.word	0x00000001


	//----- nvinfo : EIATTR_CRS_STACK_SIZE
	.align		4
.L_152:
        /*0ab4*/ 	.byte	0x04, 0x1e
        /*0ab6*/ 	.short	(.L_154 - .L_153)
.L_153:
        /*0ab8*/ 	.word	0x00000000
.L_154:


//--------------------- .nv.info._ZN7cutlass13device_kernelIN5flash19enable_sm80_to_sm89INS1_16FlashAttnFwdSm80INS1_25CollectiveMainloopFwdSm80ILi4ELi1ELb0EN4cute5tupleIJNS5_1CILi128EEENS7_ILi48EEENS7_ILi96EEEEEELi96ENS_6half_tEfNS_4arch4Sm80ELb0ELb0ELb0ELb1ELb0ELb1ELb1ELb1EEENS1_21CollectiveEpilogueFwdINS6_IJS8_SA_S9_EEENS6_IJNS7_ILi1EEESI_SI_EEESC_SE_Li128ELb1ELb1ELb1ELb0EEENS1_36VarlenDynamicPersistentTileSchedulerILi128ELi48ELi128ELi128ELb1ELb1ELb0ELb0ELb1ELb1EEEEEEEEEvNT_6ParamsE --------------------------
	.section	.nv.info._ZN7cutlass13device_kernelIN5flash19enable_sm80_to_sm89INS1_16FlashAttnFwdSm80INS1_25CollectiveMainloopFwdSm80ILi4ELi1ELb0EN4cute5tupleIJNS5_1CILi128EEENS7_ILi48EEENS7_ILi96EEEEEELi96ENS_6half_tEfNS_4arch4Sm80ELb0ELb0ELb0ELb1ELb0ELb1ELb1ELb1EEENS1_21CollectiveEpilogueFwdINS6_IJS8_SA_S9_EEENS6_IJNS7_ILi1EEESI_SI_EEESC_SE_Li128ELb1ELb1ELb1ELb0EEENS1_36VarlenDynamicPersistentTileSchedulerILi128ELi48ELi128ELi128ELb1ELb1ELb0ELb0ELb1ELb1EEEEEEEEEvNT_6ParamsE,"",@"SHT_CUDA_INFO"
	.sectionflags	@""
	.align	4


	//----- nvinfo : EIATTR_CUDA_API_VERSION
	.align		4
        /*0000*/ 	.byte	0x04, 0x37
        /*0002*/ 	.short	(.L_156 - .L_155)
.L_155:
        /*0004*/ 	.word	0x00000082


	//----- nvinfo : EIATTR_SW2861232_WAR
	.align		4
.L_156:
        /*0008*/ 	.byte	0x01, 0x35
	.zero		2


	//----- nvinfo : EIATTR_PARAM_CBANK
	.align		4
        /*000c*/ 	.byte	0x04, 0x0a
        /*000e*/ 	.short	(.L_158 - .L_157)
	.align		4
.L_157:
        /*0010*/ 	.word	index@(.nv.constant0._ZN7cutlass13device_kernelIN5flash19enable_sm80_to_sm89INS1_16FlashAttnFwdSm80INS1_25CollectiveMainloopFwdSm80ILi4ELi1ELb0EN4cute5tupleIJNS5_1CILi128EEENS7_ILi48EEENS7_ILi96EEEEEELi96ENS_6half_tEfNS_4arch4Sm80ELb0ELb0ELb0ELb1ELb0ELb1ELb1ELb1EEENS1_21CollectiveEpilogueFwdINS6_IJS8_SA_S9_EEENS6_IJNS7_ILi1EEESI_SI_EEESC_SE_Li128ELb1ELb1ELb1ELb0EEENS1_36VarlenDynamicPersistentTileSchedulerILi128ELi48ELi128ELi128ELb1ELb1ELb0ELb0ELb1ELb1EEEEEEEEEvNT_6ParamsE)
        /*0014*/ 	.short	0x0160
        /*0016*/ 	.short	0x0438


	//----- nvinfo : EIATTR_CBANK_PARAM_SIZE
	.align		4
.L_158:
        /*0018*/ 	.byte	0x03, 0x19
        /*001a*/ 	.short	0x0438


	//----- nvinfo : EIATTR_KPARAM_INFO
	.align		4
        /*001c*/ 	.byte	0x04, 0x17
        /*001e*/ 	.short	(.L_160 - .L_159)
.L_159:
        /*0020*/ 	.word	0x00000000
        /*0024*/ 	.short	0x0000
        /*0026*/ 	.short	0x0000
        /*0028*/ 	.byte	0x00, 0xf0, 0xe1, 0x10


	//----- nvinfo : EIATTR_MAXREG_COUNT
	.align		4
.L_160:
        /*002c*/ 	.byte	0x03, 0x1b
        /*002e*/ 	.short	0x00ff


	//----- nvinfo : EIATTR_NUM_BARRIERS
	.align		4
        /*0030*/ 	.byte	0x02, 0x4c
        /*0032*/ 	.byte	0x06
	.zero		1


	//----- nvinfo : EIATTR_ANNOTATIONS
	.align		4
        /*0034*/ 	.byte	0x04, 0x55
        /*0036*/ 	.short	(.L_162 - .L_161)


	//   ....[0]....
.L_161:
        /* <DEDUP_REMOVED lines=72> */


	//----- nvinfo : EIATTR_MERCURY_ISA_VERSION
	.align		4
.L_162:
        /*04a8*/ 	.byte	0x03, 0x5f
        /*04aa*/ 	.short	0x0000


	//----- nvinfo : EIATTR_INT_WARP_WIDE_INSTR_OFFSETS
	.align		4
        /*04ac*/ 	.byte	0x04, 0x31
        /*04ae*/ 	.short	(.L_164 - .L_163)


	//   ....[0]....
.L_163:
        /*04b0*/ 	.word	0x00013670


	//   ....[1]....
        /*04b4*/ 	.word	0x000136f0


	//----- nvinfo : EIATTR_COOP_GROUP_MASK_REGIDS
	.align		4
.L_164:
        /*04b8*/ 	.byte	0x04, 0x29
        /*04ba*/ 	.short	(.L_166 - .L_165)


	//   ....[0]....
.L_165:
        /*04bc*/ 	.word	0xffffffff


	//   ....[1]....
        /*04c0*/ 	.word	0xffffffff


	//   ....[2]....
        /*04c4*/ 	.word	0xffffffff


	//   ....[3]....
        /*04c8*/ 	.word	0xffffffff


	//   ....[4]....
        /*04cc*/ 	.word	0xffffffff


	//   ....[5]....
        /*04d0*/ 	.word	0xffffffff


	//   ....[6]....
        /*04d4*/ 	.word	0xffffffff


	//   ....[7]....
        /*04d8*/ 	.word	0xffffffff


	//   ....[8]....
        /*04dc*/ 	.word	0xffffffff


	//   ....[9]....
        /*04e0*/ 	.word	0xffffffff


	//   ....[10]....
        /*04e4*/ 	.word	0xffffffff


	//   ....[11]....
        /*04e8*/ 	.word	0xffffffff


	//   ....[12]....
        /*04ec*/ 	.word	0xffffffff


	//   ....[13]....
        /*04f0*/ 	.word	0xffffffff


	//   ....[14]....
        /*04f4*/ 	.word	0xffffffff


	//   ....[15]....
        /*04f8*/ 	.word	0xffffffff


	//   ....[16]....
        /*04fc*/ 	.word	0xffffffff


	//   ....[17]....
        /*0500*/ 	.word	0xffffffff


	//   ....[18]....
        /*0504*/ 	.word	0xffffffff


	//   ....[19]....
        /*0508*/ 	.word	0xffffffff


	//   ....[20]....
        /*050c*/ 	.word	0xffffffff


	//   ....[21]....
        /*0510*/ 	.word	0xffffffff


	//   ....[22]....
        /*0514*/ 	.word	0xffffffff


	//   ....[23]....
        /*0518*/ 	.word	0xffffffff


	//   ....[24]....
        /*051c*/ 	.word	0xffffffff


	//   ....[25]....
        /*0520*/ 	.word	0xffffffff


	//   ....[26]....
        /*0524*/ 	.word	0xffffffff


	//   ....[27]....
        /*0528*/ 	.word	0xffffffff


	//   ....[28]....
        /*052c*/ 	.word	0xffffffff


	//   ....[29]....
        /*0530*/ 	.word	0xffffffff


	//   ....[30]....
        /*0534*/ 	.word	0xffffffff


	//   ....[31]....
        /*0538*/ 	.word	0xffffffff


	//   ....[32]....
        /*053c*/ 	.word	0xffffffff


	//   ....[33]....
        /*0540*/ 	.word	0xffffffff


	//   ....[34]....
        /*0544*/ 	.word	0xffffffff


	//   ....[35]....
        /*0548*/ 	.word	0xffffffff


	//   ....[36]....
        /*054c*/ 	.word	0xffffffff


	//   ....[37]....
        /*0550*/ 	.word	0xffffffff


	//   ....[38]....
        /*0554*/ 	.word	0xffffffff


	//   ....[39]....
        /*0558*/ 	.word	0xffffffff


	//   ....[40]....
        /*055c*/ 	.word	0xffffffff


	//   ....[41]....
        /*0560*/ 	.word	0xffffffff


	//   ....[42]....
        /*0564*/ 	.word	0xffffffff


	//   ....[43]....
        /*0568*/ 	.word	0xffffffff


	//   ....[44]....
        /*056c*/ 	.word	0xffffffff


	//   ....[45]....
        /*0570*/ 	.word	0xffffffff


	//   ....[46]....
        /*0574*/ 	.word	0xffffffff


	//   ....[47]....
        /*0578*/ 	.word	0xffffffff


	//   ....[48]....
        /*057c*/ 	.word	0xffffffff


	//   ....[49]....
        /*0580*/ 	.word	0xffffffff


	//   ....[50]....
        /*0584*/ 	.word	0xffffffff


	//   ....[51]....
        /*0588*/ 	.word	0xffffffff


	//   ....[52]....
        /*058c*/ 	.word	0xffffffff


	//   ....[53]....
        /*0590*/ 	.word	0xffffffff


	//   ....[54]....
        /*0594*/ 	.word	0xffffffff


	//   ....[55]....
        /*0598*/ 	.word	0xffffffff


	//   ....[56]....
        /*059c*/ 	.word	0xffffffff


	//   ....[57]....
        /*05a0*/ 	.word	0xffffffff


	//   ....[58]....
        /*05a4*/ 	.word	0xffffffff


	//   ....[59]....
        /*05a8*/ 	.word	0xffffffff


	//   ....[60]....
        /*05ac*/ 	.word	0xffffffff


	//   ....[61]....
        /*05b0*/ 	.word	0xffffffff


	//   ....[62]....
        /*05b4*/ 	.word	0xffffffff


	//   ....[63]....
        /*05b8*/ 	.word	0xffffffff


	//   ....[64]....
        /*05bc*/ 	.word	0xffffffff


	//   ....[65]....
        /*05c0*/ 	.word	0xffffffff


	//   ....[66]....
        /*05c4*/ 	.word	0xffffffff


	//   ....[67]....
        /*05c8*/ 	.word	0xffffffff


	//   ....[68]....
        /*05cc*/ 	.word	0xffffffff


	//   ....[69]....
        /*05d0*/ 	.word	0xffffffff


	//   ....[70]....
        /*05d4*/ 	.word	0xffffffff


	//   ....[71]....
        /*05d8*/ 	.word	0xffffffff


	//   ....[72]....
        /*05dc*/ 	.word	0xffffffff


	//   ....[73]....
        /*05e0*/ 	.word	0xffffffff


	//   ....[74]....
        /*05e4*/ 	.word	0xffffffff


	//   ....[75]....
        /*05e8*/ 	.word	0xffffffff


	//   ....[76]....
        /*05ec*/ 	.word	0xffffffff


	//   ....[77]....
        /*05f0*/ 	.word	0xffffffff


	//   ....[78]....
        /*05f4*/ 	.word	0xffffffff


	//   ....[79]....
        /*05f8*/ 	.word	0xffffffff


	//   ....[80]....
        /*05fc*/ 	.word	0xffffffff


	//   ....[81]....
        /*0600*/ 	.word	0xffffffff


	//   ....[82]....
        /*0604*/ 	.word	0xffffffff


	//   ....[83]....
        /*0608*/ 	.word	0xffffffff


	//   ....[84]....
        /*060c*/ 	.word	0xffffffff


	//   ....[85]....
        /*0610*/ 	.word	0xffffffff


	//   ....[86]....
        /*0614*/ 	.word	0xffffffff


	//   ....[87]....
        /*0618*/ 	.word	0xffffffff


	//   ....[88]....
        /*061c*/ 	.word	0xffffffff


	//   ....[89]....
        /*0620*/ 	.word	0xffffffff


	//   ....[90]....
        /*0624*/ 	.word	0xffffffff


	//   ....[91]....
        /*0628*/ 	.word	0xffffffff


	//   ....[92]....
        /*062c*/ 	.word	0xffffffff


	//   ....[93]....
        /*0630*/ 	.word	0xffffffff


	//   ....[94]....
        /*0634*/ 	.word	0xffffffff


	//   ....[95]....
        /*0638*/ 	.word	0xffffffff


	//   ....[96]....
        /*063c*/ 	.word	0xffffffff


	//   ....[97]....
        /*0640*/ 	.word	0xffffffff


	//   ....[98]....
        /*0644*/ 	.word	0xffffffff


	//   ....[99]....
        /*0648*/ 	.word	0xffffffff


	//   ....[100]....
        /*064c*/ 	.word	0xffffffff


	//   ....[101]....
        /*0650*/ 	.word	0xffffffff


	//   ....[102]....
        /*0654*/ 	.word	0xffffffff


	//   ....[103]....
        /*0658*/ 	.word	0xffffffff


	//   ....[104]....
        /*065c*/ 	.word	0xffffffff


	//   ....[105]....
        /*0660*/ 	.word	0xffffffff


	//   ....[106]....
        /*0664*/ 	.word	0xffffffff


	//   ....[107]....
        /*0668*/ 	.word	0xffffffff


	//   ....[108]....
        /*066c*/ 	.word	0xffffffff


	//   ....[109]....
        /*0670*/ 	.word	0xffffffff


	//   ....[110]....
        /*0674*/ 	.word	0xffffffff


	//   ....[111]....
        /*0678*/ 	.word	0xffffffff


	//   ....[112]....
        /*067c*/ 	.word	0xffffffff


	//   ....[113]....
        /*0680*/ 	.word	0xffffffff


	//   ....[114]....
        /*0684*/ 	.word	0xffffffff


	//   ....[115]....
        /*0688*/ 	.word	0xffffffff


	//   ....[116]....
        /*068c*/ 	.word	0xffffffff


	//   ....[117]....
        /*0690*/ 	.word	0xffffffff


	//   ....[118]....
        /*0694*/ 	.word	0xffffffff


	//   ....[119]....
        /*0698*/ 	.word	0xffffffff


	//   ....[120]....
        /*069c*/ 	.word	0xffffffff


	//   ....[121]....
        /*06a0*/ 	.word	0xffffffff


	//   ....[122]....
        /*06a4*/ 	.word	0xffffffff


	//   ....[123]....
        /*06a8*/ 	.word	0xffffffff


	//   ....[124]....
        /*06ac*/ 	.word	0xffffffff


	//   ....[125]....
        /*06b0*/ 	.word	0xffffffff


	//   ....[126]....
        /*06b4*/ 	.word	0xffffffff


	//   ....[127]....
        /*06b8*/ 	.word	0xffffffff


	//   ....[128]....
        /*06bc*/ 	.word	0xffffffff


	//   ....[129]....
        /*06c0*/ 	.word	0xffffffff


	//   ....[130]....
        /*06c4*/ 	.word	0xffffffff


	//   ....[131]....
        /*06c8*/ 	.word	0xffffffff


	//   ....[132]....
        /*06cc*/ 	.word	0xffffffff


	//   ....[133]....
        /*06d0*/ 	.word	0xffffffff


	//   ....[134]....
        /*06d4*/ 	.word	0xffffffff


	//   ....[135]....
        /*06d8*/ 	.word	0xffffffff


	//   ....[136]....
        /*06dc*/ 	.word	0xffffffff


	//   ....[137]....
        /*06e0*/ 	.word	0xffffffff


	//   ....[138]....
        /*06e4*/ 	.word	0xffffffff


	//   ....[139]....
        /*06e8*/ 	.word	0xffffffff


	//   ....[140]....
        /*06ec*/ 	.word	0xffffffff


	//   ....[141]....
        /*06f0*/ 	.word	0xffffffff


	//   ....[142]....
        /*06f4*/ 	.word	0xffffffff


	//   ....[143]....
        /*06f8*/ 	.word	0xffffffff


	//   ....[144]....
        /*06fc*/ 	.word	0xffffffff


	//   ....[145]....
        /*0700*/ 	.word	0xffffffff


	//   ....[146]....
        /*0704*/ 	.word	0xffffffff


	//   ....[147]....
        /*0708*/ 	.word	0xffffffff


	//   ....[148]....
        /*070c*/ 	.word	0xffffffff


	//   ....[149]....
        /*0710*/ 	.word	0xffffffff


	//   ....[150]....
        /*0714*/ 	.word	0xffffffff


	//   ....[151]....
        /*0718*/ 	.word	0xffffffff


	//   ....[152]....
        /*071c*/ 	.word	0xffffffff


	//   ....[153]....
        /*0720*/ 	.word	0xffffffff


	//   ....[154]....
        /*0724*/ 	.word	0xffffffff


	//   ....[155]....
        /*0728*/ 	.word	0xffffffff


	//   ....[156]....
        /*072c*/ 	.word	0xffffffff


	//   ....[157]....
        /*0730*/ 	.word	0xffffffff


	//   ....[158]....
        /*0734*/ 	.word	0xffffffff


	//   ....[159]....
        /*0738*/ 	.word	0xffffffff


	//   ....[160]....
        /*073c*/ 	.word	0xffffffff


	//   ....[161]....
        /*0740*/ 	.word	0xffffffff


	//   ....[162]....
        /*0744*/ 	.word	0xffffffff


	//   ....[163]....
        /*0748*/ 	.word	0xffffffff


	//   ....[164]....
        /*074c*/ 	.word	0xffffffff


	//   ....[165]....
        /*0750*/ 	.word	0xffffffff


	//   ....[166]....
        /*0754*/ 	.word	0xffffffff


	//   ....[167]....
        /*0758*/ 	.word	0xffffffff


	//   ....[168]....
        /*075c*/ 	.word	0xffffffff


	//   ....[169]....
        /*0760*/ 	.word	0xffffffff


	//   ....[170]....
        /*0764*/ 	.word	0xffffffff


	//   ....[171]....
        /*0768*/ 	.word	0xffffffff


	//   ....[172]....
        /*076c*/ 	.word	0xffffffff


	//   ....[173]....
        /*0770*/ 	.word	0xffffffff


	//   ....[174]....
        /*0774*/ 	.word	0xffffffff


	//----- nvinfo : EIATTR_COOP_GROUP_INSTR_OFFSETS
	.align		4
.L_166:
        /*0778*/ 	.byte	0x04, 0x28
        /*077a*/ 	.short	(.L_168 - .L_167)


	//   ....[0]....
.L_167:
        /*077c*/ 	.word	0x00000050


	//   ....[1]....
        /*0780*/ 	.word	0x00000200


	//   ....[2]....
        /*0784*/ 	.word	0x00000230


	//   ....[3]....
        /*0788*/ 	.word	0x00000260


	//   ....[4]....
        /*078c*/ 	.word	0x00000290


	//   ....[5]....
        /*0790*/ 	.word	0x000002c0


	//   ....[6]....
        /*0794*/ 	.word	0x000002f0


	//   ....[7]....
        /*0798*/ 	.word	0x00000460


	//   ....[8]....
        /*079c*/ 	.word	0x000004a0


	//   ....[9]....
        /*07a0*/ 	.word	0x000004d0


	//   ....[10]....
        /*07a4*/ 	.word	0x00000500


	//   ....[11]....
        /*07a8*/ 	.word	0x00000530


	//   ....[12]....
        /*07ac*/ 	.word	0x00000560


	//   ....[13]....
        /*07b0*/ 	.word	0x000005f0


	//   ....[14]....
        /*07b4*/ 	.word	0x00000620


	//   ....[15]....
        /*07b8*/ 	.word	0x00000630


	//   ....[16]....
        /*07bc*/ 	.word	0x000006a0


	//   ....[17]....
        /*07c0*/ 	.word	0x00007f90


	//   ....[18]....
        /*07c4*/ 	.word	0x00007fb0


	//   ....[19]....
        /*07c8*/ 	.word	0x00008110


	//   ....[20]....
        /*07cc*/ 	.word	0x00008120


	//   ....[21]....
        /*07d0*/ 	.word	0x00008280


	//   ....[22]....
        /*07d4*/ 	.word	0x000082a0


	//   ....[23]....
        /*07d8*/ 	.word	0x00008400


	//   ....[24]....
        /*07dc*/ 	.word	0x00008410


	//   ....[25]....
        /*07e0*/ 	.word	0x00008950


	//   ....[26]....
        /*07e4*/ 	.word	0x00008990


	//   ....[27]....
        /*07e8*/ 	.word	0x000089d0


	//   ....[28]....
        /*07ec*/ 	.word	0x00008a10


	//   ....[29]....
        /*07f0*/ 	.word	0x0000b3c0


	//   ....[30]....
        /*07f4*/ 	.word	0x0000b400


	//   ....[31]....
        /*07f8*/ 	.word	0x0000b440


	//   ....[32]....
        /*07fc*/ 	.word	0x0000b480


	//   ....[33]....
        /*0800*/ 	.word	0x0000ef40


	//   ....[34]....
        /*0804*/ 	.word	0x0000f070


	//   ....[35]....
        /*0808*/ 	.word	0x0000f2e0


	//   ....[36]....
        /*080c*/ 	.word	0x0000f390


	//   ....[37]....
        /*0810*/ 	.word	0x0000f400


	//   ....[38]....
        /*0814*/ 	.word	0x0000f530


	//   ....[39]....
        /*0818*/ 	.word	0x0000f550


	//   ....[40]....
        /*081c*/ 	.word	0x0000f6d0


	//   ....[41]....
        /*0820*/ 	.word	0x000112e0


	//   ....[42]....
        /*0824*/ 	.word	0x00011350


	//   ....[43]....
        /*0828*/ 	.word	0x000113e0


	//   ....[44]....
        /*082c*/ 	.word	0x00011450


	//   ....[45]....
        /*0830*/ 	.word	0x00011490


	//   ....[46]....
        /*0834*/ 	.word	0x00011580


	//   ....[47]....
        /*0838*/ 	.word	0x00011610


	//   ....[48]....
        /*083c*/ 	.word	0x000116e0


	//   ....[49]....
        /*0840*/ 	.word	0x00012cc0


	//   ....[50]....
        /*0844*/ 	.word	0x00012cd0


	//   ....[51]....
        /*0848*/ 	.word	0x00012ce0


	//   ....[52]....
        /*084c*/ 	.word	0x00012cf0


	//   ....[53]....
        /*0850*/ 	.word	0x00012d20


	//   ....[54]....
        /*0854*/ 	.word	0x00012d40


	//   ....[55]....
        /*0858*/ 	.word	0x00012d60


	//   ....[56]....
        /*085c*/ 	.word	0x00012d70


	//   ....[57]....
        /*0860*/ 	.word	0x00014300


	//   ....[58]....
        /*0864*/ 	.word	0x00014310


	//   ....[59]....
        /*0868*/ 	.word	0x00014320


	//   ....[60]....
        /*086c*/ 	.word	0x00014330


	//   ....[61]....
        /*0870*/ 	.word	0x00014340


	//   ....[62]....
        /*0874*/ 	.word	0x00014350


	//   ....[63]....
        /*0878*/ 	.word	0x00014370


	//   ....[64]....
        /*087c*/ 	.word	0x00014470


	//   ....[65]....
        /*0880*/ 	.word	0x00014820


	//   ....[66]....
        /*0884*/ 	.word	0x00014840


	//   ....[67]....
        /*0888*/ 	.word	0x00014980


	//   ....[68]....
        /*088c*/ 	.word	0x00014990


	//   ....[69]....
        /*0890*/ 	.word	0x00014ae0


	//   ....[70]....
        /*0894*/ 	.word	0x00014b00


	//   ....[71]....
        /*0898*/ 	.word	0x00014c50


	//   ....[72]....
        /*089c*/ 	.word	0x00014c60


	//   ....[73]....
        /*08a0*/ 	.word	0x00014fa0


	//   ....[74]....
        /*08a4*/ 	.word	0x00014fc0


	//   ....[75]....
        /*08a8*/ 	.word	0x00015480


	//   ....[76]....
        /*08ac*/ 	.word	0x00015490


	//   ....[77]....
        /*08b0*/ 	.word	0x000157f0


	//   ....[78]....
        /*08b4*/ 	.word	0x00015810


	//   ....[79]....
        /*08b8*/ 	.word	0x00015b90


	//   ....[80]....
        /*08bc*/ 	.word	0x00015ba0


	//   ....[81]....
        /*08c0*/ 	.word	0x00016690


	//   ....[82]....
        /*08c4*/ 	.word	0x000166b0


	//   ....[83]....
        /*08c8*/ 	.word	0x00016800


	//   ....[84]....
        /*08cc*/ 	.word	0x00016810


	//   ....[85]....
        /*08d0*/ 	.word	0x00016960


	//   ....[86]....
        /*08d4*/ 	.word	0x00016980


	//   ....[87]....
        /*08d8*/ 	.word	0x00016ad0


	//   ....[88]....
        /*08dc*/ 	.word	0x00016ae0


	//   ....[89]....
        /*08e0*/ 	.word	0x00016cf0


	//   ....[90]....
        /*08e4*/ 	.word	0x00016d10


	//   ....[91]....
        /*08e8*/ 	.word	0x00016e40


	//   ....[92]....
        /*08ec*/ 	.word	0x00016e80


	//   ....[93]....
        /*08f0*/ 	.word	0x00016eb0


	//   ....[94]....
        /*08f4*/ 	.word	0x00016ee0


	//   ....[95]....
        /*08f8*/ 	.word	0x00016f10


	//   ....[96]....
        /*08fc*/ 	.word	0x00016f40


	//   ....[97]....
        /*0900*/ 	.word	0x000170a0


	//   ....[98]....
        /*0904*/ 	.word	0x000170e0


	//   ....[99]....
        /*0908*/ 	.word	0x00017110


	//   ....[100]....
        /*090c*/ 	.word	0x00017140


	//   ....[101]....
        /*0910*/ 	.word	0x00017170


	//   ....[102]....
        /*0914*/ 	.word	0x000171a0


	//   ....[103]....
        /*0918*/ 	.word	0x00017230


	//   ....[104]....
        /*091c*/ 	.word	0x00017260


	//   ....[105]....
        /*0920*/ 	.word	0x00017270


	//   ....[106]....
        /*0924*/ 	.word	0x000172d0


	//   ....[107]....
        /*0928*/ 	.word	0x000178c0


	//   ....[108]....
        /*092c*/ 	.word	0x00017920


	//   ....[109]....
        /*0930*/ 	.word	0x00017970


	//   ....[110]....
        /*0934*/ 	.word	0x000179c0


	//   ....[111]....
        /*0938*/ 	.word	0x00017a10


	//   ....[112]....
        /*093c*/ 	.word	0x00017a80


	//   ....[113]....
        /*0940*/ 	.word	0x00017ac0


	//   ....[114]....
        /*0944*/ 	.word	0x00017b30


	//   ....[115]....
        /*0948*/ 	.word	0x00017ba0


	//   ....[116]....
        /*094c*/ 	.word	0x00017c00


	//   ....[117]....
        /*0950*/ 	.word	0x00017c70


	//   ....[118]....
        /*0954*/ 	.word	0x00017ce0


	//   ....[119]....
        /*0958*/ 	.word	0x00017d40


	//   ....[120]....
        /*095c*/ 	.word	0x00017da0


	//   ....[121]....
        /*0960*/ 	.word	0x00017e00


	//   ....[122]....
        /*0964*/ 	.word	0x00017e70


	//   ....[123]....
        /*0968*/ 	.word	0x00017ed0


	//   ....[124]....
        /*096c*/ 	.word	0x00017f30


	//   ....[125]....
        /*0970*/ 	.word	0x00017fa0


	//   ....[126]....
        /*0974*/ 	.word	0x00017ff0


	//   ....[127]....
        /*0978*/ 	.word	0x00018040


	//   ....[128]....
        /*097c*/ 	.word	0x00018090


	//   ....[129]....
        /*0980*/ 	.word	0x000180e0


	//   ....[130]....
        /*0984*/ 	.word	0x00018130


	//   ....[131]....
        /*0988*/ 	.word	0x00018180


	//   ....[132]....
        /*098c*/ 	.word	0x000181d0


	//   ....[133]....
        /*0990*/ 	.word	0x00018240


	//   ....[134]....
        /*0994*/ 	.word	0x000182b0


	//   ....[135]....
        /*0998*/ 	.word	0x00018310


	//   ....[136]....
        /*099c*/ 	.word	0x00018370


	//   ....[137]....
        /*09a0*/ 	.word	0x000183d0


	//   ....[138]....
        /*09a4*/ 	.word	0x00018440


	//   ....[139]....
        /*09a8*/ 	.word	0x000184a0


	//   ....[140]....
        /*09ac*/ 	.word	0x00018500


	//   ....[141]....
        /*09b0*/ 	.word	0x00018560


	//   ....[142]....
        /*09b4*/ 	.word	0x000185d0


	//   ....[143]....
        /*09b8*/ 	.word	0x00018630


	//   ....[144]....
        /*09bc*/ 	.word	0x00018690


	//   ....[145]....
        /*09c0*/ 	.word	0x000186f0


	//   ....[146]....
        /*09c4*/ 	.word	0x00018760


	//   ....[147]....
        /*09c8*/ 	.word	0x000187c0


	//   ....[148]....
        /*09cc*/ 	.word	0x00018820


	//   ....[149]....
        /*09d0*/ 	.word	0x00018880


	//   ....[150]....
        /*09d4*/ 	.word	0x000188f0


	//   ....[151]....
        /*09d8*/ 	.word	0x00018950


	//   ....[152]....
        /*09dc*/ 	.word	0x000189b0


	//   ....[153]....
        /*09e0*/ 	.word	0x00018a10


	//   ....[154]....
        /*09e4*/ 	.word	0x00018a80


	//   ....[155]....
        /*09e8*/ 	.word	0x00018ae0


	//   ....[156]....
        /*09ec*/ 	.word	0x00018b40


	//   ....[157]....
        /*09f0*/ 	.word	0x00018ba0


	//   ....[158]....
        /*09f4*/ 	.word	0x00018c10


	//   ....[159]....
        /*09f8*/ 	.word	0x00018c60


	//   ....[160]....
        /*09fc*/ 	.word	0x00018ca0


	//   ....[161]....
        /*0a00*/ 	.word	0x00018cf0


	//   ....[162]....
        /*0a04*/ 	.word	0x00018d40


	//   ....[163]....
        /*0a08*/ 	.word	0x00018d90


	//   ....[164]....
        /*0a0c*/ 	.word	0x00018e00


	//   ....[165]....
        /*0a10*/ 	.word	0x00018e40


	//   ....[166]....
        /*0a14*/ 	.word	0x00018e90


	//   ....[167]....
        /*0a18*/ 	.word	0x00018ee0


	//   ....[168]....
        /*0a1c*/ 	.word	0x00018f30


	//   ....[169]....
        /*0a20*/ 	.word	0x00018f80


	//   ....[170]....
        /*0a24*/ 	.word	0x00018ff0


	//   ....[171]....
        /*0a28*/ 	.word	0x00019030


	//   ....[172]....
        /*0a2c*/ 	.word	0x000190a0


	//   ....[173]....
        /*0a30*/ 	.word	0x00019100


	//   ....[174]....
        /*0a34*/ 	.word	0x00019160


	//----- nvinfo : EIATTR_EXIT_INSTR_OFFSETS
	.align		4
.L_168:
        /*0a38*/ 	.byte	0x04, 0x1c
        /*0a3a*/ 	.short	(.L_170 - .L_169)


	//   ....[0]....
.L_169:
        /*0a3c*/ 	.word	0x00000c10


	//   ....[1]....
        /*0a40*/ 	.word	0x00017880


	//----- nvinfo : EIATTR_MAX_THREADS
	.align		4
.L_170:
        /*0a44*/ 	.byte	0x04, 0x05
        /*0a46*/ 	.short	(.L_172 - .L_171)
.L_171:
        /*0a48*/ 	.word	0x00000080
        /*0a4c*/ 	.word	0x00000001
        /*0a50*/ 	.word	0x00000001


	//----- nvinfo : EIATTR_CRS_STACK_SIZE
	.align		4
.L_172:
        /*0a54*/ 	.byte	0x04, 0x1e
        /*0a56*/ 	.short	(.L_174 - .L_173)
.L_173:
        /*0a58*/ 	.word	0x00000000
.L_174:


//--------------------- .nv.info._ZN7cutlass13device_kernelIN5flash19enable_sm80_to_sm89INS1_16FlashAttnFwdSm80INS1_25CollectiveMainloopFwdSm80ILi4ELi1ELb0EN4cute5tupleIJNS5_1CILi128EEENS7_ILi48EEENS7_ILi96EEEEEELi96ENS_6half_tEfNS_4arch4Sm80ELb0ELb1ELb0ELb0ELb0ELb0ELb1ELb1EEENS1_21CollectiveEpilogueFwdINS6_IJS8_SA_S9_EEENS6_IJNS7_ILi1EEESI_SI_EEESC_SE_Li128ELb0ELb1ELb1ELb0EEENS1_19SingleTileSchedulerILb0ELb1ELb1ELi128EEEEEEEEEvNT_6ParamsE --------------------------
	.section	.nv.info._ZN7cutlass13device_kernelIN5flash19enable_sm80_to_sm89INS1_16FlashAttnFwdSm80INS1_25CollectiveMainloopFwdSm80ILi4ELi1ELb0EN4cute5tupleIJNS5_1CILi128EEENS7_ILi48EEENS7_ILi96EEEEEELi96ENS_6half_tEfNS_4arch4Sm80ELb0ELb1ELb0ELb0ELb0ELb0ELb1ELb1EEENS1_21CollectiveEpilogueFwdINS6_IJS8_SA_S9_EEENS6_IJNS7_ILi1EEESI_SI_EEESC_SE_Li128ELb0ELb1ELb1ELb0EEENS1_19SingleTileSchedulerILb0ELb1ELb1ELi128EEEEEEEEEvNT_6ParamsE,"",@"SHT_CUDA_INFO"
	.sectionflags	@""
	.align	4


	//----- nvinfo : EIATTR_CUDA_API_VERSION
	.align		4
        /*0000*/ 	.byte	0x04, 0x37
        /*0002*/ 	.short	(.L_176 - .L_175)
.L_175:
        /*0004*/ 	.word	0x00000082


	//----- nvinfo : EIATTR_SW2861232_WAR
	.align		4
.L_176:
        /*0008*/ 	.byte	0x01, 0x35
	.zero		2


	//----- nvinfo : EIATTR_PARAM_CBANK
	.align		4
        /*000c*/ 	.byte	0x04, 0x0a
        /*000e*/ 	.short	(.L_178 - .L_177)
	.align		4
.L_177:
        /*0010*/ 	.word	index@(.nv.constant0._ZN7cutlass13device_kernelIN5flash19enable_sm80_to_sm89INS1_16FlashAttnFwdSm80INS1_25CollectiveMainloopFwdSm80ILi4ELi1ELb0EN4cute5tupleIJNS5_1CILi128EEENS7_ILi48EEENS7_ILi96EEEEEELi96ENS_6half_tEfNS_4arch4Sm80ELb0ELb1ELb0ELb0ELb0ELb0ELb1ELb1EEENS1_21CollectiveEpilogueFwdINS6_IJS8_SA_S9_EEENS6_IJNS7_ILi1EEESI_SI_EEESC_SE_Li128ELb0ELb1ELb1ELb0EEENS1_19SingleTileSchedulerILb0ELb1ELb1ELi128EEEEEEEEEvNT_6ParamsE)
        /*0014*/ 	.short	0x0160
        /*0016*/ 	.short	0x0418


	//----- nvinfo : EIATTR_CBANK_PARAM_SIZE
	.align		4
.L_178:
        /*0018*/ 	.byte	0x03, 0x19
        /*001a*/ 	.short	0x0418


	//----- nvinfo : EIATTR_KPARAM_INFO
	.align		4
        /*001c*/ 	.byte	0x04, 0x17
        /*001e*/ 	.short	(.L_180 - .L_179)
.L_179:
        /*0020*/ 	.word	0x00000000
        /*0024*/ 	.short	0x0000
        /*0026*/ 	.short	0x0000
        /*0028*/ 	.byte	0x00, 0xf0, 0x61, 0x10


	//----- nvinfo : EIATTR_MAXREG_COUNT
	.align		4
.L_180:
        /*002c*/ 	.byte	0x03, 0x1b
        /*002e*/ 	.short	0x00ff


	//----- nvinfo : EIATTR_NUM_BARRIERS
	.align		4
        /*0030*/ 	.byte	0x02, 0x4c
        /*0032*/ 	.byte	0x02
	.zero		1


	//----- nvinfo : EIATTR_MERCURY_ISA_VERSION
	.align		4
        /*0034*/ 	.byte	0x03, 0x5f
        /*0036*/ 	.short	0x0000


	//----- nvinfo : EIATTR_COOP_GROUP_MASK_REGIDS
	.align		4
        /*0038*/ 	.byte	0x04, 0x29
        /*003a*/ 	.short	(.L_182 - .L_181)


	//   ....[0]....
.L_181:
        /*003c*/ 	.word	0xffffffff


	//   ....[1]....
        /*0040*/ 	.word	0xffffffff


	//   ....[2]....
        /*0044*/ 	.word	0xffffffff


	//   ....[3]....
        /*0048*/ 	.word	0xffffffff


	//   ....[4]....
        /*004c*/ 	.word	0xffffffff


	//   ....[5]....
        /*0050*/ 	.word	0xffffffff


	//   ....[6]....
        /*0054*/ 	.word	0xffffffff


	//   ....[7]....
        /*0058*/ 	.word	0xffffffff


	//   ....[8]....
        /*005c*/ 	.word	0xffffffff


	//   ....[9]....
        /*0060*/ 	.word	0xffffffff


	//   ....[10]....
        /*0064*/ 	.word	0xffffffff


	//   ....[11]....
        /*0068*/ 	.word	0xffffffff


	//   ....[12]....
        /*006c*/ 	.word	0xffffffff


	//   ....[13]....
        /*0070*/ 	.word	0xffffffff


	//   ....[14]....
        /*0074*/ 	.word	0xffffffff


	//   ....[15]....
        /*0078*/ 	.word	0xffffffff


	//   ....[16]....
        /*007c*/ 	.word	0xffffffff


	//   ....[17]....
        /*0080*/ 	.word	0xffffffff


	//   ....[18]....
        /*0084*/ 	.word	0xffffffff


	//   ....[19]....
        /*0088*/ 	.word	0xffffffff


	//   ....[20]....
        /*008c*/ 	.word	0xffffffff


	//   ....[21]....
        /*0090*/ 	.word	0xffffffff


	//   ....[22]....
        /*0094*/ 	.word	0xffffffff


	//   ....[23]....
        /*0098*/ 	.word	0xffffffff


	//   ....[24]....
        /*009c*/ 	.word	0xffffffff


	//   ....[25]....
        /*00a0*/ 	.word	0xffffffff


	//   ....[26]....
        /*00a4*/ 	.word	0xffffffff


	//   ....[27]....
        /*00a8*/ 	.word	0xffffffff


	//   ....[28]....
        /*00ac*/ 	.word	0xffffffff


	//   ....[29]....
        /*00b0*/ 	.word	0xffffffff


	//   ....[30]....
        /*00b4*/ 	.word	0xffffffff


	//   ....[31]....
        /*00b8*/ 	.word	0xffffffff


	//   ....[32]....
        /*00bc*/ 	.word	0xffffffff


	//   ....[33]....
        /*00c0*/ 	.word	0xffffffff


	//   ....[34]....
        /*00c4*/ 	.word	0xffffffff


	//   ....[35]....
        /*00c8*/ 	.word	0xffffffff


	//   ....[36]....
        /*00cc*/ 	.word	0xffffffff


	//   ....[37]....
        /*00d0*/ 	.word	0xffffffff


	//   ....[38]....
        /*00d4*/ 	.word	0xffffffff


	//   ....[39]....
        /*00d8*/ 	.word	0xffffffff


	//   ....[40]....
        /*00dc*/ 	.word	0xffffffff


	//   ....[41]....
        /*00e0*/ 	.word	0xffffffff


	//   ....[42]....
        /*00e4*/ 	.word	0xffffffff


	//   ....[43]....
        /*00e8*/ 	.word	0xffffffff


	//   ....[44]....
        /*00ec*/ 	.word	0xffffffff


	//   ....[45]....
        /*00f0*/ 	.word	0xffffffff


	//   ....[46]....
        /*00f4*/ 	.word	0xffffffff


	//   ....[47]....
        /*00f8*/ 	.word	0xffffffff


	//   ....[48]....
        /*00fc*/ 	.word	0xffffffff


	//   ....[49]....
        /*0100*/ 	.word	0xffffffff


	//   ....[50]....
        /*0104*/ 	.word	0xffffffff


	//   ....[51]....
        /*0108*/ 	.word	0xffffffff


	//   ....[52]....
        /*010c*/ 	.word	0xffffffff


	//   ....[53]....
        /*0110*/ 	.word	0xffffffff


	//   ....[54]....
        /*0114*/ 	.word	0xffffffff


	//   ....[55]....
        /*0118*/ 	.word	0xffffffff


	//   ....[56]....
        /*011c*/ 	.word	0xffffffff


	//   ....[57]....
        /*0120*/ 	.word	0xffffffff


	//   ....[58]....
        /*0124*/ 	.word	0xffffffff


	//   ....[59]....
        /*0128*/ 	.word	0xffffffff


	//   ....[60]....
        /*012c*/ 	.word	0xffffffff


	//   ....[61]....
        /*0130*/ 	.word	0xffffffff


	//   ....[62]....
        /*0134*/ 	.word	0xffffffff


	//   ....[63]....
        /*0138*/ 	.word	0xffffffff


	//   ....[64]....
        /*013c*/ 	.word	0xffffffff


	//   ....[65]....
        /*0140*/ 	.word	0xffffffff


	//   ....[66]....
        /*0144*/ 	.word	0xffffffff


	//   ....[67]....
        /*0148*/ 	.word	0xffffffff


	//   ....[68]....
        /*014c*/ 	.word	0xffffffff


	//   ....[69]....
        /*0150*/ 	.word	0xffffffff


	//   ....[70]....
        /*0154*/ 	.word	0xffffffff


	//   ....[71]....
        /*0158*/ 	.word	0xffffffff


	//   ....[72]....
        /*015c*/ 	.word	0xffffffff


	//   ....[73]....
        /*0160*/ 	.word	0xffffffff


	//   ....[74]....
        /*0164*/ 	.word	0xffffffff


	//   ....[75]....
        /*0168*/ 	.word	0xffffffff


	//   ....[76]....
        /*016c*/ 	.word	0xffffffff


	//----- nvinfo : EIATTR_COOP_GROUP_INSTR_OFFSETS
	.align		4
.L_182:
        /*0170*/ 	.byte	0x04, 0x28
        /*0172*/ 	.short	(.L_184 - .L_183)


	//   ....[0]....
.L_183:
        /*0174*/ 	.word	0x00000050


	//   ....[1]....
        /*0178*/ 	.word	0x00001310


	//   ....[2]....
        /*017c*/ 	.word	0x00001360


	//   ....[3]....
        /*0180*/ 	.word	0x00001600


	//   ....[4]....
        /*0184*/ 	.word	0x00001630


	//   ....[5]....
        /*0188*/ 	.word	0x00001770


	//   ....[6]....
        /*018c*/ 	.word	0x000017a0


	//   ....[7]....
        /*0190*/ 	.word	0x000018d0


	//   ....[8]....
        /*0194*/ 	.word	0x00001910


	//   ....[9]....
        /*0198*/ 	.word	0x00002c70


	//   ....[10]....
        /*019c*/ 	.word	0x00002e90


	//   ....[11]....
        /*01a0*/ 	.word	0x000033c0


	//   ....[12]....
        /*01a4*/ 	.word	0x00003b70


	//   ....[13]....
        /*01a8*/ 	.word	0x000041e0


	//   ....[14]....
        /*01ac*/ 	.word	0x000042b0


	//   ....[15]....
        /*01b0*/ 	.word	0x000042f0


	//   ....[16]....
        /*01b4*/ 	.word	0x000043e0


	//   ....[17]....
        /*01b8*/ 	.word	0x00004710


	//   ....[18]....
        /*01bc*/ 	.word	0x000048e0


	//   ....[19]....
        /*01c0*/ 	.word	0x00004900


	//   ....[20]....
        /*01c4*/ 	.word	0x000049d0


	//   ....[21]....
        /*01c8*/ 	.word	0x00006530


	//   ....[22]....
        /*01cc*/ 	.word	0x00006730


	//   ....[23]....
        /*01d0*/ 	.word	0x00006910


	//   ....[24]....
        /*01d4*/ 	.word	0x000073c0


	//   ....[25]....
        /*01d8*/ 	.word	0x00007840


	//   ....[26]....
        /*01dc*/ 	.word	0x00007940


	//   ....[27]....
        /*01e0*/ 	.word	0x00007990


	//   ....[28]....
        /*01e4*/ 	.word	0x00007ae0


	//   ....[29]....
        /*01e8*/ 	.word	0x00007c00


	//   ....[30]....
        /*01ec*/ 	.word	0x00007e00


	//   ....[31]....
        /*01f0*/ 	.word	0x00007e60


	//   ....[32]....
        /*01f4*/ 	.word	0x00007f50


	//   ....[33]....
        /*01f8*/ 	.word	0x0000a7f0


	//   ....[34]....
        /*01fc*/ 	.word	0x0000a860


	//   ....[35]....
        /*0200*/ 	.word	0x0000a8a0


	//   ....[36]....
        /*0204*/ 	.word	0x0000a8f0


	//   ....[37]....
        /*0208*/ 	.word	0x0000a920


	//   ....[38]....
        /*020c*/ 	.word	0x0000a950


	//   ....[39]....
        /*0210*/ 	.word	0x0000ab00


	//   ....[40]....
        /*0214*/ 	.word	0x0000ac30


	//   ....[41]....
        /*0218*/ 	.word	0x0000cfb0


	//   ....[42]....
        /*021c*/ 	.word	0x0000d1a0


	//   ....[43]....
        /*0220*/ 	.word	0x0000d4e0


	//   ....[44]....
        /*0224*/ 	.word	0x0000dca0


	//   ....[45]....
        /*0228*/ 	.word	0x0000e4d0


	//   ....[46]....
        /*022c*/ 	.word	0x0000e560


	//   ....[47]....
        /*0230*/ 	.word	0x0000e600


	//   ....[48]....
        /*0234*/ 	.word	0x0000e630


	//   ....[49]....
        /*0238*/ 	.word	0x0000e690


	//   ....[50]....
        /*023c*/ 	.word	0x0000e870


	//   ....[51]....
        /*0240*/ 	.word	0x0000e9a0


	//   ....[52]....
        /*0244*/ 	.word	0x0000eac0


	//   ....[53]....
        /*0248*/ 	.word	0x00010010


	//   ....[54]....
        /*024c*/ 	.word	0x00010040


	//   ....[55]....
        /*0250*/ 	.word	0x00010050


	//   ....[56]....
        /*0254*/ 	.word	0x00010060


	//   ....[57]....
        /*0258*/ 	.word	0x00010090


	//   ....[58]....
        /*025c*/ 	.word	0x000100c0


	//   ....[59]....
        /*0260*/ 	.word	0x000100e0


	//   ....[60]....
        /*0264*/ 	.word	0x000100f0


	//   ....[61]....
        /*0268*/ 	.word	0x00010f70


	//   ....[62]....
        /*026c*/ 	.word	0x00010fb0


	//   ....[63]....
        /*0270*/ 	.word	0x00010fe0


	//   ....[64]....
        /*0274*/ 	.word	0x00011010


	//   ....[65]....
        /*0278*/ 	.word	0x00011040


	//   ....[66]....
        /*027c*/ 	.word	0x00011070


	//   ....[67]....
        /*0280*/ 	.word	0x000110a0


	//   ....[68]....
        /*0284*/ 	.word	0x000110d0


	//   ....[69]....
        /*0288*/ 	.word	0x00011120


	//   ....[70]....
        /*028c*/ 	.word	0x00011170


	//   ....[71]....
        /*0290*/ 	.word	0x00011610


	//   ....[72]....
        /*0294*/ 	.word	0x00011630


	//   ....[73]....
        /*0298*/ 	.word	0x00011ab0


	//   ....[74]....
        /*029c*/ 	.word	0x00011ad0


	//   ....[75]....
        /*02a0*/ 	.word	0x00011f50


	//   ....[76]....
        /*02a4*/ 	.word	0x00011f60


	//----- nvinfo : EIATTR_EXIT_INSTR_OFFSETS
	.align		4
.L_184:
        /*02a8*/ 	.byte	0x04, 0x1c
        /*02aa*/ 	.short	(.L_186 - .L_185)


	//   ....[0]....
.L_185:
        /*02ac*/ 	.word	0x000001b0


	//   ....[1]....
        /*02b0*/ 	.word	0x00011f70


	//   ....[2]....
        /*02b4*/ 	.word	0x00012390


	//   ....[3]....
        /*02b8*/ 	.word	0x000123e0


	//   ....[4]....
        /*02bc*/ 	.word	0x00012410


	//   ....[5]....
        /*02c0*/ 	.word	0x00012470


	//   ....[6]....
        /*02c4*/ 	.word	0x00012700


	//----- nvinfo : EIATTR_CTAIDZ_USED
	.align		4
.L_186:
        /*02c8*/ 	.byte	0x01, 0x04
	.zero		2


	//----- nvinfo : EIATTR_MAX_THREADS
	.align		4
        /*02cc*/ 	.byte	0x04, 0x05
        /*02ce*/ 	.short	(.L_188 - .L_187)
.L_187:
        /*02d0*/ 	.word	0x00000080
        /*02d4*/ 	.word	0x00000001
        /*02d8*/ 	.word	0x00000001


	//----- nvinfo : EIATTR_CRS_STACK_SIZE
	.align		4
.L_188:
        /*02dc*/ 	.byte	0x04, 0x1e
        /*02de*/ 	.short	(.L_190 - .L_189)
.L_189:
        /*02e0*/ 	.word	0x00000000
.L_190:


//--------------------- .nv.info._ZN7cutlass13device_kernelIN5flash19enable_sm80_to_sm89INS1_16FlashAttnFwdSm80INS1_25CollectiveMainloopFwdSm80ILi4ELi1ELb0EN4cute5tupleIJNS5_1CILi128EEENS7_ILi48EEENS7_ILi96EEEEEELi96ENS_6half_tEfNS_4arch4Sm80ELb0ELb1ELb0ELb1ELb0ELb0ELb1ELb1EEENS1_21CollectiveEpilogueFwdINS6_IJS8_SA_S9_EEENS6_IJNS7_ILi1EEESI_SI_EEESC_SE_Li128ELb1ELb1ELb1ELb0EEENS1_36VarlenDynamicPersistentTileSchedulerILi128ELi48ELi128ELi128ELb1ELb1ELb0ELb1ELb0ELb1EEEEEEEEEvNT_6ParamsE --------------------------
	.section	.nv.info._ZN7cutlass13device_kernelIN5flash19enable_sm80_to_sm89INS1_16FlashAttnFwdSm80INS1_25CollectiveMainloopFwdSm80ILi4ELi1ELb0EN4cute5tupleIJNS5_1CILi128EEENS7_ILi48EEENS7_ILi96EEEEEELi96ENS_6half_tEfNS_4arch4Sm80ELb0ELb1ELb0ELb1ELb0ELb0ELb1ELb1EEENS1_21CollectiveEpilogueFwdINS6_IJS8_SA_S9_EEENS6_IJNS7_ILi1EEESI_SI_EEESC_SE_Li128ELb1ELb1ELb1ELb0EEENS1_36VarlenDynamicPersistentTileSchedulerILi128ELi48ELi128ELi128ELb1ELb1ELb0ELb1ELb0ELb1EEEEEEEEEvNT_6ParamsE,"",@"SHT_CUDA_INFO"
	.sectionflags	@""
	.align	4


	//----- nvinfo : EIATTR_CUDA_API_VERSION
	.align		4
        /*0000*/ 	.byte	0x04, 0x37
        /*0002*/ 	.short	(.L_192 - .L_191)
.L_191:
        /*0004*/ 	.word	0x00000082


	//----- nvinfo : EIATTR_SW2861232_WAR
	.align		4
.L_192:
        /*0008*/ 	.byte	0x01, 0x35
	.zero		2


	//----- nvinfo : EIATTR_PARAM_CBANK
	.align		4
        /*000c*/ 	.byte	0x04, 0x0a
        /*000e*/ 	.short	(.L_194 - .L_193)
	.align		4
.L_193:
        /*0010*/ 	.word	index@(.nv.constant0._ZN7cutlass13device_kernelIN5flash19enable_sm80_to_sm89INS1_16FlashAttnFwdSm80INS1_25CollectiveMainloopFwdSm80ILi4ELi1ELb0EN4cute5tupleIJNS5_1CILi128EEENS7_ILi48EEENS7_ILi96EEEEEELi96ENS_6half_tEfNS_4arch4Sm80ELb0ELb1ELb0ELb1ELb0ELb0ELb1ELb1EEENS1_21CollectiveEpilogueFwdINS6_IJS8_SA_S9_EEENS6_IJNS7_ILi1EEESI_SI_EEESC_SE_Li128ELb1ELb1ELb1ELb0EEENS1_36VarlenDynamicPersistentTileSchedulerILi128ELi48ELi128ELi128ELb1ELb1ELb0ELb1ELb0ELb1EEEEEEEEEvNT_6ParamsE)
        /*0014*/ 	.short	0x0160
        /*0016*/ 	.short	0x0438


	//----- nvinfo : EIATTR_CBANK_PARAM_SIZE
	.align		4
.L_194:
        /*0018*/ 	.byte	0x03, 0x19
        /*001a*/ 	.short	0x0438


	//----- nvinfo : EIATTR_KPARAM_INFO
	.align		4
        /*001c*/ 	.byte	0x04, 0x17
        /*001e*/ 	.short	(.L_196 - .L_195)
.L_195:
        /*0020*/ 	.word	0x00000000
        /*0024*/ 	.short	0x0000
        /*0026*/ 	.short	0x0000
        /*0028*/ 	.byte	0x00, 0xf0, 0xe1, 0x10


	//----- nvinfo : EIATTR_MAXREG_COUNT
	.align		4
.L_196:
        /*002c*/ 	.byte	0x03, 0x1b
        /*002e*/ 	.short	0x00ff


	//----- nvinfo : EIATTR_NUM_BARRIERS
	.align		4
        /*0030*/ 	.byte	0x02, 0x4c
        /*0032*/ 	.byte	0x06
	.zero		1


	//----- nvinfo : EIATTR_ANNOTATIONS
	.align		4
        /*0034*/ 	.byte	0x04, 0x55
        /*0036*/ 	.short	(.L_198 - .L_197)


	//   ....[0]....
.L_197:
        /* <DEDUP_REMOVED lines=94> */


	//----- nvinfo : EIATTR_MERCURY_ISA_VERSION
	.align		4
.L_198:
        /*0600*/ 	.byte	0x03, 0x5f
        /*0602*/ 	.short	0x0000


	//----- nvinfo : EIATTR_INT_WARP_WIDE_INSTR_OFFSETS
	.align		4
        /*0604*/ 	.byte	0x04, 0x31
        /*0606*/ 	.short	(.L_200 - .L_199)


	//   ....[0]....
.L_199:
        /*0608*/ 	.word	0x00011d00


	//   ....[1]....
        /*060c*/ 	.word	0x00011d80


	//----- nvinfo : EIATTR_COOP_GROUP_MASK_REGIDS
	.align		4
.L_200:
        /*0610*/ 	.byte	0x04, 0x29
        /*0612*/ 	.short	(.L_202 - .L_201)


	//   ....[0]....
.L_201:
        /*0614*/ 	.word	0xffffffff


	//   ....[1]....
        /*0618*/ 	.word	0xffffffff


	//   ....[2]....
        /*061c*/ 	.word	0xffffffff


	//   ....[3]....
        /*0620*/ 	.word	0xffffffff


	//   ....[4]....
        /*0624*/ 	.word	0xffffffff


	//   ....[5]....
        /*0628*/ 	.word	0xffffffff


	//   ....[6]....
        /*062c*/ 	.word	0xffffffff


	//   ....[7]....
        /*0630*/ 	.word	0xffffffff


	//   ....[8]....
        /*0634*/ 	.word	0xffffffff


	//   ....[9]....
        /*0638*/ 	.word	0xffffffff


	//   ....[10]....
        /*063c*/ 	.word	0xffffffff


	//   ....[11]....
        /*0640*/ 	.word	0xffffffff


	//   ....[12]....
        /*0644*/ 	.word	0xffffffff


	//   ....[13]....
        /*0648*/ 	.word	0xffffffff


	//   ....[14]....
        /*064c*/ 	.word	0xffffffff


	//   ....[15]....
        /*0650*/ 	.word	0xffffffff


	//   ....[16]....
        /*0654*/ 	.word	0xffffffff


	//   ....[17]....
        /*0658*/ 	.word	0xffffffff


	//   ....[18]....
        /*065c*/ 	.word	0xffffffff


	//   ....[19]....
        /*0660*/ 	.word	0xffffffff


	//   ....[20]....
        /*0664*/ 	.word	0xffffffff


	//   ....[21]....
        /*0668*/ 	.word	0xffffffff


	//   ....[22]....
        /*066c*/ 	.word	0xffffffff


	//   ....[23]....
        /*0670*/ 	.word	0xffffffff


	//   ....[24]....
        /*0674*/ 	.word	0xffffffff


	//   ....[25]....
        /*0678*/ 	.word	0xffffffff


	//   ....[26]....
        /*067c*/ 	.word	0xffffffff


	//   ....[27]....
        /*0680*/ 	.word	0xffffffff


	//   ....[28]....
        /*0684*/ 	.word	0xffffffff


	//   ....[29]....
        /*0688*/ 	.word	0xffffffff


	//   ....[30]....
        /*068c*/ 	.word	0xffffffff


	//   ....[31]....
        /*0690*/ 	.word	0xffffffff


	//   ....[32]....
        /*0694*/ 	.word	0xffffffff


	//   ....[33]....
        /*0698*/ 	.word	0xffffffff


	//   ....[34]....
        /*069c*/ 	.word	0xffffffff


	//   ....[35]....
        /*06a0*/ 	.word	0xffffffff


	//   ....[36]....
        /*06a4*/ 	.word	0xffffffff


	//   ....[37]....
        /*06a8*/ 	.word	0xffffffff


	//   ....[38]....
        /*06ac*/ 	.word	0xffffffff


	//   ....[39]....
        /*06b0*/ 	.word	0xffffffff


	//   ....[40]....
        /*06b4*/ 	.word	0xffffffff


	//   ....[41]....
        /*06b8*/ 	.word	0xffffffff


	//   ....[42]....
        /*06bc*/ 	.word	0xffffffff


	//   ....[43]....
        /*06c0*/ 	.word	0xffffffff


	//   ....[44]....
        /*06c4*/ 	.word	0xffffffff


	//   ....[45]....
        /*06c8*/ 	.word	0xffffffff


	//   ....[46]....
        /*06cc*/ 	.word	0xffffffff


	//   ....[47]....
        /*06d0*/ 	.word	0xffffffff


	//   ....[48]....
        /*06d4*/ 	.word	0xffffffff


	//   ....[49]....
        /*06d8*/ 	.word	0xffffffff


	//   ....[50]....
        /*06dc*/ 	.word	0xffffffff


	//   ....[51]....
        /*06e0*/ 	.word	0xffffffff


	//   ....[52]....
        /*06e4*/ 	.word	0xffffffff


	//   ....[53]....
        /*06e8*/ 	.word	0xffffffff


	//   ....[54]....
        /*06ec*/ 	.word	0xffffffff


	//   ....[55]....
        /*06f0*/ 	.word	0xffffffff


	//   ....[56]....
        /*06f4*/ 	.word	0xffffffff


	//   ....[57]....
        /*06f8*/ 	.word	0xffffffff


	//   ....[58]....
        /*06fc*/ 	.word	0xffffffff


	//   ....[59]....
        /*0700*/ 	.word	0xffffffff


	//   ....[60]....
        /*0704*/ 	.word	0xffffffff


	//   ....[61]....
        /*0708*/ 	.word	0xffffffff


	//   ....[62]....
        /*070c*/ 	.word	0xffffffff


	//   ....[63]....
        /*0710*/ 	.word	0xffffffff


	//   ....[64]....
        /*0714*/ 	.word	0xffffffff


	//   ....[65]....
        /*0718*/ 	.word	0xffffffff


	//   ....[66]....
        /*071c*/ 	.word	0xffffffff


	//   ....[67]....
        /*0720*/ 	.word	0xffffffff


	//   ....[68]....
        /*0724*/ 	.word	0xffffffff


	//   ....[69]....
        /*0728*/ 	.word	0xffffffff


	//   ....[70]....
        /*072c*/ 	.word	0xffffffff


	//   ....[71]....
        /*0730*/ 	.word	0xffffffff


	//   ....[72]....
        /*0734*/ 	.word	0xffffffff


	//   ....[73]....
        /*0738*/ 	.word	0xffffffff


	//   ....[74]....
        /*073c*/ 	.word	0xffffffff


	//   ....[75]....
        /*0740*/ 	.word	0xffffffff


	//   ....[76]....
        /*0744*/ 	.word	0xffffffff


	//   ....[77]....
        /*0748*/ 	.word	0xffffffff


	//   ....[78]....
        /*074c*/ 	.word	0xffffffff


	//   ....[79]....
        /*0750*/ 	.word	0xffffffff


	//   ....[80]....
        /*0754*/ 	.word	0xffffffff


	//   ....[81]....
        /*0758*/ 	.word	0xffffffff


	//   ....[82]....
        /*075c*/ 	.word	0xffffffff


	//   ....[83]....
        /*0760*/ 	.word	0xffffffff


	//   ....[84]....
        /*0764*/ 	.word	0xffffffff


	//   ....[85]....
        /*0768*/ 	.word	0xffffffff


	//   ....[86]....
        /*076c*/ 	.word	0xffffffff


	//   ....[87]....
        /*0770*/ 	.word	0xffffffff


	//   ....[88]....
        /*0774*/ 	.word	0xffffffff


	//   ....[89]....
        /*0778*/ 	.word	0xffffffff


	//   ....[90]....
        /*077c*/ 	.word	0xffffffff


	//   ....[91]....
        /*0780*/ 	.word	0xffffffff


	//   ....[92]....
        /*0784*/ 	.word	0xffffffff


	//   ....[93]....
        /*0788*/ 	.word	0xffffffff


	//   ....[94]....
        /*078c*/ 	.word	0xffffffff


	//   ....[95]....
        /*0790*/ 	.word	0xffffffff


	//   ....[96]....
        /*0794*/ 	.word	0xffffffff


	//   ....[97]....
        /*0798*/ 	.word	0xffffffff


	//   ....[98]....
        /*079c*/ 	.word	0xffffffff


	//   ....[99]....
        /*07a0*/ 	.word	0xffffffff


	//   ....[100]....
        /*07a4*/ 	.word	0xffffffff


	//   ....[101]....
        /*07a8*/ 	.word	0xffffffff


	//   ....[102]....
        /*07ac*/ 	.word	0xffffffff


	//   ....[103]....
        /*07b0*/ 	.word	0xffffffff


	//   ....[104]....
        /*07b4*/ 	.word	0xffffffff


	//   ....[105]....
        /*07b8*/ 	.word	0xffffffff


	//   ....[106]....
        /*07bc*/ 	.word	0xffffffff


	//   ....[107]....
        /*07c0*/ 	.word	0xffffffff


	//   ....[108]....
        /*07c4*/ 	.word	0xffffffff


	//   ....[109]....
        /*07c8*/ 	.word	0xffffffff


	//   ....[110]....
        /*07cc*/ 	.word	0xffffffff


	//   ....[111]....
        /*07d0*/ 	.word	0xffffffff


	//   ....[112]....
        /*07d4*/ 	.word	0xffffffff


	//   ....[113]....
        /*07d8*/ 	.word	0xffffffff


	//   ....[114]....
        /*07dc*/ 	.word	0xffffffff


	//   ....[115]....
        /*07e0*/ 	.word	0xffffffff


	//   ....[116]....
        /*07e4*/ 	.word	0xffffffff


	//   ....[117]....
        /*07e8*/ 	.word	0xffffffff


	//   ....[118]....
        /*07ec*/ 	.word	0xffffffff


	//   ....[119]....
        /*07f0*/ 	.word	0xffffffff


	//   ....[120]....
        /*07f4*/ 	.word	0xffffffff


	//   ....[121]....
        /*07f8*/ 	.word	0xffffffff


	//   ....[122]....
        /*07fc*/ 	.word	0xffffffff


	//   ....[123]....
        /*0800*/ 	.word	0xffffffff


	//   ....[124]....
        /*0804*/ 	.word	0xffffffff


	//   ....[125]....
        /*0808*/ 	.word	0xffffffff


	//   ....[126]....
        /*080c*/ 	.word	0xffffffff


	//   ....[127]....
        /*0810*/ 	.word	0xffffffff


	//   ....[128]....
        /*0814*/ 	.word	0xffffffff


	//   ....[129]....
        /*0818*/ 	.word	0xffffffff


	//   ....[130]....
        /*081c*/ 	.word	0xffffffff


	//   ....[131]....
        /*0820*/ 	.word	0xffffffff


	//   ....[132]....
        /*0824*/ 	.word	0xffffffff


	//   ....[133]....
        /*0828*/ 	.word	0xffffffff


	//   ....[134]....
        /*082c*/ 	.word	0xffffffff


	//   ....[135]....
        /*0830*/ 	.word	0xffffffff


	//   ....[136]....
        /*0834*/ 	.word	0xffffffff


	//   ....[137]....
        /*0838*/ 	.word	0xffffffff


	//   ....[138]....
        /*083c*/ 	.word	0xffffffff


	//   ....[139]....
        /*0840*/ 	.word	0xffffffff


	//   ....[140]....
        /*0844*/ 	.word	0xffffffff


	//   ....[141]....
        /*0848*/ 	.word	0xffffffff


	//   ....[142]....
        /*084c*/ 	.word	0xffffffff


	//   ....[143]....
        /*0850*/ 	.word	0xffffffff


	//   ....[144]....
        /*0854*/ 	.word	0xffffffff


	//   ....[145]....
        /*0858*/ 	.word	0xffffffff


	//   ....[146]....
        /*085c*/ 	.word	0xffffffff


	//   ....[147]....
        /*0860*/ 	.word	0xffffffff


	//   ....[148]....
        /*0864*/ 	.word	0xffffffff


	//   ....[149]....
        /*0868*/ 	.word	0xffffffff


	//   ....[150]....
        /*086c*/ 	.word	0xffffffff


	//   ....[151]....
        /*0870*/ 	.word	0xffffffff


	//   ....[152]....
        /*0874*/ 	.word	0xffffffff


	//   ....[153]....
        /*0878*/ 	.word	0xffffffff


	//   ....[154]....
        /*087c*/ 	.word	0xffffffff


	//   ....[155]....
        /*0880*/ 	.word	0xffffffff


	//   ....[156]....
        /*0884*/ 	.word	0xffffffff


	//   ....[157]....
        /*0888*/ 	.word	0xffffffff


	//   ....[158]....
        /*088c*/ 	.word	0xffffffff


	//   ....[159]....
        /*0890*/ 	.word	0xffffffff


	//   ....[160]....
        /*0894*/ 	.word	0xffffffff


	//   ....[161]....
        /*0898*/ 	.word	0xffffffff


	//   ....[162]....
        /*089c*/ 	.word	0xffffffff


	//   ....[163]....
        /*08a0*/ 	.word	0xffffffff


	//   ....[164]....
        /*08a4*/ 	.word	0xffffffff


	//   ....[165]....
        /*08a8*/ 	.word	0xffffffff


	//   ....[166]....
        /*08ac*/ 	.word	0xffffffff


	//   ....[167]....
        /*08b0*/ 	.word	0xffffffff


	//   ....[168]....
        /*08b4*/ 	.word	0xffffffff


	//   ....[169]....
        /*08b8*/ 	.word	0xffffffff


	//   ....[170]....
        /*08bc*/ 	.word	0xffffffff


	//   ....[171]....
        /*08c0*/ 	.word	0xffffffff


	//   ....[172]....
        /*08c4*/ 	.word	0xffffffff


	//   ....[173]....
        /*08c8*/ 	.word	0xffffffff


	//   ....[174]....
        /*08cc*/ 	.word	0xffffffff


	//   ....[175]....
        /*08d0*/ 	.word	0xffffffff


	//   ....[176]....
        /*08d4*/ 	.word	0xffffffff


	//   ....[177]....
        /*08d8*/ 	.word	0xffffffff


	//   ....[178]....
        /*08dc*/ 	.word	0xffffffff


	//   ....[179]....
        /*08e0*/ 	.word	0xffffffff


	//   ....[180]....
        /*08e4*/ 	.word	0xffffffff


	//   ....[181]....
        /*08e8*/ 	.word	0xffffffff


	//   ....[182]....
        /*08ec*/ 	.word	0xffffffff


	//   ....[183]....
        /*08f0*/ 	.word	0xffffffff


	//   ....[184]....
        /*08f4*/ 	.word	0xffffffff


	//   ....[185]....
        /*08f8*/ 	.word	0xffffffff


	//   ....[186]....
        /*08fc*/ 	.word	0xffffffff


	//   ....[187]....
        /*0900*/ 	.word	0xffffffff


	//   ....[188]....
        /*0904*/ 	.word	0xffffffff


	//   ....[189]....
        /*0908*/ 	.word	0xffffffff


	//   ....[190]....
        /*090c*/ 	.word	0xffffffff


	//   ....[191]....
        /*0910*/ 	.word	0xffffffff


	//   ....[192]....
        /*0914*/ 	.word	0xffffffff


	//   ....[193]....
        /*0918*/ 	.word	0xffffffff


	//   ....[194]....
        /*091c*/ 	.word	0xffffffff


	//----- nvinfo : EIATTR_COOP_GROUP_INSTR_OFFSETS
	.align		4
.L_202:
        /*0920*/ 	.byte	0x04, 0x28
        /*0922*/ 	.short	(.L_204 - .L_203)


	//   ....[0]....
.L_203:
        /*0924*/ 	.word	0x00000050


	//   ....[1]....
        /*0928*/ 	.word	0x00000200


	//   ....[2]....
        /*092c*/ 	.word	0x00000230


	//   ....[3]....
        /*0930*/ 	.word	0x00000260


	//   ....[4]....
        /*0934*/ 	.word	0x00000290


	//   ....[5]....
        /*0938*/ 	.word	0x000002c0


	//   ....[6]....
        /*093c*/ 	.word	0x000002f0


	//   ....[7]....
        /*0940*/ 	.word	0x00000450


	//   ....[8]....
        /*0944*/ 	.word	0x00000490


	//   ....[9]....
        /*0948*/ 	.word	0x000004c0


	//   ....[10]....
        /*094c*/ 	.word	0x000004f0


	//   ....[11]....
        /*0950*/ 	.word	0x00000520


	//   ....[12]....
        /*0954*/ 	.word	0x00000550


	//   ....[13]....
        /*0958*/ 	.word	0x000005e0


	//   ....[14]....
        /*095c*/ 	.word	0x00000630


	//   ....[15]....
        /*0960*/ 	.word	0x00000650


	//   ....[16]....
        /*0964*/ 	.word	0x000006b0


	//   ....[17]....
        /*0968*/ 	.word	0x00002f40


	//   ....[18]....
        /*096c*/ 	.word	0x00002f60


	//   ....[19]....
        /*0970*/ 	.word	0x00003100


	//   ....[20]....
        /*0974*/ 	.word	0x00003110


	//   ....[21]....
        /*0978*/ 	.word	0x000032b0


	//   ....[22]....
        /*097c*/ 	.word	0x000032d0


	//   ....[23]....
        /*0980*/ 	.word	0x00003470


	//   ....[24]....
        /*0984*/ 	.word	0x00003480


	//   ....[25]....
        /*0988*/ 	.word	0x00004550


	//   ....[26]....
        /*098c*/ 	.word	0x00004710


	//   ....[27]....
        /*0990*/ 	.word	0x000048b0


	//   ....[28]....
        /*0994*/ 	.word	0x00005030


	//   ....[29]....
        /*0998*/ 	.word	0x00005680


	//   ....[30]....
        /*099c*/ 	.word	0x00005760


	//   ....[31]....
        /*09a0*/ 	.word	0x000059e0


	//   ....[32]....
        /*09a4*/ 	.word	0x00005a30


	//   ....[33]....
        /*09a8*/ 	.word	0x00005c10


	//   ....[34]....
        /*09ac*/ 	.word	0x00005ca0


	//   ....[35]....
        /*09b0*/ 	.word	0x00005cd0


	//   ....[36]....
        /*09b4*/ 	.word	0x00005d70


	//   ....[37]....
        /*09b8*/ 	.word	0x00007ac0


	//   ....[38]....
        /*09bc*/ 	.word	0x00007cb0


	//   ....[39]....
        /*09c0*/ 	.word	0x00007e70


	//   ....[40]....
        /*09c4*/ 	.word	0x000084f0


	//   ....[41]....
        /*09c8*/ 	.word	0x00008ca0


	//   ....[42]....
        /*09cc*/ 	.word	0x00008de0


	//   ....[43]....
        /*09d0*/ 	.word	0x00008f20


	//   ....[44]....
        /*09d4*/ 	.word	0x00009070


	//   ....[45]....
        /*09d8*/ 	.word	0x00009080


	//   ....[46]....
        /*09dc*/ 	.word	0x00009170


	//   ....[47]....
        /*09e0*/ 	.word	0x000092e0


	//   ....[48]....
        /*09e4*/ 	.word	0x000093b0


	//   ....[49]....
        /*09e8*/ 	.word	0x0000bd50


	//   ....[50]....
        /*09ec*/ 	.word	0x0000bdb0


	//   ....[51]....
        /*09f0*/ 	.word	0x0000bdf0


	//   ....[52]....
        /*09f4*/ 	.word	0x0000be20


	//   ....[53]....
        /*09f8*/ 	.word	0x0000be60


	//   ....[54]....
        /*09fc*/ 	.word	0x0000be90


	//   ....[55]....
        /*0a00*/ 	.word	0x0000c0f0


	//   ....[56]....
        /*0a04*/ 	.word	0x0000c680


	//   ....[57]....
        /*0a08*/ 	.word	0x0000e3c0


	//   ....[58]....
        /*0a0c*/ 	.word	0x0000e5b0


	//   ....[59]....
        /*0a10*/ 	.word	0x0000e770


	//   ....[60]....
        /*0a14*/ 	.word	0x0000edf0


	//   ....[61]....
        /*0a18*/ 	.word	0x0000f5a0


	//   ....[62]....
        /*0a1c*/ 	.word	0x0000f810


	//   ....[63]....
        /*0a20*/ 	.word	0x0000f8f0


	//   ....[64]....
        /*0a24*/ 	.word	0x0000f900


	//   ....[65]....
        /*0a28*/ 	.word	0x0000f920


	//   ....[66]....
        /*0a2c*/ 	.word	0x0000fae0


	//   ....[67]....
        /*0a30*/ 	.word	0x0000fcb0


	//   ....[68]....
        /*0a34*/ 	.word	0x0000fe10


	//   ....[69]....
        /*0a38*/ 	.word	0x00011320


	//   ....[70]....
        /*0a3c*/ 	.word	0x00011370


	//   ....[71]....
        /*0a40*/ 	.word	0x00011390


	//   ....[72]....
        /*0a44*/ 	.word	0x000113b0


	//   ....[73]....
        /*0a48*/ 	.word	0x000113c0


	//   ....[74]....
        /*0a4c*/ 	.word	0x000113e0


	//   ....[75]....
        /*0a50*/ 	.word	0x00011400


	//   ....[76]....
        /*0a54*/ 	.word	0x00011410


	//   ....[77]....
        /*0a58*/ 	.word	0x000129b0


	//   ....[78]....
        /*0a5c*/ 	.word	0x000129c0


	//   ....[79]....
        /*0a60*/ 	.word	0x000129d0


	//   ....[80]....
        /*0a64*/ 	.word	0x000129e0


	//   ....[81]....
        /*0a68*/ 	.word	0x000129f0


	//   ....[82]....
        /*0a6c*/ 	.word	0x00012a00


	//   ....[83]....
        /*0a70*/ 	.word	0x00012a20


	//   ....[84]....
        /*0a74*/ 	.word	0x00012a30


	//   ....[85]....
        /*0a78*/ 	.word	0x00012ee0


	//   ....[86]....
        /*0a7c*/ 	.word	0x00012f00


	//   ....[87]....
        /*0a80*/ 	.word	0x00013070


	//   ....[88]....
        /*0a84*/ 	.word	0x00013080


	//   ....[89]....
        /*0a88*/ 	.word	0x00013200


	//   ....[90]....
        /*0a8c*/ 	.word	0x00013220


	//   ....[91]....
        /*0a90*/ 	.word	0x000133a0


	//   ....[92]....
        /*0a94*/ 	.word	0x000133b0


	//   ....[93]....
        /*0a98*/ 	.word	0x00013740


	//   ....[94]....
        /*0a9c*/ 	.word	0x00013760


	//   ....[95]....
        /*0aa0*/ 	.word	0x00013cd0


	//   ....[96]....
        /*0aa4*/ 	.word	0x00013ce0


	//   ....[97]....
        /*0aa8*/ 	.word	0x00014250


	//   ....[98]....
        /*0aac*/ 	.word	0x00014270


	//   ....[99]....
        /*0ab0*/ 	.word	0x000147f0


	//   ....[100]....
        /*0ab4*/ 	.word	0x00014800


	//   ....[101]....
        /*0ab8*/ 	.word	0x00015580


	//   ....[102]....
        /*0abc*/ 	.word	0x000155a0


	//   ....[103]....
        /*0ac0*/ 	.word	0x00015720


	//   ....[104]....
        /*0ac4*/ 	.word	0x00015730


	//   ....[105]....
        /*0ac8*/ 	.word	0x000158b0


	//   ....[106]....
        /*0acc*/ 	.word	0x000158d0


	//   ....[107]....
        /*0ad0*/ 	.word	0x00015a50


	//   ....[108]....
        /*0ad4*/ 	.word	0x00015a60


	//   ....[109]....
        /*0ad8*/ 	.word	0x00015ca0


	//   ....[110]....
        /*0adc*/ 	.word	0x00015cc0


	//   ....[111]....
        /*0ae0*/ 	.word	0x00015df0


	//   ....[112]....
        /*0ae4*/ 	.word	0x00015e30


	//   ....[113]....
        /*0ae8*/ 	.word	0x00015e60


	//   ....[114]....
        /*0aec*/ 	.word	0x00015e90


	//   ....[115]....
        /*0af0*/ 	.word	0x00015ec0


	//   ....[116]....
        /*0af4*/ 	.word	0x00015ef0


	//   ....[117]....
        /*0af8*/ 	.word	0x00016050


	//   ....[118]....
        /*0afc*/ 	.word	0x00016090


	//   ....[119]....
        /*0b00*/ 	.word	0x000160c0


	//   ....[120]....
        /*0b04*/ 	.word	0x000160f0


	//   ....[121]....
        /*0b08*/ 	.word	0x00016120


	//   ....[122]....
        /*0b0c*/ 	.word	0x00016150


	//   ....[123]....
        /*0b10*/ 	.word	0x000161e0


	//   ....[124]....
        /*0b14*/ 	.word	0x00016240


	//   ....[125]....
        /*0b18*/ 	.word	0x00016250


	//   ....[126]....
        /*0b1c*/ 	.word	0x000162b0


	//   ....[127]....
        /*0b20*/ 	.word	0x00016d10


	//   ....[128]....
        /*0b24*/ 	.word	0x00016d70


	//   ....[129]....
        /*0b28*/ 	.word	0x00016dc0


	//   ....[130]....
        /*0b2c*/ 	.word	0x00016e10


	//   ....[131]....
        /*0b30*/ 	.word	0x00016e60


	//   ....[132]....
        /*0b34*/ 	.word	0x00016ed0


	//   ....[133]....
        /*0b38*/ 	.word	0x00016f10


	//   ....[134]....
        /*0b3c*/ 	.word	0x00016f80


	//   ....[135]....
        /*0b40*/ 	.word	0x00016ff0


	//   ....[136]....
        /*0b44*/ 	.word	0x00017050


	//   ....[137]....
        /*0b48*/ 	.word	0x000170c0


	//   ....[138]....
        /*0b4c*/ 	.word	0x00017130


	//   ....[139]....
        /*0b50*/ 	.word	0x00017190


	//   ....[140]....
        /*0b54*/ 	.word	0x000171f0


	//   ....[141]....
        /*0b58*/ 	.word	0x00017250


	//   ....[142]....
        /*0b5c*/ 	.word	0x000172c0


	//   ....[143]....
        /*0b60*/ 	.word	0x00017320


	//   ....[144]....
        /*0b64*/ 	.word	0x00017380


	//   ....[145]....
        /*0b68*/ 	.word	0x000173d0


	//   ....[146]....
        /*0b6c*/ 	.word	0x00017420


	//   ....[147]....
        /*0b70*/ 	.word	0x00017470


	//   ....[148]....
        /*0b74*/ 	.word	0x000174c0


	//   ....[149]....
        /*0b78*/ 	.word	0x00017510


	//   ....[150]....
        /*0b7c*/ 	.word	0x00017570


	//   ....[151]....
        /*0b80*/ 	.word	0x000175c0


	//   ....[152]....
        /*0b84*/ 	.word	0x00017620


	//   ....[153]....
        /*0b88*/ 	.word	0x00017690


	//   ....[154]....
        /*0b8c*/ 	.word	0x00017700


	//   ....[155]....
        /*0b90*/ 	.word	0x00017760


	//   ....[156]....
        /*0b94*/ 	.word	0x000177c0


	//   ....[157]....
        /*0b98*/ 	.word	0x00017820


	//   ....[158]....
        /*0b9c*/ 	.word	0x00017890


	//   ....[159]....
        /*0ba0*/ 	.word	0x000178f0


	//   ....[160]....
        /*0ba4*/ 	.word	0x00017950


	//   ....[161]....
        /*0ba8*/ 	.word	0x000179b0


	//   ....[162]....
        /*0bac*/ 	.word	0x00017a20


	//   ....[163]....
        /*0bb0*/ 	.word	0x00017a80


	//   ....[164]....
        /*0bb4*/ 	.word	0x00017ae0


	//   ....[165]....
        /*0bb8*/ 	.word	0x00017b40


	//   ....[166]....
        /*0bbc*/ 	.word	0x00017bb0


	//   ....[167]....
        /*0bc0*/ 	.word	0x00017c10


	//   ....[168]....
        /*0bc4*/ 	.word	0x00017c70


	//   ....[169]....
        /*0bc8*/ 	.word	0x00017cd0


	//   ....[170]....
        /*0bcc*/ 	.word	0x00017d40


	//   ....[171]....
        /*0bd0*/ 	.word	0x00017da0


	//   ....[172]....
        /*0bd4*/ 	.word	0x00017e00


	//   ....[173]....
        /*0bd8*/ 	.word	0x00017e60


	//   ....[174]....
        /*0bdc*/ 	.word	0x00017ed0


	//   ....[175]....
        /*0be0*/ 	.word	0x00017f30


	//   ....[176]....
        /*0be4*/ 	.word	0x00017f90


	//   ....[177]....
        /*0be8*/ 	.word	0x00017ff0


	//   ....[178]....
        /*0bec*/ 	.word	0x00018060


	//   ....[179]....
        /*0bf0*/ 	.word	0x000180b0


	//   ....[180]....
        /*0bf4*/ 	.word	0x000180f0


	//   ....[181]....
        /*0bf8*/ 	.word	0x00018140


	//   ....[182]....
        /*0bfc*/ 	.word	0x00018190


	//   ....[183]....
        /*0c00*/ 	.word	0x000181e0


	//   ....[184]....
        /*0c04*/ 	.word	0x00018250


	//   ....[185]....
        /*0c08*/ 	.word	0x00018290


	//   ....[186]....
        /*0c0c*/ 	.word	0x000182e0


	//   ....[187]....
        /*0c10*/ 	.word	0x00018330


	//   ....[188]....
        /*0c14*/ 	.word	0x00018380


	//   ....[189]....
        /*0c18*/ 	.word	0x000183d0


	//   ....[190]....
        /*0c1c*/ 	.word	0x00018440


	//   ....[191]....
        /*0c20*/ 	.word	0x00018480


	//   ....[192]....
        /*0c24*/ 	.word	0x000184f0


	//   ....[193]....
        /*0c28*/ 	.word	0x00018550


	//   ....[194]....
        /*0c2c*/ 	.word	0x000185b0


	//----- nvinfo : EIATTR_EXIT_INSTR_OFFSETS
	.align		4
.L_204:
        /*0c30*/ 	.byte	0x04, 0x1c
        /*0c32*/ 	.short	(.L_206 - .L_205)


	//   ....[0]....
.L_205:
        /*0c34*/ 	.word	0x000010d0


	//   ....[1]....
        /*0c38*/ 	.word	0x00016cd0


	//----- nvinfo : EIATTR_MAX_THREADS
	.align		4
.L_206:
        /*0c3c*/ 	.byte	0x04, 0x05
        /*0c3e*/ 	.short	(.L_208 - .L_207)
.L_207:
        /*0c40*/ 	.word	0x00000080
        /*0c44*/ 	.word	0x00000001
        /*0c48*/ 	.word	0x00000001


	//----- nvinfo : EIATTR_CRS_STACK_SIZE
	.align		4
.L_208:
        /*0c4c*/ 	.byte	0x04, 0x1e
        /*0c4e*/ 	.short	(.L_210 - .L_209)
.L_209:
        /*0c50*/ 	.word	0x00000000
.L_210:


//--------------------- .nv.info._ZN7cutlass13device_kernelIN5flash19enable_sm80_to_sm89INS1_16FlashAttnFwdSm80INS1_25CollectiveMainloopFwdSm80ILi4ELi1ELb0EN4cute5tupleIJNS5_1CILi128EEENS7_ILi48EEENS7_ILi96EEEEEELi96ENS_6half_tEfNS_4arch4Sm80ELb0ELb1ELb0ELb1ELb0ELb1ELb1ELb1EEENS1_21CollectiveEpilogueFwdINS6_IJS8_SA_S9_EEENS6_IJNS7_ILi1EEESI_SI_EEESC_SE_Li128ELb1ELb1ELb1ELb0EEENS1_36VarlenDynamicPersistentTileSchedulerILi128ELi48ELi128ELi128ELb1ELb1ELb0ELb1ELb0ELb1EEEEEEEEEvNT_6ParamsE --------------------------
	.section	.nv.info._ZN7cutlass13device_kernelIN5flash19enable_sm80_to_sm89INS1_16FlashAttnFwdSm80INS1_25CollectiveMainloopFwdSm80ILi4ELi1ELb0EN4cute5tupleIJNS5_1CILi128EEENS7_ILi48EEENS7_ILi96EEEEEELi96ENS_6half_tEfNS_4arch4Sm80ELb0ELb1ELb0ELb1ELb0ELb1ELb1ELb1EEENS1_21CollectiveEpilogueFwdINS6_IJS8_SA_S9_EEENS6_IJNS7_ILi1EEESI_SI_EEESC_SE_Li128ELb1ELb1ELb1ELb0EEENS1_36VarlenDynamicPersistentTileSchedulerILi128ELi48ELi128ELi128ELb1ELb1ELb0ELb1ELb0ELb1EEEEEEEEEvNT_6ParamsE,"",@"SHT_CUDA_INFO"
	.sectionflags	@""
	.align	4


	//----- nvinfo : EIATTR_CUDA_API_VERSION
	.align		4
        /*0000*/ 	.byte	0x04, 0x37
        /*0002*/ 	.short	(.L_212 - .L_211)
.L_211:
        /*0004*/ 	.word	0x00000082


	//----- nvinfo : EIATTR_SW2861232_WAR
	.align		4
.L_212:
        /*0008*/ 	.byte	0x01, 0x35
	.zero		2


	//----- nvinfo : EIATTR_PARAM_CBANK
	.align		4
        /*000c*/ 	.byte	0x04, 0x0a
        /*000e*/ 	.short	(.L_214 - .L_213)
	.align		4
.L_213:
        /*0010*/ 	.word	index@(.nv.constant0._ZN7cutlass13device_kernelIN5flash19enable_sm80_to_sm89INS1_16FlashAttnFwdSm80INS1_25CollectiveMainloopFwdSm80ILi4ELi1ELb0EN4cute5tupleIJNS5_1CILi128EEENS7_ILi48EEENS7_ILi96EEEEEELi96ENS_6half_tEfNS_4arch4Sm80ELb0ELb1ELb0ELb1ELb0ELb1ELb1ELb1EEENS1_21CollectiveEpilogueFwdINS6_IJS8_SA_S9_EEENS6_IJNS7_ILi1EEESI_SI_EEESC_SE_Li128ELb1ELb1ELb1ELb0EEENS1_36VarlenDynamicPersistentTileSchedulerILi128ELi48ELi128ELi128ELb1ELb1ELb0ELb1ELb0ELb1EEEEEEEEEvNT_6ParamsE)
        /*0014*/ 	.short	0x0160
        /*0016*/ 	.short	0x0438


	//----- nvinfo : EIATTR_CBANK_PARAM_SIZE
	.align		4
.L_214:
        /*0018*/ 	.byte	0x03, 0x19
        /*001a*/ 	.short	0x0438


	//----- nvinfo : EIATTR_KPARAM_INFO
	.align		4
        /*001c*/ 	.byte	0x04, 0x17
        /*001e*/ 	.short	(.L_216 - .L_215)
.L_215:
        /*0020*/ 	.word	0x00000000
        /*0024*/ 	.short	0x0000
        /*0026*/ 	.short	0x0000
        /*0028*/ 	.byte	0x00, 0xf0, 0xe1, 0x10


	//----- nvinfo : EIATTR_MAXREG_COUNT
	.align		4
.L_216:
        /*002c*/ 	.byte	0x03, 0x1b
        /*002e*/ 	.short	0x00ff


	//----- nvinfo : EIATTR_NUM_BARRIERS
	.align		4
        /*0030*/ 	.byte	0x02, 0x4c
        /*0032*/ 	.byte	0x06
	.zero		1


	//----- nvinfo : EIATTR_ANNOTATIONS
	.align		4
        /*0034*/ 	.byte	0x04, 0x55
        /*0036*/ 	.short	(.L_218 - .L_217)


	//   ....[0]....
.L_217:
        /* <DEDUP_REMOVED lines=139> */


	//----- nvinfo : EIATTR_MERCURY_ISA_VERSION
	.align		4
.L_218:
        /*08d0*/ 	.byte	0x03, 0x5f
        /*08d2*/ 	.short	0x0000


	//----- nvinfo : EIATTR_INT_WARP_WIDE_INSTR_OFFSETS
	.align		4
        /*08d4*/ 	.byte	0x04, 0x31
        /*08d6*/ 	.short	(.L_220 - .L_219)


	//   ....[0]....
.L_219:
        /*08d8*/ 	.word	0x0001e760


	//   ....[1]....
        /*08dc*/ 	.word	0x0001e7e0


	//----- nvinfo : EIATTR_COOP_GROUP_MASK_REGIDS
	.align		4
.L_220:
        /*08e0*/ 	.byte	0x04, 0x29
        /*08e2*/ 	.short	(.L_222 - .L_221)


	//   ....[0]....
.L_221:
        /*08e4*/ 	.word	0xffffffff


	//   ....[1]....
        /*08e8*/ 	.word	0xffffffff


	//   ....[2]....
        /*08ec*/ 	.word	0xffffffff


	//   ....[3]....
        /*08f0*/ 	.word	0xffffffff


	//   ....[4]....
        /*08f4*/ 	.word	0xffffffff


	//   ....[5]....
        /*08f8*/ 	.word	0xffffffff


	//   ....[6]....
        /*08fc*/ 	.word	0xffffffff


	//   ....[7]....
        /*0900*/ 	.word	0xffffffff


	//   ....[8]....
        /*0904*/ 	.word	0xffffffff


	//   ....[9]....
        /*0908*/ 	.word	0xffffffff


	//   ....[10]....
        /*090c*/ 	.word	0xffffffff


	//   ....[11]....
        /*0910*/ 	.word	0xffffffff


	//   ....[12]....
        /*0914*/ 	.word	0xffffffff


	//   ....[13]....
        /*0918*/ 	.word	0xffffffff


	//   ....[14]....
        /*091c*/ 	.word	0xffffffff


	//   ....[15]....
        /*0920*/ 	.word	0xffffffff


	//   ....[16]....
        /*0924*/ 	.word	0xffffffff


	//   ....[17]....
        /*0928*/ 	.word	0xffffffff


	//   ....[18]....
        /*092c*/ 	.word	0xffffffff


	//   ....[19]....
        /*0930*/ 	.word	0xffffffff


	//   ....[20]....
        /*0934*/ 	.word	0xffffffff


	//   ....[21]....
        /*0938*/ 	.word	0xffffffff


	//   ....[22]....
        /*093c*/ 	.word	0xffffffff


	//   ....[23]....
        /*0940*/ 	.word	0xffffffff


	//   ....[24]....
        /*0944*/ 	.word	0xffffffff


	//   ....[25]....
        /*0948*/ 	.word	0xffffffff


	//   ....[26]....
        /*094c*/ 	.word	0xffffffff


	//   ....[27]....
        /*0950*/ 	.word	0xffffffff


	//   ....[28]....
        /*0954*/ 	.word	0xffffffff


	//   ....[29]....
        /*0958*/ 	.word	0xffffffff


	//   ....[30]....
        /*095c*/ 	.word	0xffffffff


	//   ....[31]....
        /*0960*/ 	.word	0xffffffff


	//   ....[32]....
        /*0964*/ 	.word	0xffffffff


	//   ....[33]....
        /*0968*/ 	.word	0xffffffff


	//   ....[34]....
        /*096c*/ 	.word	0xffffffff


	//   ....[35]....
        /*0970*/ 	.word	0xffffffff


	//   ....[36]....
        /*0974*/ 	.word	0xffffffff


	//   ....[37]....
        /*0978*/ 	.word	0xffffffff


	//   ....[38]....
        /*097c*/ 	.word	0xffffffff


	//   ....[39]....
        /*0980*/ 	.word	0xffffffff


	//   ....[40]....
        /*0984*/ 	.word	0xffffffff


	//   ....[41]....
        /*0988*/ 	.word	0xffffffff


	//   ....[42]....
        /*098c*/ 	.word	0xffffffff


	//   ....[43]....
        /*0990*/ 	.word	0xffffffff


	//   ....[44]....
        /*0994*/ 	.word	0xffffffff


	//   ....[45]....
        /*0998*/ 	.word	0xffffffff


	//   ....[46]....
        /*099c*/ 	.word	0xffffffff


	//   ....[47]....
        /*09a0*/ 	.word	0xffffffff


	//   ....[48]....
        /*09a4*/ 	.word	0xffffffff


	//   ....[49]....
        /*09a8*/ 	.word	0xffffffff


	//   ....[50]....
        /*09ac*/ 	.word	0xffffffff


	//   ....[51]....
        /*09b0*/ 	.word	0xffffffff


	//   ....[52]....
        /*09b4*/ 	.word	0xffffffff


	//   ....[53]....
        /*09b8*/ 	.word	0xffffffff


	//   ....[54]....
        /*09bc*/ 	.word	0xffffffff


	//   ....[55]....
        /*09c0*/ 	.word	0xffffffff


	//   ....[56]....
        /*09c4*/ 	.word	0xffffffff


	//   ....[57]....
        /*09c8*/ 	.word	0xffffffff


	//   ....[58]....
        /*09cc*/ 	.word	0xffffffff


	//   ....[59]....
        /*09d0*/ 	.word	0xffffffff


	//   ....[60]....
        /*09d4*/ 	.word	0xffffffff


	//   ....[61]....
        /*09d8*/ 	.word	0xffffffff


	//   ....[62]....
        /*09dc*/ 	.word	0xffffffff


	//   ....[63]....
        /*09e0*/ 	.word	0xffffffff


	//   ....[64]....
        /*09e4*/ 	.word	0xffffffff


	//   ....[65]....
        /*09e8*/ 	.word	0xffffffff


	//   ....[66]....
        /*09ec*/ 	.word	0xffffffff


	//   ....[67]....
        /*09f0*/ 	.word	0xffffffff


	//   ....[68]....
        /*09f4*/ 	.word	0xffffffff


	//   ....[69]....
        /*09f8*/ 	.word	0xffffffff


	//   ....[70]....
        /*09fc*/ 	.word	0xffffffff


	//   ....[71]....
        /*0a00*/ 	.word	0xffffffff


	//   ....[72]....
        /*0a04*/ 	.word	0xffffffff


	//   ....[73]....
        /*0a08*/ 	.word	0xffffffff


	//   ....[74]....
        /*0a0c*/ 	.word	0xffffffff


	//   ....[75]....
        /*0a10*/ 	.word	0xffffffff


	//   ....[76]....
        /*0a14*/ 	.word	0xffffffff


	//   ....[77]....
        /*0a18*/ 	.word	0xffffffff


	//   ....[78]....
        /*0a1c*/ 	.word	0xffffffff


	//   ....[79]....
        /*0a20*/ 	.word	0xffffffff


	//   ....[80]....
        /*0a24*/ 	.word	0xffffffff


	//   ....[81]....
        /*0a28*/ 	.word	0xffffffff


	//   ....[82]....
        /*0a2c*/ 	.word	0xffffffff


	//   ....[83]....
        /*0a30*/ 	.word	0xffffffff


	//   ....[84]....
        /*0a34*/ 	.word	0xffffffff


	//   ....[85]....
        /*0a38*/ 	.word	0xffffffff


	//   ....[86]....
        /*0a3c*/ 	.word	0xffffffff


	//   ....[87]....
        /*0a40*/ 	.word	0xffffffff


	//   ....[88]....
        /*0a44*/ 	.word	0xffffffff


	//   ....[89]....
        /*0a48*/ 	.word	0xffffffff


	//   ....[90]....
        /*0a4c*/ 	.word	0xffffffff


	//   ....[91]....
        /*0a50*/ 	.word	0xffffffff


	//   ....[92]....
        /*0a54*/ 	.word	0xffffffff


	//   ....[93]....
        /*0a58*/ 	.word	0xffffffff


	//   ....[94]....
        /*0a5c*/ 	.word	0xffffffff


	//   ....[95]....
        /*0a60*/ 	.word	0xffffffff


	//   ....[96]....
        /*0a64*/ 	.word	0xffffffff


	//   ....[97]....
        /*0a68*/ 	.word	0xffffffff


	//   ....[98]....
        /*0a6c*/ 	.word	0xffffffff


	//   ....[99]....
        /*0a70*/ 	.word	0xffffffff


	//   ....[100]....
        /*0a74*/ 	.word	0xffffffff


	//   ....[101]....
        /*0a78*/ 	.word	0xffffffff


	//   ....[102]....
        /*0a7c*/ 	.word	0xffffffff


	//   ....[103]....
        /*0a80*/ 	.word	0xffffffff


	//   ....[104]....
        /*0a84*/ 	.word	0xffffffff


	//   ....[105]....
        /*0a88*/ 	.word	0xffffffff


	//   ....[106]....
        /*0a8c*/ 	.word	0xffffffff


	//   ....[107]....
        /*0a90*/ 	.word	0xffffffff


	//   ....[108]....
        /*0a94*/ 	.word	0xffffffff


	//   ....[109]....
        /*0a98*/ 	.word	0xffffffff


	//   ....[110]....
        /*0a9c*/ 	.word	0xffffffff


	//   ....[111]....
        /*0aa0*/ 	.word	0xffffffff


	//   ....[112]....
        /*0aa4*/ 	.word	0xffffffff


	//   ....[113]....
        /*0aa8*/ 	.word	0xffffffff


	//   ....[114]....
        /*0aac*/ 	.word	0xffffffff


	//   ....[115]....
        /*0ab0*/ 	.word	0xffffffff


	//   ....[116]....
        /*0ab4*/ 	.word	0xffffffff


	//   ....[117]....
        /*0ab8*/ 	.word	0xffffffff


	//   ....[118]....
        /*0abc*/ 	.word	0xffffffff


	//   ....[119]....
        /*0ac0*/ 	.word	0xffffffff


	//   ....[120]....
        /*0ac4*/ 	.word	0xffffffff


	//   ....[121]....
        /*0ac8*/ 	.word	0xffffffff


	//   ....[122]....
        /*0acc*/ 	.word	0xffffffff


	//   ....[123]....
        /*0ad0*/ 	.word	0xffffffff


	//   ....[124]....
        /*0ad4*/ 	.word	0xffffffff


	//   ....[125]....
        /*0ad8*/ 	.word	0xffffffff


	//   ....[126]....
        /*0adc*/ 	.word	0xffffffff


	//   ....[127]....
        /*0ae0*/ 	.word	0xffffffff


	//   ....[128]....
        /*0ae4*/ 	.word	0xffffffff


	//   ....[129]....
        /*0ae8*/ 	.word	0xffffffff


	//   ....[130]....
        /*0aec*/ 	.word	0xffffffff


	//   ....[131]....
        /*0af0*/ 	.word	0xffffffff


	//   ....[132]....
        /*0af4*/ 	.word	0xffffffff


	//   ....[133]....
        /*0af8*/ 	.word	0xffffffff


	//   ....[134]....
        /*0afc*/ 	.word	0xffffffff


	//   ....[135]....
        /*0b00*/ 	.word	0xffffffff


	//   ....[136]....
        /*0b04*/ 	.word	0xffffffff


	//   ....[137]....
        /*0b08*/ 	.word	0xffffffff


	//   ....[138]....
        /*0b0c*/ 	.word	0xffffffff


	//   ....[139]....
        /*0b10*/ 	.word	0xffffffff


	//   ....[140]....
        /*0b14*/ 	.word	0xffffffff


	//   ....[141]....
        /*0b18*/ 	.word	0xffffffff


	//   ....[142]....
        /*0b1c*/ 	.word	0xffffffff


	//   ....[143]....
        /*0b20*/ 	.word	0xffffffff


	//   ....[144]....
        /*0b24*/ 	.word	0xffffffff


	//   ....[145]....
        /*0b28*/ 	.word	0xffffffff


	//   ....[146]....
        /*0b2c*/ 	.word	0xffffffff


	//   ....[147]....
        /*0b30*/ 	.word	0xffffffff


	//   ....[148]....
        /*0b34*/ 	.word	0xffffffff


	//   ....[149]....
        /*0b38*/ 	.word	0xffffffff


	//   ....[150]....
        /*0b3c*/ 	.word	0xffffffff


	//   ....[151]....
        /*0b40*/ 	.word	0xffffffff


	//   ....[152]....
        /*0b44*/ 	.word	0xffffffff


	//   ....[153]....
        /*0b48*/ 	.word	0xffffffff


	//   ....[154]....
        /*0b4c*/ 	.word	0xffffffff


	//   ....[155]....
        /*0b50*/ 	.word	0xffffffff


	//   ....[156]....
        /*0b54*/ 	.word	0xffffffff


	//   ....[157]....
        /*0b58*/ 	.word	0xffffffff


	//   ....[158]....
        /*0b5c*/ 	.word	0xffffffff


	//   ....[159]....
        /*0b60*/ 	.word	0xffffffff


	//   ....[160]....
        /*0b64*/ 	.word	0xffffffff


	//   ....[161]....
        /*0b68*/ 	.word	0xffffffff


	//   ....[162]....
        /*0b6c*/ 	.word	0xffffffff


	//   ....[163]....
        /*0b70*/ 	.word	0xffffffff


	//   ....[164]....
        /*0b74*/ 	.word	0xffffffff


	//   ....[165]....
        /*0b78*/ 	.word	0xffffffff


	//   ....[166]....
        /*0b7c*/ 	.word	0xffffffff


	//   ....[167]....
        /*0b80*/ 	.word	0xffffffff


	//   ....[168]....
        /*0b84*/ 	.word	0xffffffff


	//   ....[169]....
        /*0b88*/ 	.word	0xffffffff


	//   ....[170]....
        /*0b8c*/ 	.word	0xffffffff


	//   ....[171]....
        /*0b90*/ 	.word	0xffffffff


	//   ....[172]....
        /*0b94*/ 	.word	0xffffffff


	//   ....[173]....
        /*0b98*/ 	.word	0xffffffff


	//   ....[174]....
        /*0b9c*/ 	.word	0xffffffff


	//   ....[175]....
        /*0ba0*/ 	.word	0xffffffff


	//   ....[176]....
        /*0ba4*/ 	.word	0xffffffff


	//   ....[177]....
        /*0ba8*/ 	.word	0xffffffff


	//   ....[178]....
        /*0bac*/ 	.word	0xffffffff


	//   ....[179]....
        /*0bb0*/ 	.word	0xffffffff


	//   ....[180]....
        /*0bb4*/ 	.word	0xffffffff


	//   ....[181]....
        /*0bb8*/ 	.word	0xffffffff


	//   ....[182]....
        /*0bbc*/ 	.word	0xffffffff


	//   ....[183]....
        /*0bc0*/ 	.word	0xffffffff


	//   ....[184]....
        /*0bc4*/ 	.word	0xffffffff


	//   ....[185]....
        /*0bc8*/ 	.word	0xffffffff


	//   ....[186]....
        /*0bcc*/ 	.word	0xffffffff


	//   ....[187]....
        /*0bd0*/ 	.word	0xffffffff


	//   ....[188]....
        /*0bd4*/ 	.word	0xffffffff


	//   ....[189]....
        /*0bd8*/ 	.word	0xffffffff


	//   ....[190]....
        /*0bdc*/ 	.word	0xffffffff


	//   ....[191]....
        /*0be0*/ 	.word	0xffffffff


	//   ....[192]....
        /*0be4*/ 	.word	0xffffffff


	//   ....[193]....
        /*0be8*/ 	.word	0xffffffff


	//   ....[194]....
        /*0bec*/ 	.word	0xffffffff


	//   ....[195]....
        /*0bf0*/ 	.word	0xffffffff


	//   ....[196]....
        /*0bf4*/ 	.word	0xffffffff


	//   ....[197]....
        /*0bf8*/ 	.word	0xffffffff


	//   ....[198]....
        /*0bfc*/ 	.word	0xffffffff


	//   ....[199]....
        /*0c00*/ 	.word	0xffffffff


	//   ....[200]....
        /*0c04*/ 	.word	0xffffffff


	//   ....[201]....
        /*0c08*/ 	.word	0xffffffff


	//   ....[202]....
        /*0c0c*/ 	.word	0xffffffff


	//   ....[203]....
        /*0c10*/ 	.word	0xffffffff


	//   ....[204]....
        /*0c14*/ 	.word	0xffffffff


	//   ....[205]....
        /*0c18*/ 	.word	0xffffffff


	//   ....[206]....
        /*0c1c*/ 	.word	0xffffffff


	//   ....[207]....
        /*0c20*/ 	.word	0xffffffff


	//   ....[208]....
        /*0c24*/ 	.word	0xffffffff


	//   ....[209]....
        /*0c28*/ 	.word	0xffffffff


	//   ....[210]....
        /*0c2c*/ 	.word	0xffffffff


	//----- nvinfo : EIATTR_COOP_GROUP_INSTR_OFFSETS
	.align		4
.L_222:
        /*0c30*/ 	.byte	0x04, 0x28
        /*0c32*/ 	.short	(.L_224 - .L_223)


	//   ....[0]....
.L_223:
        /*0c34*/ 	.word	0x00000050


	//   ....[1]....
        /*0c38*/ 	.word	0x00000200


	//   ....[2]....
        /*0c3c*/ 	.word	0x00000230


	//   ....[3]....
        /*0c40*/ 	.word	0x00000260


	//   ....[4]....
        /*0c44*/ 	.word	0x00000290


	//   ....[5]....
        /*0c48*/ 	.word	0x000002c0


	//   ....[6]....
        /*0c4c*/ 	.word	0x000002f0


	//   ....[7]....
        /*0c50*/ 	.word	0x00000450


	//   ....[8]....
        /*0c54*/ 	.word	0x00000490


	//   ....[9]....
        /*0c58*/ 	.word	0x000004c0


	//   ....[10]....
        /*0c5c*/ 	.word	0x000004f0


	//   ....[11]....
        /*0c60*/ 	.word	0x00000520


	//   ....[12]....
        /*0c64*/ 	.word	0x00000550


	//   ....[13]....
        /*0c68*/ 	.word	0x000005e0


	//   ....[14]....
        /*0c6c*/ 	.word	0x00000630


	//   ....[15]....
        /*0c70*/ 	.word	0x00000650


	//   ....[16]....
        /*0c74*/ 	.word	0x000006b0


	//   ....[17]....
        /*0c78*/ 	.word	0x00008f40


	//   ....[18]....
        /*0c7c*/ 	.word	0x00008f60


	//   ....[19]....
        /*0c80*/ 	.word	0x00009110


	//   ....[20]....
        /*0c84*/ 	.word	0x00009120


	//   ....[21]....
        /*0c88*/ 	.word	0x000092c0


	//   ....[22]....
        /*0c8c*/ 	.word	0x000092e0


	//   ....[23]....
        /*0c90*/ 	.word	0x00009480


	//   ....[24]....
        /*0c94*/ 	.word	0x00009490


	//   ....[25]....
        /*0c98*/ 	.word	0x00009ce0


	//   ....[26]....
        /*0c9c*/ 	.word	0x00009d20


	//   ....[27]....
        /*0ca0*/ 	.word	0x00009d60


	//   ....[28]....
        /*0ca4*/ 	.word	0x00009d70


	//   ....[29]....
        /*0ca8*/ 	.word	0x0000a1e0


	//   ....[30]....
        /*0cac*/ 	.word	0x0000a450


	//   ....[31]....
        /*0cb0*/ 	.word	0x0000a490


	//   ....[32]....
        /*0cb4*/ 	.word	0x0000a4b0


	//   ....[33]....
        /*0cb8*/ 	.word	0x0000d0a0


	//   ....[34]....
        /*0cbc*/ 	.word	0x0000d170


	//   ....[35]....
        /*0cc0*/ 	.word	0x0000d190


	//   ....[36]....
        /*0cc4*/ 	.word	0x0000d1a0


	//   ....[37]....
        /*0cc8*/ 	.word	0x0000d500


	//   ....[38]....
        /*0ccc*/ 	.word	0x0000d660


	//   ....[39]....
        /*0cd0*/ 	.word	0x0000d6b0


	//   ....[40]....
        /*0cd4*/ 	.word	0x0000d6f0


	//   ....[41]....
        /*0cd8*/ 	.word	0x00011010


	//   ....[42]....
        /*0cdc*/ 	.word	0x000111d0


	//   ....[43]....
        /*0ce0*/ 	.word	0x00011370


	//   ....[44]....
        /*0ce4*/ 	.word	0x00011af0


	//   ....[45]....
        /*0ce8*/ 	.word	0x00012160


	//   ....[46]....
        /*0cec*/ 	.word	0x00012230


	//   ....[47]....
        /*0cf0*/ 	.word	0x000124d0


	//   ....[48]....
        /*0cf4*/ 	.word	0x00012520


	//   ....[49]....
        /*0cf8*/ 	.word	0x00012720


	//   ....[50]....
        /*0cfc*/ 	.word	0x000127d0


	//   ....[51]....
        /*0d00*/ 	.word	0x00012850


	//   ....[52]....
        /*0d04*/ 	.word	0x00012910


	//   ....[53]....
        /*0d08*/ 	.word	0x000145b0


	//   ....[54]....
        /*0d0c*/ 	.word	0x000147a0


	//   ....[55]....
        /*0d10*/ 	.word	0x00014960


	//   ....[56]....
        /*0d14*/ 	.word	0x00014fe0


	//   ....[57]....
        /*0d18*/ 	.word	0x000157a0


	//   ....[58]....
        /*0d1c*/ 	.word	0x00015910


	//   ....[59]....
        /*0d20*/ 	.word	0x000159a0


	//   ....[60]....
        /*0d24*/ 	.word	0x00015b10


	//   ....[61]....
        /*0d28*/ 	.word	0x00015b60


	//   ....[62]....
        /*0d2c*/ 	.word	0x00015d00


	//   ....[63]....
        /*0d30*/ 	.word	0x00015f20


	//   ....[64]....
        /*0d34*/ 	.word	0x000160a0


	//   ....[65]....
        /*0d38*/ 	.word	0x000187d0


	//   ....[66]....
        /*0d3c*/ 	.word	0x00018830


	//   ....[67]....
        /*0d40*/ 	.word	0x00018870


	//   ....[68]....
        /*0d44*/ 	.word	0x000188a0


	//   ....[69]....
        /*0d48*/ 	.word	0x000188e0


	//   ....[70]....
        /*0d4c*/ 	.word	0x00018910


	//   ....[71]....
        /*0d50*/ 	.word	0x00018b60


	//   ....[72]....
        /*0d54*/ 	.word	0x000190d0


	//   ....[73]....
        /*0d58*/ 	.word	0x0001ae80


	//   ....[74]....
        /*0d5c*/ 	.word	0x0001b070


	//   ....[75]....
        /*0d60*/ 	.word	0x0001b230


	//   ....[76]....
        /*0d64*/ 	.word	0x0001b8b0


	//   ....[77]....
        /*0d68*/ 	.word	0x0001c080


	//   ....[78]....
        /*0d6c*/ 	.word	0x0001c1f0


	//   ....[79]....
        /*0d70*/ 	.word	0x0001c280


	//   ....[80]....
        /*0d74*/ 	.word	0x0001c3f0


	//   ....[81]....
        /*0d78*/ 	.word	0x0001c430


	//   ....[82]....
        /*0d7c*/ 	.word	0x0001c570


	//   ....[83]....
        /*0d80*/ 	.word	0x0001c770


	//   ....[84]....
        /*0d84*/ 	.word	0x0001c8c0


	//   ....[85]....
        /*0d88*/ 	.word	0x0001dda0


	//   ....[86]....
        /*0d8c*/ 	.word	0x0001ddd0


	//   ....[87]....
        /*0d90*/ 	.word	0x0001dde0


	//   ....[88]....
        /*0d94*/ 	.word	0x0001ddf0


	//   ....[89]....
        /*0d98*/ 	.word	0x0001de00


	//   ....[90]....
        /*0d9c*/ 	.word	0x0001de30


	//   ....[91]....
        /*0da0*/ 	.word	0x0001de50


	//   ....[92]....
        /*0da4*/ 	.word	0x0001de70


	//   ....[93]....
        /*0da8*/ 	.word	0x0001f400


	//   ....[94]....
        /*0dac*/ 	.word	0x0001f410


	//   ....[95]....
        /*0db0*/ 	.word	0x0001f430


	//   ....[96]....
        /*0db4*/ 	.word	0x0001f440


	//   ....[97]....
        /*0db8*/ 	.word	0x0001f450


	//   ....[98]....
        /*0dbc*/ 	.word	0x0001f460


	//   ....[99]....
        /*0dc0*/ 	.word	0x0001f480


	//   ....[100]....
        /*0dc4*/ 	.word	0x0001f490


	//   ....[101]....
        /*0dc8*/ 	.word	0x0001f940


	//   ....[102]....
        /*0dcc*/ 	.word	0x0001f960


	//   ....[103]....
        /*0dd0*/ 	.word	0x0001fad0


	//   ....[104]....
        /*0dd4*/ 	.word	0x0001fae0


	//   ....[105]....
        /*0dd8*/ 	.word	0x0001fc60


	//   ....[106]....
        /*0ddc*/ 	.word	0x0001fc80


	//   ....[107]....
        /*0de0*/ 	.word	0x0001fe00


	//   ....[108]....
        /*0de4*/ 	.word	0x0001fe10


	//   ....[109]....
        /*0de8*/ 	.word	0x00020190


	//   ....[110]....
        /*0dec*/ 	.word	0x000201b0


	//   ....[111]....
        /*0df0*/ 	.word	0x00020680


	//   ....[112]....
        /*0df4*/ 	.word	0x00020690


	//   ....[113]....
        /*0df8*/ 	.word	0x00020a10


	//   ....[114]....
        /*0dfc*/ 	.word	0x00020a30


	//   ....[115]....
        /*0e00*/ 	.word	0x00020dc0


	//   ....[116]....
        /*0e04*/ 	.word	0x00020dd0


	//   ....[117]....
        /*0e08*/ 	.word	0x00021920


	//   ....[118]....
        /*0e0c*/ 	.word	0x00021940


	//   ....[119]....
        /*0e10*/ 	.word	0x00021ac0


	//   ....[120]....
        /*0e14*/ 	.word	0x00021ad0


	//   ....[121]....
        /*0e18*/ 	.word	0x00021c50


	//   ....[122]....
        /*0e1c*/ 	.word	0x00021c70


	//   ....[123]....
        /*0e20*/ 	.word	0x00021df0


	//   ....[124]....
        /*0e24*/ 	.word	0x00021e00


	//   ....[125]....
        /*0e28*/ 	.word	0x00022040


	//   ....[126]....
        /*0e2c*/ 	.word	0x00022060


	//   ....[127]....
        /*0e30*/ 	.word	0x00022190


	//   ....[128]....
        /*0e34*/ 	.word	0x000221d0


	//   ....[129]....
        /*0e38*/ 	.word	0x00022200


	//   ....[130]....
        /*0e3c*/ 	.word	0x00022230


	//   ....[131]....
        /*0e40*/ 	.word	0x00022260


	//   ....[132]....
        /*0e44*/ 	.word	0x00022290


	//   ....[133]....
        /*0e48*/ 	.word	0x000223f0


	//   ....[134]....
        /*0e4c*/ 	.word	0x00022430


	//   ....[135]....
        /*0e50*/ 	.word	0x00022460


	//   ....[136]....
        /*0e54*/ 	.word	0x00022490


	//   ....[137]....
        /*0e58*/ 	.word	0x000224c0


	//   ....[138]....
        /*0e5c*/ 	.word	0x000224f0


	//   ....[139]....
        /*0e60*/ 	.word	0x00022580


	//   ....[140]....
        /*0e64*/ 	.word	0x000225e0


	//   ....[141]....
        /*0e68*/ 	.word	0x000225f0


	//   ....[142]....
        /*0e6c*/ 	.word	0x00022650


	//   ....[143]....
        /*0e70*/ 	.word	0x000230b0


	//   ....[144]....
        /*0e74*/ 	.word	0x00023110


	//   ....[145]....
        /*0e78*/ 	.word	0x00023160


	//   ....[146]....
        /*0e7c*/ 	.word	0x000231b0


	//   ....[147]....
        /*0e80*/ 	.word	0x00023200


	//   ....[148]....
        /*0e84*/ 	.word	0x00023270


	//   ....[149]....
        /*0e88*/ 	.word	0x000232b0


	//   ....[150]....
        /*0e8c*/ 	.word	0x00023320


	//   ....[151]....
        /*0e90*/ 	.word	0x00023390


	//   ....[152]....
        /*0e94*/ 	.word	0x000233f0


	//   ....[153]....
        /*0e98*/ 	.word	0x00023460


	//   ....[154]....
        /*0e9c*/ 	.word	0x000234d0


	//   ....[155]....
        /*0ea0*/ 	.word	0x00023530


	//   ....[156]....
        /*0ea4*/ 	.word	0x00023590


	//   ....[157]....
        /*0ea8*/ 	.word	0x000235f0


	//   ....[158]....
        /*0eac*/ 	.word	0x00023660


	//   ....[159]....
        /*0eb0*/ 	.word	0x000236c0


	//   ....[160]....
        /*0eb4*/ 	.word	0x00023720


	//   ....[161]....
        /*0eb8*/ 	.word	0x00023770


	//   ....[162]....
        /*0ebc*/ 	.word	0x000237c0


	//   ....[163]....
        /*0ec0*/ 	.word	0x00023810


	//   ....[164]....
        /*0ec4*/ 	.word	0x00023860


	//   ....[165]....
        /*0ec8*/ 	.word	0x000238b0


	//   ....[166]....
        /*0ecc*/ 	.word	0x00023900


	//   ....[167]....
        /*0ed0*/ 	.word	0x00023950


	//   ....[168]....
        /*0ed4*/ 	.word	0x000239a0


	//   ....[169]....
        /*0ed8*/ 	.word	0x00023a10


	//   ....[170]....
        /*0edc*/ 	.word	0x00023a80


	//   ....[171]....
        /*0ee0*/ 	.word	0x00023ae0


	//   ....[172]....
        /*0ee4*/ 	.word	0x00023b40


	//   ....[173]....
        /*0ee8*/ 	.word	0x00023ba0


	//   ....[174]....
        /*0eec*/ 	.word	0x00023c10


	//   ....[175]....
        /*0ef0*/ 	.word	0x00023c70


	//   ....[176]....
        /*0ef4*/ 	.word	0x00023cd0


	//   ....[177]....
        /*0ef8*/ 	.word	0x00023d30


	//   ....[178]....
        /*0efc*/ 	.word	0x00023da0


	//   ....[179]....
        /*0f00*/ 	.word	0x00023e00


	//   ....[180]....
        /*0f04*/ 	.word	0x00023e60


	//   ....[181]....
        /*0f08*/ 	.word	0x00023ec0


	//   ....[182]....
        /*0f0c*/ 	.word	0x00023f30


	//   ....[183]....
        /*0f10*/ 	.word	0x00023f90


	//   ....[184]....
        /*0f14*/ 	.word	0x00023ff0


	//   ....[185]....
        /*0f18*/ 	.word	0x00024050


	//   ....[186]....
        /*0f1c*/ 	.word	0x000240c0


	//   ....[187]....
        /*0f20*/ 	.word	0x00024120


	//   ....[188]....
        /*0f24*/ 	.word	0x00024180


	//   ....[189]....
        /*0f28*/ 	.word	0x000241e0


	//   ....[190]....
        /*0f2c*/ 	.word	0x00024250


	//   ....[191]....
        /*0f30*/ 	.word	0x000242b0


	//   ....[192]....
        /*0f34*/ 	.word	0x00024310


	//   ....[193]....
        /*0f38*/ 	.word	0x00024370


	//   ....[194]....
        /*0f3c*/ 	.word	0x000243e0


	//   ....[195]....
        /*0f40*/ 	.word	0x00024430


	//   ....[196]....
        /*0f44*/ 	.word	0x00024470


	//   ....[197]....
        /*0f48*/ 	.word	0x000244c0


	//   ....[198]....
        /*0f4c*/ 	.word	0x00024510


	//   ....[199]....
        /*0f50*/ 	.word	0x00024560


	//   ....[200]....
        /*0f54*/ 	.word	0x000245d0


	//   ....[201]....
        /*0f58*/ 	.word	0x00024610


	//   ....[202]....
        /*0f5c*/ 	.word	0x00024660


	//   ....[203]....
        /*0f60*/ 	.word	0x000246b0


	//   ....[204]....
        /*0f64*/ 	.word	0x00024700


	//   ....[205]....
        /*0f68*/ 	.word	0x00024750


	//   ....[206]....
        /*0f6c*/ 	.word	0x000247c0


	//   ....[207]....
        /*0f70*/ 	.word	0x00024800


	//   ....[208]....
        /*0f74*/ 	.word	0x00024870


	//   ....[209]....
        /*0f78*/ 	.word	0x000248d0


	//   ....[210]....
        /*0f7c*/ 	.word	0x00024930


	//----- nvinfo : EIATTR_EXIT_INSTR_OFFSETS
	.align		4
.L_224:
        /*0f80*/ 	.byte	0x04, 0x1c
        /*0f82*/ 	.short	(.L_226 - .L_225)


	//   ....[0]....
.L_225:
        /*0f84*/ 	.word	0x000010d0


	//   ....[1]....
        /*0f88*/ 	.word	0x00023070


	//----- nvinfo : EIATTR_MAX_THREADS
	.align		4
.L_226:
        /*0f8c*/ 	.byte	0x04, 0x05
        /*0f8e*/ 	.short	(.L_228 - .L_227)
.L_227:
        /*0f90*/ 	.word	0x00000080
        /*0f94*/ 	.word	0x00000001
        /*0f98*/ 	.word	0x00000001


	//----- nvinfo : EIATTR_CRS_STACK_SIZE
	.align		4
.L_228:
        /*0f9c*/ 	.byte	0x04, 0x1e
        /*0f9e*/ 	.short	(.L_230 - .L_229)
.L_229:
        /*0fa0*/ 	.word	0x00000000
.L_230:


//--------------------- .nv.info._ZN7cutlass13device_kernelIN5flash19enable_sm80_to_sm89INS1_16FlashAttnFwdSm80INS1_25CollectiveMainloopFwdSm80ILi4ELi1ELb0EN4cute5tupleIJNS5_1CILi128EEENS7_ILi64EEENS7_ILi96EEEEEELi96ENS_6half_tEfNS_4arch4Sm80ELb1ELb0ELb0ELb0ELb0ELb0ELb1ELb1EEENS1_21CollectiveEpilogueFwdINS6_IJS8_SA_S9_EEENS6_IJNS7_ILi1EEESI_SI_EEESC_SE_Li128ELb0ELb1ELb1ELb0EEENS1_30DynamicPersistentTileSchedulerILi128ELi128ELb1ELb1ELb0EEEEEEEEEvNT_6ParamsE --------------------------
	.section	.nv.info._ZN7cutlass13device_kernelIN5flash19enable_sm80_to_sm89INS1_16FlashAttnFwdSm80INS1_25CollectiveMainloopFwdSm80ILi4ELi1ELb0EN4cute5tupleIJNS5_1CILi128EEENS7_ILi64EEENS7_ILi96EEEEEELi96ENS_6half_tEfNS_4arch4Sm80ELb1ELb0ELb0ELb0ELb0ELb0ELb1ELb1EEENS1_21CollectiveEpilogueFwdINS6_IJS8_SA_S9_EEENS6_IJNS7_ILi1EEESI_SI_EEESC_SE_Li128ELb0ELb1ELb1ELb0EEENS1_30DynamicPersistentTileSchedulerILi128ELi128ELb1ELb1ELb0EEEEEEEEEvNT_6ParamsE,"",@"SHT_CUDA_INFO"
	.sectionflags	@""
	.align	4


	//----- nvinfo : EIATTR_CUDA_API_VERSION
	.align		4
        /*0000*/ 	.byte	0x04, 0x37
        /*0002*/ 	.short	(.L_232 - .L_231)
.L_231:
        /*0004*/ 	.word	0x00000082


	//----- nvinfo : EIATTR_SW2861232_WAR
	.align		4
.L_232:
        /*0008*/ 	.byte	0x01, 0x35
	.zero		2


	//----- nvinfo : EIATTR_PARAM_CBANK
	.align		4
        /*000c*/ 	.byte	0x04, 0x0a
        /*000e*/ 	.short	(.L_234 - .L_233)
	.align		4
.L_233:
        /*0010*/ 	.word	index@(.nv.constant0._ZN7cutlass13device_kernelIN5flash19enable_sm80_to_sm89INS1_16FlashAttnFwdSm80INS1_25CollectiveMainloopFwdSm80ILi4ELi1ELb0EN4cute5tupleIJNS5_1CILi128EEENS7_ILi64EEENS7_ILi96EEEEEELi96ENS_6half_tEfNS_4arch4Sm80ELb1ELb0ELb0ELb0ELb0ELb0ELb1ELb1EEENS1_21CollectiveEpilogueFwdINS6_IJS8_SA_S9_EEENS6_IJNS7_ILi1EEESI_SI_EEESC_SE_Li128ELb0ELb1ELb1ELb0EEENS1_30DynamicPersistentTileSchedulerILi128ELi128ELb1ELb1ELb0EEEEEEEEEvNT_6ParamsE)
        /*0014*/ 	.short	0x0160
        /*0016*/ 	.short	0x0428


	//----- nvinfo : EIATTR_CBANK_PARAM_SIZE
	.align		4
.L_234:
        /*0018*/ 	.byte	0x03, 0x19
        /*001a*/ 	.short	0x0428


	//----- nvinfo : EIATTR_KPARAM_INFO
	.align		4
        /*001c*/ 	.byte	0x04, 0x17
        /*001e*/ 	.short	(.L_236 - .L_235)
.L_235:
        /*0020*/ 	.word	0x00000000
        /*0024*/ 	.short	0x0000
        /*0026*/ 	.short	0x0000
        /*0028*/ 	.byte	0x00, 0xf0, 0xa1, 0x10


	//----- nvinfo : EIATTR_MAXREG_COUNT
	.align		4
.L_236:
        /*002c*/ 	.byte	0x03, 0x1b
        /*002e*/ 	.short	0x00ff


	//----- nvinfo : EIATTR_NUM_BARRIERS
	.align		4
        /*0030*/ 	.byte	0x02, 0x4c
        /*0032*/ 	.byte	0x06
	.zero		1


	//----- nvinfo : EIATTR_ANNOTATIONS
	.align		4
        /*0034*/ 	.byte	0x04, 0x55
        /*0036*/ 	.short	(.L_238 - .L_237)


	//   ....[0]....
.L_237:
        /* <DEDUP_REMOVED lines=60> */


	//----- nvinfo : EIATTR_MERCURY_ISA_VERSION
	.align		4
.L_238:
        /*03e0*/ 	.byte	0x03, 0x5f
        /*03e2*/ 	.short	0x0000


	//----- nvinfo : EIATTR_INT_WARP_WIDE_INSTR_OFFSETS
	.align		4
        /*03e4*/ 	.byte	0x04, 0x31
        /*03e6*/ 	.short	(.L_240 - .L_239)


	//   ....[0]....
.L_239:
        /*03e8*/ 	.word	0x0000d2f0


	//   ....[1]....
        /*03ec*/ 	.word	0x0000d370


	//----- nvinfo : EIATTR_COOP_GROUP_MASK_REGIDS
	.align		4
.L_240:
        /*03f0*/ 	.byte	0x04, 0x29
        /*03f2*/ 	.short	(.L_242 - .L_241)


	//   ....[0]....
.L_241:
        /*03f4*/ 	.word	0xffffffff


	//   ....[1]....
        /*03f8*/ 	.word	0xffffffff


	//   ....[2]....
        /*03fc*/ 	.word	0xffffffff


	//   ....[3]....
        /*0400*/ 	.word	0xffffffff


	//   ....[4]....
        /*0404*/ 	.word	0xffffffff


	//   ....[5]....
        /*0408*/ 	.word	0xffffffff


	//   ....[6]....
        /*040c*/ 	.word	0xffffffff


	//   ....[7]....
        /*0410*/ 	.word	0xffffffff


	//   ....[8]....
        /*0414*/ 	.word	0xffffffff


	//   ....[9]....
        /*0418*/ 	.word	0xffffffff


	//   ....[10]....
        /*041c*/ 	.word	0xffffffff


	//   ....[11]....
        /*0420*/ 	.word	0xffffffff


	//   ....[12]....
        /*0424*/ 	.word	0xffffffff


	//   ....[13]....
        /*0428*/ 	.word	0xffffffff


	//   ....[14]....
        /*042c*/ 	.word	0xffffffff


	//   ....[15]....
        /*0430*/ 	.word	0xffffffff


	//   ....[16]....
        /*0434*/ 	.word	0xffffffff


	//   ....[17]....
        /*0438*/ 	.word	0xffffffff


	//   ....[18]....
        /*043c*/ 	.word	0xffffffff


	//   ....[19]....
        /*0440*/ 	.word	0xffffffff


	//   ....[20]....
        /*0444*/ 	.word	0xffffffff


	//   ....[21]....
        /*0448*/ 	.word	0xffffffff


	//   ....[22]....
        /*044c*/ 	.word	0xffffffff


	//   ....[23]....
        /*0450*/ 	.word	0xffffffff


	//   ....[24]....
        /*0454*/ 	.word	0xffffffff


	//   ....[25]....
        /*0458*/ 	.word	0xffffffff


	//   ....[26]....
        /*045c*/ 	.word	0xffffffff


	//   ....[27]....
        /*0460*/ 	.word	0xffffffff


	//   ....[28]....
        /*0464*/ 	.word	0xffffffff


	//   ....[29]....
        /*0468*/ 	.word	0xffffffff


	//   ....[30]....
        /*046c*/ 	.word	0xffffffff


	//   ....[31]....
        /*0470*/ 	.word	0xffffffff


	//   ....[32]....
        /*0474*/ 	.word	0xffffffff


	//   ....[33]....
        /*0478*/ 	.word	0xffffffff


	//   ....[34]....
        /*047c*/ 	.word	0xffffffff


	//   ....[35]....
        /*0480*/ 	.word	0xffffffff


	//   ....[36]....
        /*0484*/ 	.word	0xffffffff


	//   ....[37]....
        /*0488*/ 	.word	0xffffffff


	//   ....[38]....
        /*048c*/ 	.word	0xffffffff


	//   ....[39]....
        /*0490*/ 	.word	0xffffffff


	//   ....[40]....
        /*0494*/ 	.word	0xffffffff


	//   ....[41]....
        /*0498*/ 	.word	0xffffffff


	//   ....[42]....
        /*049c*/ 	.word	0xffffffff


	//   ....[43]....
        /*04a0*/ 	.word	0xffffffff


	//   ....[44]....
        /*04a4*/ 	.word	0xffffffff


	//   ....[45]....
        /*04a8*/ 	.word	0xffffffff


	//   ....[46]....
        /*04ac*/ 	.word	0xffffffff


	//   ....[47]....
        /*04b0*/ 	.word	0xffffffff


	//   ....[48]....
        /*04b4*/ 	.word	0xffffffff


	//   ....[49]....
        /*04b8*/ 	.word	0xffffffff


	//   ....[50]....
        /*04bc*/ 	.word	0xffffffff


	//   ....[51]....
        /*04c0*/ 	.word	0xffffffff


	//   ....[52]....
        /*04c4*/ 	.word	0xffffffff


	//   ....[53]....
        /*04c8*/ 	.word	0xffffffff


	//   ....[54]....
        /*04cc*/ 	.word	0xffffffff


	//   ....[55]....
        /*04d0*/ 	.word	0xffffffff


	//   ....[56]....
        /*04d4*/ 	.word	0xffffffff


	//   ....[57]....
        /*04d8*/ 	.word	0xffffffff


	//   ....[58]....
        /*04dc*/ 	.word	0xffffffff


	//   ....[59]....
        /*04e0*/ 	.word	0xffffffff


	//   ....[60]....
        /*04e4*/ 	.word	0xffffffff


	//   ....[61]....
        /*04e8*/ 	.word	0xffffffff


	//   ....[62]....
        /*04ec*/ 	.word	0xffffffff


	//   ....[63]....
        /*04f0*/ 	.word	0xffffffff


	//   ....[64]....
        /*04f4*/ 	.word	0xffffffff


	//   ....[65]....
        /*04f8*/ 	.word	0xffffffff


	//   ....[66]....
        /*04fc*/ 	.word	0xffffffff


	//   ....[67]....
        /*0500*/ 	.word	0xffffffff


	//   ....[68]....
        /*0504*/ 	.word	0xffffffff


	//   ....[69]....
        /*0508*/ 	.word	0xffffffff


	//   ....[70]....
        /*050c*/ 	.word	0xffffffff


	//   ....[71]....
        /*0510*/ 	.word	0xffffffff


	//   ....[72]....
        /*0514*/ 	.word	0xffffffff


	//   ....[73]....
        /*0518*/ 	.word	0xffffffff


	//   ....[74]....
        /*051c*/ 	.word	0xffffffff


	//   ....[75]....
        /*0520*/ 	.word	0xffffffff


	//   ....[76]....
        /*0524*/ 	.word	0xffffffff


	//   ....[77]....
        /*0528*/ 	.word	0xffffffff


	//   ....[78]....
        /*052c*/ 	.word	0xffffffff


	//   ....[79]....
        /*0530*/ 	.word	0xffffffff


	//   ....[80]....
        /*0534*/ 	.word	0xffffffff


	//   ....[81]....
        /*0538*/ 	.word	0xffffffff


	//   ....[82]....
        /*053c*/ 	.word	0xffffffff


	//   ....[83]....
        /*0540*/ 	.word	0xffffffff


	//----- nvinfo : EIATTR_COOP_GROUP_INSTR_OFFSETS
	.align		4
.L_242:
        /*0544*/ 	.byte	0x04, 0x28
        /*0546*/ 	.short	(.L_244 - .L_243)


	//   ....[0]....
.L_243:
        /*0548*/ 	.word	0x00000050


	//   ....[1]....
        /*054c*/ 	.word	0x00001830


	//   ....[2]....
        /*0550*/ 	.word	0x00001850


	//   ....[3]....
        /*0554*/ 	.word	0x00001a10


	//   ....[4]....
        /*0558*/ 	.word	0x00001a20


	//   ....[5]....
        /*055c*/ 	.word	0x00001bd0


	//   ....[6]....
        /*0560*/ 	.word	0x00001bf0


	//   ....[7]....
        /*0564*/ 	.word	0x00001da0


	//   ....[8]....
        /*0568*/ 	.word	0x00001db0


	//   ....[9]....
        /*056c*/ 	.word	0x00002f80


	//   ....[10]....
        /*0570*/ 	.word	0x00002f90


	//   ....[11]....
        /*0574*/ 	.word	0x000034f0


	//   ....[12]....
        /*0578*/ 	.word	0x00003590


	//   ....[13]....
        /*057c*/ 	.word	0x00003620


	//   ....[14]....
        /*0580*/ 	.word	0x000036a0


	//   ....[15]....
        /*0584*/ 	.word	0x000036c0


	//   ....[16]....
        /*0588*/ 	.word	0x00003700


	//   ....[17]....
        /*058c*/ 	.word	0x00003ec0


	//   ....[18]....
        /*0590*/ 	.word	0x00003f50


	//   ....[19]....
        /*0594*/ 	.word	0x00003fa0


	//   ....[20]....
        /*0598*/ 	.word	0x00003fc0


	//   ....[21]....
        /*059c*/ 	.word	0x00006290


	//   ....[22]....
        /*05a0*/ 	.word	0x00006360


	//   ....[23]....
        /*05a4*/ 	.word	0x00006380


	//   ....[24]....
        /*05a8*/ 	.word	0x000063a0


	//   ....[25]....
        /*05ac*/ 	.word	0x00006c70


	//   ....[26]....
        /*05b0*/ 	.word	0x00006d70


	//   ....[27]....
        /*05b4*/ 	.word	0x000070f0


	//   ....[28]....
        /*05b8*/ 	.word	0x00007230


	//   ....[29]....
        /*05bc*/ 	.word	0x00007280


	//   ....[30]....
        /*05c0*/ 	.word	0x00007390


	//   ....[31]....
        /*05c4*/ 	.word	0x00007400


	//   ....[32]....
        /*05c8*/ 	.word	0x000074d0


	//   ....[33]....
        /*05cc*/ 	.word	0x0000a640


	//   ....[34]....
        /*05d0*/ 	.word	0x0000a690


	//   ....[35]....
        /*05d4*/ 	.word	0x0000a750


	//   ....[36]....
        /*05d8*/ 	.word	0x0000a7a0


	//   ....[37]....
        /*05dc*/ 	.word	0x0000a7e0


	//   ....[38]....
        /*05e0*/ 	.word	0x0000a8f0


	//   ....[39]....
        /*05e4*/ 	.word	0x0000adc0


	//   ....[40]....
        /*05e8*/ 	.word	0x0000aef0


	//   ....[41]....
        /*05ec*/ 	.word	0x0000c8f0


	//   ....[42]....
        /*05f0*/ 	.word	0x0000c960


	//   ....[43]....
        /*05f4*/ 	.word	0x0000c970


	//   ....[44]....
        /*05f8*/ 	.word	0x0000c980


	//   ....[45]....
        /*05fc*/ 	.word	0x0000c9b0


	//   ....[46]....
        /*0600*/ 	.word	0x0000c9d0


	//   ....[47]....
        /*0604*/ 	.word	0x0000c9e0


	//   ....[48]....
        /*0608*/ 	.word	0x0000c9f0


	//   ....[49]....
        /*060c*/ 	.word	0x0000d4b0


	//   ....[50]....
        /*0610*/ 	.word	0x0000d910


	//   ....[51]....
        /*0614*/ 	.word	0x0000d920


	//   ....[52]....
        /*0618*/ 	.word	0x0000d940


	//   ....[53]....
        /*061c*/ 	.word	0x0000d950


	//   ....[54]....
        /*0620*/ 	.word	0x0000d990


	//   ....[55]....
        /*0624*/ 	.word	0x0000d9b0


	//   ....[56]....
        /*0628*/ 	.word	0x0000d9d0


	//   ....[57]....
        /*062c*/ 	.word	0x0000d9f0


	//   ....[58]....
        /*0630*/ 	.word	0x0000db40


	//   ....[59]....
        /*0634*/ 	.word	0x0000db70


	//   ....[60]....
        /*0638*/ 	.word	0x0000e000


	//   ....[61]....
        /*063c*/ 	.word	0x0000e020


	//   ....[62]....
        /*0640*/ 	.word	0x0000e350


	//   ....[63]....
        /*0644*/ 	.word	0x0000e370


	//   ....[64]....
        /*0648*/ 	.word	0x0000e6a0


	//   ....[65]....
        /*064c*/ 	.word	0x0000e6b0


	//   ....[66]....
        /*0650*/ 	.word	0x0000ed50


	//   ....[67]....
        /*0654*/ 	.word	0x0000ee60


	//   ....[68]....
        /*0658*/ 	.word	0x0000eed0


	//   ....[69]....
        /*065c*/ 	.word	0x0000ef40


	//   ....[70]....
        /*0660*/ 	.word	0x0000efa0


	//   ....[71]....
        /*0664*/ 	.word	0x0000f010


	//   ....[72]....
        /*0668*/ 	.word	0x0000f080


	//   ....[73]....
        /*066c*/ 	.word	0x0000f0f0


	//   ....[74]....
        /*0670*/ 	.word	0x0000f150


	//   ....[75]....
        /*0674*/ 	.word	0x0000f1b0


	//   ....[76]....
        /*0678*/ 	.word	0x0000f210


	//   ....[77]....
        /*067c*/ 	.word	0x0000f260


	//   ....[78]....
        /*0680*/ 	.word	0x0000f2c0


	//   ....[79]....
        /*0684*/ 	.word	0x0000f310


	//   ....[80]....
        /*0688*/ 	.word	0x0000f370


	//   ....[81]....
        /*068c*/ 	.word	0x0000f3c0


	//   ....[82]....
        /*0690*/ 	.word	0x0000f420


	//   ....[83]....
        /*0694*/ 	.word	0x0000f480


	//----- nvinfo : EIATTR_EXIT_INSTR_OFFSETS
	.align		4
.L_244:
        /*0698*/ 	.byte	0x04, 0x1c
        /*069a*/ 	.short	(.L_246 - .L_245)


	//   ....[0]....
.L_245:
        /*069c*/ 	.word	0x000000a0


	//   ....[1]....
        /*06a0*/ 	.word	0x0000ee10


	//----- nvinfo : EIATTR_MAX_THREADS
	.align		4
.L_246:
        /*06a4*/ 	.byte	0x04, 0x05
        /*06a6*/ 	.short	(.L_248 - .L_247)
.L_247:
        /*06a8*/ 	.word	0x00000080
        /*06ac*/ 	.word	0x00000001
        /*06b0*/ 	.word	0x00000001


	//----- nvinfo : EIATTR_CRS_STACK_SIZE
	.align		4
.L_248:
        /*06b4*/ 	.byte	0x04, 0x1e
        /*06b6*/ 	.short	(.L_250 - .L_249)
.L_249:
        /*06b8*/ 	.word	0x00000000
.L_250:


//--------------------- .nv.info._ZN7cutlass13device_kernelIN5flash19enable_sm80_to_sm89INS1_16FlashAttnFwdSm80INS1_25CollectiveMainloopFwdSm80ILi4ELi1ELb0EN4cute5tupleIJNS5_1CILi128EEENS7_ILi48EEENS7_ILi96EEEEEELi96ENS_6half_tEfNS_4arch4Sm80ELb1ELb0ELb0ELb1ELb0ELb0ELb1ELb1EEENS1_21CollectiveEpilogueFwdINS6_IJS8_SA_S9_EEENS6_IJNS7_ILi1EEESI_SI_EEESC_SE_Li128ELb1ELb1ELb1ELb0EEENS1_36VarlenDynamicPersistentTileSchedulerILi128ELi48ELi128ELi128ELb1ELb1ELb0ELb1ELb1ELb1EEEEEEEEEvNT_6ParamsE --------------------------
	.section	.nv.info._ZN7cutlass13device_kernelIN5flash19enable_sm80_to_sm89INS1_16FlashAttnFwdSm80INS1_25CollectiveMainloopFwdSm80ILi4ELi1ELb0EN4cute5tupleIJNS5_1CILi128EEENS7_ILi48EEENS7_ILi96EEEEEELi96ENS_6half_tEfNS_4arch4Sm80ELb1ELb0ELb0ELb1ELb0ELb0ELb1ELb1EEENS1_21CollectiveEpilogueFwdINS6_IJS8_SA_S9_EEENS6_IJNS7_ILi1EEESI_SI_EEESC_SE_Li128ELb1ELb1ELb1ELb0EEENS1_36VarlenDynamicPersistentTileSchedulerILi128ELi48ELi128ELi128ELb1ELb1ELb0ELb1ELb1ELb1EEEEEEEEEvNT_6ParamsE,"",@"SHT_CUDA_INFO"
	.sectionflags	@""
	.align	4


	//----- nvinfo : EIATTR_CUDA_API_VERSION
	.align		4
        /*0000*/ 	.byte	0x04, 0x37
        /*0002*/ 	.short	(.L_252 - .L_251)
.L_251:
        /*0004*/ 	.word	0x00000082


	//----- nvinfo : EIATTR_SW2861232_WAR
	.align		4
.L_252:
        /*0008*/ 	.byte	0x01, 0x35
	.zero		2


	//----- nvinfo : EIATTR_PARAM_CBANK
	.align		4
        /*000c*/ 	.byte	0x04, 0x0a
        /*000e*/ 	.short	(.L_254 - .L_253)
	.align		4
.L_253:
        /*0010*/ 	.word	index@(.nv.constant0._ZN7cutlass13device_kernelIN5flash19enable_sm80_to_sm89INS1_16FlashAttnFwdSm80INS1_25CollectiveMainloopFwdSm80ILi4ELi1ELb0EN4cute5tupleIJNS5_1CILi128EEENS7_ILi48EEENS7_ILi96EEEEEELi96ENS_6half_tEfNS_4arch4Sm80ELb1ELb0ELb0ELb1ELb0ELb0ELb1ELb1EEENS1_21CollectiveEpilogueFwdINS6_IJS8_SA_S9_EEENS6_IJNS7_ILi1EEESI_SI_EEESC_SE_Li128ELb1ELb1ELb1ELb0EEENS1_36VarlenDynamicPersistentTileSchedulerILi128ELi48ELi128ELi128ELb1ELb1ELb0ELb1ELb1ELb1EEEEEEEEEvNT_6ParamsE)
        /*0014*/ 	.short	0x0160
        /*0016*/ 	.short	0x0438


	//----- nvinfo : EIATTR_CBANK_PARAM_SIZE
	.align		4
.L_254:
        /*0018*/ 	.byte	0x03, 0x19
        /*001a*/ 	.short	0x0438


	//----- nvinfo : EIATTR_KPARAM_INFO
	.align		4
        /*001c*/ 	.byte	0x04, 0x17
        /*001e*/ 	.short	(.L_256 - .L_255)
.L_255:
        /*0020*/ 	.word	0x00000000
        /*0024*/ 	.short	0x0000
        /*0026*/ 	.short	0x0000
        /*0028*/ 	.byte	0x00, 0xf0, 0xe1, 0x10


	//----- nvinfo : EIATTR_MAXREG_COUNT
	.align		4
.L_256:
        /*002c*/ 	.byte	0x03, 0x1b
        /*002e*/ 	.short	0x00ff


	//----- nvinfo : EIATTR_NUM_BARRIERS
	.align		4
        /*0030*/ 	.byte	0x02, 0x4c
        /*0032*/ 	.byte	0x06
	.zero		1


	//----- nvinfo : EIATTR_ANNOTATIONS
	.align		4
        /*0034*/ 	.byte	0x04, 0x55
        /*0036*/ 	.short	(.L_258 - .L_257)


	//   ....[0]....
.L_257:
        /* <DEDUP_REMOVED lines=136> */


	//----- nvinfo : EIATTR_MERCURY_ISA_VERSION
	.align		4
.L_258:
        /*08a0*/ 	.byte	0x03, 0x5f
        /*08a2*/ 	.short	0x0000


	//----- nvinfo : EIATTR_INT_WARP_WIDE_INSTR_OFFSETS
	.align		4
        /*08a4*/ 	.byte	0x04, 0x31
        /*08a6*/ 	.short	(.L_260 - .L_259)


	//   ....[0]....
.L_259:
        /*08a8*/ 	.word	0x0000c420


	//   ....[1]....
        /*08ac*/ 	.word	0x0000c4a0


	//----- nvinfo : EIATTR_COOP_GROUP_MASK_REGIDS
	.align		4
.L_260:
        /*08b0*/ 	.byte	0x04, 0x29
        /*08b2*/ 	.short	(.L_262 - .L_261)


	//   ....[0]....
.L_261:
        /*08b4*/ 	.word	0xffffffff


	//   ....[1]....
        /*08b8*/ 	.word	0xffffffff


	//   ....[2]....
        /*08bc*/ 	.word	0xffffffff


	//   ....[3]....
        /*08c0*/ 	.word	0xffffffff


	//   ....[4]....
        /*08c4*/ 	.word	0xffffffff


	//   ....[5]....
        /*08c8*/ 	.word	0xffffffff


	//   ....[6]....
        /*08cc*/ 	.word	0xffffffff


	//   ....[7]....
        /*08d0*/ 	.word	0xffffffff


	//   ....[8]....
        /*08d4*/ 	.word	0xffffffff


	//   ....[9]....
        /*08d8*/ 	.word	0xffffffff


	//   ....[10]....
        /*08dc*/ 	.word	0xffffffff


	//   ....[11]....
        /*08e0*/ 	.word	0xffffffff


	//   ....[12]....
        /*08e4*/ 	.word	0xffffffff


	//   ....[13]....
        /*08e8*/ 	.word	0xffffffff


	//   ....[14]....
        /*08ec*/ 	.word	0xffffffff


	//   ....[15]....
        /*08f0*/ 	.word	0xffffffff


	//   ....[16]....
        /*08f4*/ 	.word	0xffffffff


	//   ....[17]....
        /*08f8*/ 	.word	0xffffffff


	//   ....[18]....
        /*08fc*/ 	.word	0xffffffff


	//   ....[19]....
        /*0900*/ 	.word	0xffffffff


	//   ....[20]....
        /*0904*/ 	.word	0xffffffff


	//   ....[21]....
        /*0908*/ 	.word	0xffffffff


	//   ....[22]....
        /*090c*/ 	.word	0xffffffff


	//   ....[23]....
        /*0910*/ 	.word	0xffffffff


	//   ....[24]....
        /*0914*/ 	.word	0xffffffff


	//   ....[25]....
        /*0918*/ 	.word	0xffffffff


	//   ....[26]....
        /*091c*/ 	.word	0xffffffff


	//   ....[27]....
        /*0920*/ 	.word	0xffffffff


	//   ....[28]....
        /*0924*/ 	.word	0xffffffff


	//   ....[29]....
        /*0928*/ 	.word	0xffffffff


	//   ....[30]....
        /*092c*/ 	.word	0xffffffff


	//   ....[31]....
        /*0930*/ 	.word	0xffffffff


	//   ....[32]....
        /*0934*/ 	.word	0xffffffff


	//   ....[33]....
        /*0938*/ 	.word	0xffffffff


	//   ....[34]....
        /*093c*/ 	.word	0xffffffff


	//   ....[35]....
        /*0940*/ 	.word	0xffffffff


	//   ....[36]....
        /*0944*/ 	.word	0xffffffff


	//   ....[37]....
        /*0948*/ 	.word	0xffffffff


	//   ....[38]....
        /*094c*/ 	.word	0xffffffff


	//   ....[39]....
        /*0950*/ 	.word	0xffffffff


	//   ....[40]....
        /*0954*/ 	.word	0xffffffff


	//   ....[41]....
        /*0958*/ 	.word	0xffffffff


	//   ....[42]....
        /*095c*/ 	.word	0xffffffff


	//   ....[43]....
        /*0960*/ 	.word	0xffffffff


	//   ....[44]....
        /*0964*/ 	.word	0xffffffff


	//   ....[45]....
        /*0968*/ 	.word	0xffffffff


	//   ....[46]....
        /*096c*/ 	.word	0xffffffff


	//   ....[47]....
        /*0970*/ 	.word	0xffffffff


	//   ....[48]....
        /*0974*/ 	.word	0xffffffff


	//   ....[49]....
        /*0978*/ 	.word	0xffffffff


	//   ....[50]....
        /*097c*/ 	.word	0xffffffff


	//   ....[51]....
        /*0980*/ 	.word	0xffffffff


	//   ....[52]....
        /*0984*/ 	.word	0xffffffff


	//   ....[53]....
        /*0988*/ 	.word	0xffffffff


	//   ....[54]....
        /*098c*/ 	.word	0xffffffff


	//   ....[55]....
        /*0990*/ 	.word	0xffffffff


	//   ....[56]....
        /*0994*/ 	.word	0xffffffff


	//   ....[57]....
        /*0998*/ 	.word	0xffffffff


	//   ....[58]....
        /*099c*/ 	.word	0xffffffff


	//   ....[59]....
        /*09a0*/ 	.word	0xffffffff


	//   ....[60]....
        /*09a4*/ 	.word	0xffffffff


	//   ....[61]....
        /*09a8*/ 	.word	0xffffffff


	//   ....[62]....
        /*09ac*/ 	.word	0xffffffff


	//   ....[63]....
        /*09b0*/ 	.word	0xffffffff


	//   ....[64]....
        /*09b4*/ 	.word	0xffffffff


	//   ....[65]....
        /*09b8*/ 	.word	0xffffffff


	//   ....[66]....
        /*09bc*/ 	.word	0xffffffff


	//   ....[67]....
        /*09c0*/ 	.word	0xffffffff


	//   ....[68]....
        /*09c4*/ 	.word	0xffffffff


	//   ....[69]....
        /*09c8*/ 	.word	0xffffffff


	//   ....[70]....
        /*09cc*/ 	.word	0xffffffff


	//   ....[71]....
        /*09d0*/ 	.word	0xffffffff


	//   ....[72]....
        /*09d4*/ 	.word	0xffffffff


	//   ....[73]....
        /*09d8*/ 	.word	0xffffffff


	//   ....[74]....
        /*09dc*/ 	.word	0xffffffff


	//   ....[75]....
        /*09e0*/ 	.word	0xffffffff


	//   ....[76]....
        /*09e4*/ 	.word	0xffffffff


	//   ....[77]....
        /*09e8*/ 	.word	0xffffffff


	//   ....[78]....
        /*09ec*/ 	.word	0xffffffff


	//   ....[79]....
        /*09f0*/ 	.word	0xffffffff


	//   ....[80]....
        /*09f4*/ 	.word	0xffffffff


	//   ....[81]....
        /*09f8*/ 	.word	0xffffffff


	//   ....[82]....
        /*09fc*/ 	.word	0xffffffff


	//   ....[83]....
        /*0a00*/ 	.word	0xffffffff


	//   ....[84]....
        /*0a04*/ 	.word	0xffffffff


	//   ....[85]....
        /*0a08*/ 	.word	0xffffffff


	//   ....[86]....
        /*0a0c*/ 	.word	0xffffffff


	//   ....[87]....
        /*0a10*/ 	.word	0xffffffff


	//   ....[88]....
        /*0a14*/ 	.word	0xffffffff


	//   ....[89]....
        /*0a18*/ 	.word	0xffffffff


	//   ....[90]....
        /*0a1c*/ 	.word	0xffffffff


	//   ....[91]....
        /*0a20*/ 	.word	0xffffffff


	//   ....[92]....
        /*0a24*/ 	.word	0xffffffff


	//   ....[93]....
        /*0a28*/ 	.word	0xffffffff


	//   ....[94]....
        /*0a2c*/ 	.word	0xffffffff


	//   ....[95]....
        /*0a30*/ 	.word	0xffffffff


	//   ....[96]....
        /*0a34*/ 	.word	0xffffffff


	//   ....[97]....
        /*0a38*/ 	.word	0xffffffff


	//   ....[98]....
        /*0a3c*/ 	.word	0xffffffff


	//   ....[99]....
        /*0a40*/ 	.word	0xffffffff


	//   ....[100]....
        /*0a44*/ 	.word	0xffffffff


	//   ....[101]....
        /*0a48*/ 	.word	0xffffffff


	//   ....[102]....
        /*0a4c*/ 	.word	0xffffffff


	//   ....[103]....
        /*0a50*/ 	.word	0xffffffff


	//   ....[104]....
        /*0a54*/ 	.word	0xffffffff


	//   ....[105]....
        /*0a58*/ 	.word	0xffffffff


	//   ....[106]....
        /*0a5c*/ 	.word	0xffffffff


	//   ....[107]....
        /*0a60*/ 	.word	0xffffffff


	//   ....[108]....
        /*0a64*/ 	.word	0xffffffff


	//   ....[109]....
        /*0a68*/ 	.word	0xffffffff


	//   ....[110]....
        /*0a6c*/ 	.word	0xffffffff


	//   ....[111]....
        /*0a70*/ 	.word	0xffffffff


	//   ....[112]....
        /*0a74*/ 	.word	0xffffffff


	//   ....[113]....
        /*0a78*/ 	.word	0xffffffff


	//   ....[114]....
        /*0a7c*/ 	.word	0xffffffff


	//   ....[115]....
        /*0a80*/ 	.word	0xffffffff


	//   ....[116]....
        /*0a84*/ 	.word	0xffffffff


	//   ....[117]....
        /*0a88*/ 	.word	0xffffffff


	//   ....[118]....
        /*0a8c*/ 	.word	0xffffffff


	//   ....[119]....
        /*0a90*/ 	.word	0xffffffff


	//   ....[120]....
        /*0a94*/ 	.word	0xffffffff


	//   ....[121]....
        /*0a98*/ 	.word	0xffffffff


	//   ....[122]....
        /*0a9c*/ 	.word	0xffffffff


	//   ....[123]....
        /*0aa0*/ 	.word	0xffffffff


	//   ....[124]....
        /*0aa4*/ 	.word	0xffffffff


	//   ....[125]....
        /*0aa8*/ 	.word	0xffffffff


	//   ....[126]....
        /*0aac*/ 	.word	0xffffffff


	//   ....[127]....
        /*0ab0*/ 	.word	0xffffffff


	//   ....[128]....
        /*0ab4*/ 	.word	0xffffffff


	//   ....[129]....
        /*0ab8*/ 	.word	0xffffffff


	//   ....[130]....
        /*0abc*/ 	.word	0xffffffff


	//   ....[131]....
        /*0ac0*/ 	.word	0xffffffff


	//   ....[132]....
        /*0ac4*/ 	.word	0xffffffff


	//   ....[133]....
        /*0ac8*/ 	.word	0xffffffff


	//   ....[134]....
        /*0acc*/ 	.word	0xffffffff


	//   ....[135]....
        /*0ad0*/ 	.word	0xffffffff


	//   ....[136]....
        /*0ad4*/ 	.word	0xffffffff


	//   ....[137]....
        /*0ad8*/ 	.word	0xffffffff


	//   ....[138]....
        /*0adc*/ 	.word	0xffffffff


	//   ....[139]....
        /*0ae0*/ 	.word	0xffffffff


	//   ....[140]....
        /*0ae4*/ 	.word	0xffffffff


	//   ....[141]....
        /*0ae8*/ 	.word	0xffffffff


	//   ....[142]....
        /*0aec*/ 	.word	0xffffffff


	//   ....[143]....
        /*0af0*/ 	.word	0xffffffff


	//   ....[144]....
        /*0af4*/ 	.word	0xffffffff


	//   ....[145]....
        /*0af8*/ 	.word	0xffffffff


	//   ....[146]....
        /*0afc*/ 	.word	0xffffffff


	//   ....[147]....
        /*0b00*/ 	.word	0xffffffff


	//   ....[148]....
        /*0b04*/ 	.word	0xffffffff


	//   ....[149]....
        /*0b08*/ 	.word	0xffffffff


	//   ....[150]....
        /*0b0c*/ 	.word	0xffffffff


	//   ....[151]....
        /*0b10*/ 	.word	0xffffffff


	//   ....[152]....
        /*0b14*/ 	.word	0xffffffff


	//   ....[153]....
        /*0b18*/ 	.word	0xffffffff


	//   ....[154]....
        /*0b1c*/ 	.word	0xffffffff


	//   ....[155]....
        /*0b20*/ 	.word	0xffffffff


	//   ....[156]....
        /*0b24*/ 	.word	0xffffffff


	//   ....[157]....
        /*0b28*/ 	.word	0xffffffff


	//   ....[158]....
        /*0b2c*/ 	.word	0xffffffff


	//   ....[159]....
        /*0b30*/ 	.word	0xffffffff


	//   ....[160]....
        /*0b34*/ 	.word	0xffffffff


	//   ....[161]....
        /*0b38*/ 	.word	0xffffffff


	//   ....[162]....
        /*0b3c*/ 	.word	0xffffffff


	//   ....[163]....
        /*0b40*/ 	.word	0xffffffff


	//   ....[164]....
        /*0b44*/ 	.word	0xffffffff


	//   ....[165]....
        /*0b48*/ 	.word	0xffffffff


	//   ....[166]....
        /*0b4c*/ 	.word	0xffffffff


	//   ....[167]....
        /*0b50*/ 	.word	0xffffffff


	//   ....[168]....
        /*0b54*/ 	.word	0xffffffff


	//   ....[169]....
        /*0b58*/ 	.word	0xffffffff


	//   ....[170]....
        /*0b5c*/ 	.word	0xffffffff


	//   ....[171]....
        /*0b60*/ 	.word	0xffffffff


	//   ....[172]....
        /*0b64*/ 	.word	0xffffffff


	//   ....[173]....
        /*0b68*/ 	.word	0xffffffff


	//   ....[174]....
        /*0b6c*/ 	.word	0xffffffff


	//   ....[175]....
        /*0b70*/ 	.word	0xffffffff


	//   ....[176]....
        /*0b74*/ 	.word	0xffffffff


	//   ....[177]....
        /*0b78*/ 	.word	0xffffffff


	//   ....[178]....
        /*0b7c*/ 	.word	0xffffffff


	//   ....[179]....
        /*0b80*/ 	.word	0xffffffff


	//   ....[180]....
        /*0b84*/ 	.word	0xffffffff


	//   ....[181]....
        /*0b88*/ 	.word	0xffffffff


	//   ....[182]....
        /*0b8c*/ 	.word	0xffffffff


	//----- nvinfo : EIATTR_COOP_GROUP_INSTR_OFFSETS
	.align		4
.L_262:
        /*0b90*/ 	.byte	0x04, 0x28
        /*0b92*/ 	.short	(.L_264 - .L_263)


	//   ....[0]....
.L_263:
        /*0b94*/ 	.word	0x00000050


	//   ....[1]....
        /*0b98*/ 	.word	0x00000200


	//   ....[2]....
        /*0b9c*/ 	.word	0x00000230


	//   ....[3]....
        /*0ba0*/ 	.word	0x00000260


	//   ....[4]....
        /*0ba4*/ 	.word	0x00000290


	//   ....[5]....
        /*0ba8*/ 	.word	0x000002c0


	//   ....[6]....
        /*0bac*/ 	.word	0x000002f0


	//   ....[7]....
        /*0bb0*/ 	.word	0x00000450


	//   ....[8]....
        /*0bb4*/ 	.word	0x00000490


	//   ....[9]....
        /*0bb8*/ 	.word	0x000004c0


	//   ....[10]....
        /*0bbc*/ 	.word	0x000004f0


	//   ....[11]....
        /*0bc0*/ 	.word	0x00000520


	//   ....[12]....
        /*0bc4*/ 	.word	0x00000550


	//   ....[13]....
        /*0bc8*/ 	.word	0x000005e0


	//   ....[14]....
        /*0bcc*/ 	.word	0x00000630


	//   ....[15]....
        /*0bd0*/ 	.word	0x00000650


	//   ....[16]....
        /*0bd4*/ 	.word	0x000006b0


	//   ....[17]....
        /*0bd8*/ 	.word	0x00002d70


	//   ....[18]....
        /*0bdc*/ 	.word	0x00002d90


	//   ....[19]....
        /*0be0*/ 	.word	0x00002f50


	//   ....[20]....
        /*0be4*/ 	.word	0x00002f60


	//   ....[21]....
        /*0be8*/ 	.word	0x00003120


	//   ....[22]....
        /*0bec*/ 	.word	0x00003140


	//   ....[23]....
        /*0bf0*/ 	.word	0x00003300


	//   ....[24]....
        /*0bf4*/ 	.word	0x00003310


	//   ....[25]....
        /*0bf8*/ 	.word	0x00004360


	//   ....[26]....
        /*0bfc*/ 	.word	0x00004370


	//   ....[27]....
        /*0c00*/ 	.word	0x00004820


	//   ....[28]....
        /*0c04*/ 	.word	0x000048c0


	//   ....[29]....
        /*0c08*/ 	.word	0x000048e0


	//   ....[30]....
        /*0c0c*/ 	.word	0x00004900


	//   ....[31]....
        /*0c10*/ 	.word	0x000049d0


	//   ....[32]....
        /*0c14*/ 	.word	0x000049e0


	//   ....[33]....
        /*0c18*/ 	.word	0x00004e90


	//   ....[34]....
        /*0c1c*/ 	.word	0x00005070


	//   ....[35]....
        /*0c20*/ 	.word	0x00005190


	//   ....[36]....
        /*0c24*/ 	.word	0x00005240


	//   ....[37]....
        /*0c28*/ 	.word	0x00006d90


	//   ....[38]....
        /*0c2c*/ 	.word	0x00006da0


	//   ....[39]....
        /*0c30*/ 	.word	0x00006db0


	//   ....[40]....
        /*0c34*/ 	.word	0x00006dc0


	//   ....[41]....
        /*0c38*/ 	.word	0x00007150


	//   ....[42]....
        /*0c3c*/ 	.word	0x00007360


	//   ....[43]....
        /*0c40*/ 	.word	0x000075f0


	//   ....[44]....
        /*0c44*/ 	.word	0x000077b0


	//   ....[45]....
        /*0c48*/ 	.word	0x00007800


	//   ....[46]....
        /*0c4c*/ 	.word	0x00007880


	//   ....[47]....
        /*0c50*/ 	.word	0x000078b0


	//   ....[48]....
        /*0c54*/ 	.word	0x000079f0


	//   ....[49]....
        /*0c58*/ 	.word	0x0000a0c0


	//   ....[50]....
        /*0c5c*/ 	.word	0x0000a120


	//   ....[51]....
        /*0c60*/ 	.word	0x0000a150


	//   ....[52]....
        /*0c64*/ 	.word	0x0000a180


	//   ....[53]....
        /*0c68*/ 	.word	0x0000a1c0


	//   ....[54]....
        /*0c6c*/ 	.word	0x0000a1f0


	//   ....[55]....
        /*0c70*/ 	.word	0x0000a440


	//   ....[56]....
        /*0c74*/ 	.word	0x0000a890


	//   ....[57]....
        /*0c78*/ 	.word	0x0000ba60


	//   ....[58]....
        /*0c7c*/ 	.word	0x0000ba90


	//   ....[59]....
        /*0c80*/ 	.word	0x0000baa0


	//   ....[60]....
        /*0c84*/ 	.word	0x0000bab0


	//   ....[61]....
        /*0c88*/ 	.word	0x0000bac0


	//   ....[62]....
        /*0c8c*/ 	.word	0x0000baf0


	//   ....[63]....
        /*0c90*/ 	.word	0x0000bb10


	//   ....[64]....
        /*0c94*/ 	.word	0x0000bb30


	//   ....[65]....
        /*0c98*/ 	.word	0x0000d0b0


	//   ....[66]....
        /*0c9c*/ 	.word	0x0000d0c0


	//   ....[67]....
        /*0ca0*/ 	.word	0x0000d0d0


	//   ....[68]....
        /*0ca4*/ 	.word	0x0000d0e0


	//   ....[69]....
        /*0ca8*/ 	.word	0x0000d0f0


	//   ....[70]....
        /*0cac*/ 	.word	0x0000d100


	//   ....[71]....
        /*0cb0*/ 	.word	0x0000d110


	//   ....[72]....
        /*0cb4*/ 	.word	0x0000d130


	//   ....[73]....
        /*0cb8*/ 	.word	0x0000d5a0


	//   ....[74]....
        /*0cbc*/ 	.word	0x0000d5c0


	//   ....[75]....
        /*0cc0*/ 	.word	0x0000d720


	//   ....[76]....
        /*0cc4*/ 	.word	0x0000d730


	//   ....[77]....
        /*0cc8*/ 	.word	0x0000d8a0


	//   ....[78]....
        /*0ccc*/ 	.word	0x0000d8c0


	//   ....[79]....
        /*0cd0*/ 	.word	0x0000da30


	//   ....[80]....
        /*0cd4*/ 	.word	0x0000da40


	//   ....[81]....
        /*0cd8*/ 	.word	0x0000ddc0


	//   ....[82]....
        /*0cdc*/ 	.word	0x0000dde0


	//   ....[83]....
        /*0ce0*/ 	.word	0x0000e2b0


	//   ....[84]....
        /*0ce4*/ 	.word	0x0000e2c0


	//   ....[85]....
        /*0ce8*/ 	.word	0x0000e790


	//   ....[86]....
        /*0cec*/ 	.word	0x0000e7b0


	//   ....[87]....
        /*0cf0*/ 	.word	0x0000ec80


	//   ....[88]....
        /*0cf4*/ 	.word	0x0000ec90


	//   ....[89]....
        /*0cf8*/ 	.word	0x0000f900


	//   ....[90]....
        /*0cfc*/ 	.word	0x0000f920


	//   ....[91]....
        /*0d00*/ 	.word	0x0000fa90


	//   ....[92]....
        /*0d04*/ 	.word	0x0000faa0


	//   ....[93]....
        /*0d08*/ 	.word	0x0000fc10


	//   ....[94]....
        /*0d0c*/ 	.word	0x0000fc30


	//   ....[95]....
        /*0d10*/ 	.word	0x0000fda0


	//   ....[96]....
        /*0d14*/ 	.word	0x0000fdb0


	//   ....[97]....
        /*0d18*/ 	.word	0x0000ffe0


	//   ....[98]....
        /*0d1c*/ 	.word	0x00010000


	//   ....[99]....
        /*0d20*/ 	.word	0x00010130


	//   ....[100]....
        /*0d24*/ 	.word	0x00010170


	//   ....[101]....
        /*0d28*/ 	.word	0x000101a0


	//   ....[102]....
        /*0d2c*/ 	.word	0x000101d0


	//   ....[103]....
        /*0d30*/ 	.word	0x00010200


	//   ....[104]....
        /*0d34*/ 	.word	0x00010230


	//   ....[105]....
        /*0d38*/ 	.word	0x00010390


	//   ....[106]....
        /*0d3c*/ 	.word	0x000103d0


	//   ....[107]....
        /*0d40*/ 	.word	0x00010400


	//   ....[108]....
        /*0d44*/ 	.word	0x00010430


	//   ....[109]....
        /*0d48*/ 	.word	0x00010460


	//   ....[110]....
        /*0d4c*/ 	.word	0x00010490


	//   ....[111]....
        /*0d50*/ 	.word	0x00010520


	//   ....[112]....
        /*0d54*/ 	.word	0x00010580


	//   ....[113]....
        /*0d58*/ 	.word	0x00010590


	//   ....[114]....
        /*0d5c*/ 	.word	0x000105f0


	//   ....[115]....
        /*0d60*/ 	.word	0x00011050


	//   ....[116]....
        /*0d64*/ 	.word	0x000110b0


	//   ....[117]....
        /*0d68*/ 	.word	0x00011100


	//   ....[118]....
        /*0d6c*/ 	.word	0x00011150


	//   ....[119]....
        /*0d70*/ 	.word	0x000111a0


	//   ....[120]....
        /*0d74*/ 	.word	0x00011210


	//   ....[121]....
        /*0d78*/ 	.word	0x00011250


	//   ....[122]....
        /*0d7c*/ 	.word	0x000112c0


	//   ....[123]....
        /*0d80*/ 	.word	0x00011330


	//   ....[124]....
        /*0d84*/ 	.word	0x00011390


	//   ....[125]....
        /*0d88*/ 	.word	0x00011400


	//   ....[126]....
        /*0d8c*/ 	.word	0x00011470


	//   ....[127]....
        /*0d90*/ 	.word	0x000114d0


	//   ....[128]....
        /*0d94*/ 	.word	0x00011530


	//   ....[129]....
        /*0d98*/ 	.word	0x00011590


	//   ....[130]....
        /*0d9c*/ 	.word	0x00011600


	//   ....[131]....
        /*0da0*/ 	.word	0x00011660


	//   ....[132]....
        /*0da4*/ 	.word	0x000116c0


	//   ....[133]....
        /*0da8*/ 	.word	0x00011710


	//   ....[134]....
        /*0dac*/ 	.word	0x00011760


	//   ....[135]....
        /*0db0*/ 	.word	0x000117b0


	//   ....[136]....
        /*0db4*/ 	.word	0x00011800


	//   ....[137]....
        /*0db8*/ 	.word	0x00011850


	//   ....[138]....
        /*0dbc*/ 	.word	0x000118a0


	//   ....[139]....
        /*0dc0*/ 	.word	0x000118f0


	//   ....[140]....
        /*0dc4*/ 	.word	0x00011940


	//   ....[141]....
        /*0dc8*/ 	.word	0x000119b0


	//   ....[142]....
        /*0dcc*/ 	.word	0x00011a20


	//   ....[143]....
        /*0dd0*/ 	.word	0x00011a80


	//   ....[144]....
        /*0dd4*/ 	.word	0x00011ae0


	//   ....[145]....
        /*0dd8*/ 	.word	0x00011b40


	//   ....[146]....
        /*0ddc*/ 	.word	0x00011bb0


	//   ....[147]....
        /*0de0*/ 	.word	0x00011c10


	//   ....[148]....
        /*0de4*/ 	.word	0x00011c70


	//   ....[149]....
        /*0de8*/ 	.word	0x00011cd0


	//   ....[150]....
        /*0dec*/ 	.word	0x00011d40


	//   ....[151]....
        /*0df0*/ 	.word	0x00011da0


	//   ....[152]....
        /*0df4*/ 	.word	0x00011e00


	//   ....[153]....
        /*0df8*/ 	.word	0x00011e60


	//   ....[154]....
        /*0dfc*/ 	.word	0x00011ed0


	//   ....[155]....
        /*0e00*/ 	.word	0x00011f30


	//   ....[156]....
        /*0e04*/ 	.word	0x00011f90


	//   ....[157]....
        /*0e08*/ 	.word	0x00011ff0


	//   ....[158]....
        /*0e0c*/ 	.word	0x00012060


	//   ....[159]....
        /*0e10*/ 	.word	0x000120c0


	//   ....[160]....
        /*0e14*/ 	.word	0x00012120


	//   ....[161]....
        /*0e18*/ 	.word	0x00012180


	//   ....[162]....
        /*0e1c*/ 	.word	0x000121f0


	//   ....[163]....
        /*0e20*/ 	.word	0x00012250


	//   ....[164]....
        /*0e24*/ 	.word	0x000122b0


	//   ....[165]....
        /*0e28*/ 	.word	0x00012310


	//   ....[166]....
        /*0e2c*/ 	.word	0x00012380


	//   ....[167]....
        /*0e30*/ 	.word	0x000123d0


	//   ....[168]....
        /*0e34*/ 	.word	0x00012410


	//   ....[169]....
        /*0e38*/ 	.word	0x00012460


	//   ....[170]....
        /*0e3c*/ 	.word	0x000124b0


	//   ....[171]....
        /*0e40*/ 	.word	0x00012500


	//   ....[172]....
        /*0e44*/ 	.word	0x00012570


	//   ....[173]....
        /*0e48*/ 	.word	0x000125b0


	//   ....[174]....
        /*0e4c*/ 	.word	0x00012600


	//   ....[175]....
        /*0e50*/ 	.word	0x00012650


	//   ....[176]....
        /*0e54*/ 	.word	0x000126a0


	//   ....[177]....
        /*0e58*/ 	.word	0x000126f0


	//   ....[178]....
        /*0e5c*/ 	.word	0x00012760


	//   ....[179]....
        /*0e60*/ 	.word	0x000127a0


	//   ....[180]....
        /*0e64*/ 	.word	0x00012810


	//   ....[181]....
        /*0e68*/ 	.word	0x00012870


	//   ....[182]....
        /*0e6c*/ 	.word	0x000128d0


	//----- nvinfo : EIATTR_EXIT_INSTR_OFFSETS
	.align		4
.L_264:
        /*0e70*/ 	.byte	0x04, 0x1c
        /*0e72*/ 	.short	(.L_266 - .L_265)


	//   ....[0]....
.L_265:
        /*0e74*/ 	.word	0x000010d0


	//   ....[1]....
        /*0e78*/ 	.word	0x00011010


	//----- nvinfo : EIATTR_MAX_THREADS
	.align		4
.L_266:
        /*0e7c*/ 	.byte	0x04, 0x05
        /*0e7e*/ 	.short	(.L_268 - .L_267)
.L_267:
        /*0e80*/ 	.word	0x00000080
        /*0e84*/ 	.word	0x00000001
        /*0e88*/ 	.word	0x00000001


	//----- nvinfo : EIATTR_CRS_STACK_SIZE
	.align		4
.L_268:
        /*0e8c*/ 	.byte	0x04, 0x1e
        /*0e8e*/ 	.short	(.L_270 - .L_269)
.L_269:
        /*0e90*/ 	.word	0x00000000
.L_270:


//--------------------- .nv.info._ZN7cutlass13device_kernelIN5flash19enable_sm80_to_sm89INS1_16FlashAttnFwdSm80INS1_25CollectiveMainloopFwdSm80ILi4ELi1ELb0EN4cute5tupleIJNS5_1CILi128EEENS7_ILi48EEENS7_ILi96EEEEEELi96ENS_6half_tEfNS_4arch4Sm80ELb1ELb0ELb0ELb1ELb0ELb1ELb1ELb1EEENS1_21CollectiveEpilogueFwdINS6_IJS8_SA_S9_EEENS6_IJNS7_ILi1EEESI_SI_EEESC_SE_Li128ELb1ELb1ELb1ELb0EEENS1_36VarlenDynamicPersistentTileSchedulerILi128ELi48ELi128ELi128ELb1ELb1ELb0ELb1ELb1ELb1EEEEEEEEEvNT_6ParamsE --------------------------
	.section	.nv.info._ZN7cutlass13device_kernelIN5flash19enable_sm80_to_sm89INS1_16FlashAttnFwdSm80INS1_25CollectiveMainloopFwdSm80ILi4ELi1ELb0EN4cute5tupleIJNS5_1CILi128EEENS7_ILi48EEENS7_ILi96EEEEEELi96ENS_6half_tEfNS_4arch4Sm80ELb1ELb0ELb0ELb1ELb0ELb1ELb1ELb1EEENS1_21CollectiveEpilogueFwdINS6_IJS8_SA_S9_EEENS6_IJNS7_ILi1EEESI_SI_EEESC_SE_Li128ELb1ELb1ELb1ELb0EEENS1_36VarlenDynamicPersistentTileSchedulerILi128ELi48ELi128ELi128ELb1ELb1ELb0ELb1ELb1ELb1EEEEEEEEEvNT_6ParamsE,"",@"SHT_CUDA_INFO"
	.sectionflags	@""
	.align	4


	//----- nvinfo : EIATTR_CUDA_API_VERSION
	.align		4
        /*0000*/ 	.byte	0x04, 0x37
        /*0002*/ 	.short	(.L_272 - .L_271)
.L_271:
        /*0004*/ 	.word	0x00000082


	//----- nvinfo : EIATTR_SW2861232_WAR
	.align		4
.L_272:
        /*0008*/ 	.byte	0x01, 0x35
	.zero		2


	//----- nvinfo : EIATTR_PARAM_CBANK
	.align		4
        /*000c*/ 	.byte	0x04, 0x0a
        /*000e*/ 	.short	(.L_274 - .L_273)
	.align		4
.L_273:
        /*0010*/ 	.word	index@(.nv.constant0._ZN7cutlass13device_kernelIN5flash19enable_sm80_to_sm89INS1_16FlashAttnFwdSm80INS1_25CollectiveMainloopFwdSm80ILi4ELi1ELb0EN4cute5tupleIJNS5_1CILi128EEENS7_ILi48EEENS7_ILi96EEEEEELi96ENS_6half_tEfNS_4arch4Sm80ELb1ELb0ELb0ELb1ELb0ELb1ELb1ELb1EEENS1_21CollectiveEpilogueFwdINS6_IJS8_SA_S9_EEENS6_IJNS7_ILi1EEESI_SI_EEESC_SE_Li128ELb1ELb1ELb1ELb0EEENS1_36VarlenDynamicPersistentTileSchedulerILi128ELi48ELi128ELi128ELb1ELb1ELb0ELb1ELb1ELb1EEEEEEEEEvNT_6ParamsE)
        /*0014*/ 	.short	0x0160
        /*0016*/ 	.short	0x0438


	//----- nvinfo : EIATTR_CBANK_PARAM_SIZE
	.align		4
.L_274:
        /*0018*/ 	.byte	0x03, 0x19
        /*001a*/ 	.short	0x0438


	//----- nvinfo : EIATTR_KPARAM_INFO
	.align		4
        /*001c*/ 	.byte	0x04, 0x17
        /*001e*/ 	.short	(.L_276 - .L_275)
.L_275:
        /*0020*/ 	.word	0x00000000
        /*0024*/ 	.short	0x0000
        /*0026*/ 	.short	0x0000
        /*0028*/ 	.byte	0x00, 0xf0, 0xe1, 0x10


	//----- nvinfo : EIATTR_MAXREG_COUNT
	.align		4
.L_276:
        /*002c*/ 	.byte	0x03, 0x1b
        /*002e*/ 	.short	0x00ff


	//----- nvinfo : EIATTR_NUM_BARRIERS
	.align		4
        /*0030*/ 	.byte	0x02, 0x4c
        /*0032*/ 	.byte	0x06
	.zero		1


	//----- nvinfo : EIATTR_ANNOTATIONS
	.align		4
        /*0034*/ 	.byte	0x04, 0x55
        /*0036*/ 	.short	(.L_278 - .L_277)


	//   ....[0]....
.L_277:
        /* <DEDUP_REMOVED lines=122> */


	//----- nvinfo : EIATTR_MERCURY_ISA_VERSION
	.align		4
.L_278:
        /*07c0*/ 	.byte	0x03, 0x5f
        /*07c2*/ 	.short	0x0000


	//----- nvinfo : EIATTR_INT_WARP_WIDE_INSTR_OFFSETS
	.align		4
        /*07c4*/ 	.byte	0x04, 0x31
        /*07c6*/ 	.short	(.L_280 - .L_279)


	//   ....[0]....
.L_279:
        /*07c8*/ 	.word	0x000189f0


	//   ....[1]....
        /*07cc*/ 	.word	0x00018a70


	//----- nvinfo : EIATTR_COOP_GROUP_MASK_REGIDS
	.align		4
.L_280:
        /*07d0*/ 	.byte	0x04, 0x29
        /*07d2*/ 	.short	(.L_282 - .L_281)


	//   ....[0]....
.L_281:
        /*07d4*/ 	.word	0xffffffff


	//   ....[1]....
        /*07d8*/ 	.word	0xffffffff


	//   ....[2]....
        /*07dc*/ 	.word	0xffffffff


	//   ....[3]....
        /*07e0*/ 	.word	0xffffffff


	//   ....[4]....
        /*07e4*/ 	.word	0xffffffff


	//   ....[5]....
        /*07e8*/ 	.word	0xffffffff


	//   ....[6]....
        /*07ec*/ 	.word	0xffffffff


	//   ....[7]....
        /*07f0*/ 	.word	0xffffffff


	//   ....[8]....
        /*07f4*/ 	.word	0xffffffff


	//   ....[9]....
        /*07f8*/ 	.word	0xffffffff


	//   ....[10]....
        /*07fc*/ 	.word	0xffffffff


	//   ....[11]....
        /*0800*/ 	.word	0xffffffff


	//   ....[12]....
        /*0804*/ 	.word	0xffffffff


	//   ....[13]....
        /*0808*/ 	.word	0xffffffff


	//   ....[14]....
        /*080c*/ 	.word	0xffffffff


	//   ....[15]....
        /*0810*/ 	.word	0xffffffff


	//   ....[16]....
        /*0814*/ 	.word	0xffffffff


	//   ....[17]....
        /*0818*/ 	.word	0xffffffff


	//   ....[18]....
        /*081c*/ 	.word	0xffffffff


	//   ....[19]....
        /*0820*/ 	.word	0xffffffff


	//   ....[20]....
        /*0824*/ 	.word	0xffffffff


	//   ....[21]....
        /*0828*/ 	.word	0xffffffff


	//   ....[22]....
        /*082c*/ 	.word	0xffffffff


	//   ....[23]....
        /*0830*/ 	.word	0xffffffff


	//   ....[24]....
        /*0834*/ 	.word	0xffffffff


	//   ....[25]....
        /*0838*/ 	.word	0xffffffff


	//   ....[26]....
        /*083c*/ 	.word	0xffffffff


	//   ....[27]....
        /*0840*/ 	.word	0xffffffff


	//   ....[28]....
        /*0844*/ 	.word	0xffffffff


	//   ....[29]....
        /*0848*/ 	.word	0xffffffff


	//   ....[30]....
        /*084c*/ 	.word	0xffffffff


	//   ....[31]....
        /*0850*/ 	.word	0xffffffff


	//   ....[32]....
        /*0854*/ 	.word	0xffffffff


	//   ....[33]....
        /*0858*/ 	.word	0xffffffff


	//   ....[34]....
        /*085c*/ 	.word	0xffffffff


	//   ....[35]....
        /*0860*/ 	.word	0xffffffff


	//   ....[36]....
        /*0864*/ 	.word	0xffffffff


	//   ....[37]....
        /*0868*/ 	.word	0xffffffff


	//   ....[38]....
        /*086c*/ 	.word	0xffffffff


	//   ....[39]....
        /*0870*/ 	.word	0xffffffff


	//   ....[40]....
        /*0874*/ 	.word	0xffffffff


	//   ....[41]....
        /*0878*/ 	.word	0xffffffff


	//   ....[42]....
        /*087c*/ 	.word	0xffffffff


	//   ....[43]....
        /*0880*/ 	.word	0xffffffff


	//   ....[44]....
        /*0884*/ 	.word	0xffffffff


	//   ....[45]....
        /*0888*/ 	.word	0xffffffff


	//   ....[46]....
        /*088c*/ 	.word	0xffffffff


	//   ....[47]....
        /*0890*/ 	.word	0xffffffff


	//   ....[48]....
        /*0894*/ 	.word	0xffffffff


	//   ....[49]....
        /*0898*/ 	.word	0xffffffff


	//   ....[50]....
        /*089c*/ 	.word	0xffffffff


	//   ....[51]....
        /*08a0*/ 	.word	0xffffffff


	//   ....[52]....
        /*08a4*/ 	.word	0xffffffff


	//   ....[53]....
        /*08a8*/ 	.word	0xffffffff


	//   ....[54]....
        /*08ac*/ 	.word	0xffffffff


	//   ....[55]....
        /*08b0*/ 	.word	0xffffffff


	//   ....[56]....
        /*08b4*/ 	.word	0xffffffff


	//   ....[57]....
        /*08b8*/ 	.word	0xffffffff


	//   ....[58]....
        /*08bc*/ 	.word	0xffffffff


	//   ....[59]....
        /*08c0*/ 	.word	0xffffffff


	//   ....[60]....
        /*08c4*/ 	.word	0xffffffff


	//   ....[61]....
        /*08c8*/ 	.word	0xffffffff


	//   ....[62]....
        /*08cc*/ 	.word	0xffffffff


	//   ....[63]....
        /*08d0*/ 	.word	0xffffffff


	//   ....[64]....
        /*08d4*/ 	.word	0xffffffff


	//   ....[65]....
        /*08d8*/ 	.word	0xffffffff


	//   ....[66]....
        /*08dc*/ 	.word	0xffffffff


	//   ....[67]....
        /*08e0*/ 	.word	0xffffffff


	//   ....[68]....
        /*08e4*/ 	.word	0xffffffff


	//   ....[69]....
        /*08e8*/ 	.word	0xffffffff


	//   ....[70]....
        /*08ec*/ 	.word	0xffffffff


	//   ....[71]....
        /*08f0*/ 	.word	0xffffffff


	//   ....[72]....
        /*08f4*/ 	.word	0xffffffff


	//   ....[73]....
        /*08f8*/ 	.word	0xffffffff


	//   ....[74]....
        /*08fc*/ 	.word	0xffffffff


	//   ....[75]....
        /*0900*/ 	.word	0xffffffff


	//   ....[76]....
        /*0904*/ 	.word	0xffffffff


	//   ....[77]....
        /*0908*/ 	.word	0xffffffff


	//   ....[78]....
        /*090c*/ 	.word	0xffffffff


	//   ....[79]....
        /*0910*/ 	.word	0xffffffff


	//   ....[80]....
        /*0914*/ 	.word	0xffffffff


	//   ....[81]....
        /*0918*/ 	.word	0xffffffff


	//   ....[82]....
        /*091c*/ 	.word	0xffffffff


	//   ....[83]....
        /*0920*/ 	.word	0xffffffff


	//   ....[84]....
        /*0924*/ 	.word	0xffffffff


	//   ....[85]....
        /*0928*/ 	.word	0xffffffff


	//   ....[86]....
        /*092c*/ 	.word	0xffffffff


	//   ....[87]....
        /*0930*/ 	.word	0xffffffff


	//   ....[88]....
        /*0934*/ 	.word	0xffffffff


	//   ....[89]....
        /*0938*/ 	.word	0xffffffff


	//   ....[90]....
        /*093c*/ 	.word	0xffffffff


	//   ....[91]....
        /*0940*/ 	.word	0xffffffff


	//   ....[92]....
        /*0944*/ 	.word	0xffffffff


	//   ....[93]....
        /*0948*/ 	.word	0xffffffff


	//   ....[94]....
        /*094c*/ 	.word	0xffffffff


	//   ....[95]....
        /*0950*/ 	.word	0xffffffff


	//   ....[96]....
        /*0954*/ 	.word	0xffffffff


	//   ....[97]....
        /*0958*/ 	.word	0xffffffff


	//   ....[98]....
        /*095c*/ 	.word	0xffffffff


	//   ....[99]....
        /*0960*/ 	.word	0xffffffff


	//   ....[100]....
        /*0964*/ 	.word	0xffffffff


	//   ....[101]....
        /*0968*/ 	.word	0xffffffff


	//   ....[102]....
        /*096c*/ 	.word	0xffffffff


	//   ....[103]....
        /*0970*/ 	.word	0xffffffff


	//   ....[104]....
        /*0974*/ 	.word	0xffffffff


	//   ....[105]....
        /*0978*/ 	.word	0xffffffff


	//   ....[106]....
        /*097c*/ 	.word	0xffffffff


	//   ....[107]....
        /*0980*/ 	.word	0xffffffff


	//   ....[108]....
        /*0984*/ 	.word	0xffffffff


	//   ....[109]....
        /*0988*/ 	.word	0xffffffff


	//   ....[110]....
        /*098c*/ 	.word	0xffffffff


	//   ....[111]....
        /*0990*/ 	.word	0xffffffff


	//   ....[112]....
        /*0994*/ 	.word	0xffffffff


	//   ....[113]....
        /*0998*/ 	.word	0xffffffff


	//   ....[114]....
        /*099c*/ 	.word	0xffffffff


	//   ....[115]....
        /*09a0*/ 	.word	0xffffffff


	//   ....[116]....
        /*09a4*/ 	.word	0xffffffff


	//   ....[117]....
        /*09a8*/ 	.word	0xffffffff


	//   ....[118]....
        /*09ac*/ 	.word	0xffffffff


	//   ....[119]....
        /*09b0*/ 	.word	0xffffffff


	//   ....[120]....
        /*09b4*/ 	.word	0xffffffff


	//   ....[121]....
        /*09b8*/ 	.word	0xffffffff


	//   ....[122]....
        /*09bc*/ 	.word	0xffffffff


	//   ....[123]....
        /*09c0*/ 	.word	0xffffffff


	//   ....[124]....
        /*09c4*/ 	.word	0xffffffff


	//   ....[125]....
        /*09c8*/ 	.word	0xffffffff


	//   ....[126]....
        /*09cc*/ 	.word	0xffffffff


	//   ....[127]....
        /*09d0*/ 	.word	0xffffffff


	//   ....[128]....
        /*09d4*/ 	.word	0xffffffff


	//   ....[129]....
        /*09d8*/ 	.word	0xffffffff


	//   ....[130]....
        /*09dc*/ 	.word	0xffffffff


	//   ....[131]....
        /*09e0*/ 	.word	0xffffffff


	//   ....[132]....
        /*09e4*/ 	.word	0xffffffff


	//   ....[133]....
        /*09e8*/ 	.word	0xffffffff


	//   ....[134]....
        /*09ec*/ 	.word	0xffffffff


	//   ....[135]....
        /*09f0*/ 	.word	0xffffffff


	//   ....[136]....
        /*09f4*/ 	.word	0xffffffff


	//   ....[137]....
        /*09f8*/ 	.word	0xffffffff


	//   ....[138]....
        /*09fc*/ 	.word	0xffffffff


	//   ....[139]....
        /*0a00*/ 	.word	0xffffffff


	//   ....[140]....
        /*0a04*/ 	.word	0xffffffff


	//   ....[141]....
        /*0a08*/ 	.word	0xffffffff


	//   ....[142]....
        /*0a0c*/ 	.word	0xffffffff


	//   ....[143]....
        /*0a10*/ 	.word	0xffffffff


	//   ....[144]....
        /*0a14*/ 	.word	0xffffffff


	//   ....[145]....
        /*0a18*/ 	.word	0xffffffff


	//   ....[146]....
        /*0a1c*/ 	.word	0xffffffff


	//   ....[147]....
        /*0a20*/ 	.word	0xffffffff


	//   ....[148]....
        /*0a24*/ 	.word	0xffffffff


	//   ....[149]....
        /*0a28*/ 	.word	0xffffffff


	//   ....[150]....
        /*0a2c*/ 	.word	0xffffffff


	//   ....[151]....
        /*0a30*/ 	.word	0xffffffff


	//   ....[152]....
        /*0a34*/ 	.word	0xffffffff


	//   ....[153]....
        /*0a38*/ 	.word	0xffffffff


	//   ....[154]....
        /*0a3c*/ 	.word	0xffffffff


	//   ....[155]....
        /*0a40*/ 	.word	0xffffffff


	//   ....[156]....
        /*0a44*/ 	.word	0xffffffff


	//   ....[157]....
        /*0a48*/ 	.word	0xffffffff


	//   ....[158]....
        /*0a4c*/ 	.word	0xffffffff


	//   ....[159]....
        /*0a50*/ 	.word	0xffffffff


	//   ....[160]....
        /*0a54*/ 	.word	0xffffffff


	//   ....[161]....
        /*0a58*/ 	.word	0xffffffff


	//   ....[162]....
        /*0a5c*/ 	.word	0xffffffff


	//   ....[163]....
        /*0a60*/ 	.word	0xffffffff


	//   ....[164]....
        /*0a64*/ 	.word	0xffffffff


	//   ....[165]....
        /*0a68*/ 	.word	0xffffffff


	//   ....[166]....
        /*0a6c*/ 	.word	0xffffffff


	//   ....[167]....
        /*0a70*/ 	.word	0xffffffff


	//   ....[168]....
        /*0a74*/ 	.word	0xffffffff


	//   ....[169]....
        /*0a78*/ 	.word	0xffffffff


	//   ....[170]....
        /*0a7c*/ 	.word	0xffffffff


	//   ....[171]....
        /*0a80*/ 	.word	0xffffffff


	//   ....[172]....
        /*0a84*/ 	.word	0xffffffff


	//   ....[173]....
        /*0a88*/ 	.word	0xffffffff


	//   ....[174]....
        /*0a8c*/ 	.word	0xffffffff


	//   ....[175]....
        /*0a90*/ 	.word	0xffffffff


	//   ....[176]....
        /*0a94*/ 	.word	0xffffffff


	//   ....[177]....
        /*0a98*/ 	.word	0xffffffff


	//   ....[178]....
        /*0a9c*/ 	.word	0xffffffff


	//   ....[179]....
        /*0aa0*/ 	.word	0xffffffff


	//   ....[180]....
        /*0aa4*/ 	.word	0xffffffff


	//   ....[181]....
        /*0aa8*/ 	.word	0xffffffff


	//   ....[182]....
        /*0aac*/ 	.word	0xffffffff


	//   ....[183]....
        /*0ab0*/ 	.word	0xffffffff


	//   ....[184]....
        /*0ab4*/ 	.word	0xffffffff


	//   ....[185]....
        /*0ab8*/ 	.word	0xffffffff


	//   ....[186]....
        /*0abc*/ 	.word	0xffffffff


	//   ....[187]....
        /*0ac0*/ 	.word	0xffffffff


	//   ....[188]....
        /*0ac4*/ 	.word	0xffffffff


	//   ....[189]....
        /*0ac8*/ 	.word	0xffffffff


	//   ....[190]....
        /*0acc*/ 	.word	0xffffffff


	//   ....[191]....
        /*0ad0*/ 	.word	0xffffffff


	//   ....[192]....
        /*0ad4*/ 	.word	0xffffffff


	//   ....[193]....
        /*0ad8*/ 	.word	0xffffffff


	//   ....[194]....
        /*0adc*/ 	.word	0xffffffff


	//   ....[195]....
        /*0ae0*/ 	.word	0xffffffff


	//   ....[196]....
        /*0ae4*/ 	.word	0xffffffff


	//   ....[197]....
        /*0ae8*/ 	.word	0xffffffff


	//   ....[198]....
        /*0aec*/ 	.word	0xffffffff


	//----- nvinfo : EIATTR_COOP_GROUP_INSTR_OFFSETS
	.align		4
.L_282:
        /*0af0*/ 	.byte	0x04, 0x28
        /*0af2*/ 	.short	(.L_284 - .L_283)


	//   ....[0]....
.L_283:
        /*0af4*/ 	.word	0x00000050


	//   ....[1]....
        /*0af8*/ 	.word	0x00000200


	//   ....[2]....
        /*0afc*/ 	.word	0x00000230


	//   ....[3]....
        /*0b00*/ 	.word	0x00000260


	//   ....[4]....
        /*0b04*/ 	.word	0x00000290


	//   ....[5]....
        /*0b08*/ 	.word	0x000002c0


	//   ....[6]....
        /*0b0c*/ 	.word	0x000002f0


	//   ....[7]....
        /*0b10*/ 	.word	0x00000450


	//   ....[8]....
        /*0b14*/ 	.word	0x00000490


	//   ....[9]....
        /*0b18*/ 	.word	0x000004c0


	//   ....[10]....
        /*0b1c*/ 	.word	0x000004f0


	//   ....[11]....
        /*0b20*/ 	.word	0x00000520


	//   ....[12]....
        /*0b24*/ 	.word	0x00000550


	//   ....[13]....
        /*0b28*/ 	.word	0x000005e0


	//   ....[14]....
        /*0b2c*/ 	.word	0x00000630


	//   ....[15]....
        /*0b30*/ 	.word	0x00000650


	//   ....[16]....
        /*0b34*/ 	.word	0x000006b0


	//   ....[17]....
        /*0b38*/ 	.word	0x00008860


	//   ....[18]....
        /*0b3c*/ 	.word	0x00008880


	//   ....[19]....
        /*0b40*/ 	.word	0x00008a30


	//   ....[20]....
        /*0b44*/ 	.word	0x00008a40


	//   ....[21]....
        /*0b48*/ 	.word	0x00008be0


	//   ....[22]....
        /*0b4c*/ 	.word	0x00008c00


	//   ....[23]....
        /*0b50*/ 	.word	0x00008da0


	//   ....[24]....
        /*0b54*/ 	.word	0x00008db0


	//   ....[25]....
        /*0b58*/ 	.word	0x00009620


	//   ....[26]....
        /*0b5c*/ 	.word	0x00009640


	//   ....[27]....
        /*0b60*/ 	.word	0x00009650


	//   ....[28]....
        /*0b64*/ 	.word	0x00009660


	//   ....[29]....
        /*0b68*/ 	.word	0x00009ad0


	//   ....[30]....
        /*0b6c*/ 	.word	0x00009d40


	//   ....[31]....
        /*0b70*/ 	.word	0x00009d80


	//   ....[32]....
        /*0b74*/ 	.word	0x00009da0


	//   ....[33]....
        /*0b78*/ 	.word	0x0000c900


	//   ....[34]....
        /*0b7c*/ 	.word	0x0000c9b0


	//   ....[35]....
        /*0b80*/ 	.word	0x0000c9d0


	//   ....[36]....
        /*0b84*/ 	.word	0x0000c9e0


	//   ....[37]....
        /*0b88*/ 	.word	0x0000cd40


	//   ....[38]....
        /*0b8c*/ 	.word	0x0000cea0


	//   ....[39]....
        /*0b90*/ 	.word	0x0000cef0


	//   ....[40]....
        /*0b94*/ 	.word	0x0000cf30


	//   ....[41]....
        /*0b98*/ 	.word	0x00010820


	//   ....[42]....
        /*0b9c*/ 	.word	0x00010840


	//   ....[43]....
        /*0ba0*/ 	.word	0x00010c90


	//   ....[44]....
        /*0ba4*/ 	.word	0x00010d60


	//   ....[45]....
        /*0ba8*/ 	.word	0x00010d70


	//   ....[46]....
        /*0bac*/ 	.word	0x00010da0


	//   ....[47]....
        /*0bb0*/ 	.word	0x00010e10


	//   ....[48]....
        /*0bb4*/ 	.word	0x00010e40


	//   ....[49]....
        /*0bb8*/ 	.word	0x00011500


	//   ....[50]....
        /*0bbc*/ 	.word	0x00011730


	//   ....[51]....
        /*0bc0*/ 	.word	0x00011770


	//   ....[52]....
        /*0bc4*/ 	.word	0x00011860


	//   ....[53]....
        /*0bc8*/ 	.word	0x000132d0


	//   ....[54]....
        /*0bcc*/ 	.word	0x000132e0


	//   ....[55]....
        /*0bd0*/ 	.word	0x000132f0


	//   ....[56]....
        /*0bd4*/ 	.word	0x00013300


	//   ....[57]....
        /*0bd8*/ 	.word	0x00013670


	//   ....[58]....
        /*0bdc*/ 	.word	0x00013890


	//   ....[59]....
        /*0be0*/ 	.word	0x00013b60


	//   ....[60]....
        /*0be4*/ 	.word	0x00013ce0


	//   ....[61]....
        /*0be8*/ 	.word	0x00013d30


	//   ....[62]....
        /*0bec*/ 	.word	0x00013dc0


	//   ....[63]....
        /*0bf0*/ 	.word	0x00013e00


	//   ....[64]....
        /*0bf4*/ 	.word	0x00013f20


	//   ....[65]....
        /*0bf8*/ 	.word	0x00016680


	//   ....[66]....
        /*0bfc*/ 	.word	0x000166e0


	//   ....[67]....
        /*0c00*/ 	.word	0x00016710


	//   ....[68]....
        /*0c04*/ 	.word	0x00016740


	//   ....[69]....
        /*0c08*/ 	.word	0x00016780


	//   ....[70]....
        /*0c0c*/ 	.word	0x000167b0


	//   ....[71]....
        /*0c10*/ 	.word	0x00016a10


	//   ....[72]....
        /*0c14*/ 	.word	0x00016e50


	//   ....[73]....
        /*0c18*/ 	.word	0x00018030


	//   ....[74]....
        /*0c1c*/ 	.word	0x00018060


	//   ....[75]....
        /*0c20*/ 	.word	0x00018070


	//   ....[76]....
        /*0c24*/ 	.word	0x00018080


	//   ....[77]....
        /*0c28*/ 	.word	0x00018090


	//   ....[78]....
        /*0c2c*/ 	.word	0x000180c0


	//   ....[79]....
        /*0c30*/ 	.word	0x000180e0


	//   ....[80]....
        /*0c34*/ 	.word	0x00018100


	//   ....[81]....
        /*0c38*/ 	.word	0x00019690


	//   ....[82]....
        /*0c3c*/ 	.word	0x000196a0


	//   ....[83]....
        /*0c40*/ 	.word	0x000196c0


	//   ....[84]....
        /*0c44*/ 	.word	0x000196d0


	//   ....[85]....
        /*0c48*/ 	.word	0x000196e0


	//   ....[86]....
        /*0c4c*/ 	.word	0x000196f0


	//   ....[87]....
        /*0c50*/ 	.word	0x00019710


	//   ....[88]....
        /*0c54*/ 	.word	0x00019810


	//   ....[89]....
        /*0c58*/ 	.word	0x00019c00


	//   ....[90]....
        /*0c5c*/ 	.word	0x00019c20


	//   ....[91]....
        /*0c60*/ 	.word	0x00019d90


	//   ....[92]....
        /*0c64*/ 	.word	0x00019da0


	//   ....[93]....
        /*0c68*/ 	.word	0x00019f20


	//   ....[94]....
        /*0c6c*/ 	.word	0x00019f40


	//   ....[95]....
        /*0c70*/ 	.word	0x0001a0c0


	//   ....[96]....
        /*0c74*/ 	.word	0x0001a0d0


	//   ....[97]....
        /*0c78*/ 	.word	0x0001a450


	//   ....[98]....
        /*0c7c*/ 	.word	0x0001a470


	//   ....[99]....
        /*0c80*/ 	.word	0x0001a940


	//   ....[100]....
        /*0c84*/ 	.word	0x0001a950


	//   ....[101]....
        /*0c88*/ 	.word	0x0001acb0


	//   ....[102]....
        /*0c8c*/ 	.word	0x0001acd0


	//   ....[103]....
        /*0c90*/ 	.word	0x0001b050


	//   ....[104]....
        /*0c94*/ 	.word	0x0001b060


	//   ....[105]....
        /*0c98*/ 	.word	0x0001bbb0


	//   ....[106]....
        /*0c9c*/ 	.word	0x0001bbd0


	//   ....[107]....
        /*0ca0*/ 	.word	0x0001bd50


	//   ....[108]....
        /*0ca4*/ 	.word	0x0001bd60


	//   ....[109]....
        /*0ca8*/ 	.word	0x0001bee0


	//   ....[110]....
        /*0cac*/ 	.word	0x0001bf00


	//   ....[111]....
        /*0cb0*/ 	.word	0x0001c080


	//   ....[112]....
        /*0cb4*/ 	.word	0x0001c090


	//   ....[113]....
        /*0cb8*/ 	.word	0x0001c2d0


	//   ....[114]....
        /*0cbc*/ 	.word	0x0001c2f0


	//   ....[115]....
        /*0cc0*/ 	.word	0x0001c420


	//   ....[116]....
        /*0cc4*/ 	.word	0x0001c460


	//   ....[117]....
        /*0cc8*/ 	.word	0x0001c490


	//   ....[118]....
        /*0ccc*/ 	.word	0x0001c4c0


	//   ....[119]....
        /*0cd0*/ 	.word	0x0001c4f0


	//   ....[120]....
        /*0cd4*/ 	.word	0x0001c520


	//   ....[121]....
        /*0cd8*/ 	.word	0x0001c680


	//   ....[122]....
        /*0cdc*/ 	.word	0x0001c6c0


	//   ....[123]....
        /*0ce0*/ 	.word	0x0001c6f0


	//   ....[124]....
        /*0ce4*/ 	.word	0x0001c720


	//   ....[125]....
        /*0ce8*/ 	.word	0x0001c750


	//   ....[126]....
        /*0cec*/ 	.word	0x0001c780


	//   ....[127]....
        /*0cf0*/ 	.word	0x0001c810


	//   ....[128]....
        /*0cf4*/ 	.word	0x0001c870


	//   ....[129]....
        /*0cf8*/ 	.word	0x0001c880


	//   ....[130]....
        /*0cfc*/ 	.word	0x0001c8e0


	//   ....[131]....
        /*0d00*/ 	.word	0x0001d340


	//   ....[132]....
        /*0d04*/ 	.word	0x0001d3a0


	//   ....[133]....
        /*0d08*/ 	.word	0x0001d3f0


	//   ....[134]....
        /*0d0c*/ 	.word	0x0001d440


	//   ....[135]....
        /*0d10*/ 	.word	0x0001d490


	//   ....[136]....
        /*0d14*/ 	.word	0x0001d500


	//   ....[137]....
        /*0d18*/ 	.word	0x0001d540


	//   ....[138]....
        /*0d1c*/ 	.word	0x0001d5b0


	//   ....[139]....
        /*0d20*/ 	.word	0x0001d620


	//   ....[140]....
        /*0d24*/ 	.word	0x0001d680


	//   ....[141]....
        /*0d28*/ 	.word	0x0001d6f0


	//   ....[142]....
        /*0d2c*/ 	.word	0x0001d760


	//   ....[143]....
        /*0d30*/ 	.word	0x0001d7c0


	//   ....[144]....
        /*0d34*/ 	.word	0x0001d820


	//   ....[145]....
        /*0d38*/ 	.word	0x0001d880


	//   ....[146]....
        /*0d3c*/ 	.word	0x0001d8f0


	//   ....[147]....
        /*0d40*/ 	.word	0x0001d950


	//   ....[148]....
        /*0d44*/ 	.word	0x0001d9b0


	//   ....[149]....
        /*0d48*/ 	.word	0x0001da00


	//   ....[150]....
        /*0d4c*/ 	.word	0x0001da50


	//   ....[151]....
        /*0d50*/ 	.word	0x0001daa0


	//   ....[152]....
        /*0d54*/ 	.word	0x0001daf0


	//   ....[153]....
        /*0d58*/ 	.word	0x0001db40


	//   ....[154]....
        /*0d5c*/ 	.word	0x0001db90


	//   ....[155]....
        /*0d60*/ 	.word	0x0001dbe0


	//   ....[156]....
        /*0d64*/ 	.word	0x0001dc30


	//   ....[157]....
        /*0d68*/ 	.word	0x0001dca0


	//   ....[158]....
        /*0d6c*/ 	.word	0x0001dd10


	//   ....[159]....
        /*0d70*/ 	.word	0x0001dd70


	//   ....[160]....
        /*0d74*/ 	.word	0x0001ddd0


	//   ....[161]....
        /*0d78*/ 	.word	0x0001de30


	//   ....[162]....
        /*0d7c*/ 	.word	0x0001dea0


	//   ....[163]....
        /*0d80*/ 	.word	0x0001df00


	//   ....[164]....
        /*0d84*/ 	.word	0x0001df60


	//   ....[165]....
        /*0d88*/ 	.word	0x0001dfc0


	//   ....[166]....
        /*0d8c*/ 	.word	0x0001e030


	//   ....[167]....
        /*0d90*/ 	.word	0x0001e090


	//   ....[168]....
        /*0d94*/ 	.word	0x0001e0f0


	//   ....[169]....
        /*0d98*/ 	.word	0x0001e150


	//   ....[170]....
        /*0d9c*/ 	.word	0x0001e1c0


	//   ....[171]....
        /*0da0*/ 	.word	0x0001e220


	//   ....[172]....
        /*0da4*/ 	.word	0x0001e280


	//   ....[173]....
        /*0da8*/ 	.word	0x0001e2e0


	//   ....[174]....
        /*0dac*/ 	.word	0x0001e350


	//   ....[175]....
        /*0db0*/ 	.word	0x0001e3b0


	//   ....[176]....
        /*0db4*/ 	.word	0x0001e410


	//   ....[177]....
        /*0db8*/ 	.word	0x0001e470


	//   ....[178]....
        /*0dbc*/ 	.word	0x0001e4e0


	//   ....[179]....
        /*0dc0*/ 	.word	0x0001e540


	//   ....[180]....
        /*0dc4*/ 	.word	0x0001e5a0


	//   ....[181]....
        /*0dc8*/ 	.word	0x0001e600


	//   ....[182]....
        /*0dcc*/ 	.word	0x0001e670


	//   ....[183]....
        /*0dd0*/ 	.word	0x0001e6c0


	//   ....[184]....
        /*0dd4*/ 	.word	0x0001e700


	//   ....[185]....
        /*0dd8*/ 	.word	0x0001e750


	//   ....[186]....
        /*0ddc*/ 	.word	0x0001e7a0


	//   ....[187]....
        /*0de0*/ 	.word	0x0001e7f0


	//   ....[188]....
        /*0de4*/ 	.word	0x0001e860


	//   ....[189]....
        /*0de8*/ 	.word	0x0001e8a0


	//   ....[190]....
        /*0dec*/ 	.word	0x0001e8f0


	//   ....[191]....
        /*0df0*/ 	.word	0x0001e940


	//   ....[192]....
        /*0df4*/ 	.word	0x0001e990


	//   ....[193]....
        /*0df8*/ 	.word	0x0001e9e0


	//   ....[194]....
        /*0dfc*/ 	.word	0x0001ea50


	//   ....[195]....
        /*0e00*/ 	.word	0x0001ea90


	//   ....[196]....
        /*0e04*/ 	.word	0x0001eb00


	//   ....[197]....
        /*0e08*/ 	.word	0x0001eb60


	//   ....[198]....
        /*0e0c*/ 	.word	0x0001ebc0


	//----- nvinfo : EIATTR_EXIT_INSTR_OFFSETS
	.align		4
.L_284:
        /*0e10*/ 	.byte	0x04, 0x1c
        /*0e12*/ 	.short	(.L_286 - .L_285)


	//   ....[0]....
.L_285:
        /*0e14*/ 	.word	0x000010d0


	//   ....[1]....
        /*0e18*/ 	.word	0x0001d300


	//----- nvinfo : EIATTR_MAX_THREADS
	.align		4
.L_286:
        /*0e1c*/ 	.byte	0x04, 0x05
        /*0e1e*/ 	.short	(.L_288 - .L_287)
.L_287:
        /*0e20*/ 	.word	0x00000080
        /*0e24*/ 	.word	0x00000001
        /*0e28*/ 	.word	0x00000001


	//----- nvinfo : EIATTR_CRS_STACK_SIZE
	.align		4
.L_288:
        /*0e2c*/ 	.byte	0x04, 0x1e
        /*0e2e*/ 	.short	(.L_290 - .L_289)
.L_289:
        /*0e30*/ 	.word	0x00000000
.L_290:


//--------------------- .nv.callgraph             --------------------------
	.section	.nv.callgraph,"",@"SHT_CUDA_CALLGRAPH"
	.align	4
	.sectionentsize	8
	.align		4
        /*0000*/ 	.word	0x00000000
	.align		4
        /*0004*/ 	.word	0xffffffff
	.align		4
        /*0008*/ 	.word	0x00000000
	.align		4
        /*000c*/ 	.word	0xfffffffe
	.align		4
        /*0010*/ 	.word	0x00000000
	.align		4
        /*0014*/ 	.word	0xfffffffd
	.align		4
        /*0018*/ 	.word	0x00000000
	.align		4
        /*001c*/ 	.word	0xfffffffc


//--------------------- .nv.rel.action            --------------------------
	.section	.nv.rel.action,"",@"SHT_CUDA_RELOCINFO"
	.align	8
	.sectionentsize	8
        /*0000*/ 	.byte	0x73, 0x00, 0x00, 0x00, 0x00, 0x00, 0x00, 0x00, 0x00, 0x00, 0x00, 0x11, 0x25, 0x00, 0x05, 0x36


//--------------------- .nv.constant4             --------------------------
	.section	.nv.constant4,"a",@progbits
	.align	8
	.align		8
.nv.constant4:
        /*0000*/ 	.dword	_ZN71_INTERNAL_5c73de79_35_flash_fwd_hdim96_fp16_split_sm80_cu_0106449f_37254cuda3std3__45__cpo5beginE
	.align		8
        /*0008*/ 	.dword	_ZN71_INTERNAL_5c73de79_35_flash_fwd_hdim96_fp16_split_sm80_cu_0106449f_37254cuda3std3__45__cpo3endE
	.align		8
        /*0010*/ 	.dword	_ZN71_INTERNAL_5c73de79_35_flash_fwd_hdim96_fp16_split_sm80_cu_0106449f_37254cuda3std3__45__cpo6cbeginE
	.align		8
        /*0018*/ 	.dword	_ZN71_INTERNAL_5c73de79_35_flash_fwd_hdim96_fp16_split_sm80_cu_0106449f_37254cuda3std3__45__cpo4cendE
	.align		8
        /*0020*/ 	.dword	_ZN71_INTERNAL_5c73de79_35_flash_fwd_hdim96_fp16_split_sm80_cu_0106449f_37254cuda3std3__473_GLOBAL__N__5c73de79_35_flash_fwd_hdim96_fp16_split_sm80_cu_0106449f_37256ignoreE
	.align		8
        /*0028*/ 	.dword	_ZN71_INTERNAL_5c73de79_35_flash_fwd_hdim96_fp16_split_sm80_cu_0106449f_37254cuda3std3__419piecewise_constructE
	.align		8
        /*0030*/ 	.dword	_ZN71_INTERNAL_5c73de79_35_flash_fwd_hdim96_fp16_split_sm80_cu_0106449f_37254cuda3std3__48in_placeE
	.align		8
        /*0038*/ 	.dword	_ZN71_INTERNAL_5c73de79_35_flash_fwd_hdim96_fp16_split_sm80_cu_0106449f_37254cuda3std6ranges3__45__cpo4swapE
	.align		8
        /*0040*/ 	.dword	_ZN71_INTERNAL_5c73de79_35_flash_fwd_hdim96_fp16_split_sm80_cu_0106449f_37254cuda3std6ranges3__45__cpo9iter_moveE
	.align		8
        /*0048*/ 	.dword	_ZN71_INTERNAL_5c73de79_35_flash_fwd_hdim96_fp16_split_sm80_cu_0106449f_37254cute7productE
	.align		8
        /*0050*/ 	.dword	_ZN71_INTERNAL_5c73de79_35_flash_fwd_hdim96_fp16_split_sm80_cu_0106449f_37254cute1_E


//--------------------- .nv.constant0._ZN7cutlass13device_kernelIN5flash19enable_sm80_to_sm89INS1_16FlashAttnFwdSm80INS1_25CollectiveMainloopFwdSm80ILi4ELi1ELb0EN4cute5tupleIJNS5_1CILi128EEENS7_ILi64EEENS7_ILi96EEEEEELi96ENS_6half_tEfNS_4arch4Sm80ELb0ELb0ELb0ELb0ELb0ELb0ELb1ELb1EEENS1_21CollectiveEpilogueFwdINS6_IJS8_SA_S9_EEENS6_IJNS7_ILi1EEESI_SI_EEESC_SE_Li128ELb0ELb1ELb1ELb0EEENS1_19SingleTileSchedulerILb0ELb1ELb1ELi128EEEEEEEEEvNT_6ParamsE --------------------------
	.section	.nv.constant0._ZN7cutlass13device_kernelIN5flash19enable_sm80_to_sm89INS1_16FlashAttnFwdSm80INS1_25CollectiveMainloopFwdSm80ILi4ELi1ELb0EN4cute5tupleIJNS5_1CILi128EEENS7_ILi64EEENS7_ILi96EEEEEELi96ENS_6half_tEfNS_4arch4Sm80ELb0ELb0ELb0ELb0ELb0ELb0ELb1ELb1EEENS1_21CollectiveEpilogueFwdINS6_IJS8_SA_S9_EEENS6_IJNS7_ILi1EEESI_SI_EEESC_SE_Li128ELb0ELb1ELb1ELb0EEENS1_19SingleTileSchedulerILb0ELb1ELb1ELi128EEEEEEEEEvNT_6ParamsE,"a",@progbits
	.sectionflags	@""
	.align	4
.nv.constant0._ZN7cutlass13device_kernelIN5flash19enable_sm80_to_sm89INS1_16FlashAttnFwdSm80INS1_25CollectiveMainloopFwdSm80ILi4ELi1ELb0EN4cute5tupleIJNS5_1CILi128EEENS7_ILi64EEENS7_ILi96EEEEEELi96ENS_6half_tEfNS_4arch4Sm80ELb0ELb0ELb0ELb0ELb0ELb0ELb1ELb1EEENS1_21CollectiveEpilogueFwdINS6_IJS8_SA_S9_EEENS6_IJNS7_ILi1EEESI_SI_EEESC_SE_Li128ELb0ELb1ELb1ELb0EEENS1_19SingleTileSchedulerILb0ELb1ELb1ELi128EEEEEEEEEvNT_6ParamsE:
	.zero		1400


//--------------------- .nv.constant0._ZN7cutlass13device_kernelIN5flash19enable_sm80_to_sm89INS1_16FlashAttnFwdSm80INS1_25CollectiveMainloopFwdSm80ILi4ELi1ELb0EN4cute5tupleIJNS5_1CILi128EEENS7_ILi48EEENS7_ILi96EEEEEELi96ENS_6half_tEfNS_4arch4Sm80ELb0ELb0ELb0ELb1ELb0ELb0ELb1ELb1EEENS1_21CollectiveEpilogueFwdINS6_IJS8_SA_S9_EEENS6_IJNS7_ILi1EEESI_SI_EEESC_SE_Li128ELb1ELb1ELb1ELb0EEENS1_36VarlenDynamicPersistentTileSchedulerILi128ELi48ELi128ELi128ELb1ELb1ELb0ELb0ELb1ELb1EEEEEEEEEvNT_6ParamsE --------------------------
	.section	.nv.constant0._ZN7cutlass13device_kernelIN5flash19enable_sm80_to_sm89INS1_16FlashAttnFwdSm80INS1_25CollectiveMainloopFwdSm80ILi4ELi1ELb0EN4cute5tupleIJNS5_1CILi128EEENS7_ILi48EEENS7_ILi96EEEEEELi96ENS_6half_tEfNS_4arch4Sm80ELb0ELb0ELb0ELb1ELb0ELb0ELb1ELb1EEENS1_21CollectiveEpilogueFwdINS6_IJS8_SA_S9_EEENS6_IJNS7_ILi1EEESI_SI_EEESC_SE_Li128ELb1ELb1ELb1ELb0EEENS1_36VarlenDynamicPersistentTileSchedulerILi128ELi48ELi128ELi128ELb1ELb1ELb0ELb0ELb1ELb1EEEEEEEEEvNT_6ParamsE,"a",@progbits
	.sectionflags	@""
	.align	4
.nv.constant0._ZN7cutlass13device_kernelIN5flash19enable_sm80_to_sm89INS1_16FlashAttnFwdSm80INS1_25CollectiveMainloopFwdSm80ILi4ELi1ELb0EN4cute5tupleIJNS5_1CILi128EEENS7_ILi48EEENS7_ILi96EEEEEELi96ENS_6half_tEfNS_4arch4Sm80ELb0ELb0ELb0ELb1ELb0ELb0ELb1ELb1EEENS1_21CollectiveEpilogueFwdINS6_IJS8_SA_S9_EEENS6_IJNS7_ILi1EEESI_SI_EEESC_SE_Li128ELb1ELb1ELb1ELb0EEENS1_36VarlenDynamicPersistentTileSchedulerILi128ELi48ELi128ELi128ELb1ELb1ELb0ELb0ELb1ELb1EEEEEEEEEvNT_6ParamsE:
	.zero		1432


//--------------------- .nv.constant0._ZN7cutlass13device_kernelIN5flash19enable_sm80_to_sm89INS1_16FlashAttnFwdSm80INS1_25CollectiveMainloopFwdSm80ILi4ELi1ELb0EN4cute5tupleIJNS5_1CILi128EEENS7_ILi48EEENS7_ILi96EEEEEELi96ENS_6half_tEfNS_4arch4Sm80ELb0ELb0ELb0ELb1ELb0ELb1ELb1ELb1EEENS1_21CollectiveEpilogueFwdINS6_IJS8_SA_S9_EEENS6_IJNS7_ILi1EEESI_SI_EEESC_SE_Li128ELb1ELb1ELb1ELb0EEENS1_36VarlenDynamicPersistentTileSchedulerILi128ELi48ELi128ELi128ELb1ELb1ELb0ELb0ELb1ELb1EEEEEEEEEvNT_6ParamsE --------------------------
	.section	.nv.constant0._ZN7cutlass13device_kernelIN5flash19enable_sm80_to_sm89INS1_16FlashAttnFwdSm80INS1_25CollectiveMainloopFwdSm80ILi4ELi1ELb0EN4cute5tupleIJNS5_1CILi128EEENS7_ILi48EEENS7_ILi96EEEEEELi96ENS_6half_tEfNS_4arch4Sm80ELb0ELb0ELb0ELb1ELb0ELb1ELb1ELb1EEENS1_21CollectiveEpilogueFwdINS6_IJS8_SA_S9_EEENS6_IJNS7_ILi1EEESI_SI_EEESC_SE_Li128ELb1ELb1ELb1ELb0EEENS1_36VarlenDynamicPersistentTileSchedulerILi128ELi48ELi128ELi128ELb1ELb1ELb0ELb0ELb1ELb1EEEEEEEEEvNT_6ParamsE,"a",@progbits
	.sectionflags	@""
	.align	4
.nv.constant0._ZN7cutlass13device_kernelIN5flash19enable_sm80_to_sm89INS1_16FlashAttnFwdSm80INS1_25CollectiveMainloopFwdSm80ILi4ELi1ELb0EN4cute5tupleIJNS5_1CILi128EEENS7_ILi48EEENS7_ILi96EEEEEELi96ENS_6half_tEfNS_4arch4Sm80ELb0ELb0ELb0ELb1ELb0ELb1ELb1ELb1EEENS1_21CollectiveEpilogueFwdINS6_IJS8_SA_S9_EEENS6_IJNS7_ILi1EEESI_SI_EEESC_SE_Li128ELb1ELb1ELb1ELb0EEENS1_36VarlenDynamicPersistentTileSchedulerILi128ELi48ELi128ELi128ELb1ELb1ELb0ELb0ELb1ELb1EEEEEEEEEvNT_6ParamsE:
	.zero		1432


//--------------------- .nv.constant0._ZN7cutlass13device_kernelIN5flash19enable_sm80_to_sm89INS1_16FlashAttnFwdSm80INS1_25CollectiveMainloopFwdSm80ILi4ELi1ELb0EN4cute5tupleIJNS5_1CILi128EEENS7_ILi48EEENS7_ILi96EEEEEELi96ENS_6half_tEfNS_4arch4Sm80ELb0ELb1ELb0ELb0ELb0ELb0ELb1ELb1EEENS1_21CollectiveEpilogueFwdINS6_IJS8_SA_S9_EEENS6_IJNS7_ILi1EEESI_SI_EEESC_SE_Li128ELb0ELb1ELb1ELb0EEENS1_19SingleTileSchedulerILb0ELb1ELb1ELi128EEEEEEEEEvNT_6ParamsE --------------------------
	.section	.nv.constant0._ZN7cutlass13device_kernelIN5flash19enable_sm80_to_sm89INS1_16FlashAttnFwdSm80INS1_25CollectiveMainloopFwdSm80ILi4ELi1ELb0EN4cute5tupleIJNS5_1CILi128EEENS7_ILi48EEENS7_ILi96EEEEEELi96ENS_6half_tEfNS_4arch4Sm80ELb0ELb1ELb0ELb0ELb0ELb0ELb1ELb1EEENS1_21CollectiveEpilogueFwdINS6_IJS8_SA_S9_EEENS6_IJNS7_ILi1EEESI_SI_EEESC_SE_Li128ELb0ELb1ELb1ELb0EEENS1_19SingleTileSchedulerILb0ELb1ELb1ELi128EEEEEEEEEvNT_6ParamsE,"a",@progbits
	.sectionflags	@""
	.align	4
.nv.constant0._ZN7cutlass13device_kernelIN5flash19enable_sm80_to_sm89INS1_16FlashAttnFwdSm80INS1_25CollectiveMainloopFwdSm80ILi4ELi1ELb0EN4cute5tupleIJNS5_1CILi128EEENS7_ILi48EEENS7_ILi96EEEEEELi96ENS_6half_tEfNS_4arch4Sm80ELb0ELb1ELb0ELb0ELb0ELb0ELb1ELb1EEENS1_21CollectiveEpilogueFwdINS6_IJS8_SA_S9_EEENS6_IJNS7_ILi1EEESI_SI_EEESC_SE_Li128ELb0ELb1ELb1ELb0EEENS1_19SingleTileSchedulerILb0ELb1ELb1ELi128EEEEEEEEEvNT_6ParamsE:
	.zero		1400


//--------------------- .nv.constant0._ZN7cutlass13device_kernelIN5flash19enable_sm80_to_sm89INS1_16FlashAttnFwdSm80INS1_25CollectiveMainloopFwdSm80ILi4ELi1ELb0EN4cute5tupleIJNS5_1CILi128EEENS7_ILi48EEENS7_ILi96EEEEEELi96ENS_6half_tEfNS_4arch4Sm80ELb0ELb1ELb0ELb1ELb0ELb0ELb1ELb1EEENS1_21CollectiveEpilogueFwdINS6_IJS8_SA_S9_EEENS6_IJNS7_ILi1EEESI_SI_EEESC_SE_Li128ELb1ELb1ELb1ELb0EEENS1_36VarlenDynamicPersistentTileSchedulerILi128ELi48ELi128ELi128ELb1ELb1ELb0ELb1ELb0ELb1EEEEEEEEEvNT_6ParamsE --------------------------
	.section	.nv.constant0._ZN7cutlass13device_kernelIN5flash19enable_sm80_to_sm89INS1_16FlashAttnFwdSm80INS1_25CollectiveMainloopFwdSm80ILi4ELi1ELb0EN4cute5tupleIJNS5_1CILi128EEENS7_ILi48EEENS7_ILi96EEEEEELi96ENS_6half_tEfNS_4arch4Sm80ELb0ELb1ELb0ELb1ELb0ELb0ELb1ELb1EEENS1_21CollectiveEpilogueFwdINS6_IJS8_SA_S9_EEENS6_IJNS7_ILi1EEESI_SI_EEESC_SE_Li128ELb1ELb1ELb1ELb0EEENS1_36VarlenDynamicPersistentTileSchedulerILi128ELi48ELi128ELi128ELb1ELb1ELb0ELb1ELb0ELb1EEEEEEEEEvNT_6ParamsE,"a",@progbits
	.sectionflags	@""
	.align	4
.nv.constant0._ZN7cutlass13device_kernelIN5flash19enable_sm80_to_sm89INS1_16FlashAttnFwdSm80INS1_25CollectiveMainloopFwdSm80ILi4ELi1ELb0EN4cute5tupleIJNS5_1CILi128EEENS7_ILi48EEENS7_ILi96EEEEEELi96ENS_6half_tEfNS_4arch4Sm80ELb0ELb1ELb0ELb1ELb0ELb0ELb1ELb1EEENS1_21CollectiveEpilogueFwdINS6_IJS8_SA_S9_EEENS6_IJNS7_ILi1EEESI_SI_EEESC_SE_Li128ELb1ELb1ELb1ELb0EEENS1_36VarlenDynamicPersistentTileSchedulerILi128ELi48ELi128ELi128ELb1ELb1ELb0ELb1ELb0ELb1EEEEEEEEEvNT_6ParamsE:
	.zero		1432


//--------------------- .nv.constant0._ZN7cutlass13device_kernelIN5flash19enable_sm80_to_sm89INS1_16FlashAttnFwdSm80INS1_25CollectiveMainloopFwdSm80ILi4ELi1ELb0EN4cute5tupleIJNS5_1CILi128EEENS7_ILi48EEENS7_ILi96EEEEEELi96ENS_6half_tEfNS_4arch4Sm80ELb0ELb1ELb0ELb1ELb0ELb1ELb1ELb1EEENS1_21CollectiveEpilogueFwdINS6_IJS8_SA_S9_EEENS6_IJNS7_ILi1EEESI_SI_EEESC_SE_Li128ELb1ELb1ELb1ELb0EEENS1_36VarlenDynamicPersistentTileSchedulerILi128ELi48ELi128ELi128ELb1ELb1ELb0ELb1ELb0ELb1EEEEEEEEEvNT_6ParamsE --------------------------
	.section	.nv.constant0._ZN7cutlass13device_kernelIN5flash19enable_sm80_to_sm89INS1_16FlashAttnFwdSm80INS1_25CollectiveMainloopFwdSm80ILi4ELi1ELb0EN4cute5tupleIJNS5_1CILi128EEENS7_ILi48EEENS7_ILi96EEEEEELi96ENS_6half_tEfNS_4arch4Sm80ELb0ELb1ELb0ELb1ELb0ELb1ELb1ELb1EEENS1_21CollectiveEpilogueFwdINS6_IJS8_SA_S9_EEENS6_IJNS7_ILi1EEESI_SI_EEESC_SE_Li128ELb1ELb1ELb1ELb0EEENS1_36VarlenDynamicPersistentTileSchedulerILi128ELi48ELi128ELi128ELb1ELb1ELb0ELb1ELb0ELb1EEEEEEEEEvNT_6ParamsE,"a",@progbits
	.sectionflags	@""
	.align	4
.nv.constant0._ZN7cutlass13device_kernelIN5flash19enable_sm80_to_sm89INS1_16FlashAttnFwdSm80INS1_25CollectiveMainloopFwdSm80ILi4ELi1ELb0EN4cute5tupleIJNS5_1CILi128EEENS7_ILi48EEENS7_ILi96EEEEEELi96ENS_6half_tEfNS_4arch4Sm80ELb0ELb1ELb0ELb1ELb0ELb1ELb1ELb1EEENS1_21CollectiveEpilogueFwdINS6_IJS8_SA_S9_EEENS6_IJNS7_ILi1EEESI_SI_EEESC_SE_Li128ELb1ELb1ELb1ELb0EEENS1_36VarlenDynamicPersistentTileSchedulerILi128ELi48ELi128ELi128ELb1ELb1ELb0ELb1ELb0ELb1EEEEEEEEEvNT_6ParamsE:
	.zero		1432


//--------------------- .nv.constant0._ZN7cutlass13device_kernelIN5flash19enable_sm80_to_sm89INS1_16FlashAttnFwdSm80INS1_25CollectiveMainloopFwdSm80ILi4ELi1ELb0EN4cute5tupleIJNS5_1CILi128EEENS7_ILi64EEENS7_ILi96EEEEEELi96ENS_6half_tEfNS_4arch4Sm80ELb1ELb0ELb0ELb0ELb0ELb0ELb1ELb1EEENS1_21CollectiveEpilogueFwdINS6_IJS8_SA_S9_EEENS6_IJNS7_ILi1EEESI_SI_EEESC_SE_Li128ELb0ELb1ELb1ELb0EEENS1_30DynamicPersistentTileSchedulerILi128ELi128ELb1ELb1ELb0EEEEEEEEEvNT_6ParamsE --------------------------
	.section	.nv.constant0._ZN7cutlass13device_kernelIN5flash19enable_sm80_to_sm89INS1_16FlashAttnFwdSm80INS1_25CollectiveMainloopFwdSm80ILi4ELi1ELb0EN4cute5tupleIJNS5_1CILi128EEENS7_ILi64EEENS7_ILi96EEEEEELi96ENS_6half_tEfNS_4arch4Sm80ELb1ELb0ELb0ELb0ELb0ELb0ELb1ELb1EEENS1_21CollectiveEpilogueFwdINS6_IJS8_SA_S9_EEENS6_IJNS7_ILi1EEESI_SI_EEESC_SE_Li128ELb0ELb1ELb1ELb0EEENS1_30DynamicPersistentTileSchedulerILi128ELi128ELb1ELb1ELb0EEEEEEEEEvNT_6ParamsE,"a",@progbits
	.sectionflags	@""
	.align	4
.nv.constant0._ZN7cutlass13device_kernelIN5flash19enable_sm80_to_sm89INS1_16FlashAttnFwdSm80INS1_25CollectiveMainloopFwdSm80ILi4ELi1ELb0EN4cute5tupleIJNS5_1CILi128EEENS7_ILi64EEENS7_ILi96EEEEEELi96ENS_6half_tEfNS_4arch4Sm80ELb1ELb0ELb0ELb0ELb0ELb0ELb1ELb1EEENS1_21CollectiveEpilogueFwdINS6_IJS8_SA_S9_EEENS6_IJNS7_ILi1EEESI_SI_EEESC_SE_Li128ELb0ELb1ELb1ELb0EEENS1_30DynamicPersistentTileSchedulerILi128ELi128ELb1ELb1ELb0EEEEEEEEEvNT_6ParamsE:
	.zero		1416


//--------------------- .nv.constant0._ZN7cutlass13device_kernelIN5flash19enable_sm80_to_sm89INS1_16FlashAttnFwdSm80INS1_25CollectiveMainloopFwdSm80ILi4ELi1ELb0EN4cute5tupleIJNS5_1CILi128EEENS7_ILi48EEENS7_ILi96EEEEEELi96ENS_6half_tEfNS_4arch4Sm80ELb1ELb0ELb0ELb1ELb0ELb0ELb1ELb1EEENS1_21CollectiveEpilogueFwdINS6_IJS8_SA_S9_EEENS6_IJNS7_ILi1EEESI_SI_EEESC_SE_Li128ELb1ELb1ELb1ELb0EEENS1_36VarlenDynamicPersistentTileSchedulerILi128ELi48ELi128ELi128ELb1ELb1ELb0ELb1ELb1ELb1EEEEEEEEEvNT_6ParamsE --------------------------
	.section	.nv.constant0._ZN7cutlass13device_kernelIN5flash19enable_sm80_to_sm89INS1_16FlashAttnFwdSm80INS1_25CollectiveMainloopFwdSm80ILi4ELi1ELb0EN4cute5tupleIJNS5_1CILi128EEENS7_ILi48EEENS7_ILi96EEEEEELi96ENS_6half_tEfNS_4arch4Sm80ELb1ELb0ELb0ELb1ELb0ELb0ELb1ELb1EEENS1_21CollectiveEpilogueFwdINS6_IJS8_SA_S9_EEENS6_IJNS7_ILi1EEESI_SI_EEESC_SE_Li128ELb1ELb1ELb1ELb0EEENS1_36VarlenDynamicPersistentTileSchedulerILi128ELi48ELi128ELi128ELb1ELb1ELb0ELb1ELb1ELb1EEEEEEEEEvNT_6ParamsE,"a",@progbits
	.sectionflags	@""
	.align	4
.nv.constant0._ZN7cutlass13device_kernelIN5flash19enable_sm80_to_sm89INS1_16FlashAttnFwdSm80INS1_25CollectiveMainloopFwdSm80ILi4ELi1ELb0EN4cute5tupleIJNS5_1CILi128EEENS7_ILi48EEENS7_ILi96EEEEEELi96ENS_6half_tEfNS_4arch4Sm80ELb1ELb0ELb0ELb1ELb0ELb0ELb1ELb1EEENS1_21CollectiveEpilogueFwdINS6_IJS8_SA_S9_EEENS6_IJNS7_ILi1EEESI_SI_EEESC_SE_Li128ELb1ELb1ELb1ELb0EEENS1_36VarlenDynamicPersistentTileSchedulerILi128ELi48ELi128ELi128ELb1ELb1ELb0ELb1ELb1ELb1EEEEEEEEEvNT_6ParamsE:
	.zero		1432


//--------------------- .nv.constant0._ZN7cutlass13device_kernelIN5flash19enable_sm80_to_sm89INS1_16FlashAttnFwdSm80INS1_25CollectiveMainloopFwdSm80ILi4ELi1ELb0EN4cute5tupleIJNS5_1CILi128EEENS7_ILi48EEENS7_ILi96EEEEEELi96ENS_6half_tEfNS_4arch4Sm80ELb1ELb0ELb0ELb1ELb0ELb1ELb1ELb1EEENS1_21CollectiveEpilogueFwdINS6_IJS8_SA_S9_EEENS6_IJNS7_ILi1EEESI_SI_EEESC_SE_Li128ELb1ELb1ELb1ELb0EEENS1_36VarlenDynamicPersistentTileSchedulerILi128ELi48ELi128ELi128ELb1ELb1ELb0ELb1ELb1ELb1EEEEEEEEEvNT_6ParamsE --------------------------
	.section	.nv.constant0._ZN7cutlass13device_kernelIN5flash19enable_sm80_to_sm89INS1_16FlashAttnFwdSm80INS1_25CollectiveMainloopFwdSm80ILi4ELi1ELb0EN4cute5tupleIJNS5_1CILi128EEENS7_ILi48EEENS7_ILi96EEEEEELi96ENS_6half_tEfNS_4arch4Sm80ELb1ELb0ELb0ELb1ELb0ELb1ELb1ELb1EEENS1_21CollectiveEpilogueFwdINS6_IJS8_SA_S9_EEENS6_IJNS7_ILi1EEESI_SI_EEESC_SE_Li128ELb1ELb1ELb1ELb0EEENS1_36VarlenDynamicPersistentTileSchedulerILi128ELi48ELi128ELi128ELb1ELb1ELb0ELb1ELb1ELb1EEEEEEEEEvNT_6ParamsE,"a",@progbits
	.sectionflags	@""
	.align	4
.nv.constant0._ZN7cutlass13device_kernelIN5flash19enable_sm80_to_sm89INS1_16FlashAttnFwdSm80INS1_25CollectiveMainloopFwdSm80ILi4ELi1ELb0EN4cute5tupleIJNS5_1CILi128EEENS7_ILi48EEENS7_ILi96EEEEEELi96ENS_6half_tEfNS_4arch4Sm80ELb1ELb0ELb0ELb1ELb0ELb1ELb1ELb1EEENS1_21CollectiveEpilogueFwdINS6_IJS8_SA_S9_EEENS6_IJNS7_ILi1EEESI_SI_EEESC_SE_Li128ELb1ELb1ELb1ELb0EEENS1_36VarlenDynamicPersistentTileSchedulerILi128ELi48ELi128ELi128ELb1ELb1ELb0ELb1ELb1ELb1EEEEEEEEEvNT_6ParamsE:
	.zero		1432


//--------------------- .text._ZN7cutlass13device_kernelIN5flash19enable_sm80_to_sm89INS1_16FlashAttnFwdSm80INS1_25CollectiveMainloopFwdSm80ILi4ELi1ELb0EN4cute5tupleIJNS5_1CILi128EEENS7_ILi64EEENS7_ILi96EEEEEELi96ENS_6half_tEfNS_4arch4Sm80ELb0ELb0ELb0ELb0ELb0ELb0ELb1ELb1EEENS1_21CollectiveEpilogueFwdINS6_IJS8_SA_S9_EEENS6_IJNS7_ILi1EEESI_SI_EEESC_SE_Li128ELb0ELb1ELb1ELb0EEENS1_19SingleTileSchedulerILb0ELb1ELb1ELi128EEEEEEEEEvNT_6ParamsE --------------------------
	.section	.text._ZN7cutlass13device_kernelIN5flash19enable_sm80_to_sm89INS1_16FlashAttnFwdSm80INS1_25CollectiveMainloopFwdSm80ILi4ELi1ELb0EN4cute5tupleIJNS5_1CILi128EEENS7_ILi64EEENS7_ILi96EEEEEELi96ENS_6half_tEfNS_4arch4Sm80ELb0ELb0ELb0ELb0ELb0ELb0ELb1ELb1EEENS1_21CollectiveEpilogueFwdINS6_IJS8_SA_S9_EEENS6_IJNS7_ILi1EEESI_SI_EEESC_SE_Li128ELb0ELb1ELb1ELb0EEENS1_19SingleTileSchedulerILb0ELb1ELb1ELi128EEEEEEEEEvNT_6ParamsE,"ax",@progbits
	.sectioninfo	@"SHI_REGISTERS=255"
	.align	128
.text._ZN7cutlass13device_kernelIN5flash19enable_sm80_to_sm89INS1_16FlashAttnFwdSm80INS1_25CollectiveMainloopFwdSm80ILi4ELi1ELb0EN4cute5tupleIJNS5_1CILi128EEENS7_ILi64EEENS7_ILi96EEEEEELi96ENS_6half_tEfNS_4arch4Sm80ELb0ELb0ELb0ELb0ELb0ELb0ELb1ELb1EEENS1_21CollectiveEpilogueFwdINS6_IJS8_SA_S9_EEENS6_IJNS7_ILi1EEESI_SI_EEESC_SE_Li128ELb0ELb1ELb1ELb0EEENS1_19SingleTileSchedulerILb0ELb1ELb1ELi128EEEEEEEEEvNT_6ParamsE:
        .type           _ZN7cutlass13device_kernelIN5flash19enable_sm80_to_sm89INS1_16FlashAttnFwdSm80INS1_25CollectiveMainloopFwdSm80ILi4ELi1ELb0EN4cute5tupleIJNS5_1CILi128EEENS7_ILi64EEENS7_ILi96EEEEEELi96ENS_6half_tEfNS_4arch4Sm80ELb0ELb0ELb0ELb0ELb0ELb0ELb1ELb1EEENS1_21CollectiveEpilogueFwdINS6_IJS8_SA_S9_EEENS6_IJNS7_ILi1EEESI_SI_EEESC_SE_Li128ELb0ELb1ELb1ELb0EEENS1_19SingleTileSchedulerILb0ELb1ELb1ELi128EEEEEEEEEvNT_6ParamsE,@function
        .size           _ZN7cutlass13device_kernelIN5flash19enable_sm80_to_sm89INS1_16FlashAttnFwdSm80INS1_25CollectiveMainloopFwdSm80ILi4ELi1ELb0EN4cute5tupleIJNS5_1CILi128EEENS7_ILi64EEENS7_ILi96EEEEEELi96ENS_6half_tEfNS_4arch4Sm80ELb0ELb0ELb0ELb0ELb0ELb0ELb1ELb1EEENS1_21CollectiveEpilogueFwdINS6_IJS8_SA_S9_EEENS6_IJNS7_ILi1EEESI_SI_EEESC_SE_Li128ELb0ELb1ELb1ELb0EEENS1_19SingleTileSchedulerILb0ELb1ELb1ELi128EEEEEEEEEvNT_6ParamsE,(.L_x_1424 - _ZN7cutlass13device_kernelIN5flash19enable_sm80_to_sm89INS1_16FlashAttnFwdSm80INS1_25CollectiveMainloopFwdSm80ILi4ELi1ELb0EN4cute5tupleIJNS5_1CILi128EEENS7_ILi64EEENS7_ILi96EEEEEELi96ENS_6half_tEfNS_4arch4Sm80ELb0ELb0ELb0ELb0ELb0ELb0ELb1ELb1EEENS1_21CollectiveEpilogueFwdINS6_IJS8_SA_S9_EEENS6_IJNS7_ILi1EEESI_SI_EEESC_SE_Li128ELb0ELb1ELb1ELb0EEENS1_19SingleTileSchedulerILb0ELb1ELb1ELi128EEEEEEEEEvNT_6ParamsE)
        .other          _ZN7cutlass13device_kernelIN5flash19enable_sm80_to_sm89INS1_16FlashAttnFwdSm80INS1_25CollectiveMainloopFwdSm80ILi4ELi1ELb0EN4cute5tupleIJNS5_1CILi128EEENS7_ILi64EEENS7_ILi96EEEEEELi96ENS_6half_tEfNS_4arch4Sm80ELb0ELb0ELb0ELb0ELb0ELb0ELb1ELb1EEENS1_21CollectiveEpilogueFwdINS6_IJS8_SA_S9_EEENS6_IJNS7_ILi1EEESI_SI_EEESC_SE_Li128ELb0ELb1ELb1ELb0EEENS1_19SingleTileSchedulerILb0ELb1ELb1ELi128EEEEEEEEEvNT_6ParamsE,@"STO_CUDA_ENTRY STV_DEFAULT"
_ZN7cutlass13device_kernelIN5flash19enable_sm80_to_sm89INS1_16FlashAttnFwdSm80INS1_25CollectiveMainloopFwdSm80ILi4ELi1ELb0EN4cute5tupleIJNS5_1CILi128EEENS7_ILi64EEENS7_ILi96EEEEEELi96ENS_6half_tEfNS_4arch4Sm80ELb0ELb0ELb0ELb0ELb0ELb0ELb1ELb1EEENS1_21CollectiveEpilogueFwdINS6_IJS8_SA_S9_EEENS6_IJNS7_ILi1EEESI_SI_EEESC_SE_Li128ELb0ELb1ELb1ELb0EEENS1_19SingleTileSchedulerILb0ELb1ELb1ELi128EEEEEEEEEvNT_6ParamsE:
[----:B------:R-:W-:-:S03]  /*0000*/  MOV R1, c[0x0][0x28] ;  /* 0x00000a0000017a02 */ /* 0x000fc60000000f00 */
[----:B------:R-:W1:Y:S01]  /*0010*/  S2R R172, SR_TID.X ;  /* 0x0000000000ac7919 */ /* 0x000e620000002100 */
[----:B------:R-:W-:-:S03]  /*0020*/  IADD3 R1, R1, -0x38, RZ ;  /* 0xffffffc801017810 */ /* 0x000fc60007ffe0ff */
[----:B------:R-:W2:Y:S04]  /*0030*/  S2R R2, SR_CTAID.Y ;  /* 0x0000000000027919 */ /* 0x000ea80000002600 */
[----:B------:R-:W3:Y:S01]  /*0040*/  S2R R28, SR_CTAID.Z ;  /* 0x00000000001c7919 */ /* 0x000ee20000002700 */
[----:B-1----:R-:W-:-:S06]  /*0050*/  SHF.R.U32.HI R0, RZ, 0x5, R172 ;  /* 0x00000005ff007819 */ /* 0x002fcc00000116ac */
[----:B------:R-:W1:Y:S02]  /*0060*/  SHFL.IDX PT, R0, R0, RZ, 0x1f ;  /* 0x00001fff00007589 */ /* 0x000e6400000e0000 */
[----:B-1----:R-:W-:-:S13]  /*0070*/  ISETP.NE.AND P0, PT, R0, RZ, PT ;  /* 0x000000ff0000720c */ /* 0x002fda0003f05270 */
[----:B------:R-:W-:Y:S05]  /*0080*/  @!P0 BRA `(.L_x_0) ;  /* 0x0000008000008947 */ /* 0x000fea0003800000 */
[----:B--23--:R1:W-:Y:S01]  /*0090*/  STL [R1+0x30], R2 ;  /* 0x0000300201007387 */ /* 0x00c3e20000100800 */
[----:B------:R-:W-:-:S04]  /*00a0*/  MOV R0, c[0x0][0x550] ;  /* 0x0001540000007a02 */ /* 0x000fc80000000f00 */
[----:B------:R-:W-:-:S13]  /*00b0*/  ISETP.NE.AND P0, PT, R0, 0x1, PT ;  /* 0x000000010000780c */ /* 0x000fda0003f05270 */
[----:B------:R-:W-:Y:S05]  /*00c0*/  @!P0 BRA `(.L_x_1) ;  /* 0x000000a000008947 */ /* 0x000fea0003800000 */
[----:B------:R-:W-:-:S05]  /*00d0*/  IMAD.HI.U32 R0, R2, c[0x0][0x554], RZ ;  /* 0x0001550002007a27 */ /* 0x000fca00078e00ff */
[----:B------:R-:W-:-:S05]  /*00e0*/  SHF.R.U32.HI R0, RZ, c[0x0][0x558], R0 ;  /* 0x00015600ff007a19 */ /* 0x000fca0000011600 */
[----:B------:R2:W-:Y:S01]  /*00f0*/  STL [R1+0x30], R0 ;  /* 0x0000300001007387 */ /* 0x0005e20000100800 */
[----:B------:R-:W-:Y:S05]  /*0100*/  BRA `(.L_x_1) ;  /* 0x0000006000007947 */ /* 0x000fea0003800000 */
.L_x_0:
[----:B--23--:R-:W-:Y:S01]  /*0110*/  IMAD.MOV.U32 R0, RZ, RZ, c[0x0][0x550] ;  /* 0x00015400ff007624 */ /* 0x00cfe200078e00ff */
[----:B------:R-:W-:-:S04]  /*0120*/  MOV R3, R2 ;  /* 0x0000000200037202 */ /* 0x000fc80000000f00 */
[----:B------:R-:W-:-:S13]  /*0130*/  ISETP.NE.AND P0, PT, R0, 0x1, PT ;  /* 0x000000010000780c */ /* 0x000fda0003f05270 */
[----:B------:R-:W-:-:S05]  /*0140*/  @P0 IMAD.HI.U32 R0, R2, c[0x0][0x554], RZ ;  /* 0x0001550002000a27 */ /* 0x000fca00078e00ff */
[----:B------:R-:W-:-:S05]  /*0150*/  @P0 SHF.R.U32.HI R3, RZ, c[0x0][0x558], R0 ;  /* 0x00015600ff030a19 */ /* 0x000fca0000011600 */
[----:B------:R1:W-:Y:S02]  /*0160*/  STL [R1+0x30], R3 ;  /* 0x0000300301007387 */ /* 0x0003e40000100800 */
.L_x_1:
[----:B------:R-:W3:Y:S01]  /*0170*/  LDL R22, [R1+0x30] ;  /* 0x0000300001167983 */ /* 0x000ee20000100800 */
[----:B------:R-:W-:Y:S02]  /*0180*/  ISETP.GE.AND P0, PT, R28, RZ, PT ;  /* 0x000000ff1c00720c */ /* 0x000fe40003f06270 */
[----:B--23--:R-:W-:-:S05]  /*0190*/  IADD3 R0, -R22, RZ, RZ ;  /* 0x000000ff16007210 */ /* 0x00cfca0007ffe1ff */
[----:B------:R-:W-:-:S06]  /*01a0*/  IMAD R10, R0, c[0x0][0x550], R2 ;  /* 0x00015400000a7a24 */ /* 0x000fcc00078e0202 */
[----:B------:R-:W-:Y:S05]  /*01b0*/  @!P0 EXIT ;  /* 0x000000000000894d */ /* 0x000fea0003800000 */
[----:B-1----:R-:W-:-:S05]  /*01c0*/  IMAD.MOV.U32 R3, RZ, RZ, c[0x0][0x1d0] ;  /* 0x00007400ff037624 */ /* 0x002fca00078e00ff */
[C---:B------:R-:W-:Y:S02]  /*01d0*/  ISETP.GE.AND P0, PT, R3.reuse, 0x1, PT ;  /* 0x000000010300780c */ /* 0x040fe40003f06270 */
[----:B------:R-:W-:-:S04]  /*01e0*/  IADD3 R2, R3, 0x3f, RZ ;  /* 0x0000003f03027810 */ /* 0x000fc80007ffe0ff */
[----:B------:R-:W-:-:S04]  /*01f0*/  SHF.R.S32.HI R0, RZ, 0x1f, R2 ;  /* 0x0000001fff007819 */ /* 0x000fc80000011402 */
[----:B------:R-:W-:Y:S01]  /*0200*/  LEA.HI R2, R0, R2, RZ, 0x6 ;  /* 0x0000000200027211 */ /* 0x000fe200078f30ff */
[----:B------:R-:W-:-:S03]  /*0210*/  IMAD.MOV.U32 R0, RZ, RZ, RZ ;  /* 0x000000ffff007224 */ /* 0x000fc600078e00ff */
[----:B------:R-:W-:Y:S01]  /*0220*/  SHF.R.S32.HI R11, RZ, 0x6, R2 ;  /* 0x00000006ff0b7819 */ /* 0x000fe20000011402 */
[----:B------:R-:W-:Y:S05]  /*0230*/  @!P0 BRA `(.L_x_2) ;  /* 0x0000020000008947 */ /* 0x000fea0003800000 */
[----:B------:R-:W-:-:S04]  /*0240*/  SHF.R.U32.HI R0, RZ, 0x10, R10 ;  /* 0x00000010ff007819 */ /* 0x000fc8000001160a */
[----:B------:R-:W-:-:S04]  /*0250*/  ISETP.NE.AND P0, PT, R0, RZ, PT ;  /* 0x000000ff0000720c */ /* 0x000fc80003f05270 */
[----:B------:R-:W-:-:S04]  /*0260*/  SEL R5, R0, c[0x0][0x338], P0 ;  /* 0x0000ce0000057a07 */ /* 0x000fc80000000000 */
[----:B------:R-:W-:Y:S02]  /*0270*/  IABS R0, R5 ;  /* 0x0000000500007213 */ /* 0x000fe40000000000 */
[----:B------:R-:W-:-:S03]  /*0280*/  IADD3 R7, R11, -0x1, R5 ;  /* 0xffffffff0b077810 */ /* 0x000fc60007ffe005 */
[----:B------:R-:W-:Y:S01]  /*0290*/  IMAD.MOV.U32 R4, RZ, RZ, R0 ;  /* 0x000000ffff047224 */ /* 0x000fe200078e0000 */
[----:B------:R-:W-:-:S03]  /*02a0*/  IABS R9, R7 ;  /* 0x0000000700097213 */ /* 0x000fc60000000000 */
[----:B------:R-:W1:Y:S08]  /*02b0*/  I2F.RP R2, R4 ;  /* 0x0000000400027306 */ /* 0x000e700000209400 */
[----:B-1----:R-:W1:Y:S02]  /*02c0*/  MUFU.RCP R2, R2 ;  /* 0x0000000200027308 */ /* 0x002e640000001000 */
[----:B-1----:R-:W-:-:S06]  /*02d0*/  IADD3 R2, R2, 0xffffffe, RZ ;  /* 0x0ffffffe02027810 */ /* 0x002fcc0007ffe0ff */
[----:B------:R-:W1:Y:S02]  /*02e0*/  F2I.FTZ.U32.TRUNC.NTZ R3, R2 ;  /* 0x0000000200037305 */ /* 0x000e64000021f000 */
[----:B-1----:R-:W-:Y:S02]  /*02f0*/  IMAD.MOV R0, RZ, RZ, -R3 ;  /* 0x000000ffff007224 */ /* 0x002fe400078e0a03 */
[----:B------:R-:W-:Y:S02]  /*0300*/  IMAD.MOV.U32 R2, RZ, RZ, RZ ;  /* 0x000000ffff027224 */ /* 0x000fe400078e00ff */
[----:B------:R-:W-:Y:S01]  /*0310*/  IMAD.MOV.U32 R6, RZ, RZ, R0 ;  /* 0x000000ffff067224 */ /* 0x000fe200078e0000 */
[----:B------:R-:W-:-:S03]  /*0320*/  IABS R0, R5 ;  /* 0x0000000500007213 */ /* 0x000fc60000000000 */
[----:B------:R-:W-:Y:S02]  /*0330*/  IMAD R6, R6, R4, RZ ;  /* 0x0000000406067224 */ /* 0x000fe400078e02ff */
[----:B------:R-:W-:Y:S02]  /*0340*/  IMAD.MOV R8, RZ, RZ, -R0 ;  /* 0x000000ffff087224 */ /* 0x000fe400078e0a00 */
[----:B------:R-:W-:-:S04]  /*0350*/  IMAD.HI.U32 R0, R3, R6, R2 ;  /* 0x0000000603007227 */ /* 0x000fc800078e0002 */
[----:B------:R-:W-:Y:S02]  /*0360*/  IMAD.MOV.U32 R2, RZ, RZ, R9 ;  /* 0x000000ffff027224 */ /* 0x000fe400078e0009 */
[----:B------:R-:W-:Y:S02]  /*0370*/  IMAD.MOV.U32 R3, RZ, RZ, R8 ;  /* 0x000000ffff037224 */ /* 0x000fe400078e0008 */
[----:B------:R-:W-:-:S04]  /*0380*/  IMAD.HI.U32 R0, R0, R2, RZ ;  /* 0x0000000200007227 */ /* 0x000fc800078e00ff */
[----:B------:R-:W-:-:S05]  /*0390*/  IMAD R2, R0, R3, R2 ;  /* 0x0000000300027224 */ /* 0x000fca00078e0202 */
[----:B------:R-:W-:-:S13]  /*03a0*/  ISETP.GT.U32.AND P0, PT, R4, R2, PT ;  /* 0x000000020400720c */ /* 0x000fda0003f04070 */
[----:B------:R-:W-:Y:S01]  /*03b0*/  @!P0 IMAD.IADD R2, R2, 0x1, -R4 ;  /* 0x0000000102028824 */ /* 0x000fe200078e0a04 */
[----:B------:R-:W-:Y:S02]  /*03c0*/  @!P0 IADD3 R0, R0, 0x1, RZ ;  /* 0x0000000100008810 */ /* 0x000fe40007ffe0ff */
[----:B------:R-:W-:Y:S02]  /*03d0*/  ISETP.NE.AND P0, PT, R5, RZ, PT ;  /* 0x000000ff0500720c */ /* 0x000fe40003f05270 */
[----:B------:R-:W-:Y:S02]  /*03e0*/  ISETP.GE.U32.AND P2, PT, R2, R4, PT ;  /* 0x000000040200720c */ /* 0x000fe40003f46070 */
[----:B------:R-:W-:-:S04]  /*03f0*/  LOP3.LUT R2, R7, R5, RZ, 0x3c, !PT ;  /* 0x0000000507027212 */ /* 0x000fc800078e3cff */
[----:B------:R-:W-:-:S07]  /*0400*/  ISETP.GE.AND P1, PT, R2, RZ, PT ;  /* 0x000000ff0200720c */ /* 0x000fce0003f26270 */
[----:B------:R-:W-:-:S06]  /*0410*/  @P2 IADD3 R0, R0, 0x1, RZ ;  /* 0x0000000100002810 */ /* 0x000fcc0007ffe0ff */
[----:B------:R-:W-:Y:S01]  /*0420*/  @!P1 IMAD.MOV R0, RZ, RZ, -R0 ;  /* 0x000000ffff009224 */ /* 0x000fe200078e0a00 */
[----:B------:R-:W-:Y:S02]  /*0430*/  @!P0 LOP3.LUT R0, RZ, R5, RZ, 0x33, !PT ;  /* 0x00000005ff008212 */ /* 0x000fe400078e33ff */
.L_x_2:
[----:B------:R-:W-:Y:S01]  /*0440*/  LOP3.LUT R2, R10, 0xffff, RZ, 0xc0, !PT ;  /* 0x0000ffff0a027812 */ /* 0x000fe200078ec0ff */
[----:B------:R-:W-:Y:S01]  /*0450*/  ULDC.64 UR6, c[0x0][0x118] ;  /* 0x0000460000067ab9 */ /* 0x000fe20000000a00 */
[----:B------:R-:W-:Y:S01]  /*0460*/  PLOP3.LUT P4, PT, PT, PT, PT, 0x80, 0x0 ;  /* 0x000000000000781c */ /* 0x000fe20003f8f070 */
[----:B------:R-:W-:Y:S01]  /*0470*/  CS2R R20, SRZ ;  /* 0x0000000000147805 */ /* 0x000fe2000001ff00 */
[----:B------:R-:W-:Y:S01]  /*0480*/  CS2R R18, SRZ ;  /* 0x0000000000127805 */ /* 0x000fe2000001ff00 */
[----:B------:R-:W-:Y:S01]  /*0490*/  IMAD R184, R2, R0, RZ ;  /* 0x0000000002b87224 */ /* 0x000fe200078e02ff */
[----:B------:R-:W-:Y:S01]  /*04a0*/  CS2R R130, SRZ ;  /* 0x0000000000827805 */ /* 0x000fe2000001ff00 */
[----:B------:R-:W-:Y:S01]  /*04b0*/  CS2R R128, SRZ ;  /* 0x0000000000807805 */ /* 0x000fe2000001ff00 */
[----:B------:R-:W-:Y:S01]  /*04c0*/  CS2R R170, SRZ ;  /* 0x0000000000aa7805 */ /* 0x000fe2000001ff00 */
[----:B------:R-:W-:Y:S01]  /*04d0*/  IMAD.IADD R0, R184, 0x1, R0 ;  /* 0x00000001b8007824 */ /* 0x000fe200078e0200 */
[----:B------:R1:W-:Y:S01]  /*04e0*/  STL [R1+0x34], R184 ;  /* 0x000034b801007387 */ /* 0x0003e20000100800 */
[----:B------:R-:W-:Y:S01]  /*04f0*/  CS2R R168, SRZ ;  /* 0x0000000000a87805 */ /* 0x000fe2000001ff00 */
[----:B------:R-:W-:Y:S01]  /*0500*/  CS2R R126, SRZ ;  /* 0x00000000007e7805 */ /* 0x000fe2000001ff00 */
[----:B------:R-:W-:Y:S01]  /*0510*/  CS2R R124, SRZ ;  /* 0x00000000007c7805 */ /* 0x000fe2000001ff00 */
[----:B------:R-:W-:Y:S01]  /*0520*/  IMNMX R136, R11, R0, PT ;  /* 0x000000000b887217 */ /* 0x000fe20003800200 */
[----:B------:R-:W-:Y:S01]  /*0530*/  CS2R R166, SRZ ;  /* 0x0000000000a67805 */ /* 0x000fe2000001ff00 */
[----:B------:R-:W-:Y:S01]  /*0540*/  CS2R R164, SRZ ;  /* 0x0000000000a47805 */ /* 0x000fe2000001ff00 */
[----:B------:R-:W-:Y:S01]  /*0550*/  CS2R R118, SRZ ;  /* 0x0000000000767805 */ /* 0x000fe2000001ff00 */
[----:B------:R-:W-:Y:S01]  /*0560*/  ISETP.GT.AND P0, PT, R136, R184, PT ;  /* 0x000000b88800720c */ /* 0x000fe20003f04270 */
[----:B------:R-:W-:Y:S01]  /*0570*/  CS2R R116, SRZ ;  /* 0x0000000000747805 */ /* 0x000fe2000001ff00 */
        /* <DEDUP_REMOVED lines=38> */
[----:B------:R-:W-:Y:S05]  /*07e0*/  @!P0 BRA `(.L_x_3) ;  /* 0x00007ca000008947 */ /* 0x000fea0003800000 */
[----:B-1----:R-:W-:-:S04]  /*07f0*/  ISETP.NE.U32.AND P0, PT, RZ, c[0x0][0x340], PT ;  /* 0x0000d000ff007a0c */ /* 0x002fc80003f05070 */
[----:B------:R-:W-:-:S13]  /*0800*/  ISETP.NE.AND.EX P1, PT, RZ, c[0x0][0x344], PT, P0 ;  /* 0x0000d100ff007a0c */ /* 0x000fda0003f25300 */
[----:B------:R-:W-:-:S04]  /*0810*/  @P1 IMAD.MOV.U32 R2, RZ, RZ, 0x4 ;  /* 0x00000004ff021424 */ /* 0x000fc800078e00ff */
[----:B------:R-:W-:-:S05]  /*0820*/  @P1 IMAD.WIDE R2, R28, R2, c[0x0][0x340] ;  /* 0x0000d0001c021625 */ /* 0x000fca00078e0202 */
[----:B------:R1:W2:Y:S01]  /*0830*/  @P1 LDG.E R17, [R2.64] ;  /* 0x0000000602111981 */ /* 0x0002a2000c1e1900 */
[----:B------:R-:W-:Y:S01]  /*0840*/  SHF.R.S32.HI R25, RZ, 0x1f, R172 ;  /* 0x0000001fff197819 */ /* 0x000fe200000114ac */
[----:B------:R-:W-:Y:S01]  /*0850*/  IMAD.MOV.U32 R4, RZ, RZ, c[0x0][0x2c4] ;  /* 0x0000b100ff047624 */ /* 0x000fe200078e00ff */
[----:B------:R-:W-:Y:S01]  /*0860*/  SHF.R.S32.HI R16, RZ, 0x1f, R22 ;  /* 0x0000001fff107819 */ /* 0x000fe20000011416 */
[----:B------:R-:W3:Y:S01]  /*0870*/  S2R R29, SR_CTAID.X ;  /* 0x00000000001d7919 */ /* 0x000ee20000002500 */
[-C--:B------:R-:W-:Y:S01]  /*0880*/  LEA.HI R19, R25, R172.reuse, RZ, 0x2 ;  /* 0x000000ac19137211 */ /* 0x080fe200078f10ff */
[----:B------:R-:W-:Y:S01]  /*0890*/  ULDC UR5, c[0x0][0x2c4] ;  /* 0x0000b10000057ab9 */ /* 0x000fe20000000800 */
[----:B------:R-:W-:Y:S01]  /*08a0*/  ISETP.NE.AND P0, PT, R4, 0x1, PT ;  /* 0x000000010400780c */ /* 0x000fe20003f05270 */
[----:B------:R-:W-:Y:S01]  /*08b0*/  IMAD R0, R16, c[0x0][0x1b8], RZ ;  /* 0x00006e0010007a24 */ /* 0x000fe200078e02ff */
[----:B------:R-:W-:Y:S01]  /*08c0*/  LOP3.LUT R4, R19, 0xfffffffc, RZ, 0xc0, !PT ;  /* 0xfffffffc13047812 */ /* 0x000fe200078ec0ff */
[----:B------:R-:W-:Y:S01]  /*08d0*/  ULDC UR4, c[0x0][0x168] ;  /* 0x00005a0000047ab9 */ /* 0x000fe20000000800 */
[-C--:B------:R-:W-:Y:S01]  /*08e0*/  LEA.HI R26, R25, R172.reuse, RZ, 0x3 ;  /* 0x000000ac191a7211 */ /* 0x080fe200078f18ff */
[----:B------:R-:W-:Y:S01]  /*08f0*/  IMAD R0, R22, c[0x0][0x1bc], R0 ;  /* 0x00006f0016007a24 */ /* 0x000fe200078e0200 */
[----:B------:R-:W-:Y:S01]  /*0900*/  SHF.R.S32.HI R36, RZ, 0x2, R19 ;  /* 0x00000002ff247819 */ /* 0x000fe20000011413 */
[----:B------:R-:W-:Y:S01]  /*0910*/  UIMAD UR4, UR5, UR4, URZ ;  /* 0x00000004050472a4 */ /* 0x000fe2000f8e023f */
[----:B------:R-:W-:Y:S01]  /*0920*/  IADD3 R4, -R4, R172, RZ ;  /* 0x000000ac04047210 */ /* 0x000fe20007ffe1ff */
[----:B------:R-:W-:Y:S01]  /*0930*/  BSSY B0, `(.L_x_4) ;  /* 0x000007a000007945 */ /* 0x000fe20003800000 */
[----:B------:R-:W-:-:S02]  /*0940*/  SHF.R.S32.HI R24, RZ, 0x3, R26 ;  /* 0x00000003ff187819 */ /* 0x000fc4000001141a */
[----:B------:R-:W-:Y:S01]  /*0950*/  SHF.R.S32.HI R27, RZ, 0x1f, R28 ;  /* 0x0000001fff1b7819 */ /* 0x000fe2000001141c */
[C-C-:B------:R-:W-:Y:S01]  /*0960*/  IMAD R5, R4.reuse, 0x20, R36.reuse ;  /* 0x0000002004057824 */ /* 0x140fe200078e0224 */
[-C--:B------:R-:W-:Y:S01]  /*0970*/  LEA.HI R23, R25, R172.reuse, RZ, 0x4 ;  /* 0x000000ac19177211 */ /* 0x080fe200078f20ff */
[----:B------:R-:W-:Y:S01]  /*0980*/  IMAD.SHL.U32 R4, R4, 0x8, RZ ;  /* 0x0000000804047824 */ /* 0x000fe200078e00ff */
[----:B------:R-:W-:Y:S01]  /*0990*/  SHF.R.S32.HI R9, RZ, 0x1f, R36 ;  /* 0x0000001fff097819 */ /* 0x000fe20000011424 */
[----:B------:R-:W-:Y:S01]  /*09a0*/  IMAD R8, R27, c[0x0][0x1c0], RZ ;  /* 0x000070001b087a24 */ /* 0x000fe200078e02ff */
[----:B------:R-:W-:Y:S01]  /*09b0*/  LOP3.LUT R12, R23, 0xfffffff0, RZ, 0xc0, !PT ;  /* 0xfffffff0170c7812 */ /* 0x000fe200078ec0ff */
[----:B-1----:R-:W-:Y:S01]  /*09c0*/  IMAD.WIDE.U32 R2, R22, c[0x0][0x1b8], RZ ;  /* 0x00006e0016027a25 */ /* 0x002fe200078e00ff */
[----:B------:R-:W-:Y:S02]  /*09d0*/  LEA.HI R159, R25, R172, RZ, 0x5 ;  /* 0x000000ac199f7211 */ /* 0x000fe400078f28ff */
[----:B---3--:R-:W-:Y:S01]  /*09e0*/  LEA R11, R29, R5, 0x7 ;  /* 0x000000051d0b7211 */ /* 0x008fe200078e38ff */
[----:B------:R-:W-:Y:S01]  /*09f0*/  IMAD.IADD R3, R3, 0x1, R0 ;  /* 0x0000000103037824 */ /* 0x000fe200078e0200 */
[----:B------:R-:W-:Y:S01]  /*0a00*/  ISETP.GE.AND P5, PT, R4, c[0x0][0x1d4], PT ;  /* 0x0000750004007a0c */ /* 0x000fe20003fa6270 */
[----:B------:R-:W-:-:S02]  /*0a10*/  IMAD.SHL.U32 R0, R24, 0x40, RZ ;  /* 0x0000004018007824 */ /* 0x000fc400078e00ff */
[----:B------:R-:W-:Y:S01]  /*0a20*/  @P0 IMAD.HI.U32 R5, R11, c[0x0][0x2c8], RZ ;  /* 0x0000b2000b050a27 */ /* 0x000fe200078e00ff */
[----:B------:R-:W-:Y:S02]  /*0a30*/  SEL R37, RZ, 0x1, P5 ;  /* 0x00000001ff257807 */ /* 0x000fe40002800000 */
[----:B------:R-:W-:Y:S01]  /*0a40*/  LOP3.LUT R0, R0, 0xc0, RZ, 0xc0, !PT ;  /* 0x000000c000007812 */ /* 0x000fe200078ec0ff */
[C---:B------:R-:W-:Y:S02]  /*0a50*/  IMAD R8, R28.reuse, c[0x0][0x1c4], R8 ;  /* 0x000071001c087a24 */ /* 0x040fe400078e0208 */
[----:B------:R-:W-:Y:S01]  /*0a60*/  IMAD.WIDE.U32 R2, R28, c[0x0][0x1c0], R2 ;  /* 0x000070001c027a25 */ /* 0x000fe200078e0002 */
[----:B------:R-:W-:Y:S02]  /*0a70*/  LOP3.LUT R7, R0, 0x18, R4, 0xf8, !PT ;  /* 0x0000001800077812 */ /* 0x000fe400078ef804 */
[----:B------:R-:W-:Y:S01]  /*0a80*/  SHF.R.U32.HI R6, RZ, 0x3, R0 ;  /* 0x00000003ff067819 */ /* 0x000fe20000011600 */
[----:B------:R-:W-:Y:S01]  /*0a90*/  IMAD.MOV.U32 R0, RZ, RZ, R11 ;  /* 0x000000ffff007224 */ /* 0x000fe200078e000b */
[----:B------:R-:W-:Y:S01]  /*0aa0*/  @P0 SHF.R.U32.HI R0, RZ, c[0x0][0x2cc], R5 ;  /* 0x0000b300ff000a19 */ /* 0x000fe20000011605 */
[----:B------:R-:W-:Y:S01]  /*0ab0*/  IMAD.IADD R3, R3, 0x1, R8 ;  /* 0x0000000103037824 */ /* 0x000fe200078e0208 */
[----:B------:R-:W-:Y:S01]  /*0ac0*/  LOP3.LUT R224, R7, R6, RZ, 0x3c, !PT ;  /* 0x0000000607e07212 */ /* 0x000fe200078e3cff */
[----:B------:R-:W-:Y:S01]  /*0ad0*/  IMAD R7, R9, c[0x0][0x1e0], RZ ;  /* 0x0000780009077a24 */ /* 0x000fe200078e02ff */
[--C-:B------:R-:W-:Y:S01]  /*0ae0*/  SHF.R.S32.HI R10, RZ, 0x1f, R0.reuse ;  /* 0x0000001fff0a7819 */ /* 0x100fe20000011400 */
[----:B------:R-:W-:Y:S01]  /*0af0*/  IMAD.MOV R13, RZ, RZ, -R0 ;  /* 0x000000ffff0d7224 */ /* 0x000fe200078e0a00 */
[----:B------:R-:W-:Y:S01]  /*0b00*/  SHF.R.S32.HI R5, RZ, 0x1f, R4 ;  /* 0x0000001fff057819 */ /* 0x000fe20000011404 */
[----:B------:R-:W-:-:S04]  /*0b10*/  IMAD.WIDE.U32 R2, R0, c[0x0][0x1b0], R2 ;  /* 0x00006c0000027a25 */ /* 0x000fc800078e0002 */
[----:B------:R-:W-:Y:S02]  /*0b20*/  IMAD R10, R10, c[0x0][0x1b0], RZ ;  /* 0x00006c000a0a7a24 */ /* 0x000fe400078e02ff */
[----:B------:R-:W-:Y:S02]  /*0b30*/  IMAD R6, R9, c[0x0][0x208], RZ ;  /* 0x0000820009067a24 */ /* 0x000fe400078e02ff */
[----:B------:R-:W-:Y:S02]  /*0b40*/  IMAD R0, R0, c[0x0][0x1b4], R10 ;  /* 0x00006d0000007a24 */ /* 0x000fe400078e020a */
[----:B------:R-:W-:Y:S02]  /*0b50*/  IMAD R10, R13, c[0x0][0x2c4], R11 ;  /* 0x0000b1000d0a7a24 */ /* 0x000fe400078e020b */
[----:B------:R-:W-:Y:S01]  /*0b60*/  IMAD.IADD R18, R172, 0x1, -R12 ;  /* 0x00000001ac127824 */ /* 0x000fe200078e0a0c */
[----:B------:R-:W-:Y:S01]  /*0b70*/  IADD3 R3, R3, R0, RZ ;  /* 0x0000000003037210 */ /* 0x000fe20007ffe0ff */
[C---:B------:R-:W-:Y:S01]  /*0b80*/  IMAD R14, R36.reuse, c[0x0][0x1e4], R7 ;  /* 0x00007900240e7a24 */ /* 0x040fe200078e0207 */
[----:B------:R-:W-:Y:S01]  /*0b90*/  SHF.R.S32.HI R0, RZ, 0x1f, R10 ;  /* 0x0000001fff007819 */ /* 0x000fe2000001140a */
[----:B------:R-:W-:Y:S01]  /*0ba0*/  IMAD R15, R36, c[0x0][0x20c], R6 ;  /* 0x00008300240f7a24 */ /* 0x000fe200078e0206 */
[----:B------:R-:W-:Y:S01]  /*0bb0*/  LEA.HI R20, R18, R18, RZ, 0x1 ;  /* 0x0000001212147211 */ /* 0x000fe200078f08ff */
[----:B------:R-:W-:-:S03]  /*0bc0*/  IMAD.WIDE.U32 R8, R36, c[0x0][0x1e0], R4 ;  /* 0x0000780024087a25 */ /* 0x000fc600078e0004 */
[----:B------:R-:W-:Y:S01]  /*0bd0*/  SHF.R.S32.HI R12, RZ, 0x1, R20 ;  /* 0x00000001ff0c7819 */ /* 0x000fe20000011414 */
[----:B------:R-:W-:Y:S01]  /*0be0*/  IMAD.WIDE.U32 R6, R36, c[0x0][0x208], R4 ;  /* 0x0000820024067a25 */ /* 0x000fe200078e0004 */
[----:B------:R-:W-:Y:S02]  /*0bf0*/  IADD3 R9, R9, R14, RZ ;  /* 0x0000000e09097210 */ /* 0x000fe40007ffe0ff */
[----:B------:R-:W-:Y:S01]  /*0c00*/  SHF.R.S32.HI R13, RZ, 0x1f, R20 ;  /* 0x0000001fff0d7819 */ /* 0x000fe20000011414 */
[----:B------:R-:W-:Y:S02]  /*0c10*/  IMAD R0, R0, c[0x0][0x1a8], RZ ;  /* 0x00006a0000007a24 */ /* 0x000fe400078e02ff */
[----:B------:R-:W-:Y:S02]  /*0c20*/  IMAD.IADD R7, R7, 0x1, R15 ;  /* 0x0000000107077824 */ /* 0x000fe400078e020f */
[C---:B------:R-:W-:Y:S02]  /*0c30*/  IMAD R14, R16.reuse, c[0x0][0x1e8], RZ ;  /* 0x00007a00100e7a24 */ /* 0x040fe400078e02ff */
[----:B------:R-:W-:-:S02]  /*0c40*/  IMAD R15, R16, c[0x0][0x210], RZ ;  /* 0x00008400100f7a24 */ /* 0x000fc400078e02ff */
[----:B------:R-:W-:Y:S01]  /*0c50*/  IMAD R16, R10, c[0x0][0x1ac], R0 ;  /* 0x00006b000a107a24 */ /* 0x000fe200078e0200 */
[----:B------:R-:W-:Y:S01]  /*0c60*/  IADD3 R0, R4, 0x40, RZ ;  /* 0x0000004004007810 */ /* 0x000fe20007ffe0ff */
[----:B------:R-:W-:Y:S01]  /*0c70*/  IMAD.WIDE.U32 R10, R10, c[0x0][0x1a8], R2 ;  /* 0x00006a000a0a7a25 */ /* 0x000fe200078e0002 */
[----:B------:R-:W-:Y:S02]  /*0c80*/  LEA.HI R2, R13, R12, RZ, 0x2 ;  /* 0x0000000c0d027211 */ /* 0x000fe400078f10ff */
[----:B------:R-:W-:Y:S01]  /*0c90*/  ISETP.GE.AND P6, PT, R0, c[0x0][0x1d4], PT ;  /* 0x0000750000007a0c */ /* 0x000fe20003fc6270 */
[----:B------:R-:W-:Y:S01]  /*0ca0*/  IMAD R14, R22, c[0x0][0x1ec], R14 ;  /* 0x00007b00160e7a24 */ /* 0x000fe200078e020e */
[----:B------:R-:W-:Y:S01]  /*0cb0*/  LOP3.LUT R13, R2, 0xfffffffc, RZ, 0xc0, !PT ;  /* 0xfffffffc020d7812 */ /* 0x000fe200078ec0ff */
[----:B------:R-:W-:Y:S01]  /*0cc0*/  IMAD R15, R22, c[0x0][0x214], R15 ;  /* 0x00008500160f7a24 */ /* 0x000fe200078e020f */
[----:B------:R-:W-:Y:S01]  /*0cd0*/  ISETP.GE.AND P4, PT, R0, c[0x0][0x198], PT ;  /* 0x0000660000007a0c */ /* 0x000fe20003f86270 */
[----:B------:R-:W-:-:S04]  /*0ce0*/  IMAD.WIDE.U32 R8, R22, c[0x0][0x1e8], R8 ;  /* 0x00007a0016087a25 */ /* 0x000fc800078e0008 */
[----:B------:R-:W-:Y:S01]  /*0cf0*/  IMAD.WIDE.U32 R2, R22, c[0x0][0x210], R6 ;  /* 0x0000840016027a25 */ /* 0x000fe200078e0006 */
[----:B------:R-:W-:-:S03]  /*0d00*/  P2R R22, PR, RZ, 0x10 ;  /* 0x00000010ff167803 */ /* 0x000fc60000000000 */
[----:B------:R-:W-:Y:S01]  /*0d10*/  IMAD.IADD R0, R11, 0x1, R16 ;  /* 0x000000010b007824 */ /* 0x000fe200078e0210 */
[----:B------:R-:W-:Y:S01]  /*0d20*/  LEA R16, P0, R10, c[0x0][0x160], 0x1 ;  /* 0x000058000a107a11 */ /* 0x000fe200078008ff */
[----:B------:R-:W-:Y:S02]  /*0d30*/  IMAD.IADD R21, R12, 0x1, -R13 ;  /* 0x000000010c157824 */ /* 0x000fe400078e0a0d */
[----:B------:R-:W-:Y:S01]  /*0d40*/  IMAD.IADD R13, R9, 0x1, R14 ;  /* 0x00000001090d7824 */ /* 0x000fe200078e020e */
[----:B------:R-:W-:Y:S01]  /*0d50*/  IADD3 R9, R3, R15, RZ ;  /* 0x0000000f03097210 */ /* 0x000fe20007ffe0ff */
[----:B------:R-:W-:Y:S01]  /*0d60*/  IMAD.MOV.U32 R12, RZ, RZ, R8 ;  /* 0x000000ffff0c7224 */ /* 0x000fe200078e0008 */
[----:B------:R-:W-:Y:S01]  /*0d70*/  LEA.HI.X R15, R10, c[0x0][0x164], R0, 0x1, P0 ;  /* 0x000059000a0f7a11 */ /* 0x000fe200000f0c00 */
[----:B------:R-:W-:Y:S01]  /*0d80*/  IMAD.MOV.U32 R25, RZ, RZ, 0x10 ;  /* 0x00000010ff197424 */ /* 0x000fe200078e00ff */
[----:B------:R-:W-:Y:S01]  /*0d90*/  LEA.HI R0, R19, R36, RZ, 0x1 ;  /* 0x0000002413007211 */ /* 0x000fe200078f08ff */
[----:B------:R1:W3:Y:S01]  /*0da0*/  SHFL.IDX PT, R6, R16, RZ, 0x1c1f ;  /* 0x001c1fff10067589 */ /* 0x0002e200000e0000 */
[----:B------:R-:W-:-:S02]  /*0db0*/  SHF.R.S32.HI R19, RZ, 0x5, R159 ;  /* 0x00000005ff137819 */ /* 0x000fc4000001149f */
[----:B------:R-:W-:Y:S01]  /*0dc0*/  LOP3.LUT R0, R0, 0x7fffffe, RZ, 0xc0, !PT ;  /* 0x07fffffe00007812 */ /* 0x000fe200078ec0ff */
[----:B------:R1:W4:Y:S01]  /*0dd0*/  SHFL.IDX PT, R7, R15, RZ, 0x1c1f ;  /* 0x001c1fff0f077589 */ /* 0x00032200000e0000 */
[----:B------:R-:W-:Y:S02]  /*0de0*/  IADD3 R14, R4, 0x20, RZ ;  /* 0x00000020040e7810 */ /* 0x000fe40007ffe0ff */
[----:B------:R-:W-:Y:S02]  /*0df0*/  IADD3 R0, R36, -R0, RZ ;  /* 0x8000000024007210 */ /* 0x000fe40007ffe0ff */
[----:B------:R-:W-:Y:S02]  /*0e00*/  MOV R8, R2 ;  /* 0x0000000200087202 */ /* 0x000fe40000000f00 */
[----:B------:R-:W-:Y:S01]  /*0e10*/  ISETP.GE.AND P3, PT, R14, c[0x0][0x1d4], PT ;  /* 0x000075000e007a0c */ /* 0x000fe20003f66270 */
[----:B------:R-:W-:Y:S01]  /*0e20*/  IMAD R11, R19, 0x8, R0 ;  /* 0x00000008130b7824 */ /* 0x000fe200078e0200 */
[----:B------:R-:W-:-:S02]  /*0e30*/  LOP3.LUT P2, RZ, R21, 0x2, RZ, 0xc0, !PT ;  /* 0x0000000215ff7812 */ /* 0x000fc4000784c0ff */
[----:B------:R-:W-:Y:S01]  /*0e40*/  P2R R162, PR, RZ, 0x8 ;  /* 0x00000008ffa27803 */ /* 0x000fe20000000000 */
[----:B------:R-:W-:Y:S01]  /*0e50*/  IMAD.U32 R224, R11, 0x20, R224 ;  /* 0x000000200be07824 */ /* 0x000fe200078e00e0 */
[----:B------:R-:W-:-:S03]  /*0e60*/  ISETP.GE.AND P3, PT, R14, c[0x0][0x198], PT ;  /* 0x000066000e007a0c */ /* 0x000fc60003f66270 */
[----:B------:R1:W-:Y:S01]  /*0e70*/  STL [R1+0x28], R162 ;  /* 0x000028a201007387 */ /* 0x0003e20000100800 */
[--C-:B--2---:R-:W-:Y:S01]  /*0e80*/  @P1 SHF.R.S32.HI R3, RZ, 0x1f, R17.reuse ;  /* 0x0000001fff031819 */ /* 0x104fe20000011411 */
[----:B------:R-:W-:Y:S01]  /*0e90*/  @P1 IMAD.MOV.U32 R2, RZ, RZ, R17 ;  /* 0x000000ffff021224 */ /* 0x000fe200078e0011 */
[----:B------:R-:W-:Y:S01]  /*0ea0*/  @!P1 MOV R3, R27 ;  /* 0x0000001b00039202 */ /* 0x000fe20000000f00 */
[----:B------:R-:W-:Y:S01]  /*0eb0*/  @!P1 IMAD.MOV.U32 R2, RZ, RZ, R28 ;  /* 0x000000ffff029224 */ /* 0x000fe200078e001c */
[----:B------:R-:W-:Y:S01]  /*0ec0*/  ISETP.GE.AND P1, PT, R4, c[0x0][0x198], PT ;  /* 0x0000660004007a0c */ /* 0x000fe20003f26270 */
[----:B------:R-:W-:Y:S02]  /*0ed0*/  IMAD R17, R29, 0x80, R36 ;  /* 0x000000801d117824 */ /* 0x000fe400078e0224 */
[C---:B------:R-:W-:Y:S02]  /*0ee0*/  IMAD R10, R3.reuse, c[0x0][0x1f0], RZ ;  /* 0x00007c00030a7a24 */ /* 0x040fe400078e02ff */
[----:B------:R-:W-:Y:S01]  /*0ef0*/  IMAD R0, R3, c[0x0][0x218], RZ ;  /* 0x0000860003007a24 */ /* 0x000fe200078e02ff */
[----:B------:R-:W-:Y:S01]  /*0f00*/  ISETP.GE.AND P0, PT, R17, UR4, PT ;  /* 0x0000000411007c0c */ /* 0x000fe2000bf06270 */
[C---:B------:R-:W-:Y:S01]  /*0f10*/  IMAD R10, R2.reuse, c[0x0][0x1f4], R10 ;  /* 0x00007d00020a7a24 */ /* 0x040fe200078e020a */
[----:B------:R-:W-:Y:S01]  /*0f20*/  SEL R3, R25, 0xfffffff0, !P2 ;  /* 0xfffffff019037807 */ /* 0x000fe20005000000 */
[----:B------:R-:W-:-:S02]  /*0f30*/  IMAD R0, R2, c[0x0][0x21c], R0 ;  /* 0x0000870002007a24 */ /* 0x000fc400078e0200 */
[----:B------:R-:W-:-:S04]  /*0f40*/  IMAD.WIDE.U32 R30, R2, c[0x0][0x1f0], R12 ;  /* 0x00007c00021e7a25 */ /* 0x000fc800078e000c */
[----:B------:R-:W-:Y:S01]  /*0f50*/  IMAD.WIDE.U32 R56, R2, c[0x0][0x218], R8 ;  /* 0x0000860002387a25 */ /* 0x000fe200078e0008 */
[----:B------:R-:W-:Y:S01]  /*0f60*/  IADD3 R33, R31, R10, RZ ;  /* 0x0000000a1f217210 */ /* 0x000fe20007ffe0ff */
[----:B------:R1:W-:Y:S02]  /*0f70*/  STL.64 [R1+0x20], R30 ;  /* 0x0000201e01007387 */ /* 0x0003e40000100a00 */
[----:B------:R-:W-:Y:S02]  /*0f80*/  IMAD.IADD R38, R57, 0x1, R0 ;  /* 0x0000000139267824 */ /* 0x000fe400078e0200 */
[----:B------:R1:W-:Y:S04]  /*0f90*/  STL.64 [R1+0x18], R56 ;  /* 0x0000183801007387 */ /* 0x0003e80000100a00 */
[----:B------:R1:W-:Y:S04]  /*0fa0*/  STL [R1+0x2c], R38 ;  /* 0x00002c2601007387 */ /* 0x0003e80000100800 */
[----:B------:R1:W-:Y:S01]  /*0fb0*/  STL [R1+0x14], R33 ;  /* 0x0000142101007387 */ /* 0x0003e20000100800 */
[----:B------:R-:W-:Y:S05]  /*0fc0*/  @P0 BRA `(.L_x_5) ;  /* 0x0000010000000947 */ /* 0x000fea0003800000 */
[----:B---34-:R-:W-:Y:S02]  /*0fd0*/  IADD3 R0, R4, 0x40, RZ ;  /* 0x0000004004007810 */ /* 0x018fe40007ffe0ff */
[----:B------:R-:W-:-:S02]  /*0fe0*/  SHF.R.S32.HI R8, RZ, 0x1f, R14 ;  /* 0x0000001fff087819 */ /* 0x000fc4000001140e */
[----:B------:R-:W-:Y:S02]  /*0ff0*/  SHF.R.S32.HI R2, RZ, 0x1f, R0 ;  /* 0x0000001fff027819 */ /* 0x000fe40000011400 */
[----:B------:R-:W-:Y:S02]  /*1000*/  LEA.HI R10, R8, R14, RZ, 0x3 ;  /* 0x0000000e080a7211 */ /* 0x000fe400078f18ff */
[----:B------:R-:W-:Y:S01]  /*1010*/  LEA.HI R2, R2, R0, RZ, 0x3 ;  /* 0x0000000002027211 */ /* 0x000fe200078f18ff */
[----:B------:R-:W-:Y:S01]  /*1020*/  IMAD.SHL.U32 R0, R224, 0x2, RZ ;  /* 0x00000002e0007824 */ /* 0x000fe200078e00ff */
[----:B------:R-:W-:Y:S02]  /*1030*/  LEA R8, P0, R4, R6, 0x1 ;  /* 0x0000000604087211 */ /* 0x000fe400078008ff */
[----:B------:R-:W-:Y:S02]  /*1040*/  LOP3.LUT R10, R10, 0xfffffff8, RZ, 0xc0, !PT ;  /* 0xfffffff80a0a7812 */ /* 0x000fe400078ec0ff */
[----:B------:R-:W-:-:S02]  /*1050*/  LOP3.LUT R2, R2, 0xfffffff8, RZ, 0xc0, !PT ;  /* 0xfffffff802027812 */ /* 0x000fc400078ec0ff */
[----:B------:R-:W-:Y:S01]  /*1060*/  LEA.HI.X R9, R4, R7, R5, 0x1, P0 ;  /* 0x0000000704097211 */ /* 0x000fe200000f0c05 */
[----:B------:R-:W-:-:S04]  /*1070*/  IMAD.WIDE R10, R10, 0x2, R6 ;  /* 0x000000020a0a7825 */ /* 0x000fc800078e0206 */
[----:B------:R-:W-:Y:S01]  /*1080*/  IMAD.WIDE R6, R2, 0x2, R6 ;  /* 0x0000000202067825 */ /* 0x000fe200078e0206 */
[----:B------:R-:W-:Y:S01]  /*1090*/  @!PT LDS RZ, [RZ] ;  /* 0x00000000fffff984 */ /* 0x000fe20000000800 */
[----:B------:R2:W-:Y:S04]  /*10a0*/  LDGSTS.E.BYPASS.LTC128B.128 [R0+0x6100], [R8.64], !P1 ;  /* 0x0610000008007fae */ /* 0x0005e8000c901d46 */
[----:B------:R2:W-:Y:S04]  /*10b0*/  LDGSTS.E.BYPASS.LTC128B.128 [R0+0x8100], [R10.64], !P3 ;  /* 0x081000000a007fae */ /* 0x0005e8000d901d46 */
[----:B------:R2:W-:Y:S02]  /*10c0*/  LDGSTS.E.BYPASS.LTC128B.128 [R0+0xa100], [R6.64], !P4 ;  /* 0x0a10000006007fae */ /* 0x0005e4000e101d46 */
.L_x_5:
[----:B---34-:R-:W-:Y:S05]  /*10d0*/  BSYNC B0 ;  /* 0x0000000000007941 */ /* 0x018fea0003800000 */
.L_x_4:
[----:B--2---:R-:W-:Y:S01]  /*10e0*/  IADD3 R0, R17, 0x20, RZ ;  /* 0x0000002011007810 */ /* 0x004fe20007ffe0ff */
[----:B------:R2:W3:Y:S01]  /*10f0*/  SHFL.IDX PT, R7, R15, 0x1, 0x1c1f ;  /* 0x003c1f000f077f89 */ /* 0x0004e200000e0000 */
[----:B------:R-:W-:Y:S02]  /*1100*/  BSSY B0, `(.L_x_6) ;  /* 0x0000014000007945 */ /* 0x000fe40003800000 */
[----:B------:R-:W-:Y:S01]  /*1110*/  ISETP.GE.AND P0, PT, R0, UR4, PT ;  /* 0x0000000400007c0c */ /* 0x000fe2000bf06270 */
[----:B------:R2:W4:-:S12]  /*1120*/  SHFL.IDX PT, R6, R16, 0x1, 0x1c1f ;  /* 0x003c1f0010067f89 */ /* 0x00051800000e0000 */
[----:B------:R-:W-:Y:S05]  /*1130*/  @P0 BRA `(.L_x_7) ;  /* 0x0000010000000947 */ /* 0x000fea0003800000 */
[----:B------:R-:W-:Y:S02]  /*1140*/  IADD3 R0, R4, 0x40, RZ ;  /* 0x0000004004007810 */ /* 0x000fe40007ffe0ff */
[----:B------:R-:W-:Y:S02]  /*1150*/  SHF.R.S32.HI R8, RZ, 0x1f, R14 ;  /* 0x0000001fff087819 */ /* 0x000fe4000001140e */
[----:B------:R-:W-:Y:S02]  /*1160*/  SHF.R.S32.HI R2, RZ, 0x1f, R0 ;  /* 0x0000001fff027819 */ /* 0x000fe40000011400 */
[----:B------:R-:W-:Y:S02]  /*1170*/  LEA.HI R10, R8, R14, RZ, 0x3 ;  /* 0x0000000e080a7211 */ /* 0x000fe400078f18ff */
[----:B------:R-:W-:Y:S01]  /*1180*/  LEA.HI R2, R2, R0, RZ, 0x3 ;  /* 0x0000000002027211 */ /* 0x000fe200078f18ff */
[----:B------:R-:W-:Y:S01]  /*1190*/  IMAD.SHL.U32 R0, R224, 0x2, RZ ;  /* 0x00000002e0007824 */ /* 0x000fe200078e00ff */
[----:B----4-:R-:W-:-:S02]  /*11a0*/  LEA R8, P0, R4, R6, 0x1 ;  /* 0x0000000604087211 */ /* 0x010fc400078008ff */
[----:B------:R-:W-:Y:S02]  /*11b0*/  LOP3.LUT R10, R10, 0xfffffff8, RZ, 0xc0, !PT ;  /* 0xfffffff80a0a7812 */ /* 0x000fe400078ec0ff */
[----:B------:R-:W-:Y:S02]  /*11c0*/  LOP3.LUT R2, R2, 0xfffffff8, RZ, 0xc0, !PT ;  /* 0xfffffff802027812 */ /* 0x000fe400078ec0ff */
[----:B---3--:R-:W-:Y:S01]  /*11d0*/  LEA.HI.X R9, R4, R7, R5, 0x1, P0 ;  /* 0x0000000704097211 */ /* 0x008fe200000f0c05 */
[----:B------:R-:W-:-:S04]  /*11e0*/  IMAD.WIDE R10, R10, 0x2, R6 ;  /* 0x000000020a0a7825 */ /* 0x000fc800078e0206 */
[----:B------:R-:W-:Y:S01]  /*11f0*/  IMAD.WIDE R6, R2, 0x2, R6 ;  /* 0x0000000202067825 */ /* 0x000fe200078e0206 */
[----:B------:R-:W-:Y:S01]  /*1200*/  @!PT LDS RZ, [RZ] ;  /* 0x00000000fffff984 */ /* 0x000fe20000000800 */
[----:B------:R3:W-:Y:S04]  /*1210*/  LDGSTS.E.BYPASS.LTC128B.128 [R0+0x6900], [R8.64], !P1 ;  /* 0x0690000008007fae */ /* 0x0007e8000c901d46 */
[----:B------:R3:W-:Y:S04]  /*1220*/  LDGSTS.E.BYPASS.LTC128B.128 [R0+0x8900], [R10.64], !P3 ;  /* 0x089000000a007fae */ /* 0x0007e8000d901d46 */
[----:B------:R3:W-:Y:S02]  /*1230*/  LDGSTS.E.BYPASS.LTC128B.128 [R0+0xa900], [R6.64], !P4 ;  /* 0x0a90000006007fae */ /* 0x0007e4000e101d46 */
.L_x_7:
[----:B------:R-:W-:Y:S05]  /*1240*/  BSYNC B0 ;  /* 0x0000000000007941 */ /* 0x000fea0003800000 */
.L_x_6:
[----:B---3--:R-:W-:Y:S01]  /*1250*/  IADD3 R0, R17, 0x40, RZ ;  /* 0x0000004011007810 */ /* 0x008fe20007ffe0ff */
[----:B------:R3:W1:Y:S01]  /*1260*/  SHFL.IDX PT, R7, R15, 0x2, 0x1c1f ;  /* 0x005c1f000f077f89 */ /* 0x00066200000e0000 */
[----:B------:R-:W-:Y:S02]  /*1270*/  BSSY B0, `(.L_x_8) ;  /* 0x0000014000007945 */ /* 0x000fe40003800000 */
[----:B------:R-:W-:Y:S01]  /*1280*/  ISETP.GE.AND P0, PT, R0, UR4, PT ;  /* 0x0000000400007c0c */ /* 0x000fe2000bf06270 */
[----:B----4-:R3:W4:-:S12]  /*1290*/  SHFL.IDX PT, R6, R16, 0x2, 0x1c1f ;  /* 0x005c1f0010067f89 */ /* 0x01071800000e0000 */
        /* <DEDUP_REMOVED lines=10> */
[----:B-1----:R-:W-:Y:S01]  /*1340*/  LEA.HI.X R9, R4, R7, R5, 0x1, P0 ;  /* 0x0000000704097211 */ /* 0x002fe200000f0c05 */
[----:B------:R-:W-:-:S04]  /*1350*/  IMAD.WIDE R10, R10, 0x2, R6 ;  /* 0x000000020a0a7825 */ /* 0x000fc800078e0206 */
[----:B------:R-:W-:Y:S01]  /*1360*/  IMAD.WIDE R6, R2, 0x2, R6 ;  /* 0x0000000202067825 */ /* 0x000fe200078e0206 */
[----:B------:R-:W-:Y:S01]  /*1370*/  @!PT LDS RZ, [RZ] ;  /* 0x00000000fffff984 */ /* 0x000fe20000000800 */
[----:B------:R1:W-:Y:S04]  /*1380*/  LDGSTS.E.BYPASS.LTC128B.128 [R0+0x7100], [R8.64], !P1 ;  /* 0x0710000008007fae */ /* 0x0003e8000c901d46 */
[----:B------:R1:W-:Y:S04]  /*1390*/  LDGSTS.E.BYPASS.LTC128B.128 [R0+0x9100], [R10.64], !P3 ;  /* 0x091000000a007fae */ /* 0x0003e8000d901d46 */
[----:B------:R1:W-:Y:S02]  /*13a0*/  LDGSTS.E.BYPASS.LTC128B.128 [R0+0xb100], [R6.64], !P4 ;  /* 0x0b10000006007fae */ /* 0x0003e4000e101d46 */
.L_x_9:
[----:B------:R-:W-:Y:S05]  /*13b0*/  BSYNC B0 ;  /* 0x0000000000007941 */ /* 0x000fea0003800000 */
.L_x_8:
[----:B-1--4-:R-:W1:Y:S01]  /*13c0*/  SHFL.IDX PT, R6, R16, 0x3, 0x1c1f ;  /* 0x007c1f0010067f89 */ /* 0x012e6200000e0000 */
[----:B------:R-:W-:Y:S01]  /*13d0*/  IADD3 R0, R17, 0x60, RZ ;  /* 0x0000006011007810 */ /* 0x000fe20007ffe0ff */
[----:B------:R-:W-:Y:S01]  /*13e0*/  IMAD.MOV.U32 R160, RZ, RZ, 0x6 ;  /* 0x00000006ffa07424 */ /* 0x000fe200078e00ff */
[----:B------:R-:W-:Y:S01]  /*13f0*/  IADD3 R137, R136, -0x1, RZ ;  /* 0xffffffff88897810 */ /* 0x000fe20007ffe0ff */
[----:B------:R-:W4:Y:S01]  /*1400*/  SHFL.IDX PT, R7, R15, 0x3, 0x1c1f ;  /* 0x007c1f000f077f89 */ /* 0x000f2200000e0000 */
[----:B------:R-:W-:Y:S01]  /*1410*/  ISETP.GE.AND P0, PT, R0, UR4, PT ;  /* 0x0000000400007c0c */ /* 0x000fe2000bf06270 */
[----:B------:R-:W-:Y:S01]  /*1420*/  IMAD.SHL.U32 R224, R224, 0x2, RZ ;  /* 0x00000002e0e07824 */ /* 0x000fe200078e00ff */
[----:B------:R-:W-:Y:S01]  /*1430*/  IADD3 R2, -R36, c[0x0][0x1d0], RZ ;  /* 0x0000740024027a10 */ /* 0x000fe20007ffe1ff */
[----:B------:R-:W-:Y:S01]  /*1440*/  IMAD.MOV.U32 R166, RZ, RZ, R32 ;  /* 0x000000ffffa67224 */ /* 0x000fe200078e0020 */
[----:B------:R-:W-:Y:S01]  /*1450*/  SHF.R.S32.HI R29, RZ, 0x1f, R137 ;  /* 0x0000001fff1d7819 */ /* 0x000fe20000011489 */
[----:B------:R-:W-:Y:S01]  /*1460*/  IMAD.MOV.U32 R167, RZ, RZ, R33 ;  /* 0x000000ffffa77224 */ /* 0x000fe200078e0021 */
[----:B------:R-:W-:Y:S01]  /*1470*/  SHF.R.S32.HI R13, RZ, 0x4, R23 ;  /* 0x00000004ff0d7819 */ /* 0x000fe20000011417 */
[----:B------:R-:W-:Y:S01]  /*1480*/  IMAD R2, R137, -0x40, R2 ;  /* 0xffffffc089027824 */ /* 0x000fe200078e0202 */
[----:B------:R-:W-:Y:S01]  /*1490*/  IADD3 R185, R136, -0x2, RZ ;  /* 0xfffffffe88b97810 */ /* 0x000fe20007ffe0ff */
[----:B------:R-:W-:Y:S01]  /*14a0*/  IMAD.MOV.U32 R166, RZ, RZ, R30 ;  /* 0x000000ffffa67224 */ /* 0x000fe200078e001e */
[----:B------:R-:W-:Y:S01]  /*14b0*/  LEA.HI R12, R23, R13, RZ, 0x1 ;  /* 0x0000000d170c7211 */ /* 0x000fe200078f08ff */
[----:B------:R-:W-:-:S03]  /*14c0*/  IMAD.MOV.U32 R138, RZ, RZ, -0x40 ;  /* 0xffffffc0ff8a7424 */ /* 0x000fc600078e00ff */
[----:B------:R-:W-:Y:S01]  /*14d0*/  LOP3.LUT R12, R12, 0xfffffffe, RZ, 0xc0, !PT ;  /* 0xfffffffe0c0c7812 */ /* 0x000fe200078ec0ff */
[----:B------:R-:W-:Y:S01]  /*14e0*/  IMAD R138, R137, R138, c[0x0][0x1d0] ;  /* 0x00007400898a7624 */ /* 0x000fe200078e028a */
[----:B------:R-:W-:Y:S01]  /*14f0*/  STL.64 [R1+0x10], R166 ;  /* 0x000010a601007387 */ /* 0x000fe20000100a00 */
[C---:B-1----:R-:W-:Y:S02]  /*1500*/  @!P0 LEA R8, P2, R4.reuse, R6, 0x1 ;  /* 0x0000000604088211 */ /* 0x042fe400078408ff */
[----:B------:R-:W-:Y:S02]  /*1510*/  IMAD.IADD R12, R13, 0x1, -R12 ;  /* 0x000000010d0c7824 */ /* 0x000fe400078e0a0c */
[----:B----4-:R-:W-:Y:S01]  /*1520*/  @!P0 LEA.HI.X R9, R4, R7, R5, 0x1, P2 ;  /* 0x0000000704098211 */ /* 0x010fe200010f0c05 */
[----:B------:R-:W-:Y:S01]  /*1530*/  IMAD.MOV.U32 R5, RZ, RZ, c[0x0][0x1e0] ;  /* 0x00007800ff057624 */ /* 0x000fe200078e00ff */
[----:B------:R-:W-:Y:S02]  /*1540*/  ISETP.GE.AND P2, PT, R2, 0x1, PT ;  /* 0x000000010200780c */ /* 0x000fe40003f46270 */
[----:B------:R-:W-:Y:S01]  /*1550*/  @!P0 IADD3 R4, R4, 0x40, RZ ;  /* 0x0000004004048810 */ /* 0x000fe20007ffe0ff */
[C---:B------:R-:W-:Y:S01]  /*1560*/  IMAD.SHL.U32 R161, R5.reuse, 0x40, RZ ;  /* 0x0000004005a17824 */ /* 0x040fe200078e00ff */
[C---:B------:R-:W-:Y:S01]  /*1570*/  SHF.L.U64.HI R160, R5.reuse, R160, c[0x0][0x1e4] ;  /* 0x0000790005a07619 */ /* 0x040fe200000102a0 */
[----:B------:R-:W-:Y:S01]  /*1580*/  @!PT LDS RZ, [RZ] ;  /* 0x00000000fffff984 */ /* 0x000fe20000000800 */
[----:B------:R1:W-:Y:S01]  /*1590*/  @!P0 LDGSTS.E.BYPASS.LTC128B.128 [R224+0x7900], [R8.64], !P1 ;  /* 0x0790000008e08fae */ /* 0x0003e2000c901d46 */
[----:B------:R-:W-:-:S03]  /*15a0*/  IMAD.SHL.U32 R164, R5, 0x20, RZ ;  /* 0x0000002005a47824 */ /* 0x000fc600078e00ff */
[----:B------:R-:W-:-:S04]  /*15b0*/  IMAD R0, R160, R137, RZ ;  /* 0x00000089a0007224 */ /* 0x000fc800078e02ff */
[-C--:B------:R-:W-:Y:S02]  /*15c0*/  IMAD R0, R29, R161.reuse, R0 ;  /* 0x000000a11d007224 */ /* 0x080fe400078e0200 */
[----:B-1----:R-:W-:-:S04]  /*15d0*/  IMAD.WIDE.U32 R8, R137, R161, R166 ;  /* 0x000000a189087225 */ /* 0x002fc800078e00a6 */
[----:B------:R-:W-:Y:S01]  /*15e0*/  IMAD.IADD R0, R9, 0x1, R0 ;  /* 0x0000000109007824 */ /* 0x000fe200078e0200 */
[----:B------:R-:W-:Y:S01]  /*15f0*/  @P2 LEA R10, P1, R8, c[0x0][0x1c8], 0x1 ;  /* 0x00007200080a2a11 */ /* 0x000fe200078208ff */
[----:B------:R-:W-:-:S03]  /*1600*/  IMAD.MOV.U32 R9, RZ, RZ, 0x5 ;  /* 0x00000005ff097424 */ /* 0x000fc600078e00ff */
[----:B------:R-:W-:Y:S02]  /*1610*/  @P2 LEA.HI.X R11, R8, c[0x0][0x1cc], R0, 0x1, P1 ;  /* 0x00007300080b2a11 */ /* 0x000fe400008f0c00 */
[----:B------:R-:W-:Y:S02]  /*1620*/  ISETP.GE.AND P1, PT, R2, 0x21, PT ;  /* 0x000000210200780c */ /* 0x000fe40003f26270 */
[----:B------:R-:W-:Y:S02]  /*1630*/  SHF.L.U64.HI R165, R5, R9, c[0x0][0x1e4] ;  /* 0x0000790005a57619 */ /* 0x000fe40000010209 */
[----:B------:R-:W-:-:S05]  /*1640*/  LOP3.LUT R5, R20, 0x7fffffe, RZ, 0xc0, !PT ;  /* 0x07fffffe14057812 */ /* 0x000fca00078ec0ff */
[----:B------:R-:W-:-:S04]  /*1650*/  IMAD.IADD R158, R18, 0x1, -R5 ;  /* 0x00000001129e7824 */ /* 0x000fc800078e0a05 */
[----:B------:R-:W-:Y:S02]  /*1660*/  @P1 IADD3 R2, P4, R164, R8, RZ ;  /* 0x00000008a4021210 */ /* 0x000fe40007f9e0ff */
[----:B------:R-:W-:-:S03]  /*1670*/  @!P0 SHF.R.S32.HI R8, RZ, 0x1f, R14 ;  /* 0x0000001fff088819 */ /* 0x000fc6000001140e */
[----:B------:R-:W-:Y:S01]  /*1680*/  @P1 IMAD.X R0, R165, 0x1, R0, P4 ;  /* 0x00000001a5001824 */ /* 0x000fe200020e0600 */
[----:B------:R-:W-:Y:S02]  /*1690*/  @!P0 LEA.HI R8, R8, R14, RZ, 0x3 ;  /* 0x0000000e08088211 */ /* 0x000fe400078f18ff */
[----:B------:R-:W-:Y:S02]  /*16a0*/  ISETP.NE.AND P4, PT, R162, RZ, PT ;  /* 0x000000ffa200720c */ /* 0x000fe40003f85270 */
[----:B------:R-:W-:Y:S02]  /*16b0*/  @!P0 LOP3.LUT R8, R8, 0xfffffff8, RZ, 0xc0, !PT ;  /* 0xfffffff808088812 */ /* 0x000fe400078ec0ff */
[----:B------:R-:W-:-:S03]  /*16c0*/  SHF.R.S32.HI R14, RZ, 0x1f, R18 ;  /* 0x0000001fff0e7819 */ /* 0x000fc60000011412 */
[----:B------:R-:W-:Y:S01]  /*16d0*/  @!P0 IMAD.WIDE R8, R8, 0x2, R6 ;  /* 0x0000000208088825 */ /* 0x000fe200078e0206 */
[----:B------:R-:W-:-:S04]  /*16e0*/  LEA.HI R5, R14, R18, RZ, 0x3 ;  /* 0x000000120e057211 */ /* 0x000fc800078f18ff */
[----:B------:R1:W-:Y:S02]  /*16f0*/  @!P0 LDGSTS.E.BYPASS.LTC128B.128 [R224+0x9900], [R8.64], !P3 ;  /* 0x0990000008e08fae */ /* 0x0003e4000d901d46 */
[----:B-1----:R-:W-:-:S04]  /*1700*/  @P1 LEA R8, P3, R2, c[0x0][0x1c8], 0x1 ;  /* 0x0000720002081a11 */ /* 0x002fc800078608ff */
[----:B------:R-:W-:Y:S02]  /*1710*/  @P1 LEA.HI.X R9, R2, c[0x0][0x1cc], R0, 0x1, P3 ;  /* 0x0000730002091a11 */ /* 0x000fe400018f0c00 */
[----:B------:R-:W-:Y:S02]  /*1720*/  @!P0 SHF.R.S32.HI R0, RZ, 0x1f, R4 ;  /* 0x0000001fff008819 */ /* 0x000fe40000011404 */
[----:B------:R-:W-:Y:S02]  /*1730*/  ISETP.NE.AND P3, PT, R22, RZ, PT ;  /* 0x000000ff1600720c */ /* 0x000fe40003f65270 */
[----:B------:R-:W-:Y:S02]  /*1740*/  @!P0 LEA.HI R4, R0, R4, RZ, 0x3 ;  /* 0x0000000400048211 */ /* 0x000fe400078f18ff */
[----:B------:R-:W-:Y:S02]  /*1750*/  LOP3.LUT R2, R26, 0xfffffff8, RZ, 0xc0, !PT ;  /* 0xfffffff81a027812 */ /* 0x000fe400078ec0ff */
[----:B------:R-:W-:-:S03]  /*1760*/  @!P0 LOP3.LUT R4, R4, 0xfffffff8, RZ, 0xc0, !PT ;  /* 0xfffffff804048812 */ /* 0x000fc600078ec0ff */
[----:B------:R-:W-:Y:S02]  /*1770*/  IMAD.IADD R2, R172, 0x1, -R2 ;  /* 0x00000001ac027824 */ /* 0x000fe400078e0a02 */
[----:B------:R-:W-:-:S03]  /*1780*/  @!P0 IMAD.WIDE R6, R4, 0x2, R6 ;  /* 0x0000000204068825 */ /* 0x000fc600078e0206 */
[----:B------:R-:W-:Y:S02]  /*1790*/  LEA.HI R0, R2, R2, RZ, 0x1 ;  /* 0x0000000202007211 */ /* 0x000fe400078f08ff */
[----:B------:R1:W-:Y:S02]  /*17a0*/  @!P0 LDGSTS.E.BYPASS.LTC128B.128 [R224+0xb900], [R6.64], !P3 ;  /* 0x0b90000006e08fae */ /* 0x0003e4000d901d46 */
[----:B------:R-:W-:Y:S02]  /*17b0*/  LOP3.LUT R4, R0, 0x3fffffe, RZ, 0xc0, !PT ;  /* 0x03fffffe00047812 */ /* 0x000fe400078ec0ff */
[----:B------:R-:W0:Y:S01]  /*17c0*/  LDGDEPBAR ;  /* 0x00000000000079af */ /* 0x000e220000000000 */
[----:B------:R-:W-:Y:S02]  /*17d0*/  SHF.R.S32.HI R28, RZ, 0x1, R0 ;  /* 0x00000001ff1c7819 */ /* 0x000fe40000011400 */
[----:B------:R-:W-:Y:S01]  /*17e0*/  IMAD.IADD R13, R2, 0x1, -R4 ;  /* 0x00000001020d7824 */ /* 0x000fe200078e0a04 */
[----:B------:R-:W-:Y:S01]  /*17f0*/  BAR.SYNC.DEFER_BLOCKING 0x0 ;  /* 0x0000000000007b1d */ /* 0x000fe20000010000 */
[----:B------:R-:W-:Y:S01]  /*1800*/  IMAD.SHL.U32 R2, R21, 0x40, RZ ;  /* 0x0000004015027824 */ /* 0x000fe200078e00ff */
[C---:B------:R-:W-:Y:S01]  /*1810*/  LOP3.LUT P0, RZ, R28.reuse, 0x2, RZ, 0xc0, !PT ;  /* 0x000000021cff7812 */ /* 0x040fe2000780c0ff */
[----:B------:R-:W-:-:S02]  /*1820*/  IMAD.SHL.U32 R0, R28, 0x40, RZ ;  /* 0x000000401c007824 */ /* 0x000fc400078e00ff */
[----:B------:R-:W-:Y:S01]  /*1830*/  IMAD.SHL.U32 R4, R5, 0x20, RZ ;  /* 0x0000002005047824 */ /* 0x000fe200078e00ff */
[----:B------:R-:W-:Y:S01]  /*1840*/  LOP3.LUT R2, R2, 0xc0, RZ, 0xc0, !PT ;  /* 0x000000c002027812 */ /* 0x000fe200078ec0ff */
[----:B------:R-:W-:Y:S01]  /*1850*/  IMAD.SHL.U32 R5, R12, 0x8, RZ ;  /* 0x000000080c057824 */ /* 0x000fe200078e00ff */
[----:B------:R-:W-:Y:S02]  /*1860*/  LOP3.LUT R0, R0, 0xc0, RZ, 0xc0, !PT ;  /* 0x000000c000007812 */ /* 0x000fe400078ec0ff */
[----:B------:R-:W-:Y:S02]  /*1870*/  LOP3.LUT R157, R4, 0xffffff00, RZ, 0xc0, !PT ;  /* 0xffffff00049d7812 */ /* 0x000fe400078ec0ff */
[----:B------:R-:W-:Y:S01]  /*1880*/  SHF.R.U32.HI R4, RZ, 0x3, R2 ;  /* 0x00000003ff047819 */ /* 0x000fe20000011602 */
[----:B-1----:R-:W-:Y:S01]  /*1890*/  IMAD.SHL.U32 R7, R24, 0x8, RZ ;  /* 0x0000000818077824 */ /* 0x002fe200078e00ff */
[----:B------:R-:W-:Y:S01]  /*18a0*/  LOP3.LUT R6, R2, 0x8, R5, 0xf8, !PT ;  /* 0x0000000802067812 */ /* 0x000fe200078ef805 */
[----:B------:R-:W-:Y:S01]  /*18b0*/  IMAD R2, R19, 0x200, R157 ;  /* 0x0000020013027824 */ /* 0x000fe200078e029d */
[----:B------:R-:W-:Y:S01]  /*18c0*/  @!PT LDS RZ, [RZ] ;  /* 0x00000000fffff984 */ /* 0x000fe20000000800 */
[----:B------:R-:W-:Y:S01]  /*18d0*/  @!PT LDS RZ, [RZ] ;  /* 0x00000000fffff984 */ /* 0x000fe20000000800 */
[----:B------:R-:W-:Y:S01]  /*18e0*/  @!PT LDS RZ, [RZ] ;  /* 0x00000000fffff984 */ /* 0x000fe20000000800 */
[----:B------:R1:W-:Y:S02]  /*18f0*/  @P2 LDGSTS.E.BYPASS.LTC128B.128 [R224+0x3100], [R10.64], !P5 ;  /* 0x031000000ae02fae */ /* 0x0003e4000e901d46 */
[----:B------:R-:W-:Y:S01]  /*1900*/  LOP3.LUT R5, R0, 0x8, R7, 0xf8, !PT ;  /* 0x0000000800057812 */ /* 0x000fe200078ef807 */
[----:B------:R-:W-:Y:S01]  /*1910*/  IMAD R7, R12, 0x8, R13 ;  /* 0x000000080c077824 */ /* 0x000fe200078e020d */
[----:B------:R-:W-:Y:S01]  /*1920*/  SHF.R.U32.HI R0, RZ, 0x3, R0 ;  /* 0x00000003ff007819 */ /* 0x000fe20000011600 */
[----:B------:R1:W-:Y:S01]  /*1930*/  @P2 LDGSTS.E.BYPASS.LTC128B.128 [R224+0x4100], [R10.64+0x40], !P4 ;  /* 0x041000400ae02fae */ /* 0x0003e2000e101d46 */
[----:B------:R-:W-:Y:S01]  /*1940*/  LOP3.LUT R156, R6, R4, RZ, 0x3c, !PT ;  /* 0x00000004069c7212 */ /* 0x000fe200078e3cff */
[----:B------:R-:W-:Y:S01]  /*1950*/  IMAD R2, R158, 0x20, R2 ;  /* 0x000000209e027824 */ /* 0x000fe200078e0202 */
[----:B------:R-:W-:Y:S01]  /*1960*/  LOP3.LUT R0, R5, R0, RZ, 0x3c, !PT ;  /* 0x0000000005007212 */ /* 0x000fe200078e3cff */
[----:B------:R1:W-:Y:S02]  /*1970*/  @P2 LDGSTS.E.BYPASS.LTC128B.128 [R224+0x5100], [R10.64+0x80], !P6 ;  /* 0x051000800ae02fae */ /* 0x0003e4000f101d46 */
[----:B------:R-:W-:-:S02]  /*1980*/  IMAD.IADD R2, R156, 0x1, R2 ;  /* 0x000000019c027824 */ /* 0x000fc400078e0202 */
[----:B------:R1:W-:Y:S01]  /*1990*/  @P1 LDGSTS.E.BYPASS.LTC128B.128 [R224+0x3900], [R8.64], !P5 ;  /* 0x0390000008e01fae */ /* 0x0003e2000e901d46 */
[----:B------:R-:W-:Y:S02]  /*19a0*/  IMAD.U32 R0, R7, 0x20, R0 ;  /* 0x0000002007007824 */ /* 0x000fe400078e0000 */
[----:B------:R-:W-:Y:S01]  /*19b0*/  IMAD.SHL.U32 R210, R2, 0x2, RZ ;  /* 0x0000000202d27824 */ /* 0x000fe200078e00ff */
[----:B------:R1:W-:Y:S01]  /*19c0*/  @P1 LDGSTS.E.BYPASS.LTC128B.128 [R224+0x4900], [R8.64+0x40], !P4 ;  /* 0x0490004008e01fae */ /* 0x0003e2000e101d46 */
[----:B------:R-:W-:Y:S02]  /*19d0*/  IMAD.SHL.U32 R139, R0, 0x2, RZ ;  /* 0x00000002008b7824 */ /* 0x000fe400078e00ff */
[----:B------:R-:W-:Y:S01]  /*19e0*/  IMAD R2, R29, c[0x0][0x208], RZ ;  /* 0x000082001d027a24 */ /* 0x000fe200078e02ff */
[----:B------:R1:W-:Y:S01]  /*19f0*/  @P1 LDGSTS.E.BYPASS.LTC128B.128 [R224+0x5900], [R8.64+0x80], !P6 ;  /* 0x0590008008e01fae */ /* 0x0003e2000f101d46 */
[----:B------:R-:W-:Y:S01]  /*1a00*/  IMAD R211, R3, 0x2, R210 ;  /* 0x0000000203d37824 */ /* 0x000fe200078e02d2 */
[----:B------:R-:W-:Y:S01]  /*1a10*/  IADD3 R0, R139, 0x3100, RZ ;  /* 0x000031008b007810 */ /* 0x000fe20007ffe0ff */
[----:B------:R-:W-:Y:S01]  /*1a20*/  IMAD R2, R137, c[0x0][0x20c], R2 ;  /* 0x0000830089027a24 */ /* 0x000fe200078e0202 */
[----:B------:R-:W0:Y:S01]  /*1a30*/  LDGDEPBAR ;  /* 0x00000000000079af */ /* 0x000e220000000000 */
[----:B------:R-:W-:-:S02]  /*1a40*/  IADD3 R212, R139, 0x3120, RZ ;  /* 0x000031208bd47810 */ /* 0x000fc40007ffe0ff */
[----:B------:R-:W-:Y:S01]  /*1a50*/  @P0 IADD3 R212, R0, -0x20, RZ ;  /* 0xffffffe000d40810 */ /* 0x000fe20007ffe0ff */
[----:B------:R-:W-:-:S04]  /*1a60*/  DEPBAR.LE SB0, 0x1 ;  /* 0x000080400000791a */ /* 0x000fc80000000000 */
[----:B------:R-:W-:-:S04]  /*1a70*/  DEPBAR.LE SB0, 0x0 ;  /* 0x000080000000791a */ /* 0x000fc80000000000 */
[----:B------:R-:W-:Y:S06]  /*1a80*/  BAR.SYNC.DEFER_BLOCKING 0x0 ;  /* 0x0000000000007b1d */ /* 0x000fec0000010000 */
[----:B------:R-:W-:Y:S04]  /*1a90*/  LDSM.16.M88.4 R4, [R210+0x7100] ;  /* 0x00710000d204783b */ /* 0x000fe80000000200 */
[----:B--23--:R-:W2:Y:S04]  /*1aa0*/  LDSM.16.M88.4 R12, [R139+0x3100] ;  /* 0x003100008b0c783b */ /* 0x00cea80000000200 */
[----:B-1----:R-:W1:Y:S04]  /*1ab0*/  LDSM.16.M88.4 R8, [R210+0x6100] ;  /* 0x00610000d208783b */ /* 0x002e680000000200 */
[----:B------:R-:W3:Y:S04]  /*1ac0*/  LDSM.16.M88.4 R20, [R139+0x3500] ;  /* 0x003500008b14783b */ /* 0x000ee80000000200 */
[----:B------:R-:W4:Y:S04]  /*1ad0*/  LDSM.16.M88.4 R16, [R139+0x3900] ;  /* 0x003900008b10783b */ /* 0x000f280000000200 */
[----:B------:R-:W5:Y:S04]  /*1ae0*/  LDSM.16.M88.4 R24, [R139+0x3d00] ;  /* 0x003d00008b18783b */ /* 0x000f680000000200 */
[----:B------:R-:W-:Y:S04]  /*1af0*/  LDSM.16.M88.4 R52, [R212] ;  /* 0x00000000d434783b */ /* 0x000fe80000000200 */
[----:B------:R-:W-:Y:S04]  /*1b00*/  LDSM.16.M88.4 R32, [R212+0x400] ;  /* 0x00040000d420783b */ /* 0x000fe80000000200 */
[----:B------:R-:W-:Y:S01]  /*1b10*/  LDSM.16.M88.4 R28, [R212+0x800] ;  /* 0x00080000d41c783b */ /* 0x000fe20000000200 */
[-C--:B--2---:R-:W-:Y:S08]  /*1b20*/  HMMA.16816.F32 R40, R4, R12.reuse, RZ ;  /* 0x0000000c0428723c */ /* 0x084ff000000018ff */
[----:B-1----:R-:W-:Y:S07]  /*1b30*/  HMMA.16816.F32 R100, R8, R12, RZ ;  /* 0x0000000c0864723c */ /* 0x002fee00000018ff */
[----:B------:R-:W-:Y:S01]  /*1b40*/  IMAD.WIDE.U32 R12, R137, c[0x0][0x208], RZ ;  /* 0x00008200890c7a25 */ /* 0x000fe200078e00ff */
[----:B---3--:R-:W-:Y:S03]  /*1b50*/  HMMA.16816.F32 R44, R4, R20, RZ ;  /* 0x00000014042c723c */ /* 0x008fe600000018ff */
[----:B------:R-:W-:Y:S01]  /*1b60*/  IMAD.IADD R2, R13, 0x1, R2 ;  /* 0x000000010d027824 */ /* 0x000fe200078e0202 */
[----:B------:R-:W-:-:S04]  /*1b70*/  LEA R0, P0, R12, R56, 0x6 ;  /* 0x000000380c007211 */ /* 0x000fc800078030ff */
[----:B----4-:R-:W-:Y:S01]  /*1b80*/  HMMA.16816.F32 R60, R4, R16, RZ ;  /* 0x00000010043c723c */ /* 0x010fe200000018ff */
[----:B------:R-:W-:Y:S02]  /*1b90*/  LEA.HI.X R13, R12, R38, R2, 0x6, P0 ;  /* 0x000000260c0d7211 */ /* 0x000fe400000f3402 */
[----:B------:R-:W-:Y:S02]  /*1ba0*/  SEL R12, RZ, 0x2, P4 ;  /* 0x00000002ff0c7807 */ /* 0x000fe40002000000 */
[----:B------:R-:W-:-:S03]  /*1bb0*/  SEL R2, RZ, 0x4, P6 ;  /* 0x00000004ff027807 */ /* 0x000fc60003000000 */
[----:B-----5:R-:W-:Y:S01]  /*1bc0*/  HMMA.16816.F32 R48, R4, R24, RZ ;  /* 0x000000180430723c */ /* 0x020fe200000018ff */
[----:B------:R-:W-:-:S04]  /*1bd0*/  IADD3 R2, R2, R12, R37 ;  /* 0x0000000c02027210 */ /* 0x000fc80007ffe025 */
[----:B------:R-:W-:-:S03]  /*1be0*/  LOP3.LUT P1, RZ, R2, 0x2, RZ, 0xc0, !PT ;  /* 0x0000000202ff7812 */ /* 0x000fc6000782c0ff */
[C---:B------:R-:W-:Y:S08]  /*1bf0*/  HMMA.16816.F32 R68, R4.reuse, R14, RZ ;  /* 0x0000000e0444723c */ /* 0x040ff000000018ff */
[C---:B------:R-:W-:Y:S08]  /*1c00*/  HMMA.16816.F32 R64, R4.reuse, R22, RZ ;  /* 0x000000160440723c */ /* 0x040ff000000018ff */
[C---:B------:R-:W-:Y:S08]  /*1c10*/  HMMA.16816.F32 R76, R4.reuse, R18, RZ ;  /* 0x00000012044c723c */ /* 0x040ff000000018ff */
[----:B------:R-:W-:Y:S01]  /*1c20*/  HMMA.16816.F32 R104, R4, R26, RZ ;  /* 0x0000001a0468723c */ /* 0x000fe200000018ff */
[----:B------:R-:W1:Y:S07]  /*1c30*/  LDSM.16.M88.4 R4, [R211+0x7100] ;  /* 0x00710000d304783b */ /* 0x000e6e0000000200 */
[C---:B------:R-:W-:Y:S07]  /*1c40*/  HMMA.16816.F32 R72, R8.reuse, R16, RZ ;  /* 0x000000100848723c */ /* 0x040fee00000018ff */
[C---:B------:R-:W-:Y:S01]  /*1c50*/  LEA R16, P0, R0.reuse, c[0x0][0x1f8], 0x1 ;  /* 0x00007e0000107a11 */ /* 0x040fe200078008ff */
[C---:B------:R-:W-:Y:S03]  /*1c60*/  HMMA.16816.F32 R96, R8.reuse, R14, RZ ;  /* 0x0000000e0860723c */ /* 0x040fe600000018ff */
[----:B------:R-:W-:Y:S01]  /*1c70*/  LEA.HI.X R17, R0, c[0x0][0x1fc], R13, 0x1, P0 ;  /* 0x00007f0000117a11 */ /* 0x000fe200000f0c0d */
[----:B------:R-:W-:Y:S01]  /*1c80*/  IMAD.IADD R0, R138, 0x1, -R36 ;  /* 0x000000018a007824 */ /* 0x000fe200078e0a24 */
[----:B------:R-:W-:Y:S03]  /*1c90*/  LDSM.16.M88.4 R12, [R211+0x6100] ;  /* 0x00610000d30c783b */ /* 0x000fe60000000200 */
[----:B------:R-:W-:Y:S01]  /*1ca0*/  HMMA.16816.F32 R80, R8, R20, RZ ;  /* 0x000000140850723c */ /* 0x000fe200000018ff */
[----:B------:R-:W-:-:S02]  /*1cb0*/  ISETP.LT.OR P2, PT, R0, 0x1, P5 ;  /* 0x000000010000780c */ /* 0x000fc40002f41670 */
[C---:B------:R-:W-:Y:S02]  /*1cc0*/  ISETP.LT.OR P4, PT, R0.reuse, 0x1, !P1 ;  /* 0x000000010000780c */ /* 0x040fe40004f81670 */
[C---:B------:R-:W-:Y:S02]  /*1cd0*/  ISETP.LT.OR P3, PT, R0.reuse, 0x21, !P1 ;  /* 0x000000210000780c */ /* 0x040fe40004f61670 */
[----:B------:R-:W-:Y:S01]  /*1ce0*/  ISETP.LT.OR P1, PT, R0, 0x21, P5 ;  /* 0x000000210000780c */ /* 0x000fe20002f21670 */
[C---:B------:R-:W-:Y:S01]  /*1cf0*/  HMMA.16816.F32 R92, R8.reuse, R22, RZ ;  /* 0x00000016085c723c */ /* 0x040fe200000018ff */
[----:B------:R-:W2:Y:S05]  /*1d00*/  LDSM.16.M88.4 R20, [R212+0xc00] ;  /* 0x000c0000d414783b */ /* 0x000eaa0000000200 */
[----:B------:R-:W-:Y:S01]  /*1d10*/  @!PT LDS RZ, [RZ] ;  /* 0x00000000fffff984 */ /* 0x000fe20000000800 */
[----:B------:R-:W-:Y:S01]  /*1d20*/  @!PT LDS RZ, [RZ] ;  /* 0x00000000fffff984 */ /* 0x000fe20000000800 */
[----:B------:R-:W-:Y:S01]  /*1d30*/  @!PT LDS RZ, [RZ] ;  /* 0x00000000fffff984 */ /* 0x000fe20000000800 */
[----:B------:R3:W-:Y:S02]  /*1d40*/  LDGSTS.E.BYPASS.LTC128B.128 [R224+0x100], [R16.64], !P2 ;  /* 0x0010000010e07fae */ /* 0x0007e4000d101d46 */
[C---:B------:R-:W-:Y:S02]  /*1d50*/  HMMA.16816.F32 R84, R8.reuse, R18, RZ ;  /* 0x000000120854723c */ /* 0x040fe400000018ff */
[----:B------:R3:W-:Y:S06]  /*1d60*/  LDGSTS.E.BYPASS.LTC128B.128 [R224+0x1100], [R16.64+0x40], !P4 ;  /* 0x0110004010e07fae */ /* 0x0007ec000e101d46 */
[C---:B------:R-:W-:Y:S08]  /*1d70*/  HMMA.16816.F32 R56, R8.reuse, R24, RZ ;  /* 0x000000180838723c */ /* 0x040ff000000018ff */
[----:B------:R-:W-:Y:S07]  /*1d80*/  HMMA.16816.F32 R88, R8, R26, RZ ;  /* 0x0000001a0858723c */ /* 0x000fee00000018ff */
[----:B------:R-:W-:Y:S01]  /*1d90*/  IMAD.MOV.U32 R9, RZ, RZ, c[0x0][0x208] ;  /* 0x00008200ff097624 */ /* 0x000fe200078e00ff */
[----:B-1----:R-:W-:Y:S01]  /*1da0*/  HMMA.16816.F32 R124, R4, R52, R40 ;  /* 0x00000034047c723c */ /* 0x002fe20000001828 */
[----:B------:R-:W-:-:S03]  /*1db0*/  IMAD.MOV.U32 R10, RZ, RZ, c[0x0][0x20c] ;  /* 0x00008300ff0a7624 */ /* 0x000fc600078e00ff */
[----:B------:R-:W-:-:S04]  /*1dc0*/  LEA R8, P0, R9, R16, 0x6 ;  /* 0x0000001009087211 */ /* 0x000fc800078030ff */
[----:B------:R-:W-:Y:S01]  /*1dd0*/  LEA.HI.X R9, R9, R17, R10, 0x6, P0 ;  /* 0x0000001109097211 */ /* 0x000fe200000f340a */
[----:B--2---:R-:W-:Y:S01]  /*1de0*/  HMMA.16816.F32 R128, R4, R20, R48 ;  /* 0x000000140480723c */ /* 0x004fe20000001830 */
[----:B------:R-:W-:-:S04]  /*1df0*/  LOP3.LUT P0, RZ, R2, 0x4, RZ, 0xc0, !PT ;  /* 0x0000000402ff7812 */ /* 0x000fc8000780c0ff */
[C---:B------:R-:W-:Y:S02]  /*1e00*/  ISETP.LT.OR P2, PT, R0.reuse, 0x1, !P0 ;  /* 0x000000010000780c */ /* 0x040fe40004741670 */
[----:B------:R-:W-:Y:S01]  /*1e10*/  ISETP.LT.OR P0, PT, R0, 0x21, !P0 ;  /* 0x000000210000780c */ /* 0x000fe20004701670 */
[----:B------:R-:W-:Y:S01]  /*1e20*/  HMMA.16816.F32 R148, R4, R32, R44 ;  /* 0x000000200494723c */ /* 0x000fe2000000182c */
[----:B------:R-:W-:-:S05]  /*1e30*/  LOP3.LUT R0, R159, 0xffffffe0, RZ, 0xc0, !PT ;  /* 0xffffffe09f007812 */ /* 0x000fca00078ec0ff */
[----:B------:R-:W-:Y:S02]  /*1e40*/  IMAD.IADD R0, R172, 0x1, -R0 ;  /* 0x00000001ac007824 */ /* 0x000fe400078e0a00 */
[----:B------:R-:W-:Y:S02]  /*1e50*/  HMMA.16816.F32 R108, R4, R30, R76 ;  /* 0x0000001e046c723c */ /* 0x000fe4000000184c */
[----:B------:R3:W-:Y:S01]  /*1e60*/  LDGSTS.E.BYPASS.LTC128B.128 [R224+0x2100], [R16.64+0x80], !P2 ;  /* 0x0210008010e07fae */ /* 0x0007e2000d101d46 */
[----:B------:R-:W-:-:S03]  /*1e70*/  SHF.R.S32.HI R2, RZ, 0x1f, R0 ;  /* 0x0000001fff027819 */ /* 0x000fc60000011400 */
[----:B------:R1:W-:Y:S01]  /*1e80*/  LDGSTS.E.BYPASS.LTC128B.128 [R224+0x900], [R8.64], !P1 ;  /* 0x0090000008e07fae */ /* 0x0003e2000c901d46 */
[----:B------:R-:W-:Y:S01]  /*1e90*/  LEA.HI R2, R2, R0, RZ, 0x2 ;  /* 0x0000000002027211 */ /* 0x000fe200078f10ff */
[----:B------:R-:W-:Y:S02]  /*1ea0*/  HMMA.16816.F32 R144, R4, R28, R60 ;  /* 0x0000001c0490723c */ /* 0x000fe4000000183c */
[----:B------:R1:W-:Y:S01]  /*1eb0*/  LDGSTS.E.BYPASS.LTC128B.128 [R224+0x1900], [R8.64+0x40], !P3 ;  /* 0x0190004008e07fae */ /* 0x0003e2000d901d46 */
[----:B------:R-:W-:-:S03]  /*1ec0*/  LOP3.LUT R2, R2, 0x7ffffffc, RZ, 0xc0, !PT ;  /* 0x7ffffffc02027812 */ /* 0x000fc600078ec0ff */
[----:B------:R1:W-:Y:S01]  /*1ed0*/  LDGSTS.E.BYPASS.LTC128B.128 [R224+0x2900], [R8.64+0x80], !P0 ;  /* 0x0290008008e07fae */ /* 0x0003e2000c101d46 */
[----:B------:R-:W-:Y:S01]  /*1ee0*/  ISETP.GT.AND P0, PT, R137, R184, PT ;  /* 0x000000b88900720c */ /* 0x000fe20003f04270 */
[C---:B------:R-:W-:Y:S01]  /*1ef0*/  HMMA.16816.F32 R140, R4.reuse, R54, R68 ;  /* 0x00000036048c723c */ /* 0x040fe20000001844 */
[----:B------:R-:W-:Y:S01]  /*1f00*/  IMAD.IADD R0, R0, 0x1, -R2 ;  /* 0x0000000100007824 */ /* 0x000fe200078e0a02 */
[----:B------:R-:W-:Y:S03]  /*1f10*/  LDSM.16.M88.4 R40, [R139+0x4900] ;  /* 0x004900008b28783b */ /* 0x000fe60000000200 */
[----:B------:R-:W-:Y:S01]  /*1f20*/  IMAD R0, R0, -0x2, R138 ;  /* 0xfffffffe00007824 */ /* 0x000fe200078e028a */
[----:B------:R-:W-:Y:S02]  /*1f30*/  LDSM.16.M88.4 R48, [R139+0x4100] ;  /* 0x004100008b30783b */ /* 0x000fe40000000200 */
[----:B------:R-:W-:Y:S02]  /*1f40*/  HMMA.16816.F32 R112, R4, R34, R64 ;  /* 0x000000220470723c */ /* 0x000fe40000001840 */
[----:B------:R-:W-:Y:S01]  /*1f50*/  LDSM.16.M88.4 R44, [R139+0x4500] ;  /* 0x004500008b2c783b */ /* 0x000fe20000000200 */
[----:B------:R-:W-:-:S02]  /*1f60*/  ISETP.GT.AND P3, PT, R0, 0x1, PT ;  /* 0x000000010000780c */ /* 0x000fc40003f64270 */
[C---:B------:R-:W-:Y:S01]  /*1f70*/  ISETP.GT.AND P4, PT, R0.reuse, 0x8, PT ;  /* 0x000000080000780c */ /* 0x040fe20003f84270 */
[----:B---3--:R-:W2:Y:S01]  /*1f80*/  LDSM.16.M88.4 R16, [R210+0x9100] ;  /* 0x00910000d210783b */ /* 0x008ea20000000200 */
[----:B------:R-:W-:Y:S01]  /*1f90*/  ISETP.GT.AND P2, PT, R0, 0x9, PT ;  /* 0x000000090000780c */ /* 0x000fe20003f44270 */
[----:B------:R-:W-:Y:S02]  /*1fa0*/  HMMA.16816.F32 R104, R4, R22, R104 ;  /* 0x000000160468723c */ /* 0x000fe40000001868 */
[----:B------:R-:W3:Y:S04]  /*1fb0*/  LDSM.16.M88.4 R36, [R139+0x4d00] ;  /* 0x004d00008b24783b */ /* 0x000ee80000000200 */
[----:B------:R-:W-:Y:S02]  /*1fc0*/  LDSM.16.M88.4 R4, [R211+0x9100] ;  /* 0x00910000d304783b */ /* 0x000fe40000000200 */
[C---:B------:R-:W-:Y:S02]  /*1fd0*/  HMMA.16816.F32 R100, R12.reuse, R52, R100 ;  /* 0x000000340c64723c */ /* 0x040fe40000001864 */
[----:B-1----:R-:W1:Y:S04]  /*1fe0*/  LDSM.16.M88.4 R8, [R210+0x8100] ;  /* 0x00810000d208783b */ /* 0x002e680000000200 */
[----:B------:R-:W4:Y:S02]  /*1ff0*/  LDSM.16.M88.4 R24, [R212+0x1800] ;  /* 0x00180000d418783b */ /* 0x000f240000000200 */
[C---:B------:R-:W-:Y:S02]  /*2000*/  HMMA.16816.F32 R64, R12.reuse, R54, R96 ;  /* 0x000000360c40723c */ /* 0x040fe40000001860 */
[----:B------:R-:W-:Y:S04]  /*2010*/  LDSM.16.M88.4 R52, [R212+0x1c00] ;  /* 0x001c0000d434783b */ /* 0x000fe80000000200 */
[----:B------:R-:W0:Y:S02]  /*2020*/  LDGDEPBAR ;  /* 0x00000000000079af */ /* 0x000e240000000000 */
[C---:B------:R-:W-:Y:S08]  /*2030*/  HMMA.16816.F32 R116, R12.reuse, R32, R80 ;  /* 0x000000200c74723c */ /* 0x040ff00000001850 */
[C---:B------:R-:W-:Y:S08]  /*2040*/  HMMA.16816.F32 R132, R12.reuse, R20, R56 ;  /* 0x000000140c84723c */ /* 0x040ff00000001838 */
[C---:B------:R-:W-:Y:S01]  /*2050*/  HMMA.16816.F32 R60, R12.reuse, R34, R92 ;  /* 0x000000220c3c723c */ /* 0x040fe2000000185c */
[----:B------:R-:W5:Y:S07]  /*2060*/  LDSM.16.M88.4 R32, [R212+0x1000] ;  /* 0x00100000d420783b */ /* 0x000f6e0000000200 */
[C---:B------:R-:W-:Y:S08]  /*2070*/  HMMA.16816.F32 R120, R12.reuse, R28, R72 ;  /* 0x0000001c0c78723c */ /* 0x040ff00000001848 */
[C---:B------:R-:W-:Y:S01]  /*2080*/  HMMA.16816.F32 R56, R12.reuse, R30, R84 ;  /* 0x0000001e0c38723c */ /* 0x040fe20000001854 */
[----:B------:R-:W1:Y:S07]  /*2090*/  LDSM.16.M88.4 R28, [R212+0x1400] ;  /* 0x00140000d41c783b */ /* 0x000e6e0000000200 */
[----:B------:R-:W-:Y:S01]  /*20a0*/  HMMA.16816.F32 R88, R12, R22, R88 ;  /* 0x000000160c58723c */ /* 0x000fe20000001858 */
[----:B------:R-:W1:Y:S07]  /*20b0*/  LDSM.16.M88.4 R20, [R211+0x8100] ;  /* 0x00810000d314783b */ /* 0x000e6e0000000200 */
[C---:B--2---:R-:W-:Y:S08]  /*20c0*/  HMMA.16816.F32 R12, R16.reuse, R42, R108 ;  /* 0x0000002a100c723c */ /* 0x044ff0000000186c */
[C---:B------:R-:W-:Y:S08]  /*20d0*/  HMMA.16816.F32 R84, R16.reuse, R48, R124 ;  /* 0x000000301054723c */ /* 0x040ff0000000187c */
[C---:B------:R-:W-:Y:S08]  /*20e0*/  HMMA.16816.F32 R76, R16.reuse, R44, R148 ;  /* 0x0000002c104c723c */ /* 0x040ff00000001894 */
[C---:B---3--:R-:W-:Y:S08]  /*20f0*/  HMMA.16816.F32 R104, R16.reuse, R38, R104 ;  /* 0x000000261068723c */ /* 0x048ff00000001868 */
[----:B------:R-:W-:Y:S08]  /*2100*/  HMMA.16816.F32 R72, R16, R46, R112 ;  /* 0x0000002e1048723c */ /* 0x000ff00000001870 */
[----:B-1----:R-:W-:Y:S08]  /*2110*/  HMMA.16816.F32 R108, R8, R48, R100 ;  /* 0x00000030086c723c */ /* 0x002ff00000001864 */
[C---:B------:R-:W-:Y:S08]  /*2120*/  HMMA.16816.F32 R68, R16.reuse, R40, R144 ;  /* 0x000000281044723c */ /* 0x040ff00000001890 */
[C---:B------:R-:W-:Y:S08]  /*2130*/  HMMA.16816.F32 R92, R16.reuse, R36, R128 ;  /* 0x00000024105c723c */ /* 0x040ff00000001880 */
[-C--:B------:R-:W-:Y:S01]  /*2140*/  HMMA.16816.F32 R80, R16, R50.reuse, R140 ;  /* 0x000000321050723c */ /* 0x080fe2000000188c */
[----:B------:R-:W-:Y:S07]  /*2150*/  LDSM.16.M88.4 R16, [R210+0xb100] ;  /* 0x00b10000d210783b */ /* 0x000fee0000000200 */
[C---:B------:R-:W-:Y:S01]  /*2160*/  HMMA.16816.F32 R100, R8.reuse, R50, R64 ;  /* 0x000000320864723c */ /* 0x040fe20000001840 */
[----:B------:R-:W-:Y:S07]  /*2170*/  LDSM.16.M88.4 R48, [R139+0x5900] ;  /* 0x005900008b30783b */ /* 0x000fee0000000200 */
[C---:B------:R-:W-:Y:S01]  /*2180*/  HMMA.16816.F32 R96, R8.reuse, R44, R116 ;  /* 0x0000002c0860723c */ /* 0x040fe20000001874 */
[----:B------:R-:W-:Y:S07]  /*2190*/  LDSM.16.M88.4 R116, [R139+0x5d00] ;  /* 0x005d00008b74783b */ /* 0x000fee0000000200 */
[C---:B------:R-:W-:Y:S08]  /*21a0*/  HMMA.16816.F32 R64, R8.reuse, R46, R60 ;  /* 0x0000002e0840723c */ /* 0x040ff0000000183c */
[C---:B------:R-:W-:Y:S08]  /*21b0*/  HMMA.16816.F32 R60, R8.reuse, R40, R120 ;  /* 0x00000028083c723c */ /* 0x040ff00000001878 */
[C---:B------:R-:W-:Y:S01]  /*21c0*/  HMMA.16816.F32 R56, R8.reuse, R42, R56 ;  /* 0x0000002a0838723c */ /* 0x040fe20000001838 */
[----:B------:R-:W-:Y:S07]  /*21d0*/  LDSM.16.M88.4 R40, [R139+0x5500] ;  /* 0x005500008b28783b */ /* 0x000fee0000000200 */
[C---:B------:R-:W-:Y:S08]  /*21e0*/  HMMA.16816.F32 R44, R8.reuse, R36, R132 ;  /* 0x00000024082c723c */ /* 0x040ff00000001884 */
[----:B------:R-:W-:Y:S01]  /*21f0*/  HMMA.16816.F32 R8, R8, R38, R88 ;  /* 0x000000260808723c */ /* 0x000fe20000001858 */
[----:B------:R-:W1:Y:S07]  /*2200*/  LDSM.16.M88.4 R36, [R139+0x5100] ;  /* 0x005100008b24783b */ /* 0x000e6e0000000200 */
[C---:B----4-:R-:W-:Y:S01]  /*2210*/  HMMA.16816.F32 R124, R4.reuse, R26, R12 ;  /* 0x0000001a047c723c */ /* 0x050fe2000000180c */
[----:B------:R-:W2:Y:S07]  /*2220*/  LDSM.16.M88.4 R12, [R210+0xa100] ;  /* 0x00a10000d20c783b */ /* 0x000eae0000000200 */
[C---:B-----5:R-:W-:Y:S08]  /*2230*/  HMMA.16816.F32 R148, R4.reuse, R32, R84 ;  /* 0x000000200494723c */ /* 0x060ff00000001854 */
[C---:B------:R-:W-:Y:S08]  /*2240*/  HMMA.16816.F32 R140, R4.reuse, R28, R76 ;  /* 0x0000001c048c723c */ /* 0x040ff0000000184c */
[C---:B------:R-:W-:Y:S08]  /*2250*/  HMMA.16816.F32 R112, R4.reuse, R54, R104 ;  /* 0x000000360470723c */ /* 0x040ff00000001868 */
[----:B------:R-:W-:Y:S08]  /*2260*/  HMMA.16816.F32 R132, R4, R30, R72 ;  /* 0x0000001e0484723c */ /* 0x000ff00000001848 */
[----:B------:R-:W-:Y:S08]  /*2270*/  HMMA.16816.F32 R104, R20, R32, R108 ;  /* 0x000000201468723c */ /* 0x000ff0000000186c */
[C---:B------:R-:W-:Y:S08]  /*2280*/  HMMA.16816.F32 R144, R4.reuse, R34, R80 ;  /* 0x000000220490723c */ /* 0x040ff00000001850 */
[C---:B------:R-:W-:Y:S08]  /*2290*/  HMMA.16816.F32 R128, R4.reuse, R24, R68 ;  /* 0x000000180480723c */ /* 0x040ff00000001844 */
[----:B------:R-:W-:Y:S01]  /*22a0*/  HMMA.16816.F32 R120, R4, R52, R92 ;  /* 0x000000340478723c */ /* 0x000fe2000000185c */
[----:B------:R-:W-:Y:S04]  /*22b0*/  LDSM.16.M88.4 R4, [R211+0xb100] ;  /* 0x00b10000d304783b */ /* 0x000fe80000000200 */
[----:B------:R-:W-:Y:S03]  /*22c0*/  LDSM.16.M88.4 R92, [R212+0x2c00] ;  /* 0x002c0000d45c783b */ /* 0x000fe60000000200 */
[C---:B------:R-:W-:Y:S08]  /*22d0*/  HMMA.16816.F32 R80, R20.reuse, R24, R60 ;  /* 0x000000181450723c */ /* 0x040ff0000000183c */
[C---:B------:R-:W-:Y:S01]  /*22e0*/  HMMA.16816.F32 R88, R20.reuse, R26, R56 ;  /* 0x0000001a1458723c */ /* 0x040fe20000001838 */
[----:B------:R-:W3:Y:S04]  /*22f0*/  LDSM.16.M88.4 R24, [R212+0x2000] ;  /* 0x00200000d418783b */ /* 0x000ee80000000200 */
[----:B------:R-:W-:Y:S03]  /*2300*/  LDSM.16.M88.4 R56, [R212+0x2800] ;  /* 0x00280000d438783b */ /* 0x000fe60000000200 */
[C---:B------:R-:W-:Y:S08]  /*2310*/  HMMA.16816.F32 R96, R20.reuse, R28, R96 ;  /* 0x0000001c1460723c */ /* 0x040ff00000001860 */
[C---:B------:R-:W-:Y:S01]  /*2320*/  HMMA.16816.F32 R76, R20.reuse, R30, R64 ;  /* 0x0000001e144c723c */ /* 0x040fe20000001840 */
[----:B------:R-:W4:Y:S07]  /*2330*/  LDSM.16.M88.4 R28, [R212+0x2400] ;  /* 0x00240000d41c783b */ /* 0x000f2e0000000200 */
[----:B------:R-:W-:Y:S01]  /*2340*/  HMMA.16816.F32 R152, R20, R54, R8 ;  /* 0x000000361498723c */ /* 0x000fe20000001808 */
[----:B------:R-:W5:Y:S01]  /*2350*/  LDSM.16.M88.4 R8, [R211+0xa100] ;  /* 0x00a10000d308783b */ /* 0x000f620000000200 */
[----:B------:R-:W-:-:S06]  /*2360*/  DEPBAR.LE SB0, 0x0 ;  /* 0x000080000000791a */ /* 0x000fcc0000000000 */
[----:B------:R-:W-:Y:S08]  /*2370*/  HMMA.16816.F32 R100, R20, R34, R100 ;  /* 0x000000221464723c */ /* 0x000ff00000001864 */
[C---:B-1----:R-:W-:Y:S08]  /*2380*/  HMMA.16816.F32 R72, R16.reuse, R36, R148 ;  /* 0x000000241048723c */ /* 0x042ff00000001894 */
[----:B------:R-:W-:Y:S08]  /*2390*/  HMMA.16816.F32 R64, R16, R40, R140 ;  /* 0x000000281040723c */ /* 0x000ff0000000188c */
[----:B------:R-:W-:Y:S08]  /*23a0*/  HMMA.16816.F32 R84, R20, R52, R44 ;  /* 0x000000341454723c */ /* 0x000ff0000000182c */
[----:B------:R-:W-:Y:S08]  /*23b0*/  HMMA.16816.F32 R60, R16, R42, R132 ;  /* 0x0000002a103c723c */ /* 0x000ff00000001884 */
[----:B--2---:R-:W-:Y:S08]  /*23c0*/  HMMA.16816.F32 R32, R12, R36, R104 ;  /* 0x000000240c20723c */ /* 0x004ff00000001868 */
[C---:B------:R-:W-:Y:S08]  /*23d0*/  HMMA.16816.F32 R68, R16.reuse, R38, R144 ;  /* 0x000000261044723c */ /* 0x040ff00000001890 */
[C---:B------:R-:W-:Y:S08]  /*23e0*/  HMMA.16816.F32 R52, R16.reuse, R48, R128 ;  /* 0x000000301034723c */ /* 0x040ff00000001880 */
[C---:B------:R-:W-:Y:S08]  /*23f0*/  HMMA.16816.F32 R108, R16.reuse, R50, R124 ;  /* 0x00000032106c723c */ /* 0x040ff0000000187c */
[C---:B------:R-:W-:Y:S08]  /*2400*/  HMMA.16816.F32 R120, R16.reuse, R116, R120 ;  /* 0x000000741078723c */ /* 0x040ff00000001878 */
[----:B------:R-:W-:Y:S08]  /*2410*/  HMMA.16816.F32 R44, R16, R118, R112 ;  /* 0x00000076102c723c */ /* 0x000ff00000001870 */
[C---:B------:R-:W-:Y:S08]  /*2420*/  HMMA.16816.F32 R20, R12.reuse, R38, R100 ;  /* 0x000000260c14723c */ /* 0x040ff00000001864 */
[----:B------:R-:W-:Y:S08]  /*2430*/  HMMA.16816.F32 R16, R12, R40, R96 ;  /* 0x000000280c10723c */ /* 0x000ff00000001860 */
[----:B---3--:R-:W-:Y:S08]  /*2440*/  HMMA.16816.F32 R72, R4, R24, R72 ;  /* 0x000000180448723c */ /* 0x008ff00000001848 */
[----:B------:R-:W-:Y:S08]  /*2450*/  HMMA.16816.F32 R76, R12, R42, R76 ;  /* 0x0000002a0c4c723c */ /* 0x000ff0000000184c */
[C---:B----4-:R-:W-:Y:S08]  /*2460*/  HMMA.16816.F32 R100, R4.reuse, R28, R64 ;  /* 0x0000001c0464723c */ /* 0x050ff00000001840 */
[----:B------:R-:W-:Y:S08]  /*2470*/  HMMA.16816.F32 R64, R4, R30, R60 ;  /* 0x0000001e0440723c */ /* 0x000ff0000000183c */
[----:B-----5:R-:W-:Y:S08]  /*2480*/  HMMA.16816.F32 R40, R8, R24, R32 ;  /* 0x000000180828723c */ /* 0x020ff00000001820 */
[C---:B------:R-:W-:Y:S08]  /*2490*/  HMMA.16816.F32 R68, R4.reuse, R26, R68 ;  /* 0x0000001a0444723c */ /* 0x040ff00000001844 */
[C---:B------:R-:W-:Y:S08]  /*24a0*/  HMMA.16816.F32 R60, R4.reuse, R56, R52 ;  /* 0x00000038043c723c */ /* 0x040ff00000001834 */
[----:B------:R-:W-:Y:S01]  /*24b0*/  HMMA.16816.F32 R96, R4, R58, R108 ;  /* 0x0000003a0460723c */ /* 0x000fe2000000186c */
[----:B------:R-:W-:-:S07]  /*24c0*/  FSEL R41, R41, -INF , P3 ;  /* 0xff80000029297808 */ /* 0x000fce0001800000 */
[C---:B------:R-:W-:Y:S08]  /*24d0*/  HMMA.16816.F32 R120, R4.reuse, R92, R120 ;  /* 0x0000005c0478723c */ /* 0x040ff00000001878 */
[----:B------:R-:W-:Y:S07]  /*24e0*/  HMMA.16816.F32 R104, R4, R94, R44 ;  /* 0x0000005e0468723c */ /* 0x000fee000000182c */
[----:B------:R-:W-:Y:S01]  /*24f0*/  @P0 SHF.R.S32.HI R7, RZ, 0x1f, R185 ;  /* 0x0000001fff070819 */ /* 0x000fe200000114b9 */
[----:B------:R-:W-:Y:S01]  /*2500*/  HMMA.16816.F32 R80, R12, R48, R80 ;  /* 0x000000300c50723c */ /* 0x000fe20000001850 */
[----:B------:R-:W-:-:S02]  /*2510*/  @P0 IMAD R6, R160, R185, RZ ;  /* 0x000000b9a0060224 */ /* 0x000fc400078e02ff */
[----:B------:R-:W-:-:S04]  /*2520*/  @P0 IMAD.WIDE.U32 R4, R185, R161, R166 ;  /* 0x000000a1b9040225 */ /* 0x000fc800078e00a6 */
[----:B------:R-:W-:Y:S01]  /*2530*/  @P0 IMAD R2, R7, R161, R6 ;  /* 0x000000a107020224 */ /* 0x000fe200078e0206 */
[----:B------:R-:W-:Y:S01]  /*2540*/  HMMA.16816.F32 R88, R12, R50, R88 ;  /* 0x000000320c58723c */ /* 0x000fe20000001858 */
[----:B------:R-:W-:Y:S02]  /*2550*/  FSEL R48, R75, -INF , P3 ;  /* 0xff8000004b307808 */ /* 0x000fe40001800000 */
[----:B------:R-:W-:-:S04]  /*2560*/  @P0 IMAD.IADD R2, R5, 0x1, R2 ;  /* 0x0000000105020824 */ /* 0x000fc800078e0202 */
[----:B------:R-:W-:Y:S01]  /*2570*/  FSEL R50, R70, -INF , P4 ;  /* 0xff80000046327808 */ /* 0x000fe20002000000 */
[----:B------:R-:W-:Y:S01]  /*2580*/  HMMA.16816.F32 R36, R8, R26, R20 ;  /* 0x0000001a0824723c */ /* 0x000fe20000001814 */
[----:B------:R-:W-:-:S07]  /*2590*/  FSEL R51, R71, -INF , P2 ;  /* 0xff80000047337808 */ /* 0x000fce0001000000 */
[----:B------:R-:W-:Y:S07]  /*25a0*/  HMMA.16816.F32 R32, R8, R28, R16 ;  /* 0x0000001c0820723c */ /* 0x000fee0000001810 */
[C---:B------:R-:W-:Y:S01]  /*25b0*/  @P0 LEA R16, P1, R4.reuse, c[0x0][0x1c8], 0x1 ;  /* 0x0000720004100a11 */ /* 0x040fe200078208ff */
[----:B------:R-:W-:Y:S01]  /*25c0*/  HMMA.16816.F32 R84, R12, R116, R84 ;  /* 0x000000740c54723c */ /* 0x000fe20000001854 */
[----:B------:R-:W-:Y:S02]  /*25d0*/  FSEL R19, R73, -INF , P3 ;  /* 0xff80000049137808 */ /* 0x000fe40001800000 */
[----:B------:R-:W-:Y:S01]  /*25e0*/  @P0 LEA.HI.X R17, R4, c[0x0][0x1cc], R2, 0x1, P1 ;  /* 0x0000730004110a11 */ /* 0x000fe200008f0c02 */
[----:B------:R-:W-:Y:S01]  /*25f0*/  BAR.SYNC.DEFER_BLOCKING 0x0 ;  /* 0x0000000000007b1d */ /* 0x000fe20000010000 */
[----:B------:R-:W-:-:S03]  /*2600*/  ISETP.GT.AND P1, PT, R0, RZ, PT ;  /* 0x000000ff0000720c */ /* 0x000fc60003f24270 */
[C---:B------:R-:W-:Y:S01]  /*2610*/  HMMA.16816.F32 R28, R8.reuse, R30, R76 ;  /* 0x0000001e081c723c */ /* 0x040fe2000000184c */
[----:B------:R-:W-:Y:S02]  /*2620*/  FSEL R18, R72, -INF , P1 ;  /* 0xff80000048127808 */ /* 0x000fe40000800000 */
[----:B------:R-:W-:Y:S02]  /*2630*/  FSEL R52, R40, -INF , P1 ;  /* 0xff80000028347808 */ /* 0x000fe40000800000 */
[----:B------:R-:W-:Y:S02]  /*2640*/  FSEL R40, R68, -INF , P4 ;  /* 0xff80000044287808 */ /* 0x000fe40002000000 */
[----:B------:R-:W-:Y:S01]  /*2650*/  FMNMX.FTZ R2, R18, R19, !PT ;  /* 0x0000001312027209 */ /* 0x000fe20007810000 */
[----:B------:R-:W-:Y:S01]  /*2660*/  HMMA.16816.F32 R24, R8, R56, R80 ;  /* 0x000000380818723c */ /* 0x000fe20000001850 */
[----:B------:R-:W-:Y:S02]  /*2670*/  FSEL R49, R74, -INF , P1 ;  /* 0xff8000004a317808 */ /* 0x000fe40000800000 */
[----:B------:R-:W-:-:S02]  /*2680*/  FMNMX.FTZ R2, R40, R2, !PT ;  /* 0x0000000228027209 */ /* 0x000fc40007810000 */
[----:B------:R-:W-:Y:S02]  /*2690*/  FSEL R55, R38, -INF , P4 ;  /* 0xff80000026377808 */ /* 0x000fe40002000000 */
[----:B------:R-:W-:Y:S01]  /*26a0*/  FSEL R57, R42, -INF , P1 ;  /* 0xff8000002a397808 */ /* 0x000fe20000800000 */
[C---:B------:R-:W-:Y:S01]  /*26b0*/  HMMA.16816.F32 R20, R8.reuse, R58, R88 ;  /* 0x0000003a0814723c */ /* 0x040fe20000001858 */
[----:B------:R-:W-:Y:S02]  /*26c0*/  FSEL R42, R69, -INF , P2 ;  /* 0xff800000452a7808 */ /* 0x000fe40001000000 */
[----:B------:R-:W-:Y:S01]  /*26d0*/  ISETP.GT.AND P1, PT, R0, 0x10, PT ;  /* 0x000000100000780c */ /* 0x000fe20003f24270 */
[----:B------:R-:W-:Y:S01]  /*26e0*/  @!PT LDS RZ, [RZ] ;  /* 0x00000000fffff984 */ /* 0x000fe20000000800 */
[----:B------:R-:W-:Y:S01]  /*26f0*/  @!PT LDS RZ, [RZ] ;  /* 0x00000000fffff984 */ /* 0x000fe20000000800 */
[----:B------:R-:W-:Y:S01]  /*2700*/  @!PT LDS RZ, [RZ] ;  /* 0x00000000fffff984 */ /* 0x000fe20000000800 */
[----:B------:R1:W-:Y:S01]  /*2710*/  @P0 LDGSTS.E.BYPASS.LTC128B.128 [R224+0x3100], [R16.64], !P5 ;  /* 0x0310000010e00fae */ /* 0x0003e2000e901d46 */
[----:B------:R-:W-:Y:S02]  /*2720*/  FSEL R53, R36, -INF , P4 ;  /* 0xff80000024357808 */ /* 0x000fe40002000000 */
[----:B------:R-:W-:Y:S01]  /*2730*/  ISETP.GT.AND P4, PT, R0, 0x11, PT ;  /* 0x000000110000780c */ /* 0x000fe20003f84270 */
[----:B------:R-:W-:Y:S01]  /*2740*/  HMMA.16816.F32 R44, R8, R92, R84 ;  /* 0x0000005c082c723c */ /* 0x000fe20000001854 */
[----:B------:R-:W-:-:S02]  /*2750*/  FSEL R59, R100, -INF , P1 ;  /* 0xff800000643b7808 */ /* 0x000fc40000800000 */
[----:B------:R-:W-:Y:S02]  /*2760*/  FMNMX.FTZ R2, R42, R2, !PT ;  /* 0x000000022a027209 */ /* 0x000fe40007810000 */
[----:B------:R-:W-:Y:S02]  /*2770*/  FSEL R56, R43, -INF , P3 ;  /* 0xff8000002b387808 */ /* 0x000fe40001800000 */
[----:B------:R-:W-:Y:S01]  /*2780*/  FSEL R117, R101, -INF , P4 ;  /* 0xff80000065757808 */ /* 0x000fe20002000000 */
[----:B------:R-:W-:Y:S01]  /*2790*/  HMMA.16816.F32 R12, R12, R118, R152 ;  /* 0x000000760c0c723c */ /* 0x000fe20000001898 */
[----:B------:R-:W-:Y:S02]  /*27a0*/  ISETP.GT.AND P3, PT, R0, 0x18, PT ;  /* 0x000000180000780c */ /* 0x000fe40003f64270 */
[----:B------:R-:W-:Y:S02]  /*27b0*/  FMNMX.FTZ R2, R59, R2, !PT ;  /* 0x000000023b027209 */ /* 0x000fe40007810000 */
[----:B------:R-:W-:-:S02]  /*27c0*/  FSEL R124, R102, -INF , P1 ;  /* 0xff800000667c7808 */ /* 0x000fc40000800000 */
[----:B------:R-:W-:Y:S02]  /*27d0*/  FSEL R138, R34, -INF , P1 ;  /* 0xff800000228a7808 */ /* 0x000fe40000800000 */
[----:B------:R-:W-:Y:S02]  /*27e0*/  FSEL R128, R32, -INF , P1 ;  /* 0xff80000020807808 */ /* 0x000fe40000800000 */
[----:B------:R-:W-:Y:S02]  /*27f0*/  ISETP.GT.AND P1, PT, R0, 0x19, PT ;  /* 0x000000190000780c */ /* 0x000fe40003f24270 */
[----:B------:R-:W-:Y:S02]  /*2800*/  FSEL R58, R64, -INF , P3 ;  /* 0xff800000403a7808 */ /* 0x000fe40001800000 */
[----:B------:R-:W-:Y:S02]  /*2810*/  FMNMX.FTZ R2, R117, R2, !PT ;  /* 0x0000000275027209 */ /* 0x000fe40007810000 */
[----:B------:R-:W-:-:S02]  /*2820*/  FSEL R54, R39, -INF , P2 ;  /* 0xff80000027367808 */ /* 0x000fc40001000000 */
[----:B------:R-:W-:Y:S02]  /*2830*/  FSEL R43, R37, -INF , P2 ;  /* 0xff800000252b7808 */ /* 0x000fe40001000000 */
[----:B------:R-:W-:Y:S02]  /*2840*/  FSEL R116, R65, -INF , P1 ;  /* 0xff80000041747808 */ /* 0x000fe40000800000 */
[----:B------:R-:W-:Y:S01]  /*2850*/  ISETP.GT.AND P2, PT, R0, 0x20, PT ;  /* 0x000000200000780c */ /* 0x000fe20003f44270 */
[----:B------:R-:W-:Y:S01]  /*2860*/  HMMA.16816.F32 R12, R8, R94, R12 ;  /* 0x0000005e080c723c */ /* 0x000fe2000000180c */
[----:B------:R-:W-:Y:S02]  /*2870*/  FMNMX.FTZ R2, R58, R2, !PT ;  /* 0x000000023a027209 */ /* 0x000fe40007810000 */
[----:B------:R-:W-:Y:S02]  /*2880*/  FSEL R127, R67, -INF , P1 ;  /* 0xff800000437f7808 */ /* 0x000fe40000800000 */
[----:B------:R-:W-:-:S02]  /*2890*/  FSEL R133, R31, -INF , P1 ;  /* 0xff8000001f857808 */ /* 0x000fc40000800000 */
[----:B------:R-:W-:Y:S02]  /*28a0*/  FSEL R129, R29, -INF , P1 ;  /* 0xff8000001d817808 */ /* 0x000fe40000800000 */
[----:B------:R-:W-:Y:S02]  /*28b0*/  ISETP.GT.AND P1, PT, R0, 0x21, PT ;  /* 0x000000210000780c */ /* 0x000fe40003f24270 */
[----:B------:R-:W-:Y:S02]  /*28c0*/  FSEL R161, R60, -INF , P2 ;  /* 0xff8000003ca17808 */ /* 0x000fe40001000000 */
[----:B------:R-:W-:Y:S02]  /*28d0*/  FMNMX.FTZ R2, R116, R2, !PT ;  /* 0x0000000274027209 */ /* 0x000fe40007810000 */
        /* <DEDUP_REMOVED lines=10> */
[----:B------:R-:W-:Y:S02]  /*2980*/  FMNMX.FTZ R4, R50, R4, !PT ;  /* 0x0000000432047209 */ /* 0x000fe40007810000 */
[----:B------:R-:W-:Y:S02]  /*2990*/  ISETP.GT.AND P1, PT, R0, 0x29, PT ;  /* 0x000000290000780c */ /* 0x000fe40003f24270 */
[----:B------:R-:W-:Y:S02]  /*29a0*/  FSEL R160, R96, -INF , P2 ;  /* 0xff80000060a07808 */ /* 0x000fe40001000000 */
[----:B------:R-:W-:-:S02]  /*29b0*/  FMNMX.FTZ R2, R163, R2, !PT ;  /* 0x00000002a3027209 */ /* 0x000fc40007810000 */
[----:B------:R-:W-:Y:S02]  /*29c0*/  FSEL R125, R103, -INF , P4 ;  /* 0xff800000677d7808 */ /* 0x000fe40002000000 */
[----:B------:R-:W-:Y:S02]  /*29d0*/  FSEL R137, R35, -INF , P4 ;  /* 0xff80000023897808 */ /* 0x000fe40002000000 */
[----:B------:R-:W-:Y:S02]  /*29e0*/  FSEL R131, R33, -INF , P4 ;  /* 0xff80000021837808 */ /* 0x000fe40002000000 */
[----:B------:R-:W-:Y:S02]  /*29f0*/  ISETP.NE.AND P4, PT, R162, RZ, PT ;  /* 0x000000ffa200720c */ /* 0x000fe40003f85270 */
[----:B------:R-:W-:Y:S02]  /*2a00*/  FMNMX.FTZ R4, R51, R4, !PT ;  /* 0x0000000433047209 */ /* 0x000fe40007810000 */
[----:B------:R-:W-:-:S02]  /*2a10*/  FSEL R171, R99, -INF , P1 ;  /* 0xff80000063ab7808 */ /* 0x000fc40000800000 */
[----:B------:R-:W-:Y:S02]  /*2a20*/  FSEL R162, R97, -INF , P1 ;  /* 0xff80000061a27808 */ /* 0x000fe40000800000 */
[----:B------:R-:W-:Y:S02]  /*2a30*/  FSEL R181, R23, -INF , P1 ;  /* 0xff80000017b57808 */ /* 0x000fe40000800000 */
[----:B------:R-:W-:Y:S02]  /*2a40*/  FSEL R174, R21, -INF , P1 ;  /* 0xff80000015ae7808 */ /* 0x000fe40000800000 */
[----:B------:R-:W-:Y:S01]  /*2a50*/  ISETP.GT.AND P1, PT, R0, 0x30, PT ;  /* 0x000000300000780c */ /* 0x000fe20003f24270 */
[----:B------:R1:W-:Y:S01]  /*2a60*/  @P0 LDGSTS.E.BYPASS.LTC128B.128 [R224+0x4100], [R16.64+0x40], !P4 ;  /* 0x0410004010e00fae */ /* 0x0003e2000e101d46 */
[----:B------:R-:W-:Y:S02]  /*2a70*/  FMNMX.FTZ R2, R160, R2, !PT ;  /* 0x00000002a0027209 */ /* 0x000fe40007810000 */
[----:B------:R-:W-:Y:S01]  /*2a80*/  FMNMX.FTZ R4, R124, R4, !PT ;  /* 0x000000047c047209 */ /* 0x000fe20007810000 */
[----:B------:R1:W-:Y:S01]  /*2a90*/  @P0 LDGSTS.E.BYPASS.LTC128B.128 [R224+0x5100], [R16.64+0x80], !P6 ;  /* 0x0510008010e00fae */ /* 0x0003e2000f101d46 */
[----:B------:R-:W-:-:S02]  /*2aa0*/  FSEL R126, R66, -INF , P3 ;  /* 0xff800000427e7808 */ /* 0x000fc40001800000 */
[----:B------:R-:W-:Y:S02]  /*2ab0*/  FSEL R132, R30, -INF , P3 ;  /* 0xff8000001e847808 */ /* 0x000fe40001800000 */
[----:B------:R-:W-:Y:S02]  /*2ac0*/  FSEL R130, R28, -INF , P3 ;  /* 0xff8000001c827808 */ /* 0x000fe40001800000 */
[----:B------:R-:W-:Y:S02]  /*2ad0*/  ISETP.GT.AND P3, PT, R0, 0x31, PT ;  /* 0x000000310000780c */ /* 0x000fe40003f64270 */
[----:B------:R-:W-:Y:S02]  /*2ae0*/  FSEL R220, R120, -INF , P1 ;  /* 0xff80000078dc7808 */ /* 0x000fe40000800000 */
[----:B------:R-:W-:Y:S02]  /*2af0*/  FMNMX.FTZ R2, R162, R2, !PT ;  /* 0x00000002a2027209 */ /* 0x000fe40007810000 */
[----:B------:R-:W-:-:S02]  /*2b00*/  FMNMX.FTZ R4, R125, R4, !PT ;  /* 0x000000047d047209 */ /* 0x000fc40007810000 */
[----:B------:R-:W-:Y:S02]  /*2b10*/  FSEL R170, R98, -INF , P2 ;  /* 0xff80000062aa7808 */ /* 0x000fe40001000000 */
[----:B------:R-:W-:Y:S02]  /*2b20*/  FSEL R180, R22, -INF , P2 ;  /* 0xff80000016b47808 */ /* 0x000fe40001000000 */
[----:B------:R-:W-:Y:S02]  /*2b30*/  FSEL R173, R20, -INF , P2 ;  /* 0xff80000014ad7808 */ /* 0x000fe40001000000 */
[----:B------:R-:W-:Y:S02]  /*2b40*/  ISETP.GT.AND P2, PT, R0, 0x38, PT ;  /* 0x000000380000780c */ /* 0x000fe40003f44270 */
[----:B------:R-:W-:Y:S02]  /*2b50*/  FSEL R150, R46, -INF , P1 ;  /* 0xff8000002e967808 */ /* 0x000fe40000800000 */
[----:B------:R-:W-:-:S02]  /*2b60*/  FSEL R233, R122, -INF , P1 ;  /* 0xff8000007ae97808 */ /* 0x000fc40000800000 */
[----:B------:R-:W-:Y:S02]  /*2b70*/  FSEL R241, R44, -INF , P1 ;  /* 0xff8000002cf17808 */ /* 0x000fe40000800000 */
[----:B------:R-:W-:Y:S02]  /*2b80*/  FSEL R221, R121, -INF , P3 ;  /* 0xff80000079dd7808 */ /* 0x000fe40001800000 */
[----:B------:R-:W-:Y:S02]  /*2b90*/  FMNMX.FTZ R2, R220, R2, !PT ;  /* 0x00000002dc027209 */ /* 0x000fe40007810000 */
[----:B------:R-:W-:Y:S02]  /*2ba0*/  ISETP.GT.AND P1, PT, R0, 0x39, PT ;  /* 0x000000390000780c */ /* 0x000fe40003f24270 */
[----:B------:R-:W-:Y:S02]  /*2bb0*/  FMNMX.FTZ R0, R126, R4, !PT ;  /* 0x000000047e007209 */ /* 0x000fe40007810000 */
[----:B------:R-:W-:-:S02]  /*2bc0*/  FSEL R223, R104, -INF , P2 ;  /* 0xff80000068df7808 */ /* 0x000fc40001000000 */
[----:B------:R-:W-:Y:S02]  /*2bd0*/  FMNMX.FTZ R2, R221, R2, !PT ;  /* 0x00000002dd027209 */ /* 0x000fe40007810000 */
[----:B------:R-:W-:Y:S02]  /*2be0*/  FMNMX.FTZ R0, R127, R0, !PT ;  /* 0x000000007f007209 */ /* 0x000fe40007810000 */
[----:B------:R-:W-:Y:S02]  /*2bf0*/  FSEL R217, R105, -INF , P1 ;  /* 0xff80000069d97808 */ /* 0x000fe40000800000 */
[----:B------:R-:W-:Y:S02]  /*2c00*/  FMNMX.FTZ R2, R223, R2, !PT ;  /* 0x00000002df027209 */ /* 0x000fe40007810000 */
[----:B------:R-:W-:Y:S02]  /*2c10*/  FMNMX.FTZ R4, R52, R41, !PT ;  /* 0x0000002934047209 */ /* 0x000fe40007810000 */
[----:B------:R-:W-:-:S02]  /*2c20*/  FMNMX.FTZ R0, R168, R0, !PT ;  /* 0x00000000a8007209 */ /* 0x000fc40007810000 */
[----:B------:R-:W-:Y:S02]  /*2c30*/  FMNMX.FTZ R5, R217, R2, !PT ;  /* 0x00000002d9057209 */ /* 0x000fe40007810000 */
[----:B------:R-:W-:Y:S02]  /*2c40*/  FMNMX.FTZ R2, R53, R4, !PT ;  /* 0x0000000435027209 */ /* 0x000fe40007810000 */
[----:B------:R-:W-:Y:S01]  /*2c50*/  FMNMX.FTZ R0, R169, R0, !PT ;  /* 0x00000000a9007209 */ /* 0x000fe20007810000 */
[----:B------:R-:W2:Y:S01]  /*2c60*/  SHFL.BFLY PT, R7, R5, 0x2, 0x1f ;  /* 0x0c401f0005077f89 */ /* 0x000ea200000e0000 */
[----:B------:R-:W-:Y:S02]  /*2c70*/  FMNMX.FTZ R2, R43, R2, !PT ;  /* 0x000000022b027209 */ /* 0x000fe40007810000 */
[----:B------:R-:W-:Y:S02]  /*2c80*/  FMNMX.FTZ R0, R170, R0, !PT ;  /* 0x00000000aa007209 */ /* 0x000fe40007810000 */
[----:B------:R-:W-:-:S02]  /*2c90*/  FMNMX.FTZ R2, R128, R2, !PT ;  /* 0x0000000280027209 */ /* 0x000fc40007810000 */
[----:B------:R-:W-:Y:S02]  /*2ca0*/  FMNMX.FTZ R0, R171, R0, !PT ;  /* 0x00000000ab007209 */ /* 0x000fe40007810000 */
[----:B------:R-:W-:Y:S02]  /*2cb0*/  FMNMX.FTZ R2, R131, R2, !PT ;  /* 0x0000000283027209 */ /* 0x000fe40007810000 */
[----:B------:R-:W-:Y:S02]  /*2cc0*/  FSEL R222, R123, -INF , P3 ;  /* 0xff8000007bde7808 */ /* 0x000fe40001800000 */
[----:B------:R-:W-:Y:S02]  /*2cd0*/  FMNMX.FTZ R0, R233, R0, !PT ;  /* 0x00000000e9007209 */ /* 0x000fe40007810000 */
[----:B------:R-:W-:Y:S02]  /*2ce0*/  FMNMX.FTZ R2, R130, R2, !PT ;  /* 0x0000000282027209 */ /* 0x000fe40007810000 */
[----:B------:R-:W-:-:S02]  /*2cf0*/  FSEL R214, R106, -INF , P2 ;  /* 0xff8000006ad67808 */ /* 0x000fc40001000000 */
[----:B------:R-:W-:Y:S02]  /*2d00*/  FMNMX.FTZ R0, R222, R0, !PT ;  /* 0x00000000de007209 */ /* 0x000fe40007810000 */
[----:B------:R-:W-:Y:S02]  /*2d10*/  FMNMX.FTZ R4, R57, R56, !PT ;  /* 0x0000003839047209 */ /* 0x000fe40007810000 */
[----:B------:R-:W-:Y:S02]  /*2d20*/  FMNMX.FTZ R2, R129, R2, !PT ;  /* 0x0000000281027209 */ /* 0x000fe40007810000 */
[----:B------:R-:W-:Y:S02]  /*2d30*/  FSEL R219, R107, -INF , P1 ;  /* 0xff8000006bdb7808 */ /* 0x000fe40000800000 */
[----:B------:R-:W-:Y:S02]  /*2d40*/  FMNMX.FTZ R0, R214, R0, !PT ;  /* 0x00000000d6007209 */ /* 0x000fe40007810000 */
[----:B------:R-:W-:-:S02]  /*2d50*/  FMNMX.FTZ R4, R55, R4, !PT ;  /* 0x0000000437047209 */ /* 0x000fc40007810000 */
[----:B------:R-:W-:Y:S02]  /*2d60*/  FMNMX.FTZ R2, R172, R2, !PT ;  /* 0x00000002ac027209 */ /* 0x000fe40007810000 */
[----:B------:R-:W-:Y:S02]  /*2d70*/  FMNMX.FTZ R6, R219, R0, !PT ;  /* 0x00000000db067209 */ /* 0x000fe40007810000 */
[----:B------:R-:W-:Y:S02]  /*2d80*/  FMNMX.FTZ R0, R175, R2, !PT ;  /* 0x00000002af007209 */ /* 0x000fe40007810000 */
[----:B------:R-:W-:Y:S02]  /*2d90*/  FMNMX.FTZ R2, R54, R4, !PT ;  /* 0x0000000436027209 */ /* 0x000fe40007810000 */
[----:B------:R-:W3:Y:S01]  /*2da0*/  SHFL.BFLY PT, R4, R6, 0x2, 0x1f ;  /* 0x0c401f0006047f89 */ /* 0x000ee200000e0000 */
[----:B--2---:R-:W-:Y:S02]  /*2db0*/  FMNMX.FTZ R5, R5, R7, !PT ;  /* 0x0000000705057209 */ /* 0x004fe40007810000 */
[----:B------:R-:W-:-:S02]  /*2dc0*/  FMNMX.FTZ R0, R173, R0, !PT ;  /* 0x00000000ad007209 */ /* 0x000fc40007810000 */
[----:B------:R-:W-:Y:S01]  /*2dd0*/  FMNMX.FTZ R2, R138, R2, !PT ;  /* 0x000000028a027209 */ /* 0x000fe20007810000 */
[----:B------:R-:W2:Y:S01]  /*2de0*/  SHFL.BFLY PT, R8, R5, 0x1, 0x1f ;  /* 0x0c201f0005087f89 */ /* 0x000ea200000e0000 */
[----:B------:R-:W-:Y:S02]  /*2df0*/  FMNMX.FTZ R0, R174, R0, !PT ;  /* 0x00000000ae007209 */ /* 0x000fe40007810000 */
[----:B------:R-:W-:Y:S02]  /*2e00*/  FMNMX.FTZ R2, R137, R2, !PT ;  /* 0x0000000289027209 */ /* 0x000fe40007810000 */
[----:B------:R-:W-:Y:S02]  /*2e10*/  FSEL R218, R45, -INF , P3 ;  /* 0xff8000002dda7808 */ /* 0x000fe40001800000 */
[----:B------:R-:W-:Y:S02]  /*2e20*/  FMNMX.FTZ R0, R241, R0, !PT ;  /* 0x00000000f1007209 */ /* 0x000fe40007810000 */
[----:B------:R-:W-:-:S02]  /*2e30*/  FMNMX.FTZ R2, R132, R2, !PT ;  /* 0x0000000284027209 */ /* 0x000fc40007810000 */
[----:B------:R-:W-:Y:S02]  /*2e40*/  FSEL R227, R12, -INF , P2 ;  /* 0xff8000000ce37808 */ /* 0x000fe40001000000 */
[----:B------:R-:W-:Y:S02]  /*2e50*/  FMNMX.FTZ R0, R218, R0, !PT ;  /* 0x00000000da007209 */ /* 0x000fe40007810000 */
[----:B------:R-:W-:Y:S02]  /*2e60*/  FMNMX.FTZ R2, R133, R2, !PT ;  /* 0x0000000285027209 */ /* 0x000fe40007810000 */
[----:B------:R-:W-:Y:S02]  /*2e70*/  FSEL R229, R13, -INF , P1 ;  /* 0xff8000000de57808 */ /* 0x000fe40000800000 */
[----:B------:R-:W-:Y:S02]  /*2e80*/  FMNMX.FTZ R0, R227, R0, !PT ;  /* 0x00000000e3007209 */ /* 0x000fe40007810000 */
[----:B------:R-:W-:-:S02]  /*2e90*/  FMNMX.FTZ R2, R182, R2, !PT ;  /* 0x00000002b6027209 */ /* 0x000fc40007810000 */
[----:B------:R-:W-:Y:S02]  /*2ea0*/  FMNMX.FTZ R7, R229, R0, !PT ;  /* 0x00000000e5077209 */ /* 0x000fe40007810000 */
[----:B---3--:R-:W-:Y:S01]  /*2eb0*/  FMNMX.FTZ R9, R6, R4, !PT ;  /* 0x0000000406097209 */ /* 0x008fe20007810000 */
[----:B------:R-:W-:Y:S01]  /*2ec0*/  IMAD R4, R158, 0x20, R157 ;  /* 0x000000209e047824 */ /* 0x000fe200078e029d */
[----:B------:R-:W-:Y:S02]  /*2ed0*/  FMNMX.FTZ R0, R183, R2, !PT ;  /* 0x00000002b7007209 */ /* 0x000fe40007810000 */
[----:B--2---:R-:W-:Y:S01]  /*2ee0*/  FMNMX.FTZ R134, R5, R8, !PT ;  /* 0x0000000805867209 */ /* 0x004fe20007810000 */
[----:B------:R-:W2:Y:S01]  /*2ef0*/  SHFL.BFLY PT, R10, R9, 0x1, 0x1f ;  /* 0x0c201f00090a7f89 */ /* 0x000ea200000e0000 */
[----:B------:R-:W-:Y:S02]  /*2f00*/  FMNMX.FTZ R0, R180, R0, !PT ;  /* 0x00000000b4007209 */ /* 0x000fe40007810000 */
[----:B------:R-:W-:Y:S01]  /*2f10*/  FSEL R231, R47, -INF , P3 ;  /* 0xff8000002fe77808 */ /* 0x000fe20001800000 */
[----:B------:R-:W3:Y:S01]  /*2f20*/  SHFL.BFLY PT, R8, R7, 0x2, 0x1f ;  /* 0x0c401f0007087f89 */ /* 0x000ee200000e0000 */
[----:B------:R-:W-:Y:S01]  /*2f30*/  FMNMX.FTZ R0, R181, R0, !PT ;  /* 0x00000000b5007209 */ /* 0x000fe20007810000 */
[----:B------:R-:W-:Y:S01]  /*2f40*/  FMUL.FTZ R13, R134, c[0x0][0x2d0] ;  /* 0x0000b400860d7a20 */ /* 0x000fe20000410000 */
[----:B------:R-:W-:-:S02]  /*2f50*/  FSEL R230, R14, -INF , P2 ;  /* 0xff8000000ee67808 */ /* 0x000fc40001000000 */
[----:B------:R-:W-:Y:S02]  /*2f60*/  FMNMX.FTZ R2, R150, R0, !PT ;  /* 0x0000000096027209 */ /* 0x000fe40007810000 */
[----:B------:R-:W-:Y:S02]  /*2f70*/  FSEL R232, R15, -INF , P1 ;  /* 0xff8000000fe87808 */ /* 0x000fe40000800000 */
[----:B------:R-:W-:Y:S02]  /*2f80*/  FMNMX.FTZ R2, R231, R2, !PT ;  /* 0x00000002e7027209 */ /* 0x000fe40007810000 */
[----:B------:R-:W-:Y:S02]  /*2f90*/  FSETP.NEU.FTZ.AND P3, PT, R134, -INF , PT ;  /* 0xff8000008600780b */ /* 0x000fe40003f7d000 */
[----:B------:R-:W-:Y:S02]  /*2fa0*/  FMNMX.FTZ R2, R230, R2, !PT ;  /* 0x00000002e6027209 */ /* 0x000fe40007810000 */
[----:B------:R-:W-:-:S02]  /*2fb0*/  FSEL R13, R13, RZ, P3 ;  /* 0x000000ff0d0d7208 */ /* 0x000fc40001800000 */
[----:B------:R-:W-:Y:S02]  /*2fc0*/  FMNMX.FTZ R6, R232, R2, !PT ;  /* 0x00000002e8067209 */ /* 0x000fe40007810000 */
[----:B--2---:R-:W-:Y:S01]  /*2fd0*/  FMNMX.FTZ R2, R9, R10, !PT ;  /* 0x0000000a09027209 */ /* 0x004fe20007810000 */
[--C-:B------:R-:W-:Y:S02]  /*2fe0*/  FFMA.FTZ R0, R18, c[0x0][0x2d0], -R13.reuse ;  /* 0x0000b40012007a23 */ /* 0x100fe4000001080d */
[----:B------:R-:W-:Y:S01]  /*2ff0*/  SHFL.BFLY PT, R9, R6, 0x2, 0x1f ;  /* 0x0c401f0006097f89 */ /* 0x000fe200000e0000 */
[--C-:B------:R-:W-:Y:S01]  /*3000*/  FFMA.FTZ R5, R19, c[0x0][0x2d0], -R13.reuse ;  /* 0x0000b40013057a23 */ /* 0x100fe2000001080d */
[----:B---3--:R-:W-:Y:S01]  /*3010*/  FMNMX.FTZ R8, R7, R8, !PT ;  /* 0x0000000807087209 */ /* 0x008fe20007810000 */
[----:B------:R2:W3:Y:S01]  /*3020*/  MUFU.EX2 R32, R0 ;  /* 0x0000000000207308 */ /* 0x0004e20000000800 */
[----:B------:R-:W-:Y:S02]  /*3030*/  FMUL.FTZ R12, R2, c[0x0][0x2d0] ;  /* 0x0000b400020c7a20 */ /* 0x000fe40000410000 */
[----:B------:R-:W-:Y:S01]  /*3040*/  FFMA.FTZ R7, R40, c[0x0][0x2d0], -R13 ;  /* 0x0000b40028077a23 */ /* 0x000fe2000001080d */
[----:B------:R-:W4:Y:S04]  /*3050*/  SHFL.BFLY PT, R10, R8, 0x1, 0x1f ;  /* 0x0c201f00080a7f89 */ /* 0x000f2800000e0000 */
[----:B------:R5:W-:Y:S01]  /*3060*/  MUFU.EX2 R14, R5 ;  /* 0x00000005000e7308 */ /* 0x000be20000000800 */
[----:B--2---:R-:W-:Y:S01]  /*3070*/  IMAD.IADD R0, R156, 0x1, R4 ;  /* 0x000000019c007824 */ /* 0x004fe200078e0204 */
[----:B------:R-:W-:Y:S01]  /*3080*/  @P0 LEA R4, P1, R164, R16, 0x1 ;  /* 0x00000010a4040211 */ /* 0x000fe200078208ff */
[----:B---3--:R-:W-:-:S05]  /*3090*/  IMAD.MOV.U32 R15, RZ, RZ, R32 ;  /* 0x000000ffff0f7224 */ /* 0x008fca00078e0020 */
[----:B------:R2:W-:Y:S01]  /*30a0*/  MUFU.EX2 R148, R7 ;  /* 0x0000000700947308 */ /* 0x0005e20000000800 */
[----:B------:R-:W-:Y:S01]  /*30b0*/  IMAD.SHL.U32 R208, R0, 0x2, RZ ;  /* 0x0000000200d07824 */ /* 0x000fe200078e00ff */
[----:B-----5:R-:W-:-:S03]  /*30c0*/  @P0 LEA.HI.X R5, R164, R17, R165, 0x1, P1 ;  /* 0x00000011a4050211 */ /* 0x020fc600008f0ca5 */
[----:B------:R-:W-:Y:S01]  /*30d0*/  IMAD R209, R3, 0x2, R208 ;  /* 0x0000000203d17824 */ /* 0x000fe200078e02d0 */
[----:B------:R-:W-:Y:S02]  /*30e0*/  FSETP.NEU.FTZ.AND P1, PT, R2, -INF , PT ;  /* 0xff8000000200780b */ /* 0x000fe40003f3d000 */
[----:B----4-:R-:W-:Y:S01]  /*30f0*/  FMNMX.FTZ R136, R8, R10, !PT ;  /* 0x0000000a08887209 */ /* 0x010fe20007810000 */
[----:B------:R3:W-:Y:S01]  /*3100*/  @P0 LDGSTS.E.BYPASS.LTC128B.128 [R224+0x3900], [R4.64], !P5 ;  /* 0x0390000004e00fae */ /* 0x0007e2000e901d46 */
[----:B------:R-:W-:-:S03]  /*3110*/  FSEL R12, R12, RZ, P1 ;  /* 0x000000ff0c0c7208 */ /* 0x000fc60000800000 */
[----:B------:R3:W-:Y:S02]  /*3120*/  @P0 LDGSTS.E.BYPASS.LTC128B.128 [R224+0x4900], [R4.64+0x40], !P4 ;  /* 0x0490004004e00fae */ /* 0x0007e4000e101d46 */
[--C-:B------:R-:W-:Y:S02]  /*3130*/  FFMA.FTZ R0, R48, c[0x0][0x2d0], -R12.reuse ;  /* 0x0000b40030007a23 */ /* 0x100fe4000001080c */
[----:B------:R3:W-:Y:S01]  /*3140*/  @P0 LDGSTS.E.BYPASS.LTC128B.128 [R224+0x5900], [R4.64+0x80], !P6 ;  /* 0x0590008004e00fae */ /* 0x0007e2000f101d46 */
[----:B------:R-:W-:Y:S01]  /*3150*/  FSETP.NEU.FTZ.AND P0, PT, R136, -INF , PT ;  /* 0xff8000008800780b */ /* 0x000fe20003f1d000 */
[----:B------:R4:W-:Y:S01]  /*3160*/  MUFU.EX2 R176, R0 ;  /* 0x0000000000b07308 */ /* 0x0009e20000000800 */
[----:B------:R-:W-:Y:S01]  /*3170*/  FFMA.FTZ R3, R51, c[0x0][0x2d0], -R12 ;  /* 0x0000b40033037a23 */ /* 0x000fe2000001080c */
[----:B------:R-:W-:Y:S01]  /*3180*/  LDSM.16.MT88.4 R24, [R208+0x100] ;  /* 0x00010000d018783b */ /* 0x000fe20000004200 */
[----:B--2---:R-:W-:-:S03]  /*3190*/  FFMA.FTZ R7, R42, c[0x0][0x2d0], -R13 ;  /* 0x0000b4002a077a23 */ /* 0x004fc6000001080d */
[----:B-1----:R-:W-:Y:S02]  /*31a0*/  LDSM.16.MT88.4 R16, [R209+0x100] ;  /* 0x00010000d110783b */ /* 0x002fe40000004200 */
[----:B------:R-:W-:Y:S02]  /*31b0*/  MUFU.EX2 R186, R3 ;  /* 0x0000000300ba7308 */ /* 0x000fe40000000800 */
[----:B------:R-:W-:Y:S04]  /*31c0*/  LDSM.16.MT88.4 R20, [R208+0x1100] ;  /* 0x00110000d014783b */ /* 0x000fe80000004200 */
[----:B------:R-:W-:Y:S01]  /*31d0*/  LDSM.16.MT88.4 R28, [R209+0x1100] ;  /* 0x00110000d11c783b */ /* 0x000fe20000004200 */
[--C-:B----4-:R-:W-:Y:S01]  /*31e0*/  FFMA.FTZ R0, R50, c[0x0][0x2d0], -R12.reuse ;  /* 0x0000b40032007a23 */ /* 0x110fe2000001080c */
[----:B------:R1:W2:Y:S02]  /*31f0*/  MUFU.EX2 R187, R7 ;  /* 0x0000000700bb7308 */ /* 0x0002a40000000800 */
[----:B------:R-:W-:Y:S04]  /*3200*/  LDSM.16.MT88.4 R32, [R208+0x2100] ;  /* 0x00210000d020783b */ /* 0x000fe80000004200 */
[----:B------:R-:W-:Y:S01]  /*3210*/  LDSM.16.MT88.4 R36, [R209+0x2100] ;  /* 0x00210000d124783b */ /* 0x000fe20000004200 */
[----:B---3--:R-:W-:Y:S01]  /*3220*/  FMNMX.FTZ R4, R6, R9, !PT ;  /* 0x0000000906047209 */ /* 0x008fe20007810000 */
[----:B------:R3:W4:Y:S02]  /*3230*/  MUFU.EX2 R149, R0 ;  /* 0x0000000000957308 */ /* 0x0007240000000800 */
[----:B------:R-:W0:Y:S04]  /*3240*/  LDGDEPBAR ;  /* 0x00000000000079af */ /* 0x000e280000000000 */
[----:B------:R-:W5:Y:S01]  /*3250*/  SHFL.BFLY PT, R5, R4, 0x1, 0x1f ;  /* 0x0c201f0004057f89 */ /* 0x000f6200000e0000 */
[----:B-1----:R-:W-:Y:S01]  /*3260*/  FFMA.FTZ R7, R49, c[0x0][0x2d0], -R12 ;  /* 0x0000b40031077a23 */ /* 0x002fe2000001080c */
[----:B--2---:R-:W-:-:S03]  /*3270*/  F2FP.PACK_AB R6, R187, R148 ;  /* 0x00000094bb06723e */ /* 0x004fc600000000ff */
[----:B------:R4:W1:Y:S01]  /*3280*/  MUFU.EX2 R177, R7 ;  /* 0x0000000700b17308 */ /* 0x0008620000000800 */
[----:B---3--:R-:W-:-:S05]  /*3290*/  FMUL.FTZ R0, R136, c[0x0][0x2d0] ;  /* 0x0000b40088007a20 */ /* 0x008fca0000410000 */
[----:B------:R-:W-:-:S05]  /*32a0*/  FSEL R0, R0, RZ, P0 ;  /* 0x000000ff00007208 */ /* 0x000fca0000000000 */
[--C-:B------:R-:W-:Y:S01]  /*32b0*/  FFMA.FTZ R3, R52, c[0x0][0x2d0], -R0.reuse ;  /* 0x0000b40034037a23 */ /* 0x100fe20000010800 */
[----:B----4-:R-:W-:Y:S01]  /*32c0*/  F2FP.PACK_AB R7, R186, R149 ;  /* 0x00000095ba07723e */ /* 0x010fe200000000ff */
[----:B------:R-:W-:Y:S01]  /*32d0*/  FFMA.FTZ R8, R53, c[0x0][0x2d0], -R0 ;  /* 0x0000b40035087a23 */ /* 0x000fe20000010800 */
[----:B-----5:R-:W-:Y:S01]  /*32e0*/  FMNMX.FTZ R135, R4, R5, !PT ;  /* 0x0000000504877209 */ /* 0x020fe20007810000 */
[----:B------:R2:W-:Y:S01]  /*32f0*/  MUFU.EX2 R250, R3 ;  /* 0x0000000300fa7308 */ /* 0x0005e20000000800 */
[----:B------:R-:W-:Y:S02]  /*3300*/  F2FP.PACK_AB R4, R14, R15 ;  /* 0x0000000f0e04723e */ /* 0x000fe400000000ff */
[----:B------:R-:W-:Y:S02]  /*3310*/  FSETP.NEU.FTZ.AND P0, PT, R135, -INF , PT ;  /* 0xff8000008700780b */ /* 0x000fe40003f1d000 */
[----:B-1----:R-:W-:-:S03]  /*3320*/  F2FP.PACK_AB R5, R176, R177 ;  /* 0x000000b1b005723e */ /* 0x002fc600000000ff */
[----:B------:R1:W-:Y:S04]  /*3330*/  MUFU.EX2 R251, R8 ;  /* 0x0000000800fb7308 */ /* 0x0003e80000000800 */
[----:B------:R-:W-:Y:S01]  /*3340*/  HMMA.16816.F32 R112, R4, R24, RZ ;  /* 0x000000180470723c */ /* 0x000fe200000018ff */
[----:B--2---:R-:W-:-:S04]  /*3350*/  FFMA.FTZ R3, R41, c[0x0][0x2d0], -R0 ;  /* 0x0000b40029037a23 */ /* 0x004fc80000010800 */
[----:B------:R2:W-:Y:S03]  /*3360*/  MUFU.EX2 R242, R3 ;  /* 0x0000000300f27308 */ /* 0x0005e60000000800 */
[C---:B------:R-:W-:Y:S01]  /*3370*/  HMMA.16816.F32 R108, R4.reuse, R16, RZ ;  /* 0x00000010046c723c */ /* 0x040fe200000018ff */
[----:B-1----:R-:W-:Y:S02]  /*3380*/  FFMA.FTZ R8, R43, c[0x0][0x2d0], -R0 ;  /* 0x0000b4002b087a23 */ /* 0x002fe40000010800 */
[----:B------:R-:W-:Y:S02]  /*3390*/  LDSM.16.MT88.4 R40, [R209+0x2500] ;  /* 0x00250000d128783b */ /* 0x000fe40000004200 */
[----:B------:R-:W1:Y:S03]  /*33a0*/  MUFU.EX2 R252, R8 ;  /* 0x0000000800fc7308 */ /* 0x000e660000000800 */
[----:B------:R-:W-:Y:S01]  /*33b0*/  HMMA.16816.F32 R104, R4, R20, RZ ;  /* 0x000000140468723c */ /* 0x000fe200000018ff */
[----:B--2---:R-:W-:-:S07]  /*33c0*/  FMUL.FTZ R3, R135, c[0x0][0x2d0] ;  /* 0x0000b40087037a20 */ /* 0x004fce0000410000 */
[----:B------:R-:W-:Y:S01]  /*33d0*/  HMMA.16816.F32 R100, R4, R28, RZ ;  /* 0x0000001c0464723c */ /* 0x000fe200000018ff */
[----:B------:R-:W-:Y:S02]  /*33e0*/  FSEL R3, R3, RZ, P0 ;  /* 0x000000ff03037208 */ /* 0x000fe40000000000 */
[----:B-1----:R-:W-:-:S05]  /*33f0*/  F2FP.PACK_AB R10, R252, R251 ;  /* 0x000000fbfc0a723e */ /* 0x002fca00000000ff */
[----:B------:R-:W-:Y:S01]  /*3400*/  HMMA.16816.F32 R96, R4, R32, RZ ;  /* 0x000000200460723c */ /* 0x000fe200000018ff */
[----:B------:R-:W-:-:S04]  /*3410*/  FFMA.FTZ R8, R57, c[0x0][0x2d0], -R3 ;  /* 0x0000b40039087a23 */ /* 0x000fc80000010803 */
[----:B------:R1:W-:Y:S03]  /*3420*/  MUFU.EX2 R238, R8 ;  /* 0x0000000800ee7308 */ /* 0x0003e60000000800 */
[C---:B------:R-:W-:Y:S08]  /*3430*/  HMMA.16816.F32 R92, R4.reuse, R36, RZ ;  /* 0x00000024045c723c */ /* 0x040ff000000018ff */
[----:B------:R-:W-:Y:S01]  /*3440*/  HMMA.16816.F32 R88, R4, R26, RZ ;  /* 0x0000001a0458723c */ /* 0x000fe200000018ff */
[----:B-1----:R-:W-:-:S07]  /*3450*/  FFMA.FTZ R8, R56, c[0x0][0x2d0], -R3 ;  /* 0x0000b40038087a23 */ /* 0x002fce0000010803 */
[C---:B------:R-:W-:Y:S01]  /*3460*/  HMMA.16816.F32 R84, R4.reuse, R18, RZ ;  /* 0x000000120454723c */ /* 0x040fe200000018ff */
[----:B------:R1:W2:Y:S07]  /*3470*/  MUFU.EX2 R237, R8 ;  /* 0x0000000800ed7308 */ /* 0x0002ae0000000800 */
[C---:B------:R-:W-:Y:S08]  /*3480*/  HMMA.16816.F32 R80, R4.reuse, R22, RZ ;  /* 0x000000160450723c */ /* 0x040ff000000018ff */
[----:B------:R-:W-:Y:S01]  /*3490*/  HMMA.16816.F32 R76, R4, R30, RZ ;  /* 0x0000001e044c723c */ /* 0x000fe200000018ff */
[----:B-1----:R-:W-:Y:S01]  /*34a0*/  FFMA.FTZ R8, R55, c[0x0][0x2d0], -R3 ;  /* 0x0000b40037087a23 */ /* 0x002fe20000010803 */
[----:B--2---:R-:W-:-:S03]  /*34b0*/  F2FP.PACK_AB R9, R237, R238 ;  /* 0x000000eeed09723e */ /* 0x004fc600000000ff */
[----:B------:R1:W-:Y:S03]  /*34c0*/  MUFU.EX2 R240, R8 ;  /* 0x0000000800f07308 */ /* 0x0003e60000000800 */
[C---:B------:R-:W-:Y:S08]  /*34d0*/  HMMA.16816.F32 R72, R4.reuse, R34, RZ ;  /* 0x000000220448723c */ /* 0x040ff000000018ff */
[----:B------:R-:W-:Y:S01]  /*34e0*/  HMMA.16816.F32 R64, R4, R38, RZ ;  /* 0x000000260440723c */ /* 0x000fe200000018ff */
[----:B-1----:R-:W-:-:S06]  /*34f0*/  FFMA.FTZ R8, R54, c[0x0][0x2d0], -R3 ;  /* 0x0000b40036087a23 */ /* 0x002fcc0000010803 */
[----:B------:R-:W-:Y:S01]  /*3500*/  FFMA.FTZ R4, R59, c[0x0][0x2d0], -R13 ;  /* 0x0000b4003b047a23 */ /* 0x000fe2000001080d */
[----:B------:R1:W2:Y:S08]  /*3510*/  MUFU.EX2 R249, R8 ;  /* 0x0000000800f97308 */ /* 0x0002b00000000800 */
[----:B------:R3:W-:Y:S01]  /*3520*/  MUFU.EX2 R239, R4 ;  /* 0x0000000400ef7308 */ /* 0x0007e20000000800 */
[----:B-1----:R-:W-:-:S02]  /*3530*/  F2FP.PACK_AB R8, R242, R250 ;  /* 0x000000faf208723e */ /* 0x002fc400000000ff */
[----:B--2---:R-:W-:Y:S01]  /*3540*/  F2FP.PACK_AB R11, R249, R240 ;  /* 0x000000f0f90b723e */ /* 0x004fe200000000ff */
[----:B---3--:R-:W-:-:S06]  /*3550*/  FFMA.FTZ R4, R117, c[0x0][0x2d0], -R13 ;  /* 0x0000b40075047a23 */ /* 0x008fcc000001080d */
[C---:B------:R-:W-:Y:S01]  /*3560*/  HMMA.16816.F32 R68, R8.reuse, R24, RZ ;  /* 0x000000180844723c */ /* 0x040fe200000018ff */
[----:B------:R1:W-:Y:S07]  /*3570*/  MUFU.EX2 R247, R4 ;  /* 0x0000000400f77308 */ /* 0x0003ee0000000800 */
[C---:B------:R-:W-:Y:S01]  /*3580*/  HMMA.16816.F32 R140, R8.reuse, R26, RZ ;  /* 0x0000001a088c723c */ /* 0x040fe200000018ff */
[----:B------:R-:W2:Y:S07]  /*3590*/  LDSM.16.MT88.4 R24, [R208+0x500] ;  /* 0x00050000d018783b */ /* 0x000eae0000004200 */
[----:B------:R-:W-:Y:S01]  /*35a0*/  HMMA.16816.F32 R60, R8, R16, RZ ;  /* 0x00000010083c723c */ /* 0x000fe200000018ff */
[----:B-1----:R-:W-:-:S04]  /*35b0*/  FFMA.FTZ R4, R58, c[0x0][0x2d0], -R13 ;  /* 0x0000b4003a047a23 */ /* 0x002fc8000001080d */
[----:B------:R1:W-:Y:S03]  /*35c0*/  MUFU.EX2 R244, R4 ;  /* 0x0000000400f47308 */ /* 0x0003e60000000800 */
[C---:B------:R-:W-:Y:S01]  /*35d0*/  HMMA.16816.F32 R120, R8.reuse, R18, RZ ;  /* 0x000000120878723c */ /* 0x040fe200000018ff */
[----:B------:R-:W-:Y:S07]  /*35e0*/  LDSM.16.MT88.4 R16, [R208+0x1500] ;  /* 0x00150000d010783b */ /* 0x000fee0000004200 */
[----:B------:R-:W-:Y:S01]  /*35f0*/  HMMA.16816.F32 R56, R8, R20, RZ ;  /* 0x000000140838723c */ /* 0x000fe200000018ff */
[----:B-1----:R-:W-:-:S07]  /*3600*/  FFMA.FTZ R4, R116, c[0x0][0x2d0], -R13 ;  /* 0x0000b40074047a23 */ /* 0x002fce000001080d */
[C---:B------:R-:W-:Y:S01]  /*3610*/  HMMA.16816.F32 R52, R8.reuse, R28, RZ ;  /* 0x0000001c0834723c */ /* 0x040fe200000018ff */
[----:B------:R1:W3:Y:S07]  /*3620*/  MUFU.EX2 R243, R4 ;  /* 0x0000000400f37308 */ /* 0x0002ee0000000800 */
[C---:B------:R-:W-:Y:S01]  /*3630*/  HMMA.16816.F32 R116, R8.reuse, R22, RZ ;  /* 0x000000160874723c */ /* 0x040fe200000018ff */
[----:B------:R-:W4:Y:S07]  /*3640*/  LDSM.16.MT88.4 R20, [R209+0x500] ;  /* 0x00050000d114783b */ /* 0x000f2e0000004200 */
[----:B------:R-:W-:Y:S01]  /*3650*/  HMMA.16816.F32 R144, R8, R30, RZ ;  /* 0x0000001e0890723c */ /* 0x000fe200000018ff */
[----:B------:R-:W5:Y:S01]  /*3660*/  LDSM.16.MT88.4 R28, [R209+0x1500] ;  /* 0x00150000d11c783b */ /* 0x000f620000004200 */
[----:B-1----:R-:W-:Y:S01]  /*3670*/  FFMA.FTZ R4, R124, c[0x0][0x2d0], -R12 ;  /* 0x0000b4007c047a23 */ /* 0x002fe2000001080c */
[----:B---3--:R-:W-:-:S03]  /*3680*/  F2FP.PACK_AB R6, R243, R244 ;  /* 0x000000f4f306723e */ /* 0x008fc600000000ff */
[----:B------:R1:W-:Y:S02]  /*3690*/  MUFU.EX2 R234, R4 ;  /* 0x0000000400ea7308 */ /* 0x0003e40000000800 */
[C---:B------:R-:W-:Y:S08]  /*36a0*/  HMMA.16816.F32 R48, R8.reuse, R32, RZ ;  /* 0x000000200830723c */ /* 0x040ff000000018ff */
[----:B------:R-:W-:Y:S01]  /*36b0*/  HMMA.16816.F32 R152, R8, R34, RZ ;  /* 0x000000220898723c */ /* 0x000fe200000018ff */
[----:B------:R-:W3:Y:S01]  /*36c0*/  LDSM.16.MT88.4 R32, [R208+0x2500] ;  /* 0x00250000d020783b */ /* 0x000ee20000004200 */
[----:B-1----:R-:W-:-:S06]  /*36d0*/  FFMA.FTZ R4, R125, c[0x0][0x2d0], -R12 ;  /* 0x0000b4007d047a23 */ /* 0x002fcc000001080c */
[C---:B------:R-:W-:Y:S01]  /*36e0*/  HMMA.16816.F32 R44, R8.reuse, R36, RZ ;  /* 0x00000024082c723c */ /* 0x040fe200000018ff */
[----:B------:R1:W1:Y:S07]  /*36f0*/  MUFU.EX2 R248, R4 ;  /* 0x0000000400f87308 */ /* 0x00026e0000000800 */
[----:B------:R-:W-:Y:S01]  /*3700*/  HMMA.16816.F32 R156, R8, R38, RZ ;  /* 0x00000026089c723c */ /* 0x000fe200000018ff */
[----:B------:R-:W-:Y:S06]  /*3710*/  LDSM.16.MT88.4 R36, [R209+0x2900] ;  /* 0x00290000d124783b */ /* 0x000fec0000004200 */
[----:B------:R-:W-:-:S02]  /*3720*/  FFMA.FTZ R8, R130, c[0x0][0x2d0], -R0 ;  /* 0x0000b40082087a23 */ /* 0x000fc40000010800 */
[----:B------:R-:W-:Y:S02]  /*3730*/  IMAD.MOV.U32 R11, RZ, RZ, R150 ;  /* 0x000000ffff0b7224 */ /* 0x000fe400078e0096 */
[----:B------:R2:W-:Y:S01]  /*3740*/  MUFU.EX2 R226, R8 ;  /* 0x0000000800e27308 */ /* 0x0005e20000000800 */
[----:B-1----:R-:W-:Y:S01]  /*3750*/  FFMA.FTZ R4, R126, c[0x0][0x2d0], -R12 ;  /* 0x0000b4007e047a23 */ /* 0x002fe2000001080c */
[----:B------:R-:W-:Y:S01]  /*3760*/  F2FP.PACK_AB R5, R248, R234 ;  /* 0x000000eaf805723e */ /* 0x000fe200000000ff */
[----:B------:R-:W-:Y:S02]  /*3770*/  IMAD.MOV.U32 R10, RZ, RZ, R149 ;  /* 0x000000ffff0a7224 */ /* 0x000fe400078e0095 */
[----:B------:R-:W-:-:S03]  /*3780*/  IMAD.MOV.U32 R9, RZ, RZ, R148 ;  /* 0x000000ffff097224 */ /* 0x000fc600078e0094 */
[----:B------:R1:W-:Y:S01]  /*3790*/  MUFU.EX2 R236, R4 ;  /* 0x0000000400ec7308 */ /* 0x0003e20000000800 */
[----:B--2---:R-:W-:-:S07]  /*37a0*/  FFMA.FTZ R8, R129, c[0x0][0x2d0], -R0 ;  /* 0x0000b40081087a23 */ /* 0x004fce0000010800 */
[----:B------:R2:W-:Y:S01]  /*37b0*/  MUFU.EX2 R225, R8 ;  /* 0x0000000800e17308 */ /* 0x0005e20000000800 */
[----:B-1----:R-:W-:-:S07]  /*37c0*/  FFMA.FTZ R4, R127, c[0x0][0x2d0], -R12 ;  /* 0x0000b4007f047a23 */ /* 0x002fce000001080c */
[----:B------:R1:W1:Y:S01]  /*37d0*/  MUFU.EX2 R235, R4 ;  /* 0x0000000400eb7308 */ /* 0x0002620000000800 */
[----:B--2---:R-:W-:-:S07]  /*37e0*/  FFMA.FTZ R8, R138, c[0x0][0x2d0], -R3 ;  /* 0x0000b4008a087a23 */ /* 0x004fce0000010803 */
[----:B------:R2:W-:Y:S01]  /*37f0*/  MUFU.EX2 R216, R8 ;  /* 0x0000000800d87308 */ /* 0x0005e20000000800 */
[----:B-1----:R-:W-:Y:S01]  /*3800*/  FFMA.FTZ R4, R128, c[0x0][0x2d0], -R0 ;  /* 0x0000b40080047a23 */ /* 0x002fe20000010800 */
[----:B------:R-:W-:-:S06]  /*3810*/  F2FP.PACK_AB R7, R235, R236 ;  /* 0x000000eceb07723e */ /* 0x000fcc00000000ff */
[----:B------:R1:W-:Y:S01]  /*3820*/  MUFU.EX2 R228, R4 ;  /* 0x0000000400e47308 */ /* 0x0003e20000000800 */
[----:B--2---:R-:W-:-:S07]  /*3830*/  FFMA.FTZ R8, R137, c[0x0][0x2d0], -R3 ;  /* 0x0000b40089087a23 */ /* 0x004fce0000010803 */
[----:B------:R2:W-:Y:S01]  /*3840*/  MUFU.EX2 R246, R8 ;  /* 0x0000000800f67308 */ /* 0x0005e20000000800 */
[----:B-1----:R-:W-:-:S07]  /*3850*/  FFMA.FTZ R4, R131, c[0x0][0x2d0], -R0 ;  /* 0x0000b40083047a23 */ /* 0x002fce0000010800 */
[----:B------:R1:W1:Y:S01]  /*3860*/  MUFU.EX2 R245, R4 ;  /* 0x0000000400f57308 */ /* 0x0002620000000800 */
[----:B--2---:R-:W-:-:S07]  /*3870*/  FFMA.FTZ R8, R132, c[0x0][0x2d0], -R3 ;  /* 0x0000b40084087a23 */ /* 0x004fce0000010803 */
[----:B------:R2:W-:Y:S01]  /*3880*/  MUFU.EX2 R215, R8 ;  /* 0x0000000800d77308 */ /* 0x0005e20000000800 */
[----:B-1----:R-:W-:-:S07]  /*3890*/  F2FP.PACK_AB R4, R247, R239 ;  /* 0x000000eff704723e */ /* 0x002fce00000000ff */
[----:B------:R-:W-:Y:S01]  /*38a0*/  HMMA.16816.F32 R164, R4, R24, R112 ;  /* 0x0000001804a4723c */ /* 0x000fe20000001870 */
[----:B--2---:R-:W-:-:S07]  /*38b0*/  FFMA.FTZ R8, R133, c[0x0][0x2d0], -R3 ;  /* 0x0000b40085087a23 */ /* 0x004fce0000010803 */
[C---:B----4-:R-:W-:Y:S01]  /*38c0*/  HMMA.16816.F32 R128, R4.reuse, R20, R108 ;  /* 0x000000140480723c */ /* 0x050fe2000000186c */
[----:B------:R1:W2:Y:S07]  /*38d0*/  MUFU.EX2 R213, R8 ;  /* 0x0000000800d57308 */ /* 0x0002ae0000000800 */
[C---:B------:R-:W-:Y:S08]  /*38e0*/  HMMA.16816.F32 R124, R4.reuse, R16, R104 ;  /* 0x00000010047c723c */ /* 0x040ff00000001868 */
[----:B-----5:R-:W-:Y:S01]  /*38f0*/  HMMA.16816.F32 R112, R4, R28, R100 ;  /* 0x0000001c0470723c */ /* 0x020fe20000001864 */
[----:B-1----:R-:W-:-:S04]  /*3900*/  FFMA.FTZ R8, R161, c[0x0][0x2d0], -R13 ;  /* 0x0000b400a1087a23 */ /* 0x002fc8000001080d */
[----:B------:R1:W-:Y:S03]  /*3910*/  MUFU.EX2 R207, R8 ;  /* 0x0000000800cf7308 */ /* 0x0003e60000000800 */
[C---:B---3--:R-:W-:Y:S08]  /*3920*/  HMMA.16816.F32 R108, R4.reuse, R32, R96 ;  /* 0x00000020046c723c */ /* 0x048ff00000001860 */
[----:B------:R-:W-:Y:S01]  /*3930*/  HMMA.16816.F32 R104, R4, R40, R92 ;  /* 0x000000280468723c */ /* 0x000fe2000000185c */
[----:B-1----:R-:W-:-:S07]  /*3940*/  FFMA.FTZ R8, R163, c[0x0][0x2d0], -R13 ;  /* 0x0000b400a3087a23 */ /* 0x002fce000001080d */
[C---:B------:R-:W-:Y:S01]  /*3950*/  HMMA.16816.F32 R148, R4.reuse, R26, R88 ;  /* 0x0000001a0494723c */ /* 0x040fe20000001858 */
[----:B------:R1:W3:Y:S07]  /*3960*/  MUFU.EX2 R206, R8 ;  /* 0x0000000800ce7308 */ /* 0x0002ee0000000800 */
[C---:B------:R-:W-:Y:S08]  /*3970*/  HMMA.16816.F32 R84, R4.reuse, R22, R84 ;  /* 0x000000160454723c */ /* 0x040ff00000001854 */
[----:B------:R-:W-:Y:S01]  /*3980*/  HMMA.16816.F32 R100, R4, R18, R80 ;  /* 0x000000120464723c */ /* 0x000fe20000001850 */
[----:B-1----:R-:W-:-:S04]  /*3990*/  FFMA.FTZ R8, R160, c[0x0][0x2d0], -R13 ;  /* 0x0000b400a0087a23 */ /* 0x002fc8000001080d */
[----:B------:R1:W-:Y:S03]  /*39a0*/  MUFU.EX2 R205, R8 ;  /* 0x0000000800cd7308 */ /* 0x0003e60000000800 */
[C---:B------:R-:W-:Y:S08]  /*39b0*/  HMMA.16816.F32 R96, R4.reuse, R30, R76 ;  /* 0x0000001e0460723c */ /* 0x040ff0000000184c */
[----:B------:R-:W-:Y:S01]  /*39c0*/  HMMA.16816.F32 R92, R4, R34, R72 ;  /* 0x00000022045c723c */ /* 0x000fe20000001848 */
[----:B-1----:R-:W-:-:S07]  /*39d0*/  FFMA.FTZ R8, R162, c[0x0][0x2d0], -R13 ;  /* 0x0000b400a2087a23 */ /* 0x002fce000001080d */
[----:B------:R-:W-:Y:S01]  /*39e0*/  HMMA.16816.F32 R88, R4, R42, R64 ;  /* 0x0000002a0458723c */ /* 0x000fe20000001840 */
[----:B------:R1:W4:Y:S06]  /*39f0*/  MUFU.EX2 R204, R8 ;  /* 0x0000000800cc7308 */ /* 0x00032c0000000800 */
[----:B------:R-:W-:Y:S02]  /*3a00*/  F2FP.PACK_AB R4, R245, R228 ;  /* 0x000000e4f504723e */ /* 0x000fe400000000ff */
[----:B------:R-:W-:Y:S02]  /*3a10*/  F2FP.PACK_AB R6, R225, R226 ;  /* 0x000000e2e106723e */ /* 0x000fe400000000ff */
[----:B------:R-:W-:-:S02]  /*3a20*/  F2FP.PACK_AB R5, R246, R216 ;  /* 0x000000d8f605723e */ /* 0x000fc400000000ff */
[----:B--2---:R-:W-:Y:S01]  /*3a30*/  F2FP.PACK_AB R7, R213, R215 ;  /* 0x000000d7d507723e */ /* 0x004fe200000000ff */
[----:B-1----:R-:W-:-:S06]  /*3a40*/  FFMA.FTZ R8, R168, c[0x0][0x2d0], -R12 ;  /* 0x0000b400a8087a23 */ /* 0x002fcc000001080c */
[C---:B------:R-:W-:Y:S01]  /*3a50*/  HMMA.16816.F32 R80, R4.reuse, R24, R68 ;  /* 0x000000180450723c */ /* 0x040fe20000001844 */
[----:B------:R1:W-:Y:S07]  /*3a60*/  MUFU.EX2 R191, R8 ;  /* 0x0000000800bf7308 */ /* 0x0003ee0000000800 */
[C---:B------:R-:W-:Y:S08]  /*3a70*/  HMMA.16816.F32 R68, R4.reuse, R28, R52 ;  /* 0x0000001c0444723c */ /* 0x040ff00000001834 */
[----:B------:R-:W-:Y:S01]  /*3a80*/  HMMA.16816.F32 R52, R4, R22, R120 ;  /* 0x000000160434723c */ /* 0x000fe20000001878 */
[----:B-1----:R-:W-:-:S04]  /*3a90*/  FFMA.FTZ R8, R169, c[0x0][0x2d0], -R12 ;  /* 0x0000b400a9087a23 */ /* 0x002fc8000001080c */
[----:B------:R1:W2:Y:S02]  /*3aa0*/  MUFU.EX2 R190, R8 ;  /* 0x0000000800be7308 */ /* 0x0002a40000000800 */
[----:B------:R-:W-:Y:S01]  /*3ab0*/  IMAD.MOV.U32 R122, RZ, RZ, R176 ;  /* 0x000000ffff7a7224 */ /* 0x000fe200078e00b0 */
[C---:B------:R-:W-:Y:S01]  /*3ac0*/  HMMA.16816.F32 R76, R4.reuse, R20, R60 ;  /* 0x00000014044c723c */ /* 0x040fe2000000183c */
[----:B------:R-:W-:Y:S01]  /*3ad0*/  IMAD.MOV.U32 R123, RZ, RZ, R177 ;  /* 0x000000ffff7b7224 */ /* 0x000fe200078e00b1 */
[----:B------:R-:W-:Y:S06]  /*3ae0*/  LDSM.16.MT88.4 R20, [R208+0x1900] ;  /* 0x00190000d014783b */ /* 0x000fec0000004200 */
[----:B------:R-:W-:Y:S01]  /*3af0*/  HMMA.16816.F32 R72, R4, R16, R56 ;  /* 0x000000100448723c */ /* 0x000fe20000001838 */
[----:B-1----:R-:W-:-:S07]  /*3b00*/  FFMA.FTZ R8, R170, c[0x0][0x2d0], -R12 ;  /* 0x0000b400aa087a23 */ /* 0x002fce000001080c */
[C---:B------:R-:W-:Y:S01]  /*3b10*/  HMMA.16816.F32 R64, R4.reuse, R32, R48 ;  /* 0x000000200440723c */ /* 0x040fe20000001830 */
[----:B------:R1:W-:Y:S07]  /*3b20*/  MUFU.EX2 R188, R8 ;  /* 0x0000000800bc7308 */ /* 0x0003ee0000000800 */
[C---:B------:R-:W-:Y:S08]  /*3b30*/  HMMA.16816.F32 R196, R4.reuse, R40, R44 ;  /* 0x0000002804c4723c */ /* 0x040ff0000000182c */
[C---:B------:R-:W-:Y:S01]  /*3b40*/  HMMA.16816.F32 R60, R4.reuse, R26, R140 ;  /* 0x0000001a043c723c */ /* 0x040fe2000000188c */
[----:B-1----:R-:W-:Y:S01]  /*3b50*/  FFMA.FTZ R8, R171, c[0x0][0x2d0], -R12 ;  /* 0x0000b400ab087a23 */ /* 0x002fe2000001080c */
[----:B------:R-:W1:Y:S03]  /*3b60*/  LDSM.16.MT88.4 R24, [R208+0x900] ;  /* 0x00090000d018783b */ /* 0x000e660000004200 */
[----:B------:R5:W1:Y:S03]  /*3b70*/  MUFU.EX2 R189, R8 ;  /* 0x0000000800bd7308 */ /* 0x000a660000000800 */
[C---:B------:R-:W-:Y:S01]  /*3b80*/  HMMA.16816.F32 R48, R4.reuse, R18, R116 ;  /* 0x000000120430723c */ /* 0x040fe20000001874 */
[----:B------:R-:W1:Y:S07]  /*3b90*/  LDSM.16.MT88.4 R16, [R209+0x900] ;  /* 0x00090000d110783b */ /* 0x000e6e0000004200 */
[----:B------:R-:W-:Y:S01]  /*3ba0*/  HMMA.16816.F32 R44, R4, R30, R144 ;  /* 0x0000001e042c723c */ /* 0x000fe20000001890 */
[----:B------:R-:W1:Y:S01]  /*3bb0*/  LDSM.16.MT88.4 R28, [R209+0x1900] ;  /* 0x00190000d11c783b */ /* 0x000e620000004200 */
[----:B-----5:R-:W-:-:S06]  /*3bc0*/  FFMA.FTZ R8, R172, c[0x0][0x2d0], -R0 ;  /* 0x0000b400ac087a23 */ /* 0x020fcc0000010800 */
[C---:B------:R-:W-:Y:S01]  /*3bd0*/  HMMA.16816.F32 R56, R4.reuse, R34, R152 ;  /* 0x000000220438723c */ /* 0x040fe20000001898 */
[----:B------:R5:W-:Y:S01]  /*3be0*/  MUFU.EX2 R179, R8 ;  /* 0x0000000800b37308 */ /* 0x000be20000000800 */
[----:B------:R-:W1:Y:S04]  /*3bf0*/  LDSM.16.MT88.4 R32, [R208+0x2900] ;  /* 0x00290000d020783b */ /* 0x000e680000004200 */
[----:B------:R-:W-:Y:S02]  /*3c00*/  LDSM.16.MT88.4 R152, [R208+0xd00] ;  /* 0x000d0000d098783b */ /* 0x000fe40000004200 */
[----:B------:R-:W-:Y:S07]  /*3c10*/  HMMA.16816.F32 R40, R4, R42, R156 ;  /* 0x0000002a0428723c */ /* 0x000fee000000189c */
[----:B---3--:R-:W-:Y:S01]  /*3c20*/  F2FP.PACK_AB R4, R206, R207 ;  /* 0x000000cfce04723e */ /* 0x008fe200000000ff */
[----:B-----5:R-:W-:Y:S01]  /*3c30*/  FFMA.FTZ R8, R175, c[0x0][0x2d0], -R0 ;  /* 0x0000b400af087a23 */ /* 0x020fe20000010800 */
[----:B----4-:R-:W-:-:S02]  /*3c40*/  F2FP.PACK_AB R6, R204, R205 ;  /* 0x000000cdcc06723e */ /* 0x010fc400000000ff */
[----:B--2---:R-:W-:Y:S01]  /*3c50*/  F2FP.PACK_AB R5, R190, R191 ;  /* 0x000000bfbe05723e */ /* 0x004fe200000000ff */
[----:B------:R2:W3:Y:S01]  /*3c60*/  MUFU.EX2 R176, R8 ;  /* 0x0000000800b07308 */ /* 0x0004e20000000800 */
[----:B-1----:R-:W-:-:S07]  /*3c70*/  F2FP.PACK_AB R7, R189, R188 ;  /* 0x000000bcbd07723e */ /* 0x002fce00000000ff */
[----:B------:R-:W-:Y:S01]  /*3c80*/  HMMA.16816.F32 R140, R4, R24, R164 ;  /* 0x00000018048c723c */ /* 0x000fe200000018a4 */
[----:B--2---:R-:W-:-:S07]  /*3c90*/  FFMA.FTZ R8, R173, c[0x0][0x2d0], -R0 ;  /* 0x0000b400ad087a23 */ /* 0x004fce0000010800 */
[C---:B------:R-:W-:Y:S01]  /*3ca0*/  HMMA.16816.F32 R168, R4.reuse, R16, R128 ;  /* 0x0000001004a8723c */ /* 0x040fe20000001880 */
[----:B------:R1:W-:Y:S07]  /*3cb0*/  MUFU.EX2 R177, R8 ;  /* 0x0000000800b17308 */ /* 0x0003ee0000000800 */
[C---:B------:R-:W-:Y:S08]  /*3cc0*/  HMMA.16816.F32 R124, R4.reuse, R20, R124 ;  /* 0x00000014047c723c */ /* 0x040ff0000000187c */
[----:B------:R-:W-:Y:S01]  /*3cd0*/  HMMA.16816.F32 R112, R4, R28, R112 ;  /* 0x0000001c0470723c */ /* 0x000fe20000001870 */
[----:B-1----:R-:W-:-:S04]  /*3ce0*/  FFMA.FTZ R8, R174, c[0x0][0x2d0], -R0 ;  /* 0x0000b400ae087a23 */ /* 0x002fc80000010800 */
[----:B------:R1:W2:Y:S03]  /*3cf0*/  MUFU.EX2 R178, R8 ;  /* 0x0000000800b27308 */ /* 0x0002a60000000800 */
[C---:B------:R-:W-:Y:S08]  /*3d00*/  HMMA.16816.F32 R192, R4.reuse, R32, R108 ;  /* 0x0000002004c0723c */ /* 0x040ff0000000186c */
[----:B------:R-:W-:Y:S01]  /*3d10*/  HMMA.16816.F32 R200, R4, R36, R104 ;  /* 0x0000002404c8723c */ /* 0x000fe20000001868 */
[----:B------:R-:W-:Y:S01]  /*3d20*/  LDSM.16.MT88.4 R104, [R209+0x1d00] ;  /* 0x001d0000d168783b */ /* 0x000fe20000004200 */
[----:B-1----:R-:W-:-:S06]  /*3d30*/  FFMA.FTZ R8, R182, c[0x0][0x2d0], -R3 ;  /* 0x0000b400b6087a23 */ /* 0x002fcc0000010803 */
[C---:B------:R-:W-:Y:S01]  /*3d40*/  HMMA.16816.F32 R148, R4.reuse, R26, R148 ;  /* 0x0000001a0494723c */ /* 0x040fe20000001894 */
[----:B------:R1:W-:Y:S07]  /*3d50*/  MUFU.EX2 R138, R8 ;  /* 0x00000008008a7308 */ /* 0x0003ee0000000800 */
[C---:B------:R-:W-:Y:S08]  /*3d60*/  HMMA.16816.F32 R84, R4.reuse, R18, R84 ;  /* 0x000000120454723c */ /* 0x040ff00000001854 */
[----:B------:R-:W-:Y:S01]  /*3d70*/  HMMA.16816.F32 R100, R4, R22, R100 ;  /* 0x000000160464723c */ /* 0x000fe20000001864 */
[----:B-1----:R-:W-:-:S04]  /*3d80*/  FFMA.FTZ R8, R183, c[0x0][0x2d0], -R3 ;  /* 0x0000b400b7087a23 */ /* 0x002fc80000010803 */
[----:B------:R1:W4:Y:S03]  /*3d90*/  MUFU.EX2 R137, R8 ;  /* 0x0000000800897308 */ /* 0x0003260000000800 */
[C---:B------:R-:W-:Y:S01]  /*3da0*/  HMMA.16816.F32 R160, R4.reuse, R30, R96 ;  /* 0x0000001e04a0723c */ /* 0x040fe20000001860 */
[----:B------:R-:W-:Y:S07]  /*3db0*/  LDSM.16.MT88.4 R96, [R208+0x1d00] ;  /* 0x001d0000d060783b */ /* 0x000fee0000004200 */
[----:B------:R-:W-:Y:S01]  /*3dc0*/  HMMA.16816.F32 R116, R4, R34, R92 ;  /* 0x000000220474723c */ /* 0x000fe2000000185c */
[----:B-1----:R-:W-:-:S07]  /*3dd0*/  FFMA.FTZ R8, R180, c[0x0][0x2d0], -R3 ;  /* 0x0000b400b4087a23 */ /* 0x002fce0000010803 */
[----:B------:R-:W-:Y:S01]  /*3de0*/  HMMA.16816.F32 R144, R4, R38, R88 ;  /* 0x000000260490723c */ /* 0x000fe20000001858 */
[----:B------:R-:W-:Y:S01]  /*3df0*/  IMAD.MOV.U32 R95, RZ, RZ, R122 ;  /* 0x000000ffff5f7224 */ /* 0x000fe200078e007a */
[----:B------:R1:W-:Y:S01]  /*3e00*/  MUFU.EX2 R133, R8 ;  /* 0x0000000800857308 */ /* 0x0003e20000000800 */
[----:B------:R-:W-:Y:S02]  /*3e10*/  IMAD.MOV.U32 R94, RZ, RZ, R123 ;  /* 0x000000ffff5e7224 */ /* 0x000fe400078e007b */
[----:B------:R-:W-:Y:S02]  /*3e20*/  IMAD.MOV.U32 R93, RZ, RZ, R9 ;  /* 0x000000ffff5d7224 */ /* 0x000fe400078e0009 */
[----:B---3--:R-:W-:Y:S01]  /*3e30*/  F2FP.PACK_AB R4, R176, R179 ;  /* 0x000000b3b004723e */ /* 0x008fe200000000ff */
[----:B------:R-:W-:Y:S01]  /*3e40*/  IMAD.MOV.U32 R91, RZ, RZ, R187 ;  /* 0x000000ffff5b7224 */ /* 0x000fe200078e00bb */
[----:B--2---:R-:W-:Y:S01]  /*3e50*/  F2FP.PACK_AB R6, R178, R177 ;  /* 0x000000b1b206723e */ /* 0x004fe200000000ff */
[----:B------:R-:W-:Y:S01]  /*3e60*/  IMAD.MOV.U32 R90, RZ, RZ, R186 ;  /* 0x000000ffff5a7224 */ /* 0x000fe200078e00ba */
[----:B----4-:R-:W-:Y:S01]  /*3e70*/  F2FP.PACK_AB R5, R137, R138 ;  /* 0x0000008a8905723e */ /* 0x010fe200000000ff */
[----:B------:R-:W-:Y:S01]  /*3e80*/  IMAD.MOV.U32 R89, RZ, RZ, R185 ;  /* 0x000000ffff597224 */ /* 0x000fe200078e00b9 */
[----:B------:R-:W-:Y:S01]  /*3e90*/  LDSM.16.MT88.4 R120, [R208+0x2d00] ;  /* 0x002d0000d078783b */ /* 0x000fe20000004200 */
[----:B------:R-:W-:-:S02]  /*3ea0*/  IMAD.MOV.U32 R88, RZ, RZ, R184 ;  /* 0x000000ffff587224 */ /* 0x000fc400078e00b8 */
[----:B------:R-:W-:Y:S02]  /*3eb0*/  IMAD.MOV.U32 R92, RZ, RZ, R10 ;  /* 0x000000ffff5c7224 */ /* 0x000fe400078e000a */
[----:B-1----:R-:W-:-:S04]  /*3ec0*/  FFMA.FTZ R8, R181, c[0x0][0x2d0], -R3 ;  /* 0x0000b400b5087a23 */ /* 0x002fc80000010803 */
[----:B------:R-:W1:Y:S02]  /*3ed0*/  MUFU.EX2 R132, R8 ;  /* 0x0000000800847308 */ /* 0x000e640000000800 */
[----:B-1----:R-:W-:Y:S01]  /*3ee0*/  F2FP.PACK_AB R7, R132, R133 ;  /* 0x000000858407723e */ /* 0x002fe200000000ff */
[----:B------:R-:W-:Y:S02]  /*3ef0*/  FFMA.FTZ R8, R220, c[0x0][0x2d0], -R13 ;  /* 0x0000b400dc087a23 */ /* 0x000fe4000001080d */
[----:B------:R-:W-:-:S04]  /*3f00*/  IMAD.MOV.U32 R220, RZ, RZ, R91 ;  /* 0x000000ffffdc7224 */ /* 0x000fc800078e005b */
[C---:B------:R-:W-:Y:S01]  /*3f10*/  HMMA.16816.F32 R108, R4.reuse, R18, R52 ;  /* 0x00000012046c723c */ /* 0x040fe20000001834 */
[----:B------:R1:W-:Y:S06]  /*3f20*/  MUFU.EX2 R52, R8 ;  /* 0x0000000800347308 */ /* 0x0003ec0000000800 */
[----:B------:R-:W-:Y:S01]  /*3f30*/  IMAD.MOV.U32 R53, RZ, RZ, R90 ;  /* 0x000000ffff357224 */ /* 0x000fe200078e005a */
[----:B------:R-:W-:Y:S01]  /*3f40*/  HMMA.16816.F32 R180, R4, R26, R60 ;  /* 0x0000001a04b4723c */ /* 0x000fe2000000183c */
[----:B------:R-:W-:Y:S02]  /*3f50*/  IMAD.MOV.U32 R54, RZ, RZ, R89 ;  /* 0x000000ffff367224 */ /* 0x000fe400078e0059 */
[----:B------:R-:W-:-:S05]  /*3f60*/  IMAD.MOV.U32 R55, RZ, RZ, R88 ;  /* 0x000000ffff377224 */ /* 0x000fca00078e0058 */
[C---:B------:R-:W-:Y:S01]  /*3f70*/  HMMA.16816.F32 R184, R4.reuse, R24, R80 ;  /* 0x0000001804b8723c */ /* 0x040fe20000001850 */
[--C-:B-1----:R-:W-:Y:S01]  /*3f80*/  FFMA.FTZ R8, R221, c[0x0][0x2d0], -R13.reuse ;  /* 0x0000b400dd087a23 */ /* 0x102fe2000001080d */
[----:B------:R-:W1:Y:S01]  /*3f90*/  LDSM.16.MT88.4 R80, [R209+0xd00] ;  /* 0x000d0000d150783b */ /* 0x000e620000004200 */
[----:B------:R-:W-:Y:S02]  /*3fa0*/  IMAD.MOV.U32 R221, RZ, RZ, R92 ;  /* 0x000000ffffdd7224 */ /* 0x000fe400078e005c */
[----:B------:R2:W3:Y:S03]  /*3fb0*/  MUFU.EX2 R27, R8 ;  /* 0x00000008001b7308 */ /* 0x0004e60000000800 */
[C---:B------:R-:W-:Y:S08]  /*3fc0*/  HMMA.16816.F32 R48, R4.reuse, R22, R48 ;  /* 0x000000160430723c */ /* 0x040ff00000001830 */
[----:B------:R-:W-:Y:S01]  /*3fd0*/  HMMA.16816.F32 R60, R4, R20, R72 ;  /* 0x00000014043c723c */ /* 0x000fe20000001848 */
[----:B--2---:R-:W-:Y:S01]  /*3fe0*/  FFMA.FTZ R8, R223, c[0x0][0x2d0], -R13 ;  /* 0x0000b400df087a23 */ /* 0x004fe2000001080d */
[----:B---3--:R-:W-:Y:S01]  /*3ff0*/  F2FP.PACK_AB R128, R27, R52 ;  /* 0x000000341b80723e */ /* 0x008fe200000000ff */
[----:B------:R-:W-:-:S05]  /*4000*/  IMAD.MOV.U32 R223, RZ, RZ, R93 ;  /* 0x000000ffffdf7224 */ /* 0x000fca00078e005d */
[C---:B------:R-:W-:Y:S01]  /*4010*/  HMMA.16816.F32 R172, R4.reuse, R16, R76 ;  /* 0x0000001004ac723c */ /* 0x040fe2000000184c */
[----:B------:R2:W-:Y:S06]  /*4020*/  MUFU.EX2 R26, R8 ;  /* 0x00000008001a7308 */ /* 0x0005ec0000000800 */
[----:B------:R-:W-:Y:S01]  /*4030*/  IMAD.MOV.U32 R79, RZ, RZ, R11 ;  /* 0x000000ffff4f7224 */ /* 0x000fe200078e000b */
[C---:B------:R-:W-:Y:S07]  /*4040*/  HMMA.16816.F32 R156, R4.reuse, R28, R68 ;  /* 0x0000001c049c723c */ /* 0x040fee0000001844 */
[----:B------:R-:W-:Y:S01]  /*4050*/  IMAD.MOV.U32 R29, RZ, RZ, R94 ;  /* 0x000000ffff1d7224 */ /* 0x000fe200078e005e */
[----:B------:R-:W-:Y:S01]  /*4060*/  HMMA.16816.F32 R44, R4, R30, R44 ;  /* 0x0000001e042c723c */ /* 0x000fe2000000182c */
[----:B--2---:R-:W-:-:S02]  /*4070*/  FFMA.FTZ R8, R217, c[0x0][0x2d0], -R13 ;  /* 0x0000b400d9087a23 */ /* 0x004fc4000001080d */
[----:B------:R-:W-:Y:S02]  /*4080*/  IMAD.MOV.U32 R28, RZ, RZ, R95 ;  /* 0x000000ffff1c7224 */ /* 0x000fe400078e005f */
[----:B------:R2:W3:Y:S01]  /*4090*/  MUFU.EX2 R25, R8 ;  /* 0x0000000800197308 */ /* 0x0004e20000000800 */
[----:B------:R-:W-:Y:S02]  /*40a0*/  IMAD.MOV.U32 R217, RZ, RZ, R15 ;  /* 0x000000ffffd97224 */ /* 0x000fe400078e000f */
[----:B------:R-:W-:Y:S01]  /*40b0*/  HMMA.16816.F32 R64, R4, R32, R64 ;  /* 0x000000200440723c */ /* 0x000fe20000001840 */
[----:B------:R-:W-:-:S07]  /*40c0*/  IMAD.MOV.U32 R31, RZ, RZ, R14 ;  /* 0x000000ffff1f7224 */ /* 0x000fce00078e000e */
[----:B------:R-:W-:Y:S01]  /*40d0*/  HMMA.16816.F32 R56, R4, R34, R56 ;  /* 0x000000220438723c */ /* 0x000fe20000001838 */
[----:B--2---:R-:W-:Y:S01]  /*40e0*/  FFMA.FTZ R8, R233, c[0x0][0x2d0], -R12 ;  /* 0x0000b400e9087a23 */ /* 0x004fe2000001080c */
[----:B---3--:R-:W-:-:S06]  /*40f0*/  F2FP.PACK_AB R130, R25, R26 ;  /* 0x0000001a1982723e */ /* 0x008fcc00000000ff */
[C---:B------:R-:W-:Y:S01]  /*4100*/  HMMA.16816.F32 R164, R4.reuse, R36, R196 ;  /* 0x0000002404a4723c */ /* 0x040fe200000018c4 */
[----:B------:R2:W-:Y:S07]  /*4110*/  MUFU.EX2 R24, R8 ;  /* 0x0000000800187308 */ /* 0x0005ee0000000800 */
[----:B------:R-:W-:Y:S07]  /*4120*/  HMMA.16816.F32 R40, R4, R38, R40 ;  /* 0x000000260428723c */ /* 0x000fee0000001828 */
[----:B------:R-:W-:-:S02]  /*4130*/  FFMA.FTZ R4, R227, c[0x0][0x2d0], -R0 ;  /* 0x0000b400e3047a23 */ /* 0x000fc40000010800 */
[----:B--2---:R-:W-:Y:S02]  /*4140*/  FFMA.FTZ R8, R222, c[0x0][0x2d0], -R12 ;  /* 0x0000b400de087a23 */ /* 0x004fe4000001080c */
[----:B------:R2:W-:Y:S01]  /*4150*/  MUFU.EX2 R18, R4 ;  /* 0x0000000400127308 */ /* 0x0005e20000000800 */
[----:B------:R-:W-:-:S07]  /*4160*/  FADD.FTZ R5, R238, R237 ;  /* 0x000000edee057221 */ /* 0x000fce0000010000 */
[----:B------:R3:W4:Y:S01]  /*4170*/  MUFU.EX2 R23, R8 ;  /* 0x0000000800177308 */ /* 0x0007220000000800 */
[----:B--2---:R-:W-:-:S04]  /*4180*/  FADD.FTZ R4, R217, R31 ;  /* 0x0000001fd9047221 */ /* 0x004fc80000010000 */
[----:B------:R-:W-:Y:S02]  /*4190*/  FADD.FTZ R7, R223, R4 ;  /* 0x00000004df077221 */ /* 0x000fe40000010000 */
[----:B---3--:R-:W-:Y:S01]  /*41a0*/  FFMA.FTZ R8, R214, c[0x0][0x2d0], -R12 ;  /* 0x0000b400d6087a23 */ /* 0x008fe2000001080c */
[----:B----4-:R-:W-:-:S03]  /*41b0*/  F2FP.PACK_AB R129, R23, R24 ;  /* 0x000000181781723e */ /* 0x010fc600000000ff */
[----:B------:R2:W-:Y:S02]  /*41c0*/  MUFU.EX2 R21, R8 ;  /* 0x0000000800157308 */ /* 0x0005e40000000800 */
[----:B--2---:R-:W-:Y:S02]  /*41d0*/  FFMA.FTZ R8, R219, c[0x0][0x2d0], -R12 ;  /* 0x0000b400db087a23 */ /* 0x004fe4000001080c */
[----:B------:R-:W-:-:S04]  /*41e0*/  FADD.FTZ R12, R240, R5 ;  /* 0x00000005f00c7221 */ /* 0x000fc80000010000 */
[----:B------:R2:W3:Y:S01]  /*41f0*/  MUFU.EX2 R22, R8 ;  /* 0x0000000800167308 */ /* 0x0004e20000000800 */
[----:B------:R-:W-:-:S04]  /*4200*/  FADD.FTZ R4, R249, R12 ;  /* 0x0000000cf9047221 */ /* 0x000fc80000010000 */
[----:B------:R-:W-:-:S04]  /*4210*/  FADD.FTZ R4, R216, R4 ;  /* 0x00000004d8047221 */ /* 0x000fc80000010000 */
[----:B------:R-:W-:-:S04]  /*4220*/  FADD.FTZ R246, R246, R4 ;  /* 0x00000004f6f67221 */ /* 0x000fc80000010000 */
[----:B------:R-:W-:Y:S02]  /*4230*/  FADD.FTZ R246, R215, R246 ;  /* 0x000000f6d7f67221 */ /* 0x000fe40000010000 */
[----:B--2---:R-:W-:Y:S01]  /*4240*/  FFMA.FTZ R8, R241, c[0x0][0x2d0], -R0 ;  /* 0x0000b400f1087a23 */ /* 0x004fe20000010800 */
[----:B---3--:R-:W-:Y:S01]  /*4250*/  F2FP.PACK_AB R131, R22, R21 ;  /* 0x000000151683723e */ /* 0x008fe200000000ff */
[----:B------:R-:W-:Y:S02]  /*4260*/  FADD.FTZ R246, R213, R246 ;  /* 0x000000f6d5f67221 */ /* 0x000fe40000010000 */
[----:B------:R2:W-:Y:S02]  /*4270*/  MUFU.EX2 R20, R8 ;  /* 0x0000000800147308 */ /* 0x0005e40000000800 */
[----:B------:R-:W-:Y:S02]  /*4280*/  FADD.FTZ R246, R138, R246 ;  /* 0x000000f68af67221 */ /* 0x000fe40000010000 */
[----:B-1----:R-:W-:Y:S02]  /*4290*/  HMMA.16816.F32 R72, R128, R80, R168 ;  /* 0x000000508048723c */ /* 0x002fe400000018a8 */
[----:B------:R-:W-:-:S04]  /*42a0*/  FADD.FTZ R246, R137, R246 ;  /* 0x000000f689f67221 */ /* 0x000fc80000010000 */
[----:B------:R-:W-:Y:S02]  /*42b0*/  FADD.FTZ R246, R133, R246 ;  /* 0x000000f685f67221 */ /* 0x000fe40000010000 */
[C---:B------:R-:W-:Y:S02]  /*42c0*/  HMMA.16816.F32 R92, R128.reuse, R98, R100 ;  /* 0x00000062805c723c */ /* 0x040fe40000001864 */
[----:B------:R-:W-:Y:S02]  /*42d0*/  FADD.FTZ R246, R132, R246 ;  /* 0x000000f684f67221 */ /* 0x000fe40000010000 */
[--C-:B--2---:R-:W-:Y:S02]  /*42e0*/  FFMA.FTZ R8, R218, c[0x0][0x2d0], -R0.reuse ;  /* 0x0000b400da087a23 */ /* 0x104fe40000010800 */
[----:B------:R-:W-:Y:S02]  /*42f0*/  FFMA.FTZ R0, R229, c[0x0][0x2d0], -R0 ;  /* 0x0000b400e5007a23 */ /* 0x000fe40000010800 */
[----:B------:R1:W2:Y:S01]  /*4300*/  MUFU.EX2 R19, R8 ;  /* 0x0000000800137308 */ /* 0x0002a20000000800 */
[C---:B------:R-:W-:Y:S07]  /*4310*/  HMMA.16816.F32 R88, R128.reuse, R96, R124 ;  /* 0x000000608058723c */ /* 0x040fee000000187c */
[----:B------:R3:W4:Y:S01]  /*4320*/  MUFU.EX2 R17, R0 ;  /* 0x0000000000117308 */ /* 0x0007220000000800 */
[----:B------:R-:W-:Y:S01]  /*4330*/  HMMA.16816.F32 R100, R128, R104, R112 ;  /* 0x000000688064723c */ /* 0x000fe20000001870 */
[----:B-1----:R-:W1:Y:S01]  /*4340*/  LDSM.16.MT88.4 R8, [R209+0x2d00] ;  /* 0x002d0000d108783b */ /* 0x002e620000004200 */
[----:B--2---:R-:W-:-:S06]  /*4350*/  F2FP.PACK_AB R168, R19, R20 ;  /* 0x0000001413a8723e */ /* 0x004fcc00000000ff */
[----:B------:R-:W-:Y:S01]  /*4360*/  HMMA.16816.F32 R140, R128, R152, R140 ;  /* 0x00000098808c723c */ /* 0x000fe2000000188c */
[----:B---3--:R-:W-:Y:S01]  /*4370*/  FFMA.FTZ R0, R79, c[0x0][0x2d0], -R3 ;  /* 0x0000b4004f007a23 */ /* 0x008fe20000010803 */
[----:B----4-:R-:W-:-:S06]  /*4380*/  F2FP.PACK_AB R170, R17, R18 ;  /* 0x0000001211aa723e */ /* 0x010fcc00000000ff */
[C---:B------:R-:W-:Y:S01]  /*4390*/  HMMA.16816.F32 R148, R128.reuse, R154, R148 ;  /* 0x0000009a8094723c */ /* 0x040fe20000001894 */
[----:B------:R2:W3:Y:S07]  /*43a0*/  MUFU.EX2 R13, R0 ;  /* 0x00000000000d7308 */ /* 0x0004ee0000000800 */
[C---:B------:R-:W-:Y:S08]  /*43b0*/  HMMA.16816.F32 R76, R128.reuse, R82, R84 ;  /* 0x00000052804c723c */ /* 0x040ff00000001854 */
[----:B------:R-:W-:Y:S01]  /*43c0*/  HMMA.16816.F32 R160, R128, R106, R160 ;  /* 0x0000006a80a0723c */ /* 0x000fe200000018a0 */
[----:B--2---:R-:W-:-:S02]  /*43d0*/  FFMA.FTZ R0, R231, c[0x0][0x2d0], -R3 ;  /* 0x0000b400e7007a23 */ /* 0x004fc40000010803 */
[----:B---3--:R-:W-:Y:S02]  /*43e0*/  FADD.FTZ R246, R13, R246 ;  /* 0x000000f60df67221 */ /* 0x008fe40000010000 */
[----:B------:R2:W3:Y:S03]  /*43f0*/  MUFU.EX2 R14, R0 ;  /* 0x00000000000e7308 */ /* 0x0004e60000000800 */
[C---:B------:R-:W-:Y:S08]  /*4400*/  HMMA.16816.F32 R112, R128.reuse, R120, R192 ;  /* 0x000000788070723c */ /* 0x040ff000000018c0 */
[----:B------:R-:W-:Y:S01]  /*4410*/  HMMA.16816.F32 R116, R128, R122, R116 ;  /* 0x0000007a8074723c */ /* 0x000fe20000001874 */
[--C-:B--2---:R-:W-:Y:S01]  /*4420*/  FFMA.FTZ R0, R230, c[0x0][0x2d0], -R3.reuse ;  /* 0x0000b400e6007a23 */ /* 0x104fe20000010803 */
[----:B---3--:R-:W-:Y:S01]  /*4430*/  F2FP.PACK_AB R169, R14, R13 ;  /* 0x0000000d0ea9723e */ /* 0x008fe200000000ff */
[----:B------:R-:W-:-:S05]  /*4440*/  FFMA.FTZ R3, R232, c[0x0][0x2d0], -R3 ;  /* 0x0000b400e8037a23 */ /* 0x000fca0000010803 */
[----:B-1----:R-:W-:Y:S01]  /*4450*/  HMMA.16816.F32 R124, R128, R8, R200 ;  /* 0x00000008807c723c */ /* 0x002fe200000018c8 */
[----:B------:R1:W2:Y:S01]  /*4460*/  MUFU.EX2 R15, R0 ;  /* 0x00000000000f7308 */ /* 0x0002a20000000800 */
[----:B------:R-:W-:-:S06]  /*4470*/  FADD.FTZ R246, R14, R246 ;  /* 0x000000f60ef67221 */ /* 0x000fcc0000010000 */
[----:B------:R-:W-:Y:S01]  /*4480*/  HMMA.16816.F32 R128, R128, R10, R144 ;  /* 0x0000000a8080723c */ /* 0x000fe20000001890 */
[----:B------:R3:W4:Y:S01]  /*4490*/  MUFU.EX2 R16, R3 ;  /* 0x0000000300107308 */ /* 0x0007220000000800 */
[----:B-1----:R-:W-:Y:S02]  /*44a0*/  FADD.FTZ R0, R250, R242 ;  /* 0x000000f2fa007221 */ /* 0x002fe40000010000 */
[----:B--2---:R-:W-:Y:S02]  /*44b0*/  FADD.FTZ R246, R15, R246 ;  /* 0x000000f60ff67221 */ /* 0x004fe40000010000 */
[----:B------:R-:W-:Y:S02]  /*44c0*/  FADD.FTZ R0, R251, R0 ;  /* 0x00000000fb007221 */ /* 0x000fe40000010000 */
[----:B---3--:R-:W-:Y:S01]  /*44d0*/  FADD.FTZ R3, R29, R28 ;  /* 0x0000001c1d037221 */ /* 0x008fe20000010000 */
[----:B----4-:R-:W-:Y:S01]  /*44e0*/  F2FP.PACK_AB R171, R16, R15 ;  /* 0x0000000f10ab723e */ /* 0x010fe200000000ff */
[----:B------:R-:W-:-:S02]  /*44f0*/  FADD.FTZ R5, R252, R0 ;  /* 0x00000000fc057221 */ /* 0x000fc40000010000 */
[----:B------:R-:W-:Y:S02]  /*4500*/  FADD.FTZ R6, R221, R3 ;  /* 0x00000003dd067221 */ /* 0x000fe40000010000 */
[----:B------:R-:W-:Y:S02]  /*4510*/  FADD.FTZ R3, R220, R7 ;  /* 0x00000007dc037221 */ /* 0x000fe40000010000 */
[----:B------:R-:W-:Y:S01]  /*4520*/  FADD.FTZ R0, R53, R6 ;  /* 0x0000000635007221 */ /* 0x000fe20000010000 */
[----:B------:R-:W-:Y:S01]  /*4530*/  HMMA.16816.F32 R68, R168, R80, R172 ;  /* 0x00000050a844723c */ /* 0x000fe200000018ac */
[----:B------:R-:W-:Y:S02]  /*4540*/  FADD.FTZ R5, R228, R5 ;  /* 0x00000005e4057221 */ /* 0x000fe40000010000 */
[----:B------:R-:W-:Y:S02]  /*4550*/  FADD.FTZ R3, R239, R3 ;  /* 0x00000003ef037221 */ /* 0x000fe40000010000 */
[----:B------:R-:W-:-:S02]  /*4560*/  FADD.FTZ R0, R234, R0 ;  /* 0x00000000ea007221 */ /* 0x000fc40000010000 */
[----:B------:R-:W-:Y:S01]  /*4570*/  FADD.FTZ R245, R245, R5 ;  /* 0x00000005f5f57221 */ /* 0x000fe20000010000 */
[C---:B------:R-:W-:Y:S01]  /*4580*/  HMMA.16816.F32 R80, R168.reuse, R82, R108 ;  /* 0x00000052a850723c */ /* 0x040fe2000000186c */
[----:B------:R-:W-:Y:S02]  /*4590*/  FADD.FTZ R247, R247, R3 ;  /* 0x00000003f7f77221 */ /* 0x000fe40000010000 */
[----:B------:R-:W-:Y:S02]  /*45a0*/  FADD.FTZ R248, R248, R0 ;  /* 0x00000000f8f87221 */ /* 0x000fe40000010000 */
[----:B------:R-:W-:Y:S02]  /*45b0*/  FADD.FTZ R245, R226, R245 ;  /* 0x000000f5e2f57221 */ /* 0x000fe40000010000 */
[----:B------:R-:W-:Y:S01]  /*45c0*/  FADD.FTZ R247, R244, R247 ;  /* 0x000000f7f4f77221 */ /* 0x000fe20000010000 */
[----:B------:R-:W-:Y:S01]  /*45d0*/  HMMA.16816.F32 R144, R168, R152, R184 ;  /* 0x00000098a890723c */ /* 0x000fe200000018b8 */
        /* <DEDUP_REMOVED lines=12> */
[----:B------:R-:W-:Y:S02]  /*46a0*/  IMAD.MOV.U32 R220, RZ, RZ, R54 ;  /* 0x000000ffffdc7224 */ /* 0x000fe400078e0036 */
[----:B------:R-:W-:Y:S01]  /*46b0*/  FADD.FTZ R245, R177, R245 ;  /* 0x000000f5b1f57221 */ /* 0x000fe20000010000 */
[----:B------:R-:W-:Y:S01]  /*46c0*/  HMMA.16816.F32 R108, R168, R120, R64 ;  /* 0x00000078a86c723c */ /* 0x000fe20000001840 */
[----:B------:R-:W-:Y:S01]  /*46d0*/  FADD.FTZ R247, R205, R247 ;  /* 0x000000f7cdf77221 */ /* 0x000fe20000010000 */
[----:B------:R-:W-:Y:S01]  /*46e0*/  ISETP.GE.AND P0, PT, R220, R55, PT ;  /* 0x00000037dc00720c */ /* 0x000fe20003f06270 */
[----:B------:R-:W-:-:S02]  /*46f0*/  FADD.FTZ R248, R188, R248 ;  /* 0x000000f8bcf87221 */ /* 0x000fc40000010000 */
[----:B------:R-:W-:Y:S02]  /*4700*/  FADD.FTZ R245, R178, R245 ;  /* 0x000000f5b2f57221 */ /* 0x000fe40000010000 */
        /* <DEDUP_REMOVED lines=16> */
[----:B------:R-:W-:Y:S01]  /*4810*/  HMMA.16816.F32 R120, R168, R122, R56 ;  /* 0x0000007aa878723c */ /* 0x000fe20000001838 */
[----:B------:R-:W-:Y:S02]  /*4820*/  FADD.FTZ R247, R25, R247 ;  /* 0x000000f719f77221 */ /* 0x000fe40000010000 */
[----:B------:R-:W-:-:S05]  /*4830*/  FADD.FTZ R248, R22, R248 ;  /* 0x000000f816f87221 */ /* 0x000fca0000010000 */
[C---:B------:R-:W-:Y:S08]  /*4840*/  HMMA.16816.F32 R164, R168.reuse, R8, R164 ;  /* 0x00000008a8a4723c */ /* 0x040ff000000018a4 */
[----:B------:R-:W-:Y:S01]  /*4850*/  HMMA.16816.F32 R168, R168, R10, R40 ;  /* 0x0000000aa8a8723c */ /* 0x000fe20000001828 */
[----:B------:R-:W-:Y:S07]  /*4860*/  @!P0 BRA `(.L_x_10) ;  /* 0x000032d000008947 */ /* 0x000fee0003800000 */
[----:B------:R-:W2:Y:S04]  /*4870*/  LDL.64 R30, [R1+0x18] ;  /* 0x00001800011e7983 */ /* 0x000ea80000100a00 */
[----:B------:R-:W3:Y:S04]  /*4880*/  LDL R53, [R1+0x2c] ;  /* 0x00002c0001357983 */ /* 0x000ee80000100800 */
[----:B------:R-:W4:Y:S04]  /*4890*/  LDL.64 R28, [R1+0x20] ;  /* 0x00002000011c7983 */ /* 0x000f280000100a00 */
[----:B------:R-:W5:Y:S01]  /*48a0*/  LDL.64 R54, [R1+0x10] ;  /* 0x0000100001367983 */ /* 0x000f620000100a00 */
[----:B------:R-:W-:Y:S01]  /*48b0*/  IMAD.MOV.U32 R138, RZ, RZ, R2 ;  /* 0x000000ffff8a7224 */ /* 0x000fe200078e0002 */
[C---:B------:R-:W-:Y:S01]  /*48c0*/  IADD3 R223, R212.reuse, 0x400, RZ ;  /* 0x00000400d4df7810 */ /* 0x040fe20007ffe0ff */
[----:B------:R-:W-:Y:S01]  /*48d0*/  IMAD.MOV.U32 R225, RZ, RZ, R220 ;  /* 0x000000ffffe17224 */ /* 0x000fe200078e00dc */
[C---:B------:R-:W-:Y:S01]  /*48e0*/  IADD3 R222, R212.reuse, 0x800, RZ ;  /* 0x00000800d4de7810 */ /* 0x040fe20007ffe0ff */
[----:B------:R-:W-:Y:S01]  /*48f0*/  IMAD.MOV.U32 R3, RZ, RZ, R135 ;  /* 0x000000ffff037224 */ /* 0x000fe200078e0087 */
[C---:B------:R-:W-:Y:S01]  /*4900*/  IADD3 R221, R212.reuse, 0xc00, RZ ;  /* 0x00000c00d4dd7810 */ /* 0x040fe20007ffe0ff */
[----:B------:R-:W-:Y:S01]  /*4910*/  IMAD.MOV.U32 R0, RZ, RZ, R136 ;  /* 0x000000ffff007224 */ /* 0x000fe200078e0088 */
[C---:B------:R-:W-:Y:S01]  /*4920*/  IADD3 R220, R212.reuse, 0x1000, RZ ;  /* 0x00001000d4dc7810 */ /* 0x040fe20007ffe0ff */
[----:B------:R-:W-:Y:S01]  /*4930*/  IMAD.MOV.U32 R137, RZ, RZ, R134 ;  /* 0x000000ffff897224 */ /* 0x000fe200078e0086 */
[----:B------:R-:W-:-:S02]  /*4940*/  IADD3 R219, R212, 0x1400, RZ ;  /* 0x00001400d4db7810 */ /* 0x000fc40007ffe0ff */
[C---:B------:R-:W-:Y:S02]  /*4950*/  IADD3 R218, R212.reuse, 0x1800, RZ ;  /* 0x00001800d4da7810 */ /* 0x040fe40007ffe0ff */
[C---:B------:R-:W-:Y:S02]  /*4960*/  IADD3 R217, R212.reuse, 0x1c00, RZ ;  /* 0x00001c00d4d97810 */ /* 0x040fe40007ffe0ff */
[C---:B------:R-:W-:Y:S02]  /*4970*/  IADD3 R216, R212.reuse, 0x2000, RZ ;  /* 0x00002000d4d87810 */ /* 0x040fe40007ffe0ff */
[C---:B------:R-:W-:Y:S02]  /*4980*/  IADD3 R215, R212.reuse, 0x2400, RZ ;  /* 0x00002400d4d77810 */ /* 0x040fe40007ffe0ff */
[C---:B------:R-:W-:Y:S02]  /*4990*/  IADD3 R214, R212.reuse, 0x2800, RZ ;  /* 0x00002800d4d67810 */ /* 0x040fe40007ffe0ff */
[----:B------:R-:W-:-:S02]  /*49a0*/  IADD3 R213, R212, 0x2c00, RZ ;  /* 0x00002c00d4d57810 */ /* 0x000fc40007ffe0ff */
[C---:B--2---:R-:W-:Y:S02]  /*49b0*/  IADD3 R4, P3, R30.reuse, 0x20, RZ ;  /* 0x000000201e047810 */ /* 0x044fe40007f7e0ff */
[----:B------:R-:W-:-:S03]  /*49c0*/  IADD3 R2, P2, R30, 0x40, RZ ;  /* 0x000000401e027810 */ /* 0x000fc60007f5e0ff */
[----:B------:R3:W-:Y:S04]  /*49d0*/  STL [R1+0xc], R4 ;  /* 0x00000c0401007387 */ /* 0x0007e80000100800 */
[----:B------:R1:W-:Y:S01]  /*49e0*/  STL [R1+0x4], R2 ;  /* 0x0000040201007387 */ /* 0x0003e20000100800 */
[--C-:B---3--:R-:W-:Y:S02]  /*49f0*/  IMAD.X R4, RZ, RZ, R53.reuse, P3 ;  /* 0x000000ffff047224 */ /* 0x108fe400018e0635 */
[----:B-1----:R-:W-:-:S03]  /*4a00*/  IMAD.X R2, RZ, RZ, R53, P2 ;  /* 0x000000ffff027224 */ /* 0x002fc600010e0635 */
[----:B------:R1:W-:Y:S04]  /*4a10*/  STL [R1+0x8], R4 ;  /* 0x0000080401007387 */ /* 0x0003e80000100800 */
[----:B------:R1:W-:Y:S01]  /*4a20*/  STL [R1], R2 ;  /* 0x0000000201007387 */ /* 0x0003e20000100800 */
[C---:B----4-:R-:W-:Y:S02]  /*4a30*/  IADD3 R252, P1, R28.reuse, 0x20, RZ ;  /* 0x000000201cfc7810 */ /* 0x050fe40007f3e0ff */
[----:B------:R-:W-:-:S03]  /*4a40*/  IADD3 R250, P0, R28, 0x40, RZ ;  /* 0x000000401cfa7810 */ /* 0x000fc60007f1e0ff */
[--C-:B-----5:R-:W-:Y:S02]  /*4a50*/  IMAD.X R251, RZ, RZ, R55.reuse, P1 ;  /* 0x000000fffffb7224 */ /* 0x120fe400008e0637 */
[----:B------:R-:W-:Y:S02]  /*4a60*/  IMAD.X R249, RZ, RZ, R55, P0 ;  /* 0x000000fffff97224 */ /* 0x000fe400000e0637 */
.L_x_11:
[----:B------:R-:W2:Y:S01]  /*4a70*/  LDL.64 R196, [R1+0x18] ;  /* 0x0000180001c47983 */ /* 0x000ea20000100a00 */
[----:B------:R-:W-:Y:S04]  /*4a80*/  DEPBAR.LE SB0, 0x0 ;  /* 0x000080000000791a */ /* 0x000fe80000000000 */
[----:B-1----:R-:W-:Y:S01]  /*4a90*/  SHF.R.S32.HI R2, RZ, 0x1f, R225 ;  /* 0x0000001fff027819 */ /* 0x002fe200000114e1 */
[----:B------:R-:W3:Y:S01]  /*4aa0*/  LDL R192, [R1+0x2c] ;  /* 0x00002c0001c07983 */ /* 0x000ee20000100800 */
[C---:B------:R-:W-:Y:S01]  /*4ab0*/  IMAD.WIDE.U32 R54, R225.reuse, c[0x0][0x208], RZ ;  /* 0x00008200e1367a25 */ /* 0x040fe200078e00ff */
[----:B------:R-:W-:Y:S02]  /*4ac0*/  MOV R194, c[0x0][0x208] ;  /* 0x0000820000c27a02 */ /* 0x000fe40000000f00 */
[----:B------:R-:W4:Y:S01]  /*4ad0*/  LDL R189, [R1+0xc] ;  /* 0x00000c0001bd7983 */ /* 0x000f220000100800 */
[----:B------:R-:W-:Y:S01]  /*4ae0*/  IMAD R2, R2, c[0x0][0x208], RZ ;  /* 0x0000820002027a24 */ /* 0x000fe200078e02ff */
[C---:B------:R-:W-:Y:S02]  /*4af0*/  SHF.L.U32 R136, R54.reuse, 0x6, RZ ;  /* 0x0000000636887819 */ /* 0x040fe400000006ff */
[----:B------:R-:W5:Y:S01]  /*4b00*/  LDL R193, [R1+0x4] ;  /* 0x0000040001c17983 */ /* 0x000f620000100800 */
[----:B------:R-:W-:Y:S01]  /*4b10*/  IMAD R2, R225, c[0x0][0x20c], R2 ;  /* 0x00008300e1027a24 */ /* 0x000fe200078e0202 */
[----:B------:R-:W-:Y:S02]  /*4b20*/  MOV R195, c[0x0][0x20c] ;  /* 0x0000830000c37a02 */ /* 0x000fe40000000f00 */
[----:B------:R-:W5:Y:S02]  /*4b30*/  LDL R190, [R1+0x8] ;  /* 0x0000080001be7983 */ /* 0x000f640000100800 */
[----:B------:R-:W-:Y:S02]  /*4b40*/  IADD3 R2, R55, R2, RZ ;  /* 0x0000000237027210 */ /* 0x000fe40007ffe0ff */
[----:B------:R-:W5:Y:S02]  /*4b50*/  LDL R191, [R1] ;  /* 0x0000000001bf7983 */ /* 0x000f640000100800 */
[----:B------:R-:W-:Y:S02]  /*4b60*/  SHF.L.U64.HI R2, R54, 0x6, R2 ;  /* 0x0000000636027819 */ /* 0x000fe40000010202 */
[----:B------:R-:W5:Y:S04]  /*4b70*/  LDL R226, [R1+0x28] ;  /* 0x0000280001e27983 */ /* 0x000f680000100800 */
[----:B------:R-:W-:Y:S08]  /*4b80*/  BAR.SYNC.DEFER_BLOCKING 0x0 ;  /* 0x0000000000007b1d */ /* 0x000ff00000010000 */
[----:B------:R-:W-:Y:S08]  /*4b90*/  LDSM.16.M88.4 R64, [R210+0x6100] ;  /* 0x00610000d240783b */ /* 0x000ff00000000200 */
[----:B------:R-:W1:Y:S08]  /*4ba0*/  LDSM.16.M88.4 R16, [R139+0x3100] ;  /* 0x003100008b10783b */ /* 0x000e700000000200 */
[----:B------:R-:W1:Y:S08]  /*4bb0*/  LDSM.16.M88.4 R60, [R210+0x7100] ;  /* 0x00710000d23c783b */ /* 0x000e700000000200 */
[----:B------:R-:W1:Y:S08]  /*4bc0*/  LDSM.16.M88.4 R32, [R139+0x3500] ;  /* 0x003500008b20783b */ /* 0x000e700000000200 */
[----:B------:R-:W5:Y:S04]  /*4bd0*/  LDL R227, [R1+0x34] ;  /* 0x0000340001e37983 */ /* 0x000f680000100800 */
[----:B------:R-:W1:Y:S08]  /*4be0*/  LDSM.16.M88.4 R48, [R139+0x3900] ;  /* 0x003900008b30783b */ /* 0x000e700000000200 */
[----:B------:R-:W5:Y:S01]  /*4bf0*/  LDL.64 R230, [R1+0x20] ;  /* 0x0000200001e67983 */ /* 0x000f620000100a00 */
[-C--:B-1----:R-:W-:Y:S05]  /*4c00*/  HMMA.16816.F32 R4, R64, R16.reuse, RZ ;  /* 0x000000104004723c */ /* 0x082fea00000018ff */
[----:B------:R-:W1:Y:S03]  /*4c10*/  LDSM.16.M88.4 R132, [R139+0x3d00] ;  /* 0x003d00008b84783b */ /* 0x000e660000000200 */
[C---:B------:R-:W-:Y:S05]  /*4c20*/  HMMA.16816.F32 R8, R60.reuse, R16, RZ ;  /* 0x000000103c08723c */ /* 0x040fea00000018ff */
[----:B------:R-:W5:Y:S03]  /*4c30*/  LDL.64 R228, [R1+0x10] ;  /* 0x0000100001e47983 */ /* 0x000f660000100a00 */
[-C--:B------:R-:W-:Y:S03]  /*4c40*/  HMMA.16816.F32 R12, R60, R18.reuse, RZ ;  /* 0x000000123c0c723c */ /* 0x080fe600000018ff */
[----:B------:R-:W-:Y:S05]  /*4c50*/  LDSM.16.M88.4 R172, [R211+0x6100] ;  /* 0x00610000d3ac783b */ /* 0x000fea0000000200 */
[C---:B------:R-:W-:Y:S03]  /*4c60*/  HMMA.16816.F32 R16, R64.reuse, R18, RZ ;  /* 0x000000124010723c */ /* 0x040fe600000018ff */
[----:B------:R-:W1:Y:S05]  /*4c70*/  LDSM.16.M88.4 R176, [R212] ;  /* 0x00000000d4b0783b */ /* 0x000e6a0000000200 */
[-C--:B------:R-:W-:Y:S03]  /*4c80*/  HMMA.16816.F32 R20, R64, R32.reuse, RZ ;  /* 0x000000204014723c */ /* 0x080fe600000018ff */
[----:B------:R-:W1:Y:S05]  /*4c90*/  LDSM.16.M88.4 R180, [R211+0x7100] ;  /* 0x00710000d3b4783b */ /* 0x000e6a0000000200 */
[C---:B------:R-:W-:Y:S03]  /*4ca0*/  HMMA.16816.F32 R24, R60.reuse, R32, RZ ;  /* 0x000000203c18723c */ /* 0x040fe600000018ff */
[----:B------:R-:W1:Y:S05]  /*4cb0*/  LDSM.16.M88.4 R184, [R223] ;  /* 0x00000000dfb8783b */ /* 0x000e6a0000000200 */
[-C--:B------:R-:W-:Y:S08]  /*4cc0*/  HMMA.16816.F32 R28, R60, R34.reuse, RZ ;  /* 0x000000223c1c723c */ /* 0x080ff000000018ff */
[C---:B------:R-:W-:Y:S08]  /*4cd0*/  HMMA.16816.F32 R32, R64.reuse, R34, RZ ;  /* 0x000000224020723c */ /* 0x040ff000000018ff */
[-C--:B------:R-:W-:Y:S08]  /*4ce0*/  HMMA.16816.F32 R36, R64, R48.reuse, RZ ;  /* 0x000000304024723c */ /* 0x080ff000000018ff */
[C---:B------:R-:W-:Y:S08]  /*4cf0*/  HMMA.16816.F32 R40, R60.reuse, R48, RZ ;  /* 0x000000303c28723c */ /* 0x040ff000000018ff */
[-C--:B------:R-:W-:Y:S08]  /*4d00*/  HMMA.16816.F32 R44, R60, R50.reuse, RZ ;  /* 0x000000323c2c723c */ /* 0x080ff000000018ff */
[C---:B------:R-:W-:Y:S04]  /*4d10*/  HMMA.16816.F32 R48, R64.reuse, R50, RZ ;  /* 0x000000324030723c */ /* 0x040fe800000018ff */
[----:B--2---:R-:W-:Y:S04]  /*4d20*/  IADD3 R52, P1, R136, R196, RZ ;  /* 0x000000c488347210 */ /* 0x004fe80007f3e0ff */
[----:B------:R-:W-:Y:S04]  /*4d30*/  LEA R200, P0, R52, c[0x0][0x1f8], 0x1 ;  /* 0x00007e0034c87a11 */ /* 0x000fe800078008ff */
[----:B---3--:R-:W-:Y:S04]  /*4d40*/  IADD3.X R53, R2, R192, RZ, P1, !PT ;  /* 0x000000c002357210 */ /* 0x008fe80000ffe4ff */
[----:B------:R-:W-:Y:S02]  /*4d50*/  LEA.HI.X R201, R52, c[0x0][0x1fc], R53, 0x1, P0 ;  /* 0x00007f0034c97a11 */ /* 0x000fe400000f0c35 */
[-C--:B-1----:R-:W-:Y:S01]  /*4d60*/  HMMA.16816.F32 R52, R64, R132.reuse, RZ ;  /* 0x000000844034723c */ /* 0x082fe200000018ff */
[C---:B----4-:R-:W-:Y:S02]  /*4d70*/  IADD3 R57, P3, R136.reuse, R189, RZ ;  /* 0x000000bd88397210 */ /* 0x050fe40007f7e0ff */
[----:B-----5:R-:W-:Y:S02]  /*4d80*/  IADD3 R56, P2, R136, R193, RZ ;  /* 0x000000c188387210 */ /* 0x020fe40007f5e0ff */
[C---:B------:R-:W-:Y:S02]  /*4d90*/  LEA R204, P1, R57.reuse, c[0x0][0x1f8], 0x1 ;  /* 0x00007e0039cc7a11 */ /* 0x040fe400078208ff */
[----:B------:R-:W-:Y:S02]  /*4da0*/  LEA R202, P0, R56, c[0x0][0x1f8], 0x1 ;  /* 0x00007e0038ca7a11 */ /* 0x000fe400078008ff */
[C---:B------:R-:W-:Y:S03]  /*4db0*/  IADD3.X R58, R2.reuse, R190, RZ, P3, !PT ;  /* 0x000000be023a7210 */ /* 0x040fe60001ffe4ff */
[----:B------:R-:W-:Y:S02]  /*4dc0*/  IADD3.X R59, R2, R191, RZ, P2, !PT ;  /* 0x000000bf023b7210 */ /* 0x000fe400017fe4ff */
[----:B------:R-:W-:Y:S02]  /*4dd0*/  LEA.HI.X R205, R57, c[0x0][0x1fc], R58, 0x1, P1 ;  /* 0x00007f0039cd7a11 */ /* 0x000fe400008f0c3a */
[----:B------:R-:W-:Y:S02]  /*4de0*/  LEA.HI.X R203, R56, c[0x0][0x1fc], R59, 0x1, P0 ;  /* 0x00007f0038cb7a11 */ /* 0x000fe400000f0c3b */
[C---:B------:R-:W-:Y:S02]  /*4df0*/  HMMA.16816.F32 R56, R60.reuse, R132, RZ ;  /* 0x000000843c38723c */ /* 0x040fe400000018ff */
[----:B------:R-:W-:Y:S04]  /*4e00*/  LEA R136, P3, R194, R136, 0x5 ;  /* 0x00000088c2887211 */ /* 0x000fe800078628ff */
[C---:B------:R-:W-:Y:S02]  /*4e10*/  IADD3 R188, P0, R136.reuse, R196, RZ ;  /* 0x000000c488bc7210 */ /* 0x040fe40007f1e0ff */
[-C--:B------:R-:W-:Y:S01]  /*4e20*/  HMMA.16816.F32 R60, R60, R134.reuse, RZ ;  /* 0x000000863c3c723c */ /* 0x080fe200000018ff */
[----:B------:R-:W-:Y:S03]  /*4e30*/  IADD3 R189, P2, R136, R189, RZ ;  /* 0x000000bd88bd7210 */ /* 0x000fe60007f5e0ff */
[----:B------:R-:W-:Y:S02]  /*4e40*/  LEA R132, P4, R188, c[0x0][0x1f8], 0x1 ;  /* 0x00007e00bc847a11 */ /* 0x000fe400078808ff */
[----:B------:R-:W-:Y:S02]  /*4e50*/  LEA.HI.X R2, R194, R2, R195, 0x5, P3 ;  /* 0x00000002c2027211 */ /* 0x000fe400018f2cc3 */
[----:B------:R-:W-:Y:S04]  /*4e60*/  HMMA.16816.F32 R64, R64, R134, RZ ;  /* 0x000000864040723c */ /* 0x000fe800000018ff */
[C---:B------:R-:W-:Y:S02]  /*4e70*/  LEA R198, P1, R189.reuse, c[0x0][0x1f8], 0x1 ;  /* 0x00007e00bdc67a11 */ /* 0x040fe400078208ff */
[----:B------:R-:W-:Y:S02]  /*4e80*/  IADD3 R136, P3, R136, R193, RZ ;  /* 0x000000c188887210 */ /* 0x000fe40007f7e0ff */
[-C--:B------:R-:W-:Y:S05]  /*4e90*/  HMMA.16816.F32 R4, R172, R176.reuse, R4 ;  /* 0x000000b0ac04723c */ /* 0x080fea0000001804 */
[C---:B------:R-:W-:Y:S02]  /*4ea0*/  IADD3.X R133, R2.reuse, R192, RZ, P0, !PT ;  /* 0x000000c002857210 */ /* 0x040fe400007fe4ff */
[----:B------:R-:W-:Y:S01]  /*4eb0*/  IADD3.X R190, R2, R190, RZ, P2, !PT ;  /* 0x000000be02be7210 */ /* 0x000fe200017fe4ff */
[C---:B------:R-:W-:Y:S01]  /*4ec0*/  HMMA.16816.F32 R8, R180.reuse, R176, R8 ;  /* 0x000000b0b408723c */ /* 0x040fe20000001808 */
[----:B------:R-:W-:Y:S03]  /*4ed0*/  LDSM.16.M88.4 R192, [R221] ;  /* 0x00000000ddc0783b */ /* 0x000fe60000000200 */
[----:B------:R-:W-:Y:S02]  /*4ee0*/  LEA.HI.X R133, R188, c[0x0][0x1fc], R133, 0x1, P4 ;  /* 0x00007f00bc857a11 */ /* 0x000fe400020f0c85 */
[----:B------:R-:W-:Y:S02]  /*4ef0*/  IADD3.X R2, R2, R191, RZ, P3, !PT ;  /* 0x000000bf02027210 */ /* 0x000fe40001ffe4ff */
[-C--:B------:R-:W-:Y:S03]  /*4f00*/  HMMA.16816.F32 R12, R180, R178.reuse, R12 ;  /* 0x000000b2b40c723c */ /* 0x080fe6000000180c */
[----:B------:R-:W-:Y:S02]  /*4f10*/  ISETP.NE.AND P2, PT, R226, RZ, PT ;  /* 0x000000ffe200720c */ /* 0x000fe40003f45270 */
[----:B------:R-:W-:Y:S02]  /*4f20*/  LEA.HI.X R199, R189, c[0x0][0x1fc], R190, 0x1, P1 ;  /* 0x00007f00bdc77a11 */ /* 0x000fe400008f0cbe */
[----:B------:R-:W1:Y:S01]  /*4f30*/  LDSM.16.M88.4 R188, [R222] ;  /* 0x00000000debc783b */ /* 0x000e620000000200 */
[C---:B------:R-:W-:Y:S04]  /*4f40*/  HMMA.16816.F32 R16, R172.reuse, R178, R16 ;  /* 0x000000b2ac10723c */ /* 0x040fe80000001810 */
[C---:B------:R-:W-:Y:S03]  /*4f50*/  LEA R196, P0, R136.reuse, c[0x0][0x1f8], 0x1 ;  /* 0x00007e0088c47a11 */ /* 0x040fe600078008ff */
[----:B------:R-:W-:Y:S01]  /*4f60*/  @!PT LDS RZ, [RZ] ;  /* 0x00000000fffff984 */ /* 0x000fe20000000800 */
[----:B------:R-:W-:Y:S01]  /*4f70*/  @!PT LDS RZ, [RZ] ;  /* 0x00000000fffff984 */ /* 0x000fe20000000800 */
[----:B------:R-:W-:Y:S01]  /*4f80*/  @!PT LDS RZ, [RZ] ;  /* 0x00000000fffff984 */ /* 0x000fe20000000800 */
[----:B------:R2:W-:Y:S01]  /*4f90*/  LDGSTS.E.BYPASS.LTC128B.128 [R224+0x100], [R200.64], !P5 ;  /* 0x00100000c8e07fae */ /* 0x0005e2000e901d46 */
[-C--:B------:R-:W-:Y:S04]  /*4fa0*/  HMMA.16816.F32 R20, R172, R184.reuse, R20 ;  /* 0x000000b8ac14723c */ /* 0x080fe80000001814 */
[----:B------:R-:W-:Y:S02]  /*4fb0*/  LEA.HI.X R197, R136, c[0x0][0x1fc], R2, 0x1, P0 ;  /* 0x00007f0088c57a11 */ /* 0x000fe400000f0c02 */
[C---:B------:R-:W-:Y:S01]  /*4fc0*/  ISETP.GT.AND P0, PT, R225.reuse, R227, PT ;  /* 0x000000e3e100720c */ /* 0x040fe20003f04270 */
[----:B------:R3:W-:Y:S01]  /*4fd0*/  LDGSTS.E.BYPASS.LTC128B.128 [R224+0x1100], [R204.64], !P2 ;  /* 0x01100000cce07fae */ /* 0x0007e2000d101d46 */
[C---:B------:R-:W-:Y:S01]  /*4fe0*/  HMMA.16816.F32 R24, R180.reuse, R184, R24 ;  /* 0x000000b8b418723c */ /* 0x040fe20000001818 */
[----:B------:R-:W-:Y:S03]  /*4ff0*/  MOV R227, c[0x0][0x1e0] ;  /* 0x0000780000e37a02 */ /* 0x000fe60000000f00 */
[----:B------:R-:W-:Y:S02]  /*5000*/  IADD3 R225, R225, -0x1, RZ ;  /* 0xffffffffe1e17810 */ /* 0x000fe40007ffe0ff */
[----:B------:R-:W-:Y:S01]  /*5010*/  SHF.L.U32 R227, R227, 0x5, RZ ;  /* 0x00000005e3e37819 */ /* 0x000fe200000006ff */
[----:B------:R2:W-:Y:S01]  /*5020*/  LDGSTS.E.BYPASS.LTC128B.128 [R224+0x2100], [R202.64], !P6 ;  /* 0x02100000cae07fae */ /* 0x0005e2000f101d46 */
[-C--:B------:R-:W-:Y:S07]  /*5030*/  HMMA.16816.F32 R28, R180, R186.reuse, R28 ;  /* 0x000000bab41c723c */ /* 0x080fee000000181c */
[----:B------:R4:W-:Y:S01]  /*5040*/  LDGSTS.E.BYPASS.LTC128B.128 [R224+0x900], [R132.64], !P5 ;  /* 0x0090000084e07fae */ /* 0x0009e2000e901d46 */
[C---:B------:R-:W-:Y:S07]  /*5050*/  HMMA.16816.F32 R32, R172.reuse, R186, R32 ;  /* 0x000000baac20723c */ /* 0x040fee0000001820 */
[----:B------:R5:W-:Y:S01]  /*5060*/  LDGSTS.E.BYPASS.LTC128B.128 [R224+0x1900], [R198.64], !P2 ;  /* 0x01900000c6e07fae */ /* 0x000be2000d101d46 */
[-C--:B-1----:R-:W-:Y:S07]  /*5070*/  HMMA.16816.F32 R36, R172, R188.reuse, R36 ;  /* 0x000000bcac24723c */ /* 0x082fee0000001824 */
[----:B------:R5:W-:Y:S01]  /*5080*/  LDGSTS.E.BYPASS.LTC128B.128 [R224+0x2900], [R196.64], !P6 ;  /* 0x02900000c4e07fae */ /* 0x000be2000f101d46 */
[C---:B------:R-:W-:Y:S07]  /*5090*/  HMMA.16816.F32 R40, R180.reuse, R188, R40 ;  /* 0x000000bcb428723c */ /* 0x040fee0000001828 */
[----:B--2---:R-:W-:Y:S01]  /*50a0*/  LDSM.16.M88.4 R200, [R210+0x9100] ;  /* 0x00910000d2c8783b */ /* 0x004fe20000000200 */
[-C--:B------:R-:W-:Y:S07]  /*50b0*/  HMMA.16816.F32 R44, R180, R190.reuse, R44 ;  /* 0x000000beb42c723c */ /* 0x080fee000000182c */
[----:B------:R-:W0:Y:S01]  /*50c0*/  LDGDEPBAR ;  /* 0x00000000000079af */ /* 0x000e220000000000 */
[C---:B------:R-:W-:Y:S07]  /*50d0*/  HMMA.16816.F32 R48, R172.reuse, R190, R48 ;  /* 0x000000beac30723c */ /* 0x040fee0000001830 */
[----:B----4-:R-:W-:Y:S01]  /*50e0*/  LDSM.16.M88.4 R132, [R210+0x8100] ;  /* 0x00810000d284783b */ /* 0x010fe20000000200 */
[-C--:B------:R-:W-:Y:S07]  /*50f0*/  HMMA.16816.F32 R52, R172, R192.reuse, R52 ;  /* 0x000000c0ac34723c */ /* 0x080fee0000001834 */
[----:B-----5:R-:W1:Y:S01]  /*5100*/  LDSM.16.M88.4 R196, [R139+0x4100] ;  /* 0x004100008bc4783b */ /* 0x020e620000000200 */
[C---:B------:R-:W-:Y:S07]  /*5110*/  HMMA.16816.F32 R56, R180.reuse, R192, R56 ;  /* 0x000000c0b438723c */ /* 0x040fee0000001838 */
[----:B---3--:R-:W2:Y:S01]  /*5120*/  LDSM.16.M88.4 R204, [R139+0x4500] ;  /* 0x004500008bcc783b */ /* 0x008ea20000000200 */
[-C--:B------:R-:W-:Y:S07]  /*5130*/  HMMA.16816.F32 R60, R180, R194.reuse, R60 ;  /* 0x000000c2b43c723c */ /* 0x080fee000000183c */
[----:B------:R-:W3:Y:S01]  /*5140*/  LDSM.16.M88.4 R176, [R139+0x4900] ;  /* 0x004900008bb0783b */ /* 0x000ee20000000200 */
[----:B------:R-:W-:Y:S07]  /*5150*/  HMMA.16816.F32 R64, R172, R194, R64 ;  /* 0x000000c2ac40723c */ /* 0x000fee0000001840 */
[----:B------:R-:W4:Y:S08]  /*5160*/  LDSM.16.M88.4 R172, [R139+0x4d00] ;  /* 0x004d00008bac783b */ /* 0x000f300000000200 */
[----:B------:R-:W-:Y:S01]  /*5170*/  LDSM.16.M88.4 R180, [R211+0x8100] ;  /* 0x00810000d3b4783b */ /* 0x000fe20000000200 */
[-C--:B-1----:R-:W-:Y:S07]  /*5180*/  HMMA.16816.F32 R4, R132, R196.reuse, R4 ;  /* 0x000000c48404723c */ /* 0x082fee0000001804 */
[----:B------:R-:W1:Y:S01]  /*5190*/  LDSM.16.M88.4 R184, [R220] ;  /* 0x00000000dcb8783b */ /* 0x000e620000000200 */
[C---:B------:R-:W-:Y:S07]  /*51a0*/  HMMA.16816.F32 R8, R200.reuse, R196, R8 ;  /* 0x000000c4c808723c */ /* 0x040fee0000001808 */
[----:B------:R-:W5:Y:S01]  /*51b0*/  LDSM.16.M88.4 R188, [R211+0x9100] ;  /* 0x00910000d3bc783b */ /* 0x000f620000000200 */
[-C--:B------:R-:W-:Y:S07]  /*51c0*/  HMMA.16816.F32 R12, R200, R198.reuse, R12 ;  /* 0x000000c6c80c723c */ /* 0x080fee000000180c */
[----:B------:R-:W1:Y:S01]  /*51d0*/  LDSM.16.M88.4 R192, [R219] ;  /* 0x00000000dbc0783b */ /* 0x000e620000000200 */
[C---:B------:R-:W-:Y:S07]  /*51e0*/  HMMA.16816.F32 R16, R132.reuse, R198, R16 ;  /* 0x000000c68410723c */ /* 0x040fee0000001810 */
[----:B------:R-:W-:Y:S01]  /*51f0*/  LDSM.16.M88.4 R196, [R217] ;  /* 0x00000000d9c4783b */ /* 0x000fe20000000200 */
[-C--:B--2---:R-:W-:Y:S08]  /*5200*/  HMMA.16816.F32 R20, R132, R204.reuse, R20 ;  /* 0x000000cc8414723c */ /* 0x084ff00000001814 */
[C---:B------:R-:W-:Y:S08]  /*5210*/  HMMA.16816.F32 R24, R200.reuse, R204, R24 ;  /* 0x000000ccc818723c */ /* 0x040ff00000001818 */
[-C--:B------:R-:W-:Y:S08]  /*5220*/  HMMA.16816.F32 R28, R200, R206.reuse, R28 ;  /* 0x000000cec81c723c */ /* 0x080ff0000000181c */
[C---:B------:R-:W-:Y:S01]  /*5230*/  HMMA.16816.F32 R32, R132.reuse, R206, R32 ;  /* 0x000000ce8420723c */ /* 0x040fe20000001820 */
[----:B------:R-:W-:Y:S07]  /*5240*/  LDSM.16.M88.4 R204, [R139+0x5500] ;  /* 0x005500008bcc783b */ /* 0x000fee0000000200 */
[-C--:B---3--:R-:W-:Y:S08]  /*5250*/  HMMA.16816.F32 R36, R132, R176.reuse, R36 ;  /* 0x000000b08424723c */ /* 0x088ff00000001824 */
[C---:B------:R-:W-:Y:S08]  /*5260*/  HMMA.16816.F32 R40, R200.reuse, R176, R40 ;  /* 0x000000b0c828723c */ /* 0x040ff00000001828 */
[-C--:B------:R-:W-:Y:S08]  /*5270*/  HMMA.16816.F32 R44, R200, R178.reuse, R44 ;  /* 0x000000b2c82c723c */ /* 0x080ff0000000182c */
[C---:B------:R-:W-:Y:S01]  /*5280*/  HMMA.16816.F32 R48, R132.reuse, R178, R48 ;  /* 0x000000b28430723c */ /* 0x040fe20000001830 */
[----:B------:R-:W2:Y:S07]  /*5290*/  LDSM.16.M88.4 R176, [R218] ;  /* 0x00000000dab0783b */ /* 0x000eae0000000200 */
[-C--:B----4-:R-:W-:Y:S08]  /*52a0*/  HMMA.16816.F32 R52, R132, R172.reuse, R52 ;  /* 0x000000ac8434723c */ /* 0x090ff00000001834 */
[C---:B------:R-:W-:Y:S08]  /*52b0*/  HMMA.16816.F32 R56, R200.reuse, R172, R56 ;  /* 0x000000acc838723c */ /* 0x040ff00000001838 */
[-C--:B------:R-:W-:Y:S01]  /*52c0*/  HMMA.16816.F32 R60, R200, R174.reuse, R60 ;  /* 0x000000aec83c723c */ /* 0x080fe2000000183c */
[----:B------:R-:W-:Y:S07]  /*52d0*/  LDSM.16.M88.4 R200, [R210+0xb100] ;  /* 0x00b10000d2c8783b */ /* 0x000fee0000000200 */
[----:B------:R-:W-:Y:S01]  /*52e0*/  HMMA.16816.F32 R64, R132, R174, R64 ;  /* 0x000000ae8440723c */ /* 0x000fe20000001840 */
[----:B------:R-:W-:Y:S07]  /*52f0*/  LDSM.16.M88.4 R132, [R210+0xa100] ;  /* 0x00a10000d284783b */ /* 0x000fee0000000200 */
[-C--:B-1----:R-:W-:Y:S01]  /*5300*/  HMMA.16816.F32 R4, R180, R184.reuse, R4 ;  /* 0x000000b8b404723c */ /* 0x082fe20000001804 */
[----:B------:R-:W1:Y:S07]  /*5310*/  LDSM.16.M88.4 R172, [R139+0x5100] ;  /* 0x005100008bac783b */ /* 0x000e6e0000000200 */
[C---:B-----5:R-:W-:Y:S08]  /*5320*/  HMMA.16816.F32 R8, R188.reuse, R184, R8 ;  /* 0x000000b8bc08723c */ /* 0x060ff00000001808 */
[-C--:B------:R-:W-:Y:S08]  /*5330*/  HMMA.16816.F32 R12, R188, R186.reuse, R12 ;  /* 0x000000babc0c723c */ /* 0x080ff0000000180c */
[C---:B------:R-:W-:Y:S01]  /*5340*/  HMMA.16816.F32 R16, R180.reuse, R186, R16 ;  /* 0x000000bab410723c */ /* 0x040fe20000001810 */
[----:B------:R-:W-:Y:S07]  /*5350*/  LDSM.16.M88.4 R184, [R216] ;  /* 0x00000000d8b8783b */ /* 0x000fee0000000200 */
[-C--:B------:R-:W-:Y:S08]  /*5360*/  HMMA.16816.F32 R20, R180, R192.reuse, R20 ;  /* 0x000000c0b414723c */ /* 0x080ff00000001814 */
[C---:B------:R-:W-:Y:S08]  /*5370*/  HMMA.16816.F32 R24, R188.reuse, R192, R24 ;  /* 0x000000c0bc18723c */ /* 0x040ff00000001818 */
[-C--:B------:R-:W-:Y:S08]  /*5380*/  HMMA.16816.F32 R28, R188, R194.reuse, R28 ;  /* 0x000000c2bc1c723c */ /* 0x080ff0000000181c */
[C---:B------:R-:W-:Y:S01]  /*5390*/  HMMA.16816.F32 R32, R180.reuse, R194, R32 ;  /* 0x000000c2b420723c */ /* 0x040fe20000001820 */
[----:B------:R-:W-:Y:S07]  /*53a0*/  LDSM.16.M88.4 R192, [R215] ;  /* 0x00000000d7c0783b */ /* 0x000fee0000000200 */
[-C--:B--2---:R-:W-:Y:S08]  /*53b0*/  HMMA.16816.F32 R36, R180, R176.reuse, R36 ;  /* 0x000000b0b424723c */ /* 0x084ff00000001824 */
[C---:B------:R-:W-:Y:S08]  /*53c0*/  HMMA.16816.F32 R40, R188.reuse, R176, R40 ;  /* 0x000000b0bc28723c */ /* 0x040ff00000001828 */
[-C--:B------:R-:W-:Y:S08]  /*53d0*/  HMMA.16816.F32 R44, R188, R178.reuse, R44 ;  /* 0x000000b2bc2c723c */ /* 0x080ff0000000182c */
[C---:B------:R-:W-:Y:S01]  /*53e0*/  HMMA.16816.F32 R48, R180.reuse, R178, R48 ;  /* 0x000000b2b430723c */ /* 0x040fe20000001830 */
[----:B------:R-:W2:Y:S07]  /*53f0*/  LDSM.16.M88.4 R176, [R139+0x5900] ;  /* 0x005900008bb0783b */ /* 0x000eae0000000200 */
[-C--:B------:R-:W-:Y:S08]  /*5400*/  HMMA.16816.F32 R52, R180, R196.reuse, R52 ;  /* 0x000000c4b434723c */ /* 0x080ff00000001834 */
[C---:B------:R-:W-:Y:S08]  /*5410*/  HMMA.16816.F32 R56, R188.reuse, R196, R56 ;  /* 0x000000c4bc38723c */ /* 0x040ff00000001838 */
[-C--:B------:R-:W-:Y:S01]  /*5420*/  HMMA.16816.F32 R60, R188, R198.reuse, R60 ;  /* 0x000000c6bc3c723c */ /* 0x080fe2000000183c */
[----:B------:R-:W-:Y:S07]  /*5430*/  LDSM.16.M88.4 R188, [R211+0xb100] ;  /* 0x00b10000d3bc783b */ /* 0x000fee0000000200 */
[----:B------:R-:W-:Y:S01]  /*5440*/  HMMA.16816.F32 R64, R180, R198, R64 ;  /* 0x000000c6b440723c */ /* 0x000fe20000001840 */
[----:B------:R-:W-:Y:S07]  /*5450*/  LDSM.16.M88.4 R180, [R211+0xa100] ;  /* 0x00a10000d3b4783b */ /* 0x000fee0000000200 */
[-C--:B-1----:R-:W-:Y:S01]  /*5460*/  HMMA.16816.F32 R4, R132, R172.reuse, R4 ;  /* 0x000000ac8404723c */ /* 0x082fe20000001804 */
[----:B------:R-:W-:Y:S07]  /*5470*/  LDSM.16.M88.4 R196, [R213] ;  /* 0x00000000d5c4783b */ /* 0x000fee0000000200 */
[C---:B------:R-:W-:Y:S08]  /*5480*/  HMMA.16816.F32 R8, R200.reuse, R172, R8 ;  /* 0x000000acc808723c */ /* 0x040ff00000001808 */
[-C--:B------:R-:W-:Y:S08]  /*5490*/  HMMA.16816.F32 R12, R200, R174.reuse, R12 ;  /* 0x000000aec80c723c */ /* 0x080ff0000000180c */
[C---:B------:R-:W-:Y:S01]  /*54a0*/  HMMA.16816.F32 R16, R132.reuse, R174, R16 ;  /* 0x000000ae8410723c */ /* 0x040fe20000001810 */
[----:B------:R-:W1:Y:S07]  /*54b0*/  LDSM.16.M88.4 R172, [R139+0x5d00] ;  /* 0x005d00008bac783b */ /* 0x000e6e0000000200 */
[-C--:B------:R-:W-:Y:S08]  /*54c0*/  HMMA.16816.F32 R20, R132, R204.reuse, R20 ;  /* 0x000000cc8414723c */ /* 0x080ff00000001814 */
[C---:B------:R-:W-:Y:S08]  /*54d0*/  HMMA.16816.F32 R24, R200.reuse, R204, R24 ;  /* 0x000000ccc818723c */ /* 0x040ff00000001818 */
[-C--:B------:R-:W-:Y:S08]  /*54e0*/  HMMA.16816.F32 R28, R200, R206.reuse, R28 ;  /* 0x000000cec81c723c */ /* 0x080ff0000000181c */
[C---:B------:R-:W-:Y:S08]  /*54f0*/  HMMA.16816.F32 R32, R132.reuse, R206, R32 ;  /* 0x000000ce8420723c */ /* 0x040ff00000001820 */
[-C--:B--2---:R-:W-:Y:S08]  /*5500*/  HMMA.16816.F32 R36, R132, R176.reuse, R36 ;  /* 0x000000b08424723c */ /* 0x084ff00000001824 */
[C---:B------:R-:W-:Y:S08]  /*5510*/  HMMA.16816.F32 R40, R200.reuse, R176, R40 ;  /* 0x000000b0c828723c */ /* 0x040ff00000001828 */
[-C--:B------:R-:W-:Y:S08]  /*5520*/  HMMA.16816.F32 R44, R200, R178.reuse, R44 ;  /* 0x000000b2c82c723c */ /* 0x080ff0000000182c */
[C---:B------:R-:W-:Y:S01]  /*5530*/  HMMA.16816.F32 R48, R132.reuse, R178, R48 ;  /* 0x000000b28430723c */ /* 0x040fe20000001830 */
[----:B------:R-:W2:Y:S01]  /*5540*/  LDSM.16.M88.4 R176, [R214] ;  /* 0x00000000d6b0783b */ /* 0x000ea20000000200 */
[----:B------:R-:W-:Y:S06]  /*5550*/  DEPBAR.LE SB0, 0x0 ;  /* 0x000080000000791a */ /* 0x000fec0000000000 */
[-C--:B-1----:R-:W-:Y:S01]  /*5560*/  HMMA.16816.F32 R52, R132, R172.reuse, R52 ;  /* 0x000000ac8434723c */ /* 0x082fe20000001834 */
[----:B------:R-:W-:Y:S07]  /*5570*/  BAR.SYNC.DEFER_BLOCKING 0x0 ;  /* 0x0000000000007b1d */ /* 0x000fee0000010000 */
[C---:B------:R-:W-:Y:S08]  /*5580*/  HMMA.16816.F32 R56, R200.reuse, R172, R56 ;  /* 0x000000acc838723c */ /* 0x040ff00000001838 */
[-C--:B------:R-:W-:Y:S08]  /*5590*/  HMMA.16816.F32 R60, R200, R174.reuse, R60 ;  /* 0x000000aec83c723c */ /* 0x080ff0000000183c */
[----:B------:R-:W-:Y:S07]  /*55a0*/  HMMA.16816.F32 R64, R132, R174, R64 ;  /* 0x000000ae8440723c */ /* 0x000fee0000001840 */
[----:B------:R-:W-:Y:S01]  /*55b0*/  MOV R175, 0x5 ;  /* 0x0000000500af7802 */ /* 0x000fe20000000f00 */
[-C--:B------:R-:W-:Y:S01]  /*55c0*/  HMMA.16816.F32 R4, R180, R184.reuse, R4 ;  /* 0x000000b8b404723c */ /* 0x080fe20000001804 */
[----:B------:R-:W-:Y:S04]  /*55d0*/  MOV R174, c[0x0][0x1e0] ;  /* 0x0000780000ae7a02 */ /* 0x000fe80000000f00 */
[----:B------:R-:W-:Y:S03]  /*55e0*/  SHF.L.U64.HI R174, R174, R175, c[0x0][0x1e4] ;  /* 0x00007900aeae7619 */ /* 0x000fe600000102af */
[C---:B------:R-:W-:Y:S08]  /*55f0*/  HMMA.16816.F32 R8, R188.reuse, R184, R8 ;  /* 0x000000b8bc08723c */ /* 0x040ff00000001808 */
[-C--:B------:R-:W-:Y:S08]  /*5600*/  HMMA.16816.F32 R12, R188, R186.reuse, R12 ;  /* 0x000000babc0c723c */ /* 0x080ff0000000180c */
[C---:B------:R-:W-:Y:S04]  /*5610*/  HMMA.16816.F32 R16, R180.reuse, R186, R16 ;  /* 0x000000bab410723c */ /* 0x040fe80000001810 */
[----:B------:R-:W-:Y:S02]  /*5620*/  FMNMX.FTZ R2, R4, R0, !PT ;  /* 0x0000000004027209 */ /* 0x000fe40007810000 */
[----:B------:R-:W-:Y:S02]  /*5630*/  FMNMX.FTZ R132, R6, R3, !PT ;  /* 0x0000000306847209 */ /* 0x000fe40007810000 */
[-C--:B------:R-:W-:Y:S04]  /*5640*/  HMMA.16816.F32 R20, R180, R192.reuse, R20 ;  /* 0x000000c0b414723c */ /* 0x080fe80000001814 */
[----:B------:R-:W-:Y:S02]  /*5650*/  FMNMX.FTZ R133, R8, R137, !PT ;  /* 0x0000008908857209 */ /* 0x000fe40007810000 */
[----:B------:R-:W-:Y:S02]  /*5660*/  FMNMX.FTZ R2, R5, R2, !PT ;  /* 0x0000000205027209 */ /* 0x000fe40007810000 */
        /* <DEDUP_REMOVED lines=9> */
[-C--:B--2---:R-:W-:Y:S04]  /*5700*/  HMMA.16816.F32 R36, R180, R176.reuse, R36 ;  /* 0x000000b0b424723c */ /* 0x084fe80000001824 */
        /* <DEDUP_REMOVED lines=20> */
[----:B------:R-:W-:Y:S04]  /*5850*/  HMMA.16816.F32 R64, R180, R198, R64 ;  /* 0x000000c6b440723c */ /* 0x000fe80000001840 */
[----:B------:R-:W-:Y:S02]  /*5860*/  FMNMX.FTZ R2, R38, R2, !PT ;  /* 0x0000000226027209 */ /* 0x000fe40007810000 */
[----:B------:R-:W-:Y:S02]  /*5870*/  FMNMX.FTZ R136, R49, R136, !PT ;  /* 0x0000008831887209 */ /* 0x000fe40007810000 */
[----:B------:R-:W-:Y:S04]  /*5880*/  FMNMX.FTZ R2, R39, R2, !PT ;  /* 0x0000000227027209 */ /* 0x000fe80007810000 */
[----:B------:R-:W-:Y:S02]  /*5890*/  FMNMX.FTZ R136, R52, R136, !PT ;  /* 0x0000008834887209 */ /* 0x000fe40007810000 */
        /* <DEDUP_REMOVED lines=9> */
[----:B------:R-:W-:Y:S01]  /*5930*/  FMNMX.FTZ R2, R66, R2, !PT ;  /* 0x0000000242027209 */ /* 0x000fe20007810000 */
[----:B------:R-:W1:Y:S01]  /*5940*/  SHFL.BFLY PT, R135, R136, 0x2, 0x1f ;  /* 0x0c401f0088877f89 */ /* 0x000e6200000e0000 */
[----:B------:R-:W-:Y:S02]  /*5950*/  FMNMX.FTZ R132, R28, R132, !PT ;  /* 0x000000841c847209 */ /* 0x000fe40007810000 */
[----:B------:R-:W-:Y:S02]  /*5960*/  FMNMX.FTZ R2, R67, R2, !PT ;  /* 0x0000000243027209 */ /* 0x000fe40007810000 */
[----:B------:R-:W-:Y:S02]  /*5970*/  FMNMX.FTZ R132, R29, R132, !PT ;  /* 0x000000841d847209 */ /* 0x000fe40007810000 */
[----:B------:R-:W-:Y:S01]  /*5980*/  FMNMX.FTZ R133, R11, R133, !PT ;  /* 0x000000850b857209 */ /* 0x000fe20007810000 */
[----:B------:R-:W2:Y:S01]  /*5990*/  SHFL.BFLY PT, R134, R2, 0x2, 0x1f ;  /* 0x0c401f0002867f89 */ /* 0x000ea200000e0000 */
        /* <DEDUP_REMOVED lines=8> */
[----:B-1----:R-:W-:Y:S02]  /*5a20*/  FMNMX.FTZ R136, R136, R135, !PT ;  /* 0x0000008788887209 */ /* 0x002fe40007810000 */
[----:B------:R-:W-:Y:S02]  /*5a30*/  FMNMX.FTZ R132, R56, R132, !PT ;  /* 0x0000008438847209 */ /* 0x000fe40007810000 */
[----:B------:R-:W-:Y:S01]  /*5a40*/  FMNMX.FTZ R133, R30, R133, !PT ;  /* 0x000000851e857209 */ /* 0x000fe20007810000 */
[----:B------:R-:W1:Y:S01]  /*5a50*/  SHFL.BFLY PT, R173, R136, 0x1, 0x1f ;  /* 0x0c201f0088ad7f89 */ /* 0x000e6200000e0000 */
[----:B------:R-:W-:Y:S02]  /*5a60*/  FMNMX.FTZ R132, R57, R132, !PT ;  /* 0x0000008439847209 */ /* 0x000fe40007810000 */
[----:B--2---:R-:W-:Y:S02]  /*5a70*/  FMNMX.FTZ R2, R2, R134, !PT ;  /* 0x0000008602027209 */ /* 0x004fe40007810000 */
[----:B------:R-:W-:Y:S02]  /*5a80*/  FMNMX.FTZ R132, R60, R132, !PT ;  /* 0x000000843c847209 */ /* 0x000fe40007810000 */
[----:B------:R-:W-:Y:S01]  /*5a90*/  FMNMX.FTZ R133, R31, R133, !PT ;  /* 0x000000851f857209 */ /* 0x000fe20007810000 */
[----:B------:R-:W2:Y:S01]  /*5aa0*/  SHFL.BFLY PT, R135, R2, 0x1, 0x1f ;  /* 0x0c201f0002877f89 */ /* 0x000ea200000e0000 */
[----:B------:R-:W-:Y:S02]  /*5ab0*/  FMNMX.FTZ R132, R61, R132, !PT ;  /* 0x000000843d847209 */ /* 0x000fe40007810000 */
[----:B------:R-:W-:Y:S04]  /*5ac0*/  FMNMX.FTZ R133, R42, R133, !PT ;  /* 0x000000852a857209 */ /* 0x000fe80007810000 */
[----:B------:R-:W-:Y:S01]  /*5ad0*/  FMNMX.FTZ R133, R43, R133, !PT ;  /* 0x000000852b857209 */ /* 0x000fe20007810000 */
[----:B------:R-:W3:Y:S03]  /*5ae0*/  SHFL.BFLY PT, R172, R132, 0x2, 0x1f ;  /* 0x0c401f0084ac7f89 */ /* 0x000ee600000e0000 */
[----:B------:R-:W-:Y:S02]  /*5af0*/  FMNMX.FTZ R133, R46, R133, !PT ;  /* 0x000000852e857209 */ /* 0x000fe40007810000 */
[----:B-1----:R-:W-:Y:S05]  /*5b00*/  FMNMX.FTZ R136, R136, R173, !PT ;  /* 0x000000ad88887209 */ /* 0x002fea0007810000 */
[C---:B------:R-:W-:Y:S02]  /*5b10*/  FADD.FTZ R0, -R136.reuse, R0 ;  /* 0x0000000088007221 */ /* 0x040fe40000010100 */
[----:B------:R-:W-:Y:S01]  /*5b20*/  FMUL.FTZ R180, R136, c[0x0][0x2d0] ;  /* 0x0000b40088b47a20 */ /* 0x000fe20000410000 */
[----:B--2---:R-:W-:Y:S01]  /*5b30*/  FMNMX.FTZ R135, R2, R135, !PT ;  /* 0x0000008702877209 */ /* 0x004fe20007810000 */
[----:B------:R-:W-:Y:S01]  /*5b40*/  FMUL.FTZ R0, R0, c[0x0][0x2d0] ;  /* 0x0000b40000007a20 */ /* 0x000fe20000410000 */
[----:B------:R-:W-:Y:S01]  /*5b50*/  FMNMX.FTZ R2, R47, R133, !PT ;  /* 0x000000852f027209 */ /* 0x000fe20007810000 */
[--C-:B------:R-:W-:Y:S02]  /*5b60*/  FFMA.FTZ R4, R4, c[0x0][0x2d0], -R180.reuse ;  /* 0x0000b40004047a23 */ /* 0x100fe400000108b4 */
[----:B------:R1:W2:Y:S01]  /*5b70*/  MUFU.EX2 R133, R0 ;  /* 0x0000000000857308 */ /* 0x0002a20000000800 */
[----:B------:R-:W-:Y:S01]  /*5b80*/  FMNMX.FTZ R2, R58, R2, !PT ;  /* 0x000000023a027209 */ /* 0x000fe20007810000 */
[----:B------:R-:W-:Y:S01]  /*5b90*/  FMUL.FTZ R181, R135, c[0x0][0x2d0] ;  /* 0x0000b40087b57a20 */ /* 0x000fe20000410000 */
[----:B---3--:R-:W-:Y:S01]  /*5ba0*/  FMNMX.FTZ R132, R132, R172, !PT ;  /* 0x000000ac84847209 */ /* 0x008fe20007810000 */
[--C-:B------:R-:W-:Y:S01]  /*5bb0*/  FFMA.FTZ R5, R5, c[0x0][0x2d0], -R180.reuse ;  /* 0x0000b40005057a23 */ /* 0x100fe200000108b4 */
[----:B------:R-:W-:Y:S01]  /*5bc0*/  FMNMX.FTZ R2, R59, R2, !PT ;  /* 0x000000023b027209 */ /* 0x000fe20007810000 */
[--C-:B------:R-:W-:Y:S02]  /*5bd0*/  FFMA.FTZ R19, R19, c[0x0][0x2d0], -R181.reuse ;  /* 0x0000b40013137a23 */ /* 0x100fe400000108b5 */
[----:B------:R-:W3:Y:S01]  /*5be0*/  SHFL.BFLY PT, R134, R132, 0x1, 0x1f ;  /* 0x0c201f0084867f89 */ /* 0x000ee200000e0000 */
[--C-:B------:R-:W-:Y:S01]  /*5bf0*/  FFMA.FTZ R6, R6, c[0x0][0x2d0], -R181.reuse ;  /* 0x0000b40006067a23 */ /* 0x100fe200000108b5 */
[----:B------:R4:W-:Y:S01]  /*5c00*/  MUFU.EX2 R241, R4 ;  /* 0x0000000400f17308 */ /* 0x0009e20000000800 */
[--C-:B------:R-:W-:Y:S02]  /*5c10*/  FFMA.FTZ R7, R7, c[0x0][0x2d0], -R181.reuse ;  /* 0x0000b40007077a23 */ /* 0x100fe400000108b5 */
[--C-:B------:R-:W-:Y:S02]  /*5c20*/  FFMA.FTZ R17, R17, c[0x0][0x2d0], -R180.reuse ;  /* 0x0000b40011117a23 */ /* 0x100fe400000108b4 */
[--C-:B------:R-:W-:Y:S02]  /*5c30*/  FFMA.FTZ R16, R16, c[0x0][0x2d0], -R180.reuse ;  /* 0x0000b40010107a23 */ /* 0x100fe400000108b4 */
[--C-:B------:R-:W-:Y:S02]  /*5c40*/  FFMA.FTZ R18, R18, c[0x0][0x2d0], -R181.reuse ;  /* 0x0000b40012127a23 */ /* 0x100fe400000108b5 */
[--C-:B------:R-:W-:Y:S01]  /*5c50*/  FFMA.FTZ R36, R36, c[0x0][0x2d0], -R180.reuse ;  /* 0x0000b40024247a23 */ /* 0x100fe200000108b4 */
[----:B------:R5:W-:Y:S01]  /*5c60*/  MUFU.EX2 R238, R19 ;  /* 0x0000001300ee7308 */ /* 0x000be20000000800 */
[--C-:B------:R-:W-:Y:S02]  /*5c70*/  FFMA.FTZ R37, R37, c[0x0][0x2d0], -R180.reuse ;  /* 0x0000b40025257a23 */ /* 0x100fe400000108b4 */
[----:B------:R-:W-:Y:S02]  /*5c80*/  FFMA.FTZ R38, R38, c[0x0][0x2d0], -R181 ;  /* 0x0000b40026267a23 */ /* 0x000fe400000108b5 */
[----:B-1----:R-:W-:Y:S02]  /*5c90*/  FADD.FTZ R0, -R135, R3 ;  /* 0x0000000387007221 */ /* 0x002fe40000010100 */
[----:B------:R-:W-:Y:S02]  /*5ca0*/  FFMA.FTZ R39, R39, c[0x0][0x2d0], -R181 ;  /* 0x0000b40027277a23 */ /* 0x000fe400000108b5 */
[----:B------:R-:W-:Y:S01]  /*5cb0*/  FMUL.FTZ R3, R0, c[0x0][0x2d0] ;  /* 0x0000b40000037a20 */ /* 0x000fe20000410000 */
[----:B------:R-:W-:Y:S01]  /*5cc0*/  FMNMX.FTZ R0, R62, R2, !PT ;  /* 0x000000023e007209 */ /* 0x000fe20007810000 */
[----:B------:R-:W-:Y:S01]  /*5cd0*/  MUFU.EX2 R237, R6 ;  /* 0x0000000600ed7308 */ /* 0x000fe20000000800 */
[----:B---3--:R-:W-:Y:S01]  /*5ce0*/  FMNMX.FTZ R134, R132, R134, !PT ;  /* 0x0000008684867209 */ /* 0x008fe20007810000 */
[--C-:B------:R-:W-:Y:S01]  /*5cf0*/  FFMA.FTZ R48, R48, c[0x0][0x2d0], -R180.reuse ;  /* 0x0000b40030307a23 */ /* 0x100fe200000108b4 */
[----:B------:R-:W-:Y:S01]  /*5d00*/  FMNMX.FTZ R0, R63, R0, !PT ;  /* 0x000000003f007209 */ /* 0x000fe20007810000 */
[----:B------:R-:W-:Y:S01]  /*5d10*/  FFMA.FTZ R49, R49, c[0x0][0x2d0], -R180 ;  /* 0x0000b40031317a23 */ /* 0x000fe200000108b4 */
[----:B----4-:R-:W-:Y:S01]  /*5d20*/  @P0 SHF.R.S32.HI R4, RZ, 0x1f, R225 ;  /* 0x0000001fff040819 */ /* 0x010fe200000114e1 */
[C---:B------:R-:W-:Y:S02]  /*5d30*/  FADD.FTZ R2, -R134.reuse, R137 ;  /* 0x0000008986027221 */ /* 0x040fe40000010100 */
[----:B------:R-:W-:Y:S02]  /*5d40*/  FMUL.FTZ R182, R134, c[0x0][0x2d0] ;  /* 0x0000b40086b67a20 */ /* 0x000fe40000410000 */
[----:B------:R1:W3:Y:S01]  /*5d50*/  MUFU.EX2 R132, R3 ;  /* 0x0000000300847308 */ /* 0x0002e20000000800 */
[----:B------:R-:W-:Y:S02]  /*5d60*/  @P0 IMAD R4, R4, c[0x0][0x1e0], RZ ;  /* 0x0000780004040a24 */ /* 0x000fe400078e02ff */
[----:B-----5:R-:W-:Y:S02]  /*5d70*/  FFMA.FTZ R19, R8, c[0x0][0x2d0], -R182 ;  /* 0x0000b40008137a23 */ /* 0x020fe400000108b6 */
[----:B------:R-:W-:Y:S02]  /*5d80*/  @P0 IMAD R4, R225, c[0x0][0x1e4], R4 ;  /* 0x00007900e1040a24 */ /* 0x000fe400078e0204 */
[--C-:B------:R-:W-:Y:S02]  /*5d90*/  FFMA.FTZ R12, R12, c[0x0][0x2d0], -R182.reuse ;  /* 0x0000b4000c0c7a23 */ /* 0x100fe400000108b6 */
[--C-:B------:R-:W-:Y:S01]  /*5da0*/  FFMA.FTZ R13, R13, c[0x0][0x2d0], -R182.reuse ;  /* 0x0000b4000d0d7a23 */ /* 0x100fe200000108b6 */
[----:B------:R4:W-:Y:S01]  /*5db0*/  MUFU.EX2 R239, R7 ;  /* 0x0000000700ef7308 */ /* 0x0009e20000000800 */
[--C-:B------:R-:W-:Y:S02]  /*5dc0*/  FFMA.FTZ R50, R50, c[0x0][0x2d0], -R181.reuse ;  /* 0x0000b40032327a23 */ /* 0x100fe400000108b5 */
[--C-:B------:R-:W-:Y:S02]  /*5dd0*/  FFMA.FTZ R51, R51, c[0x0][0x2d0], -R181.reuse ;  /* 0x0000b40033337a23 */ /* 0x100fe400000108b5 */
[--C-:B------:R-:W-:Y:S02]  /*5de0*/  FFMA.FTZ R44, R44, c[0x0][0x2d0], -R182.reuse ;  /* 0x0000b4002c2c7a23 */ /* 0x100fe400000108b6 */
[----:B------:R-:W-:Y:S02]  /*5df0*/  FFMA.FTZ R45, R45, c[0x0][0x2d0], -R182 ;  /* 0x0000b4002d2d7a23 */ /* 0x000fe400000108b6 */
[--C-:B------:R-:W-:Y:S01]  /*5e00*/  FFMA.FTZ R52, R52, c[0x0][0x2d0], -R180.reuse ;  /* 0x0000b40034347a23 */ /* 0x100fe200000108b4 */
[----:B------:R5:W-:Y:S01]  /*5e10*/  MUFU.EX2 R242, R5 ;  /* 0x0000000500f27308 */ /* 0x000be20000000800 */
[----:B------:R-:W-:Y:S02]  /*5e20*/  FFMA.FTZ R53, R53, c[0x0][0x2d0], -R180 ;  /* 0x0000b40035357a23 */ /* 0x000fe400000108b4 */
[--C-:B------:R-:W-:Y:S02]  /*5e30*/  FFMA.FTZ R54, R54, c[0x0][0x2d0], -R181.reuse ;  /* 0x0000b40036367a23 */ /* 0x100fe400000108b5 */
[----:B-1----:R-:W-:Y:S02]  /*5e40*/  FMUL.FTZ R3, R2, c[0x0][0x2d0] ;  /* 0x0000b40002037a20 */ /* 0x002fe40000410000 */
[----:B------:R-:W1:Y:S01]  /*5e50*/  SHFL.BFLY PT, R2, R0, 0x2, 0x1f ;  /* 0x0c401f0000027f89 */ /* 0x000e6200000e0000 */
[--C-:B------:R-:W-:Y:S02]  /*5e60*/  FFMA.FTZ R55, R55, c[0x0][0x2d0], -R181.reuse ;  /* 0x0000b40037377a23 */ /* 0x100fe400000108b5 */
[----:B------:R-:W-:Y:S01]  /*5e70*/  MUFU.EX2 R244, R16 ;  /* 0x0000001000f47308 */ /* 0x000fe20000000800 */
[--C-:B------:R-:W-:Y:S02]  /*5e80*/  FFMA.FTZ R56, R56, c[0x0][0x2d0], -R182.reuse ;  /* 0x0000b40038387a23 */ /* 0x100fe400000108b6 */
[----:B------:R-:W-:Y:S02]  /*5e90*/  FFMA.FTZ R57, R57, c[0x0][0x2d0], -R182 ;  /* 0x0000b40039397a23 */ /* 0x000fe400000108b6 */
[----:B----4-:R-:W-:Y:S04]  /*5ea0*/  @P0 IMAD.WIDE.U32 R6, R225, c[0x0][0x1e0], RZ ;  /* 0x00007800e1060a25 */ /* 0x010fe800078e00ff */
[----:B------:R-:W-:Y:S01]  /*5eb0*/  FFMA.FTZ R32, R32, c[0x0][0x2d0], -R180 ;  /* 0x0000b40020207a23 */ /* 0x000fe200000108b4 */
[----:B------:R4:W-:Y:S01]  /*5ec0*/  MUFU.EX2 R240, R18 ;  /* 0x0000001200f07308 */ /* 0x0009e20000000800 */
[----:B------:R-:W-:Y:S01]  /*5ed0*/  @P0 IADD3 R4, R7, R4, RZ ;  /* 0x0000000407040210 */ /* 0x000fe20007ffe0ff */
[C---:B--2---:R-:W-:Y:S01]  /*5ee0*/  FMUL.FTZ R84, R133.reuse, R84 ;  /* 0x0000005485547220 */ /* 0x044fe20000410000 */
[C---:B-----5:R-:W-:Y:S01]  /*5ef0*/  @P0 SHF.L.U32 R5, R6.reuse, 0x6, RZ ;  /* 0x0000000606050819 */ /* 0x060fe200000006ff */
[----:B------:R-:W-:Y:S01]  /*5f00*/  FMUL.FTZ R85, R133, R85 ;  /* 0x0000005585557220 */ /* 0x000fe20000410000 */
[----:B------:R-:W-:Y:S01]  /*5f10*/  @P0 SHF.L.U64.HI R4, R6, 0x6, R4 ;  /* 0x0000000606040819 */ /* 0x000fe20000010204 */
[C---:B---3--:R-:W-:Y:S01]  /*5f20*/  FMUL.FTZ R86, R132.reuse, R86 ;  /* 0x0000005684567220 */ /* 0x048fe20000410000 */
[----:B------:R-:W-:Y:S01]  /*5f30*/  @P0 IADD3 R7, P2, R5, R230, RZ ;  /* 0x000000e605070210 */ /* 0x000fe20007f5e0ff */
[----:B------:R-:W-:Y:S02]  /*5f40*/  FMUL.FTZ R87, R132, R87 ;  /* 0x0000005784577220 */ /* 0x000fe40000410000 */
[----:B------:R2:W-:Y:S01]  /*5f50*/  MUFU.EX2 R243, R17 ;  /* 0x0000001100f37308 */ /* 0x0005e20000000800 */
[----:B-1----:R-:W-:Y:S01]  /*5f60*/  FMNMX.FTZ R0, R0, R2, !PT ;  /* 0x0000000200007209 */ /* 0x002fe20007810000 */
[--C-:B------:R-:W-:Y:S01]  /*5f70*/  FFMA.FTZ R20, R20, c[0x0][0x2d0], -R180.reuse ;  /* 0x0000b40014147a23 */ /* 0x100fe200000108b4 */
[----:B------:R-:W-:Y:S01]  /*5f80*/  @P0 LEA R172, P1, R7, c[0x0][0x1c8], 0x1 ;  /* 0x0000720007ac0a11 */ /* 0x000fe200078208ff */
[----:B------:R-:W-:Y:S01]  /*5f90*/  FFMA.FTZ R21, R21, c[0x0][0x2d0], -R180 ;  /* 0x0000b40015157a23 */ /* 0x000fe200000108b4 */
[----:B------:R-:W-:Y:S01]  /*5fa0*/  @P0 IADD3.X R6, R4, R229, RZ, P2, !PT ;  /* 0x000000e504060210 */ /* 0x000fe200017fe4ff */
[----:B------:R-:W1:Y:S01]  /*5fb0*/  SHFL.BFLY PT, R2, R0, 0x1, 0x1f ;  /* 0x0c201f0000027f89 */ /* 0x000e6200000e0000 */
[----:B------:R-:W-:Y:S02]  /*5fc0*/  FFMA.FTZ R22, R22, c[0x0][0x2d0], -R181 ;  /* 0x0000b40016167a23 */ /* 0x000fe400000108b5 */
[----:B------:R-:W-:Y:S01]  /*5fd0*/  @P0 LEA.HI.X R173, R7, c[0x0][0x1cc], R6, 0x1, P1 ;  /* 0x0000730007ad0a11 */ /* 0x000fe200008f0c06 */
[----:B------:R3:W-:Y:S01]  /*5fe0*/  MUFU.EX2 R236, R19 ;  /* 0x0000001300ec7308 */ /* 0x0007e20000000800 */
[----:B------:R-:W-:Y:S01]  /*5ff0*/  @P0 IADD3 R6, P2, R5, R252, RZ ;  /* 0x000000fc05060210 */ /* 0x000fe20007f5e0ff */
[----:B------:R-:W-:Y:S01]  /*6000*/  FFMA.FTZ R33, R33, c[0x0][0x2d0], -R180 ;  /* 0x0000b40021217a23 */ /* 0x000fe200000108b4 */
[----:B------:R-:W-:Y:S01]  /*6010*/  @P0 IADD3 R7, P1, R5, R250, RZ ;  /* 0x000000fa05070210 */ /* 0x000fe20007f3e0ff */
[----:B------:R5:W-:Y:S01]  /*6020*/  @P0 LDGSTS.E.BYPASS.LTC128B.128 [R224+0x3100], [R172.64], !P5 ;  /* 0x03100000ace00fae */ /* 0x000be2000e901d46 */
[----:B------:R-:W-:Y:S01]  /*6030*/  @P0 IADD3 R5, P3, R227, R5, RZ ;  /* 0x00000005e3050210 */ /* 0x000fe20007f7e0ff */
[C---:B------:R-:W-:Y:S01]  /*6040*/  FMUL.FTZ R96, R133.reuse, R96 ;  /* 0x0000006085607220 */ /* 0x040fe20000410000 */
[----:B------:R-:W-:Y:S01]  /*6050*/  @P0 IADD3.X R8, R4, R249, RZ, P1, !PT ;  /* 0x000000f904080210 */ /* 0x000fe20000ffe4ff */
[----:B------:R-:W-:Y:S01]  /*6060*/  FMUL.FTZ R97, R133, R97 ;  /* 0x0000006185617220 */ /* 0x000fe20000410000 */
[----:B----4-:R-:W-:Y:S01]  /*6070*/  @P0 LEA R18, P1, R7, c[0x0][0x1c8], 0x1 ;  /* 0x0000720007120a11 */ /* 0x010fe200078208ff */
[----:B------:R-:W4:Y:S01]  /*6080*/  MUFU.EX2 R3, R3 ;  /* 0x0000000300037308 */ /* 0x000f220000000800 */
[C---:B------:R-:W-:Y:S02]  /*6090*/  FMUL.FTZ R98, R132.reuse, R98 ;  /* 0x0000006284627220 */ /* 0x040fe40000410000 */
[----:B------:R-:W-:Y:S01]  /*60a0*/  FMUL.FTZ R99, R132, R99 ;  /* 0x0000006384637220 */ /* 0x000fe20000410000 */
[----:B--2---:R-:W-:Y:S01]  /*60b0*/  @P0 IADD3.X R17, R4, R251, RZ, P2, !PT ;  /* 0x000000fb04110210 */ /* 0x004fe200017fe4ff */
[C---:B------:R-:W-:Y:S01]  /*60c0*/  FMUL.FTZ R104, R133.reuse, R104 ;  /* 0x0000006885687220 */ /* 0x040fe20000410000 */
[----:B------:R-:W-:Y:S01]  /*60d0*/  @P0 LEA R16, P2, R6, c[0x0][0x1c8], 0x1 ;  /* 0x0000720006100a11 */ /* 0x000fe200078408ff */
[----:B------:R-:W-:Y:S01]  /*60e0*/  FMUL.FTZ R105, R133, R105 ;  /* 0x0000006985697220 */ /* 0x000fe20000410000 */
[----:B------:R-:W-:Y:S01]  /*60f0*/  @P0 IADD3.X R4, R174, R4, RZ, P3, !PT ;  /* 0x00000004ae040210 */ /* 0x000fe20001ffe4ff */
[----:B------:R-:W-:Y:S01]  /*6100*/  FMUL.FTZ R106, R132, R106 ;  /* 0x0000006a846a7220 */ /* 0x000fe20000410000 */
[----:B-1----:R-:W-:Y:S01]  /*6110*/  FMNMX.FTZ R2, R0, R2, !PT ;  /* 0x0000000200027209 */ /* 0x002fe20007810000 */
[----:B------:R1:W-:Y:S01]  /*6120*/  MUFU.EX2 R234, R12 ;  /* 0x0000000c00ea7308 */ /* 0x0003e20000000800 */
[----:B------:R-:W-:Y:S01]  /*6130*/  @P0 LEA.HI.X R17, R6, c[0x0][0x1cc], R17, 0x1, P2 ;  /* 0x0000730006110a11 */ /* 0x000fe200010f0c11 */
[----:B------:R-:W-:Y:S01]  /*6140*/  FFMA.FTZ R6, R9, c[0x0][0x2d0], -R182 ;  /* 0x0000b40009067a23 */ /* 0x000fe200000108b6 */
[----:B---3--:R-:W-:Y:S01]  /*6150*/  @P0 LEA.HI.X R19, R7, c[0x0][0x1cc], R8, 0x1, P1 ;  /* 0x0000730007130a11 */ /* 0x008fe200008f0c08 */
[----:B------:R-:W-:Y:S01]  /*6160*/  FADD.FTZ R0, -R2, R138 ;  /* 0x0000008a02007221 */ /* 0x000fe20000010100 */
[C---:B------:R-:W-:Y:S01]  /*6170*/  @P0 IADD3 R137, P2, R5.reuse, R230, RZ ;  /* 0x000000e605890210 */ /* 0x040fe20007f5e0ff */
[----:B------:R-:W-:Y:S01]  /*6180*/  FMUL.FTZ R107, R132, R107 ;  /* 0x0000006b846b7220 */ /* 0x000fe20000410000 */
[C---:B------:R-:W-:Y:S01]  /*6190*/  @P0 IADD3 R7, P1, R5.reuse, R252, RZ ;  /* 0x000000fc05070210 */ /* 0x040fe20007f3e0ff */
[----:B------:R-:W-:Y:S01]  /*61a0*/  FMUL.FTZ R0, R0, c[0x0][0x2d0] ;  /* 0x0000b40000007a20 */ /* 0x000fe20000410000 */
[----:B------:R-:W-:Y:S01]  /*61b0*/  @P0 IADD3 R5, P3, R5, R250, RZ ;  /* 0x000000fa05050210 */ /* 0x000fe20007f7e0ff */
[----:B------:R2:W-:Y:S01]  /*61c0*/  MUFU.EX2 R235, R6 ;  /* 0x0000000600eb7308 */ /* 0x0005e20000000800 */
[----:B------:R-:W-:Y:S01]  /*61d0*/  @P0 LEA R8, P4, R137, c[0x0][0x1c8], 0x1 ;  /* 0x0000720089080a11 */ /* 0x000fe200078808ff */
[----:B------:R-:W-:Y:S01]  /*61e0*/  FMUL.FTZ R108, R133, R108 ;  /* 0x0000006c856c7220 */ /* 0x000fe20000410000 */
[----:B------:R-:W-:Y:S01]  /*61f0*/  @P0 IADD3.X R138, R4, R249, RZ, P3, !PT ;  /* 0x000000f9048a0210 */ /* 0x000fe20001ffe4ff */
[C---:B----4-:R-:W-:Y:S01]  /*6200*/  FMUL.FTZ R88, R3.reuse, R88 ;  /* 0x0000005803587220 */ /* 0x050fe20000410000 */
[----:B------:R-:W-:Y:S01]  /*6210*/  ISETP.NE.AND P3, PT, R226, RZ, PT ;  /* 0x000000ffe200720c */ /* 0x000fe20003f65270 */
[C---:B------:R-:W-:Y:S01]  /*6220*/  FMUL.FTZ R89, R3.reuse, R89 ;  /* 0x0000005903597220 */ /* 0x040fe20000410000 */
[C---:B------:R-:W-:Y:S01]  /*6230*/  @P0 IADD3.X R9, R4.reuse, R229, RZ, P2, !PT ;  /* 0x000000e504090210 */ /* 0x040fe200017fe4ff */
[----:B------:R-:W-:Y:S01]  /*6240*/  FMUL.FTZ R92, R3, R92 ;  /* 0x0000005c035c7220 */ /* 0x000fe20000410000 */
[----:B------:R-:W-:Y:S01]  /*6250*/  @P0 IADD3.X R174, R4, R251, RZ, P1, !PT ;  /* 0x000000fb04ae0210 */ /* 0x000fe20000ffe4ff */
[----:B------:R-:W3:Y:S01]  /*6260*/  MUFU.EX2 R0, R0 ;  /* 0x0000000000007308 */ /* 0x000ee20000000800 */
[----:B------:R-:W-:Y:S01]  /*6270*/  @P0 LEA.HI.X R9, R137, c[0x0][0x1cc], R9, 0x1, P4 ;  /* 0x0000730089090a11 */ /* 0x000fe200020f0c09 */
[----:B------:R-:W-:Y:S01]  /*6280*/  FMUL.FTZ R137, R2, c[0x0][0x2d0] ;  /* 0x0000b40002897a20 */ /* 0x000fe20000410000 */
[----:B------:R-:W-:Y:S01]  /*6290*/  @P0 LEA R4, P1, R5, c[0x0][0x1c8], 0x1 ;  /* 0x0000720005040a11 */ /* 0x000fe200078208ff */
[----:B-1----:R-:W-:Y:S02]  /*62a0*/  FMUL.FTZ R12, R3, R148 ;  /* 0x00000094030c7220 */ /* 0x002fe40000410000 */
[--C-:B------:R-:W-:Y:S01]  /*62b0*/  FFMA.FTZ R14, R14, c[0x0][0x2d0], -R137.reuse ;  /* 0x0000b4000e0e7a23 */ /* 0x100fe20000010889 */
[----:B------:R-:W-:Y:S01]  /*62c0*/  @P0 LEA.HI.X R5, R5, c[0x0][0x1cc], R138, 0x1, P1 ;  /* 0x0000730005050a11 */ /* 0x000fe200008f0c8a */
[----:B------:R1:W-:Y:S01]  /*62d0*/  @P0 LDGSTS.E.BYPASS.LTC128B.128 [R224+0x4100], [R16.64], !P3 ;  /* 0x0410000010e00fae */ /* 0x0003e2000d901d46 */
[--C-:B------:R-:W-:Y:S01]  /*62e0*/  FFMA.FTZ R15, R15, c[0x0][0x2d0], -R137.reuse ;  /* 0x0000b4000f0f7a23 */ /* 0x100fe20000010889 */
[----:B------:R4:W1:Y:S01]  /*62f0*/  MUFU.EX2 R233, R13 ;  /* 0x0000000d00e97308 */ /* 0x0008620000000800 */
[--C-:B------:R-:W-:Y:S02]  /*6300*/  FFMA.FTZ R10, R10, c[0x0][0x2d0], -R137.reuse ;  /* 0x0000b4000a0a7a23 */ /* 0x100fe40000010889 */
[--C-:B------:R-:W-:Y:S01]  /*6310*/  FFMA.FTZ R11, R11, c[0x0][0x2d0], -R137.reuse ;  /* 0x0000b4000b0b7a23 */ /* 0x100fe20000010889 */
[----:B--2---:R-:W-:Y:S01]  /*6320*/  @P0 LEA R6, P2, R7, c[0x0][0x1c8], 0x1 ;  /* 0x0000720007060a11 */ /* 0x004fe200078408ff */
[--C-:B------:R-:W-:Y:S01]  /*6330*/  FFMA.FTZ R46, R46, c[0x0][0x2d0], -R137.reuse ;  /* 0x0000b4002e2e7a23 */ /* 0x100fe20000010889 */
[----:B------:R2:W-:Y:S01]  /*6340*/  @P0 LDGSTS.E.BYPASS.LTC128B.128 [R224+0x5100], [R18.64], !P6 ;  /* 0x0510000012e00fae */ /* 0x0005e2000f101d46 */
[--C-:B------:R-:W-:Y:S01]  /*6350*/  FFMA.FTZ R47, R47, c[0x0][0x2d0], -R137.reuse ;  /* 0x0000b4002f2f7a23 */ /* 0x100fe20000010889 */
[----:B------:R-:W-:Y:S01]  /*6360*/  @P0 LEA.HI.X R7, R7, c[0x0][0x1cc], R174, 0x1, P2 ;  /* 0x0000730007070a11 */ /* 0x000fe200010f0cae */
[--C-:B------:R-:W-:Y:S01]  /*6370*/  FFMA.FTZ R58, R58, c[0x0][0x2d0], -R137.reuse ;  /* 0x0000b4003a3a7a23 */ /* 0x100fe20000010889 */
[----:B------:R2:W-:Y:S01]  /*6380*/  MUFU.EX2 R185, R14 ;  /* 0x0000000e00b97308 */ /* 0x0005e20000000800 */
[----:B------:R-:W-:Y:S02]  /*6390*/  FFMA.FTZ R59, R59, c[0x0][0x2d0], -R137 ;  /* 0x0000b4003b3b7a23 */ /* 0x000fe40000010889 */
[C---:B------:R-:W-:Y:S01]  /*63a0*/  FMUL.FTZ R93, R3.reuse, R93 ;  /* 0x0000005d035d7220 */ /* 0x040fe20000410000 */
[----:B------:R5:W-:Y:S01]  /*63b0*/  @P0 LDGSTS.E.BYPASS.LTC128B.128 [R224+0x3900], [R8.64], !P5 ;  /* 0x0390000008e00fae */ /* 0x000be2000e901d46 */
[C---:B---3--:R-:W-:Y:S02]  /*63c0*/  FMUL.FTZ R90, R0.reuse, R90 ;  /* 0x0000005a005a7220 */ /* 0x048fe40000410000 */
[C---:B------:R-:W-:Y:S02]  /*63d0*/  FMUL.FTZ R91, R0.reuse, R91 ;  /* 0x0000005b005b7220 */ /* 0x040fe40000410000 */
[C---:B------:R-:W-:Y:S01]  /*63e0*/  FMUL.FTZ R94, R0.reuse, R94 ;  /* 0x0000005e005e7220 */ /* 0x040fe20000410000 */
[----:B------:R3:W-:Y:S01]  /*63f0*/  MUFU.EX2 R186, R15 ;  /* 0x0000000f00ba7308 */ /* 0x0007e20000000800 */
[C---:B------:R-:W-:Y:S01]  /*6400*/  FMUL.FTZ R95, R0.reuse, R95 ;  /* 0x0000005f005f7220 */ /* 0x040fe20000410000 */
[----:B------:R3:W-:Y:S01]  /*6410*/  @P0 LDGSTS.E.BYPASS.LTC128B.128 [R224+0x4900], [R6.64], !P3 ;  /* 0x0490000006e00fae */ /* 0x0007e2000d901d46 */
[C---:B------:R-:W-:Y:S02]  /*6420*/  FMUL.FTZ R100, R3.reuse, R100 ;  /* 0x0000006403647220 */ /* 0x040fe40000410000 */
[----:B----4-:R-:W-:Y:S02]  /*6430*/  FMUL.FTZ R13, R3, R149 ;  /* 0x00000095030d7220 */ /* 0x010fe40000410000 */
[C---:B-1----:R-:W-:Y:S02]  /*6440*/  FMUL.FTZ R16, R133.reuse, R152 ;  /* 0x0000009885107220 */ /* 0x042fe40000410000 */
[----:B------:R-:W-:Y:S01]  /*6450*/  FMUL.FTZ R17, R133, R153 ;  /* 0x0000009985117220 */ /* 0x000fe20000410000 */
[----:B------:R1:W-:Y:S01]  /*6460*/  @P0 LDGSTS.E.BYPASS.LTC128B.128 [R224+0x5900], [R4.64], !P6 ;  /* 0x0590000004e00fae */ /* 0x0003e2000f101d46 */
[----:B------:R4:W-:Y:S01]  /*6470*/  MUFU.EX2 R184, R10 ;  /* 0x0000000a00b87308 */ /* 0x0009e20000000800 */
[C---:B------:R-:W-:Y:S02]  /*6480*/  FMUL.FTZ R101, R3.reuse, R101 ;  /* 0x0000006503657220 */ /* 0x040fe40000410000 */
[----:B--2---:R-:W-:Y:S02]  /*6490*/  FMUL.FTZ R14, R0, R150 ;  /* 0x00000096000e7220 */ /* 0x004fe40000410000 */
[C---:B------:R-:W-:Y:S02]  /*64a0*/  FMUL.FTZ R18, R132.reuse, R154 ;  /* 0x0000009a84127220 */ /* 0x040fe40000410000 */
[----:B-----5:R-:W2:Y:S01]  /*64b0*/  LDSM.16.MT88.4 R172, [R208+0x100] ;  /* 0x00010000d0ac783b */ /* 0x020ea20000004200 */
[----:B------:R-:W-:Y:S02]  /*64c0*/  FMUL.FTZ R19, R132, R155 ;  /* 0x0000009b84137220 */ /* 0x000fe40000410000 */
[----:B------:R-:W5:Y:S01]  /*64d0*/  MUFU.EX2 R183, R11 ;  /* 0x0000000b00b77308 */ /* 0x000f620000000800 */
[----:B------:R-:W-:Y:S01]  /*64e0*/  FMUL.FTZ R8, R3, R140 ;  /* 0x0000008c03087220 */ /* 0x000fe20000410000 */
[----:B------:R-:W-:Y:S01]  /*64f0*/  F2FP.PACK_AB R140, R235, R236 ;  /* 0x000000eceb8c723e */ /* 0x000fe200000000ff */
[----:B------:R-:W-:Y:S02]  /*6500*/  FMUL.FTZ R9, R3, R141 ;  /* 0x0000008d03097220 */ /* 0x000fe40000410000 */
[----:B------:R-:W2:Y:S01]  /*6510*/  LDSM.16.MT88.4 R176, [R209+0x100] ;  /* 0x00010000d1b0783b */ /* 0x000ea20000004200 */
[----:B---3--:R-:W-:Y:S02]  /*6520*/  FMUL.FTZ R15, R0, R151 ;  /* 0x00000097000f7220 */ /* 0x008fe40000410000 */
[C---:B------:R-:W-:Y:S01]  /*6530*/  FMUL.FTZ R6, R132.reuse, R146 ;  /* 0x0000009284067220 */ /* 0x040fe20000410000 */
[----:B------:R-:W-:Y:S01]  /*6540*/  F2FP.PACK_AB R146, R243, R244 ;  /* 0x000000f4f392723e */ /* 0x000fe200000000ff */
[----:B------:R-:W-:Y:S01]  /*6550*/  FMUL.FTZ R7, R132, R147 ;  /* 0x0000009384077220 */ /* 0x000fe20000410000 */
[----:B------:R-:W-:Y:S01]  /*6560*/  F2FP.PACK_AB R147, R238, R240 ;  /* 0x000000f0ee93723e */ /* 0x000fe200000000ff */
[----:B------:R-:W-:Y:S01]  /*6570*/  MUFU.EX2 R202, R36 ;  /* 0x0000002400ca7308 */ /* 0x000fe20000000800 */
[----:B------:R-:W3:Y:S01]  /*6580*/  LDSM.16.MT88.4 R148, [R208+0x1100] ;  /* 0x00110000d094783b */ /* 0x000ee20000004200 */
[----:B----4-:R-:W-:Y:S01]  /*6590*/  FMUL.FTZ R10, R0, R142 ;  /* 0x0000008e000a7220 */ /* 0x010fe20000410000 */
[----:B------:R-:W-:Y:S01]  /*65a0*/  F2FP.PACK_AB R142, R233, R234 ;  /* 0x000000eae98e723e */ /* 0x000fe200000000ff */
[C---:B-1----:R-:W-:Y:S01]  /*65b0*/  FMUL.FTZ R4, R133.reuse, R144 ;  /* 0x0000009085047220 */ /* 0x042fe20000410000 */
[----:B------:R-:W-:Y:S01]  /*65c0*/  F2FP.PACK_AB R144, R242, R241 ;  /* 0x000000f1f290723e */ /* 0x000fe200000000ff */
[----:B------:R-:W-:Y:S01]  /*65d0*/  FMUL.FTZ R5, R133, R145 ;  /* 0x0000009185057220 */ /* 0x000fe20000410000 */
[----:B------:R-:W-:Y:S01]  /*65e0*/  F2FP.PACK_AB R145, R239, R237 ;  /* 0x000000edef91723e */ /* 0x000fe200000000ff */
[C---:B------:R-:W-:Y:S01]  /*65f0*/  FMUL.FTZ R102, R0.reuse, R102 ;  /* 0x0000006600667220 */ /* 0x040fe20000410000 */
[----:B------:R-:W1:Y:S01]  /*6600*/  LDSM.16.MT88.4 R152, [R209+0x1100] ;  /* 0x00110000d198783b */ /* 0x000e620000004200 */
[----:B------:R-:W-:Y:S01]  /*6610*/  MUFU.EX2 R201, R37 ;  /* 0x0000002500c97308 */ /* 0x000fe20000000800 */
[C---:B------:R-:W-:Y:S01]  /*6620*/  FMUL.FTZ R103, R0.reuse, R103 ;  /* 0x0000006700677220 */ /* 0x040fe20000410000 */
[----:B-----5:R-:W-:Y:S01]  /*6630*/  F2FP.PACK_AB R141, R183, R184 ;  /* 0x000000b8b78d723e */ /* 0x020fe200000000ff */
[--C-:B------:R-:W-:Y:S02]  /*6640*/  FFMA.FTZ R138, R35, c[0x0][0x2d0], -R181.reuse ;  /* 0x0000b400238a7a23 */ /* 0x100fe400000108b5 */
[----:B------:R-:W-:Y:S02]  /*6650*/  FMUL.FTZ R35, R0, R163 ;  /* 0x000000a300237220 */ /* 0x000fe40000410000 */
[----:B------:R-:W0:Y:S01]  /*6660*/  LDGDEPBAR ;  /* 0x00000000000079af */ /* 0x000e220000000000 */
[----:B------:R-:W-:Y:S02]  /*6670*/  FMUL.FTZ R109, R133, R109 ;  /* 0x0000006d856d7220 */ /* 0x000fe40000410000 */
[----:B------:R-:W-:Y:S01]  /*6680*/  MUFU.EX2 R198, R38 ;  /* 0x0000002600c67308 */ /* 0x000fe20000000800 */
[C---:B------:R-:W-:Y:S02]  /*6690*/  FMUL.FTZ R110, R132.reuse, R110 ;  /* 0x0000006e846e7220 */ /* 0x040fe40000410000 */
[----:B------:R-:W-:Y:S01]  /*66a0*/  FMUL.FTZ R111, R132, R111 ;  /* 0x0000006f846f7220 */ /* 0x000fe20000410000 */
[-C--:B--2---:R-:W-:Y:S05]  /*66b0*/  HMMA.16816.F32 R4, R144, R172.reuse, R4 ;  /* 0x000000ac9004723c */ /* 0x084fea0000001804 */
[----:B------:R-:W-:Y:S01]  /*66c0*/  FMUL.FTZ R11, R0, R143 ;  /* 0x0000008f000b7220 */ /* 0x000fe20000410000 */
[----:B------:R-:W-:Y:S01]  /*66d0*/  F2FP.PACK_AB R143, R186, R185 ;  /* 0x000000b9ba8f723e */ /* 0x000fe200000000ff */
[----:B------:R2:W-:Y:S01]  /*66e0*/  MUFU.EX2 R196, R39 ;  /* 0x0000002700c47308 */ /* 0x0005e20000000800 */
[C---:B------:R-:W-:Y:S04]  /*66f0*/  FMUL.FTZ R112, R3.reuse, R112 ;  /* 0x0000007003707220 */ /* 0x040fe80000410000 */
[C---:B------:R-:W-:Y:S01]  /*6700*/  FMUL.FTZ R113, R3.reuse, R113 ;  /* 0x0000007103717220 */ /* 0x040fe20000410000 */
[C---:B------:R-:W-:Y:S04]  /*6710*/  HMMA.16816.F32 R8, R140.reuse, R172, R8 ;  /* 0x000000ac8c08723c */ /* 0x040fe80000001808 */
[----:B------:R-:W-:Y:S01]  /*6720*/  MUFU.EX2 R200, R48 ;  /* 0x0000003000c87308 */ /* 0x000fe20000000800 */
[C---:B------:R-:W-:Y:S02]  /*6730*/  FMUL.FTZ R114, R0.reuse, R114 ;  /* 0x0000007200727220 */ /* 0x040fe40000410000 */
[----:B------:R-:W-:Y:S01]  /*6740*/  FMUL.FTZ R115, R0, R115 ;  /* 0x0000007300737220 */ /* 0x000fe20000410000 */
[-C--:B------:R-:W-:Y:S04]  /*6750*/  HMMA.16816.F32 R12, R140, R174.reuse, R12 ;  /* 0x000000ae8c0c723c */ /* 0x080fe8000000180c */
[C---:B------:R-:W-:Y:S02]  /*6760*/  FMUL.FTZ R116, R3.reuse, R116 ;  /* 0x0000007403747220 */ /* 0x040fe40000410000 */
[----:B------:R-:W-:Y:S01]  /*6770*/  MUFU.EX2 R199, R49 ;  /* 0x0000003100c77308 */ /* 0x000fe20000000800 */
[----:B------:R-:W-:Y:S01]  /*6780*/  FMUL.FTZ R117, R3, R117 ;  /* 0x0000007503757220 */ /* 0x000fe20000410000 */
[C---:B------:R-:W-:Y:S01]  /*6790*/  HMMA.16816.F32 R16, R144.reuse, R174, R16 ;  /* 0x000000ae9010723c */ /* 0x040fe20000001810 */
[----:B--2---:R-:W-:Y:S03]  /*67a0*/  LDSM.16.MT88.4 R36, [R209+0x2500] ;  /* 0x00250000d124783b */ /* 0x004fe60000004200 */
[C---:B------:R-:W-:Y:S02]  /*67b0*/  FMUL.FTZ R68, R133.reuse, R68 ;  /* 0x0000004485447220 */ /* 0x040fe40000410000 */
[C---:B------:R-:W-:Y:S02]  /*67c0*/  FMUL.FTZ R69, R133.reuse, R69 ;  /* 0x0000004585457220 */ /* 0x040fe40000410000 */
[C---:B------:R-:W-:Y:S01]  /*67d0*/  FMUL.FTZ R70, R132.reuse, R70 ;  /* 0x0000004684467220 */ /* 0x040fe20000410000 */
[----:B------:R-:W-:Y:S03]  /*67e0*/  MUFU.EX2 R195, R50 ;  /* 0x0000003200c37308 */ /* 0x000fe60000000800 */
[----:B------:R-:W-:Y:S02]  /*67f0*/  FMUL.FTZ R71, R132, R71 ;  /* 0x0000004784477220 */ /* 0x000fe40000410000 */
[C---:B------:R-:W-:Y:S02]  /*6800*/  FMUL.FTZ R118, R0.reuse, R118 ;  /* 0x0000007600767220 */ /* 0x040fe40000410000 */
[C---:B------:R-:W-:Y:S02]  /*6810*/  FMUL.FTZ R119, R0.reuse, R119 ;  /* 0x0000007700777220 */ /* 0x040fe40000410000 */
[----:B------:R-:W-:Y:S01]  /*6820*/  FMUL.FTZ R120, R133, R120 ;  /* 0x0000007885787220 */ /* 0x000fe20000410000 */
[-C--:B------:R-:W-:Y:S01]  /*6830*/  HMMA.16816.F32 R68, R144, R176.reuse, R68 ;  /* 0x000000b09044723c */ /* 0x080fe20000001844 */
[----:B------:R2:W-:Y:S02]  /*6840*/  MUFU.EX2 R230, R32 ;  /* 0x0000002000e67308 */ /* 0x0005e40000000800 */
[C---:B------:R-:W-:Y:S02]  /*6850*/  FMUL.FTZ R72, R3.reuse, R72 ;  /* 0x0000004803487220 */ /* 0x040fe40000410000 */
[----:B------:R-:W-:Y:S02]  /*6860*/  FMUL.FTZ R73, R3, R73 ;  /* 0x0000004903497220 */ /* 0x000fe40000410000 */
[C---:B------:R-:W-:Y:S02]  /*6870*/  FMUL.FTZ R74, R0.reuse, R74 ;  /* 0x0000004a004a7220 */ /* 0x040fe40000410000 */
[----:B------:R-:W-:Y:S02]  /*6880*/  FMUL.FTZ R75, R0, R75 ;  /* 0x0000004b004b7220 */ /* 0x000fe40000410000 */
[----:B------:R4:W-:Y:S01]  /*6890*/  MUFU.EX2 R197, R51 ;  /* 0x0000003300c57308 */ /* 0x0009e20000000800 */
[----:B------:R-:W-:Y:S02]  /*68a0*/  FMUL.FTZ R121, R133, R121 ;  /* 0x0000007985797220 */ /* 0x000fe40000410000 */
[----:B------:R-:W-:Y:S02]  /*68b0*/  FMUL.FTZ R122, R132, R122 ;  /* 0x0000007a847a7220 */ /* 0x000fe40000410000 */
[C---:B------:R-:W-:Y:S04]  /*68c0*/  HMMA.16816.F32 R72, R140.reuse, R176, R72 ;  /* 0x000000b08c48723c */ /* 0x040fe80000001848 */
[C---:B------:R-:W-:Y:S01]  /*68d0*/  FMUL.FTZ R76, R3.reuse, R76 ;  /* 0x0000004c034c7220 */ /* 0x040fe20000410000 */
[----:B------:R5:W-:Y:S01]  /*68e0*/  MUFU.EX2 R232, R20 ;  /* 0x0000001400e87308 */ /* 0x000be20000000800 */
[----:B------:R-:W-:Y:S02]  /*68f0*/  FMUL.FTZ R77, R3, R77 ;  /* 0x0000004d034d7220 */ /* 0x000fe40000410000 */
[C---:B------:R-:W-:Y:S04]  /*6900*/  FMUL.FTZ R78, R0.reuse, R78 ;  /* 0x0000004e004e7220 */ /* 0x040fe80000410000 */
[----:B------:R-:W-:Y:S02]  /*6910*/  FMUL.FTZ R79, R0, R79 ;  /* 0x0000004f004f7220 */ /* 0x000fe40000410000 */
[--C-:B--2---:R-:W-:Y:S01]  /*6920*/  FFMA.FTZ R32, R23, c[0x0][0x2d0], -R181.reuse ;  /* 0x0000b40017207a23 */ /* 0x104fe200000108b5 */
[----:B------:R-:W-:Y:S01]  /*6930*/  MUFU.EX2 R191, R44 ;  /* 0x0000002c00bf7308 */ /* 0x000fe20000000800 */
[C---:B------:R-:W-:Y:S02]  /*6940*/  FMUL.FTZ R23, R132.reuse, R159 ;  /* 0x0000009f84177220 */ /* 0x040fe40000410000 */
[C---:B------:R-:W-:Y:S01]  /*6950*/  FMUL.FTZ R123, R132.reuse, R123 ;  /* 0x0000007b847b7220 */ /* 0x040fe20000410000 */
[-C--:B------:R-:W-:Y:S01]  /*6960*/  HMMA.16816.F32 R76, R140, R178.reuse, R76 ;  /* 0x000000b28c4c723c */ /* 0x080fe2000000184c */
[----:B----4-:R-:W-:Y:S02]  /*6970*/  LDSM.16.MT88.4 R48, [R208+0x900] ;  /* 0x00090000d030783b */ /* 0x010fe40000004200 */
[C---:B------:R-:W-:Y:S02]  /*6980*/  FMUL.FTZ R80, R133.reuse, R80 ;  /* 0x0000005085507220 */ /* 0x040fe40000410000 */
[C---:B------:R-:W-:Y:S01]  /*6990*/  FMUL.FTZ R81, R133.reuse, R81 ;  /* 0x0000005185517220 */ /* 0x040fe20000410000 */
[----:B------:R2:W4:Y:S01]  /*69a0*/  MUFU.EX2 R231, R21 ;  /* 0x0000001500e77308 */ /* 0x0005220000000800 */
[C---:B------:R-:W-:Y:S02]  /*69b0*/  FMUL.FTZ R82, R132.reuse, R82 ;  /* 0x0000005284527220 */ /* 0x040fe40000410000 */
[----:B------:R-:W-:Y:S03]  /*69c0*/  FMUL.FTZ R83, R132, R83 ;  /* 0x0000005384537220 */ /* 0x000fe60000410000 */
[----:B-----5:R-:W-:Y:S02]  /*69d0*/  FMUL.FTZ R20, R133, R156 ;  /* 0x0000009c85147220 */ /* 0x020fe40000410000 */
[C---:B------:R-:W-:Y:S02]  /*69e0*/  FMUL.FTZ R124, R3.reuse, R124 ;  /* 0x0000007c037c7220 */ /* 0x040fe40000410000 */
[C---:B------:R-:W-:Y:S01]  /*69f0*/  HMMA.16816.F32 R80, R144.reuse, R178, R80 ;  /* 0x000000b29050723c */ /* 0x040fe20000001850 */
[----:B------:R-:W-:Y:S03]  /*6a00*/  MUFU.EX2 R192, R45 ;  /* 0x0000002d00c07308 */ /* 0x000fe60000000800 */
[----:B------:R-:W-:Y:S02]  /*6a10*/  FMUL.FTZ R125, R3, R125 ;  /* 0x0000007d037d7220 */ /* 0x000fe40000410000 */
[C---:B------:R-:W-:Y:S02]  /*6a20*/  FMUL.FTZ R126, R0.reuse, R126 ;  /* 0x0000007e007e7220 */ /* 0x040fe40000410000 */
[-C--:B---3--:R-:W-:Y:S03]  /*6a30*/  HMMA.16816.F32 R84, R144, R148.reuse, R84 ;  /* 0x000000949054723c */ /* 0x088fe60000001854 */
[----:B------:R3:W-:Y:S01]  /*6a40*/  MUFU.EX2 R228, R22 ;  /* 0x0000001600e47308 */ /* 0x0007e20000000800 */
[----:B------:R-:W-:Y:S02]  /*6a50*/  FMUL.FTZ R127, R0, R127 ;  /* 0x0000007f007f7220 */ /* 0x000fe40000410000 */
[----:B--2---:R-:W-:Y:S02]  /*6a60*/  FMUL.FTZ R21, R133, R157 ;  /* 0x0000009d85157220 */ /* 0x004fe40000410000 */
[C---:B------:R-:W-:Y:S04]  /*6a70*/  HMMA.16816.F32 R88, R140.reuse, R148, R88 ;  /* 0x000000948c58723c */ /* 0x040fe80000001858 */
[----:B------:R-:W-:Y:S01]  /*6a80*/  FFMA.FTZ R34, R34, c[0x0][0x2d0], -R181 ;  /* 0x0000b40022227a23 */ /* 0x000fe200000108b5 */
[----:B------:R-:W-:Y:S01]  /*6a90*/  MUFU.EX2 R172, R46 ;  /* 0x0000002e00ac7308 */ /* 0x000fe20000000800 */
[C---:B------:R-:W-:Y:S02]  /*6aa0*/  FMUL.FTZ R128, R3.reuse, R128 ;  /* 0x0000008003807220 */ /* 0x040fe40000410000 */
[-C--:B------:R-:W-:Y:S04]  /*6ab0*/  HMMA.16816.F32 R92, R140, R150.reuse, R92 ;  /* 0x000000968c5c723c */ /* 0x080fe8000000185c */
[----:B------:R-:W-:Y:S02]  /*6ac0*/  FMUL.FTZ R129, R3, R129 ;  /* 0x0000008103817220 */ /* 0x000fe40000410000 */
[----:B------:R-:W-:Y:S01]  /*6ad0*/  FMUL.FTZ R130, R0, R130 ;  /* 0x0000008200827220 */ /* 0x000fe20000410000 */
[----:B------:R2:W5:Y:S01]  /*6ae0*/  MUFU.EX2 R229, R33 ;  /* 0x0000002100e57308 */ /* 0x0005620000000800 */
[C---:B------:R-:W-:Y:S01]  /*6af0*/  HMMA.16816.F32 R96, R144.reuse, R150, R96 ;  /* 0x000000969060723c */ /* 0x040fe20000001860 */
[----:B------:R-:W4:Y:S03]  /*6b00*/  LDSM.16.MT88.4 R148, [R208+0x2100] ;  /* 0x00210000d094783b */ /* 0x000f260000004200 */
[----:B---3--:R-:W-:Y:S02]  /*6b10*/  FMUL.FTZ R22, R132, R158 ;  /* 0x0000009e84167220 */ /* 0x008fe40000410000 */
[----:B------:R-:W-:Y:S02]  /*6b20*/  FMUL.FTZ R131, R0, R131 ;  /* 0x0000008300837220 */ /* 0x000fe40000410000 */
[--C-:B------:R-:W-:Y:S01]  /*6b30*/  FFMA.FTZ R40, R40, c[0x0][0x2d0], -R182.reuse ;  /* 0x0000b40028287a23 */ /* 0x100fe200000108b6 */
[----:B------:R3:W3:Y:S01]  /*6b40*/  MUFU.EX2 R227, R32 ;  /* 0x0000002000e37308 */ /* 0x0006e20000000800 */
[----:B------:R-:W-:Y:S01]  /*6b50*/  LDSM.16.MT88.4 R156, [R209+0x500] ;  /* 0x00050000d19c783b */ /* 0x000fe20000004200 */
[-C--:B-1----:R-:W-:Y:S03]  /*6b60*/  HMMA.16816.F32 R20, R144, R152.reuse, R20 ;  /* 0x000000989014723c */ /* 0x082fe60000001814 */
[--C-:B------:R-:W-:Y:S02]  /*6b70*/  FFMA.FTZ R41, R41, c[0x0][0x2d0], -R182.reuse ;  /* 0x0000b40029297a23 */ /* 0x100fe400000108b6 */
[--C-:B------:R-:W-:Y:S02]  /*6b80*/  FFMA.FTZ R42, R42, c[0x0][0x2d0], -R137.reuse ;  /* 0x0000b4002a2a7a23 */ /* 0x100fe40000010889 */
[--C-:B------:R-:W-:Y:S01]  /*6b90*/  FFMA.FTZ R43, R43, c[0x0][0x2d0], -R137.reuse ;  /* 0x0000b4002b2b7a23 */ /* 0x100fe20000010889 */
[C---:B------:R-:W-:Y:S01]  /*6ba0*/  HMMA.16816.F32 R100, R140.reuse, R152, R100 ;  /* 0x000000988c64723c */ /* 0x040fe20000001864 */
[----:B------:R1:W-:Y:S03]  /*6bb0*/  MUFU.EX2 R226, R34 ;  /* 0x0000002200e27308 */ /* 0x0003e60000000800 */
[----:B--2---:R-:W-:Y:S02]  /*6bc0*/  FMUL.FTZ R33, R3, R161 ;  /* 0x000000a103217220 */ /* 0x004fe40000410000 */
[--C-:B------:R-:W-:Y:S02]  /*6bd0*/  FFMA.FTZ R28, R28, c[0x0][0x2d0], -R182.reuse ;  /* 0x0000b4001c1c7a23 */ /* 0x100fe400000108b6 */
[--C-:B------:R-:W-:Y:S03]  /*6be0*/  FFMA.FTZ R24, R24, c[0x0][0x2d0], -R182.reuse ;  /* 0x0000b40018187a23 */ /* 0x100fe600000108b6 */
[----:B------:R2:W-:Y:S01]  /*6bf0*/  MUFU.EX2 R204, R28 ;  /* 0x0000001c00cc7308 */ /* 0x0005e20000000800 */
[----:B------:R-:W-:Y:S02]  /*6c00*/  FFMA.FTZ R25, R25, c[0x0][0x2d0], -R182 ;  /* 0x0000b40019197a23 */ /* 0x000fe400000108b6 */
[----:B---3--:R-:W-:Y:S02]  /*6c10*/  FMUL.FTZ R32, R3, R160 ;  /* 0x000000a003207220 */ /* 0x008fe40000410000 */
[----:B------:R-:W-:Y:S02]  /*6c20*/  FFMA.FTZ R26, R26, c[0x0][0x2d0], -R137 ;  /* 0x0000b4001a1a7a23 */ /* 0x000fe40000010889 */
[--C-:B------:R-:W-:Y:S02]  /*6c30*/  FFMA.FTZ R64, R64, c[0x0][0x2d0], -R180.reuse ;  /* 0x0000b40040407a23 */ /* 0x100fe400000108b4 */
[----:B------:R-:W-:Y:S01]  /*6c40*/  FFMA.FTZ R65, R65, c[0x0][0x2d0], -R180 ;  /* 0x0000b40041417a23 */ /* 0x000fe200000108b4 */
[----:B------:R3:W-:Y:S01]  /*6c50*/  MUFU.EX2 R206, R24 ;  /* 0x0000001800ce7308 */ /* 0x0007e20000000800 */
[--C-:B------:R-:W-:Y:S02]  /*6c60*/  FFMA.FTZ R66, R66, c[0x0][0x2d0], -R181.reuse ;  /* 0x0000b40042427a23 */ /* 0x100fe400000108b5 */
[----:B------:R-:W-:Y:S02]  /*6c70*/  FFMA.FTZ R67, R67, c[0x0][0x2d0], -R181 ;  /* 0x0000b40043437a23 */ /* 0x000fe400000108b5 */
[----:B-1----:R-:W-:Y:S02]  /*6c80*/  FMUL.FTZ R34, R0, R162 ;  /* 0x000000a200227220 */ /* 0x002fe40000410000 */
[--C-:B------:R-:W-:Y:S02]  /*6c90*/  FFMA.FTZ R60, R60, c[0x0][0x2d0], -R182.reuse ;  /* 0x0000b4003c3c7a23 */ /* 0x100fe400000108b6 */
[--C-:B------:R-:W-:Y:S01]  /*6ca0*/  FFMA.FTZ R61, R61, c[0x0][0x2d0], -R182.reuse ;  /* 0x0000b4003d3d7a23 */ /* 0x100fe200000108b6 */
[----:B------:R-:W-:Y:S01]  /*6cb0*/  MUFU.EX2 R189, R52 ;  /* 0x0000003400bd7308 */ /* 0x000fe20000000800 */
[----:B------:R-:W-:Y:S01]  /*6cc0*/  FFMA.FTZ R29, R29, c[0x0][0x2d0], -R182 ;  /* 0x0000b4001d1d7a23 */ /* 0x000fe200000108b6 */
[-C--:B------:R-:W-:Y:S03]  /*6cd0*/  HMMA.16816.F32 R32, R140, R154.reuse, R32 ;  /* 0x0000009a8c20723c */ /* 0x080fe60000001820 */
[--C-:B--2---:R-:W-:Y:S02]  /*6ce0*/  FFMA.FTZ R28, R27, c[0x0][0x2d0], -R137.reuse ;  /* 0x0000b4001b1c7a23 */ /* 0x104fe40000010889 */
[----:B------:R-:W-:Y:S02]  /*6cf0*/  FMUL.FTZ R27, R132, R167 ;  /* 0x000000a7841b7220 */ /* 0x000fe40000410000 */
[--C-:B------:R-:W-:Y:S01]  /*6d00*/  FFMA.FTZ R30, R30, c[0x0][0x2d0], -R137.reuse ;  /* 0x0000b4001e1e7a23 */ /* 0x100fe20000010889 */
[C---:B------:R-:W-:Y:S01]  /*6d10*/  HMMA.16816.F32 R104, R144.reuse, R154, R104 ;  /* 0x0000009a9068723c */ /* 0x040fe20000001868 */
[----:B------:R-:W1:Y:S01]  /*6d20*/  LDSM.16.MT88.4 R152, [R209+0x2100] ;  /* 0x00210000d198783b */ /* 0x000e620000004200 */
[----:B------:R2:W-:Y:S02]  /*6d30*/  MUFU.EX2 R205, R25 ;  /* 0x0000001900cd7308 */ /* 0x0005e40000000800 */
[----:B---3--:R-:W-:Y:S02]  /*6d40*/  FMUL.FTZ R24, R133, R164 ;  /* 0x000000a485187220 */ /* 0x008fe40000410000 */
[--C-:B------:R-:W-:Y:S02]  /*6d50*/  FFMA.FTZ R31, R31, c[0x0][0x2d0], -R137.reuse ;  /* 0x0000b4001f1f7a23 */ /* 0x100fe40000010889 */
[-C--:B----4-:R-:W-:Y:S04]  /*6d60*/  HMMA.16816.F32 R108, R144, R148.reuse, R108 ;  /* 0x00000094906c723c */ /* 0x090fe8000000186c */
[----:B------:R3:W-:Y:S01]  /*6d70*/  MUFU.EX2 R176, R26 ;  /* 0x0000001a00b07308 */ /* 0x0007e20000000800 */
[--C-:B------:R-:W-:Y:S02]  /*6d80*/  FFMA.FTZ R62, R62, c[0x0][0x2d0], -R137.reuse ;  /* 0x0000b4003e3e7a23 */ /* 0x100fe40000010889 */
[----:B------:R-:W-:Y:S01]  /*6d90*/  FFMA.FTZ R137, R63, c[0x0][0x2d0], -R137 ;  /* 0x0000b4003f897a23 */ /* 0x000fe20000010889 */
[C---:B------:R-:W-:Y:S04]  /*6da0*/  HMMA.16816.F32 R112, R140.reuse, R148, R112 ;  /* 0x000000948c70723c */ /* 0x040fe80000001870 */
[----:B------:R-:W-:Y:S02]  /*6db0*/  FFMA.FTZ R3, R3, R247, R236 ;  /* 0x000000f703037223 */ /* 0x000fe400000100ec */
[----:B------:R-:W4:Y:S01]  /*6dc0*/  MUFU.EX2 R190, R53 ;  /* 0x0000003500be7308 */ /* 0x000f220000000800 */
[----:B------:R-:W-:Y:S01]  /*6dd0*/  FFMA.FTZ R0, R0, R248, R184 ;  /* 0x000000f800007223 */ /* 0x000fe200000100b8 */
[-C--:B------:R-:W-:Y:S04]  /*6de0*/  HMMA.16816.F32 R116, R140, R150.reuse, R116 ;  /* 0x000000968c74723c */ /* 0x080fe80000001874 */
[----:B--2---:R-:W-:Y:S02]  /*6df0*/  FMUL.FTZ R25, R133, R165 ;  /* 0x000000a585197220 */ /* 0x004fe40000410000 */
[----:B------:R-:W-:Y:S02]  /*6e00*/  FADD.FTZ R3, R235, R3 ;  /* 0x00000003eb037221 */ /* 0x000fe40000010000 */
[C---:B------:R-:W-:Y:S01]  /*6e10*/  HMMA.16816.F32 R120, R144.reuse, R150, R120 ;  /* 0x000000969078723c */ /* 0x040fe20000001878 */
[----:B------:R-:W2:Y:S01]  /*6e20*/  LDSM.16.MT88.4 R148, [R208+0x500] ;  /* 0x00050000d094783b */ /* 0x000ea20000004200 */
[----:B------:R4:W-:Y:S02]  /*6e30*/  MUFU.EX2 R203, R29 ;  /* 0x0000001d00cb7308 */ /* 0x0009e40000000800 */
[----:B---3--:R-:W-:Y:S02]  /*6e40*/  FMUL.FTZ R26, R132, R166 ;  /* 0x000000a6841a7220 */ /* 0x008fe40000410000 */
[----:B------:R-:W-:Y:S05]  /*6e50*/  FADD.FTZ R0, R183, R0 ;  /* 0x00000000b7007221 */ /* 0x000fea0000010000 */
[-C--:B-1----:R-:W-:Y:S01]  /*6e60*/  HMMA.16816.F32 R24, R144, R152.reuse, R24 ;  /* 0x000000989018723c */ /* 0x082fe20000001818 */
[----:B------:R1:W-:Y:S07]  /*6e70*/  MUFU.EX2 R165, R28 ;  /* 0x0000001c00a57308 */ /* 0x0003ee0000000800 */
[C---:B------:R-:W-:Y:S03]  /*6e80*/  HMMA.16816.F32 R124, R140.reuse, R152, R124 ;  /* 0x000000988c7c723c */ /* 0x040fe6000000187c */
[----:B------:R3:W-:Y:S01]  /*6e90*/  MUFU.EX2 R164, R30 ;  /* 0x0000001e00a47308 */ /* 0x0007e20000000800 */
[----:B----4-:R-:W-:Y:S04]  /*6ea0*/  FMUL.FTZ R29, R133, R169 ;  /* 0x000000a9851d7220 */ /* 0x010fe80000410000 */
[-C--:B------:R-:W-:Y:S05]  /*6eb0*/  HMMA.16816.F32 R128, R140, R154.reuse, R128 ;  /* 0x0000009a8c80723c */ /* 0x080fea0000001880 */
[----:B------:R4:W-:Y:S02]  /*6ec0*/  MUFU.EX2 R175, R31 ;  /* 0x0000001f00af7308 */ /* 0x0009e40000000800 */
[----:B------:R-:W-:Y:S01]  /*6ed0*/  F2FP.PACK_AB R140, R231, R232 ;  /* 0x000000e8e78c723e */ /* 0x000fe200000000ff */
[----:B-1----:R-:W-:Y:S01]  /*6ee0*/  FMUL.FTZ R28, R133, R168 ;  /* 0x000000a8851c7220 */ /* 0x002fe20000410000 */
[----:B-----5:R-:W-:Y:S03]  /*6ef0*/  F2FP.PACK_AB R142, R229, R230 ;  /* 0x000000e6e58e723e */ /* 0x020fe600000000ff */
[----:B------:R-:W-:Y:S01]  /*6f00*/  FFMA.FTZ R133, R133, R245, R241 ;  /* 0x000000f585857223 */ /* 0x000fe200000100f1 */
[----:B------:R-:W-:Y:S02]  /*6f10*/  F2FP.PACK_AB R141, R227, R228 ;  /* 0x000000e4e38d723e */ /* 0x000fe400000000ff */
[----:B------:R-:W1:Y:S01]  /*6f20*/  MUFU.EX2 R207, R138 ;  /* 0x0000008a00cf7308 */ /* 0x000e620000000800 */
[----:B------:R-:W-:Y:S01]  /*6f30*/  F2FP.PACK_AB R168, R190, R189 ;  /* 0x000000bdbea8723e */ /* 0x000fe200000000ff */
[C---:B---3--:R-:W-:Y:S08]  /*6f40*/  FMUL.FTZ R30, R132.reuse, R170 ;  /* 0x000000aa841e7220 */ /* 0x048ff00000410000 */
[----:B------:R3:W-:Y:S01]  /*6f50*/  MUFU.EX2 R138, R47 ;  /* 0x0000002f008a7308 */ /* 0x0007e20000000800 */
[C---:B----4-:R-:W-:Y:S02]  /*6f60*/  FMUL.FTZ R31, R132.reuse, R171 ;  /* 0x000000ab841f7220 */ /* 0x050fe40000410000 */
[----:B------:R-:W-:Y:S07]  /*6f70*/  FFMA.FTZ R132, R132, R246, R237 ;  /* 0x000000f684847223 */ /* 0x000fee00000100ed */
[----:B------:R-:W-:Y:S01]  /*6f80*/  MUFU.EX2 R180, R54 ;  /* 0x0000003600b47308 */ /* 0x000fe20000000800 */
[----:B------:R-:W-:Y:S01]  /*6f90*/  HMMA.16816.F32 R28, R144, R154, R28 ;  /* 0x0000009a901c723c */ /* 0x000fe2000000181c */
[----:B------:R-:W4:Y:S03]  /*6fa0*/  LDSM.16.MT88.4 R152, [R208+0x1500] ;  /* 0x00150000d098783b */ /* 0x000f260000004200 */
[----:B-1----:R-:W-:Y:S03]  /*6fb0*/  F2FP.PACK_AB R143, R207, R226 ;  /* 0x000000e2cf8f723e */ /* 0x002fe600000000ff */
[----:B------:R-:W-:Y:S02]  /*6fc0*/  F2FP.PACK_AB R144, R205, R206 ;  /* 0x000000cecd90723e */ /* 0x000fe400000000ff */
[----:B------:R1:W5:Y:S02]  /*6fd0*/  MUFU.EX2 R179, R55 ;  /* 0x0000003700b37308 */ /* 0x0003640000000800 */
[-C--:B--2---:R-:W-:Y:S01]  /*6fe0*/  HMMA.16816.F32 R4, R140, R148.reuse, R4 ;  /* 0x000000948c04723c */ /* 0x084fe20000001804 */
[----:B---3--:R-:W-:Y:S04]  /*6ff0*/  LDSM.16.MT88.4 R44, [R209+0x900] ;  /* 0x00090000d12c783b */ /* 0x008fe80000004200 */
[----:B------:R-:W-:Y:S02]  /*7000*/  F2FP.PACK_AB R146, R203, R204 ;  /* 0x000000cccb92723e */ /* 0x000fe400000000ff */
[----:B------:R-:W-:Y:S01]  /*7010*/  F2FP.PACK_AB R145, R165, R176 ;  /* 0x000000b0a591723e */ /* 0x000fe200000000ff */
[----:B------:R-:W-:Y:S01]  /*7020*/  MUFU.EX2 R193, R40 ;  /* 0x0000002800c17308 */ /* 0x000fe20000000800 */
[----:B------:R-:W-:Y:S07]  /*7030*/  F2FP.PACK_AB R147, R175, R164 ;  /* 0x000000a4af93723e */ /* 0x000fee00000000ff */
[C---:B------:R-:W-:Y:S02]  /*7040*/  HMMA.16816.F32 R8, R144.reuse, R148, R8 ;  /* 0x000000949008723c */ /* 0x040fe40000001808 */
[----:B------:R-:W2:Y:S01]  /*7050*/  MUFU.EX2 R194, R41 ;  /* 0x0000002900c27308 */ /* 0x000ea20000000800 */
[----:B-1----:R-:W-:Y:S01]  /*7060*/  LDSM.16.MT88.4 R52, [R209+0x2900] ;  /* 0x00290000d134783b */ /* 0x002fe20000004200 */
[----:B-----5:R-:W-:Y:S04]  /*7070*/  F2FP.PACK_AB R169, R179, R180 ;  /* 0x000000b4b3a9723e */ /* 0x020fe800000000ff */
[-C--:B------:R-:W-:Y:S04]  /*7080*/  HMMA.16816.F32 R12, R144, R150.reuse, R12 ;  /* 0x00000096900c723c */ /* 0x080fe8000000180c */
[----:B------:R1:W-:Y:S04]  /*7090*/  MUFU.EX2 R173, R42 ;  /* 0x0000002a00ad7308 */ /* 0x0003e80000000800 */
[C---:B------:R-:W-:Y:S01]  /*70a0*/  HMMA.16816.F32 R16, R140.reuse, R150, R16 ;  /* 0x000000968c10723c */ /* 0x040fe20000001810 */
[----:B------:R-:W3:Y:S05]  /*70b0*/  LDSM.16.MT88.4 R148, [R209+0x1500] ;  /* 0x00150000d194783b */ /* 0x000eea0000004200 */
[----:B------:R-:W5:Y:S02]  /*70c0*/  MUFU.EX2 R174, R43 ;  /* 0x0000002b00ae7308 */ /* 0x000f640000000800 */
[-C--:B------:R-:W-:Y:S04]  /*70d0*/  HMMA.16816.F32 R68, R140, R156.reuse, R68 ;  /* 0x0000009c8c44723c */ /* 0x080fe80000001844 */
[----:B--2---:R-:W-:Y:S04]  /*70e0*/  F2FP.PACK_AB R40, R194, R193 ;  /* 0x000000c1c228723e */ /* 0x004fe800000000ff */
[C---:B------:R-:W-:Y:S01]  /*70f0*/  HMMA.16816.F32 R72, R144.reuse, R156, R72 ;  /* 0x0000009c9048723c */ /* 0x040fe20000001848 */
[----:B------:R-:W-:Y:S03]  /*7100*/  MUFU.EX2 R178, R66 ;  /* 0x0000004200b27308 */ /* 0x000fe60000000800 */
[----:B-1----:R-:W-:Y:S04]  /*7110*/  F2FP.PACK_AB R42, R192, R191 ;  /* 0x000000bfc02a723e */ /* 0x002fe800000000ff */
[-C--:B------:R-:W-:Y:S03]  /*7120*/  HMMA.16816.F32 R76, R144, R158.reuse, R76 ;  /* 0x0000009e904c723c */ /* 0x080fe6000000184c */
[----:B------:R-:W-:Y:S01]  /*7130*/  MUFU.EX2 R66, R57 ;  /* 0x0000003900427308 */ /* 0x000fe20000000800 */
[----:B-----5:R-:W-:Y:S04]  /*7140*/  F2FP.PACK_AB R41, R174, R173 ;  /* 0x000000adae29723e */ /* 0x020fe800000000ff */
[C---:B------:R-:W-:Y:S01]  /*7150*/  HMMA.16816.F32 R80, R140.reuse, R158, R80 ;  /* 0x0000009e8c50723c */ /* 0x040fe20000001850 */
[----:B------:R-:W1:Y:S03]  /*7160*/  LDSM.16.MT88.4 R156, [R208+0x2500] ;  /* 0x00250000d09c783b */ /* 0x000e660000004200 */
[----:B------:R-:W-:Y:S01]  /*7170*/  F2FP.PACK_AB R43, R138, R172 ;  /* 0x000000ac8a2b723e */ /* 0x000fe200000000ff */
[----:B------:R-:W2:Y:S03]  /*7180*/  MUFU.EX2 R177, R67 ;  /* 0x0000004300b17308 */ /* 0x000ea60000000800 */
[-C--:B----4-:R-:W-:Y:S07]  /*7190*/  HMMA.16816.F32 R84, R140, R152.reuse, R84 ;  /* 0x000000988c54723c */ /* 0x090fee0000001854 */
[----:B------:R-:W-:Y:S01]  /*71a0*/  MUFU.EX2 R67, R56 ;  /* 0x0000003800437308 */ /* 0x000fe20000000800 */
[C---:B------:R-:W-:Y:S08]  /*71b0*/  HMMA.16816.F32 R88, R144.reuse, R152, R88 ;  /* 0x000000989058723c */ /* 0x040ff00000001858 */
[-C--:B------:R-:W-:Y:S01]  /*71c0*/  HMMA.16816.F32 R92, R144, R154.reuse, R92 ;  /* 0x0000009a905c723c */ /* 0x080fe2000000185c */
[----:B------:R-:W-:Y:S03]  /*71d0*/  MUFU.EX2 R188, R64 ;  /* 0x0000004000bc7308 */ /* 0x000fe60000000800 */
[----:B--2---:R-:W-:Y:S04]  /*71e0*/  F2FP.PACK_AB R171, R177, R178 ;  /* 0x000000b2b1ab723e */ /* 0x004fe800000000ff */
[C---:B------:R-:W-:Y:S01]  /*71f0*/  HMMA.16816.F32 R96, R140.reuse, R154, R96 ;  /* 0x0000009a8c60723c */ /* 0x040fe20000001860 */
[----:B------:R-:W-:Y:S02]  /*7200*/  LDSM.16.MT88.4 R152, [R208+0xd00] ;  /* 0x000d0000d098783b */ /* 0x000fe40000004200 */
[----:B------:R-:W-:Y:S05]  /*7210*/  MUFU.EX2 R64, R61 ;  /* 0x0000003d00407308 */ /* 0x000fea0000000800 */
[-C--:B---3--:R-:W-:Y:S05]  /*7220*/  HMMA.16816.F32 R20, R140, R148.reuse, R20 ;  /* 0x000000948c14723c */ /* 0x088fea0000001814 */
[----:B------:R-:W-:Y:S03]  /*7230*/  MUFU.EX2 R61, R58 ;  /* 0x0000003a003d7308 */ /* 0x000fe60000000800 */
[C---:B------:R-:W-:Y:S07]  /*7240*/  HMMA.16816.F32 R100, R144.reuse, R148, R100 ;  /* 0x000000949064723c */ /* 0x040fee0000001864 */
[----:B------:R-:W2:Y:S01]  /*7250*/  MUFU.EX2 R187, R65 ;  /* 0x0000004100bb7308 */ /* 0x000ea20000000800 */
[-C--:B------:R-:W-:Y:S08]  /*7260*/  HMMA.16816.F32 R32, R144, R150.reuse, R32 ;  /* 0x000000969020723c */ /* 0x080ff00000001820 */
[C---:B------:R-:W-:Y:S01]  /*7270*/  HMMA.16816.F32 R104, R140.reuse, R150, R104 ;  /* 0x000000968c68723c */ /* 0x040fe20000001868 */
[----:B------:R-:W3:Y:S07]  /*7280*/  MUFU.EX2 R65, R60 ;  /* 0x0000003c00417308 */ /* 0x000eee0000000800 */
[-C--:B-1----:R-:W-:Y:S03]  /*7290*/  HMMA.16816.F32 R108, R140, R156.reuse, R108 ;  /* 0x0000009c8c6c723c */ /* 0x082fe6000000186c */
[----:B------:R1:W4:Y:S01]  /*72a0*/  MUFU.EX2 R60, R59 ;  /* 0x0000003b003c7308 */ /* 0x0003220000000800 */
[----:B--2---:R-:W-:Y:S04]  /*72b0*/  F2FP.PACK_AB R170, R187, R188 ;  /* 0x000000bcbbaa723e */ /* 0x004fe800000000ff */
[C---:B------:R-:W-:Y:S05]  /*72c0*/  HMMA.16816.F32 R112, R144.reuse, R156, R112 ;  /* 0x0000009c9070723c */ /* 0x040fea0000001870 */
[----:B------:R-:W-:Y:S03]  /*72d0*/  MUFU.EX2 R62, R62 ;  /* 0x0000003e003e7308 */ /* 0x000fe60000000800 */
[-C--:B------:R-:W-:Y:S07]  /*72e0*/  HMMA.16816.F32 R116, R144, R158.reuse, R116 ;  /* 0x0000009e9074723c */ /* 0x080fee0000001874 */
[----:B------:R-:W2:Y:S01]  /*72f0*/  MUFU.EX2 R137, R137 ;  /* 0x0000008900897308 */ /* 0x000ea20000000800 */
[C---:B------:R-:W-:Y:S01]  /*7300*/  HMMA.16816.F32 R120, R140.reuse, R158, R120 ;  /* 0x0000009e8c78723c */ /* 0x040fe20000001878 */
[----:B-1----:R-:W-:Y:S07]  /*7310*/  LDSM.16.MT88.4 R56, [R209+0x1d00] ;  /* 0x001d0000d138783b */ /* 0x002fee0000004200 */
[-C--:B------:R-:W-:Y:S08]  /*7320*/  HMMA.16816.F32 R24, R140, R36.reuse, R24 ;  /* 0x000000248c18723c */ /* 0x080ff00000001818 */
[C---:B------:R-:W-:Y:S07]  /*7330*/  HMMA.16816.F32 R124, R144.reuse, R36, R124 ;  /* 0x00000024907c723c */ /* 0x040fee000000187c */
[----:B------:R-:W-:Y:S01]  /*7340*/  F2FP.PACK_AB R36, R201, R202 ;  /* 0x000000cac924723e */ /* 0x000fe200000000ff */
[-C--:B------:R-:W-:Y:S04]  /*7350*/  HMMA.16816.F32 R128, R144, R38.reuse, R128 ;  /* 0x000000269080723c */ /* 0x080fe80000001880 */
[----:B------:R-:W-:Y:S04]  /*7360*/  F2FP.PACK_AB R37, R196, R198 ;  /* 0x000000c6c425723e */ /* 0x000fe800000000ff */
[----:B------:R-:W-:Y:S01]  /*7370*/  HMMA.16816.F32 R28, R140, R38, R28 ;  /* 0x000000268c1c723c */ /* 0x000fe2000000181c */
[----:B------:R-:W1:Y:S06]  /*7380*/  LDSM.16.MT88.4 R140, [R208+0x1900] ;  /* 0x00190000d08c783b */ /* 0x000e6c0000004200 */
[----:B------:R-:W-:Y:S02]  /*7390*/  F2FP.PACK_AB R38, R199, R200 ;  /* 0x000000c8c726723e */ /* 0x000fe400000000ff */
[----:B------:R-:W-:Y:S07]  /*73a0*/  F2FP.PACK_AB R39, R197, R195 ;  /* 0x000000c3c527723e */ /* 0x000fee00000000ff */
[-C--:B------:R-:W-:Y:S08]  /*73b0*/  HMMA.16816.F32 R4, R36, R48.reuse, R4 ;  /* 0x000000302404723c */ /* 0x080ff00000001804 */
[C---:B------:R-:W-:Y:S08]  /*73c0*/  HMMA.16816.F32 R8, R40.reuse, R48, R8 ;  /* 0x000000302808723c */ /* 0x040ff00000001808 */
[-C--:B------:R-:W-:Y:S08]  /*73d0*/  HMMA.16816.F32 R12, R40, R50.reuse, R12 ;  /* 0x00000032280c723c */ /* 0x080ff0000000180c */
[C---:B------:R-:W-:Y:S01]  /*73e0*/  HMMA.16816.F32 R16, R36.reuse, R50, R16 ;  /* 0x000000322410723c */ /* 0x040fe20000001810 */
[----:B------:R-:W5:Y:S07]  /*73f0*/  LDSM.16.MT88.4 R48, [R209+0x1900] ;  /* 0x00190000d130783b */ /* 0x000f6e0000004200 */
[-C--:B------:R-:W-:Y:S08]  /*7400*/  HMMA.16816.F32 R68, R36, R44.reuse, R68 ;  /* 0x0000002c2444723c */ /* 0x080ff00000001844 */
[C---:B------:R-:W-:Y:S08]  /*7410*/  HMMA.16816.F32 R72, R40.reuse, R44, R72 ;  /* 0x0000002c2848723c */ /* 0x040ff00000001848 */
[-C--:B------:R-:W-:Y:S08]  /*7420*/  HMMA.16816.F32 R76, R40, R46.reuse, R76 ;  /* 0x0000002e284c723c */ /* 0x080ff0000000184c */
[C---:B------:R-:W-:Y:S01]  /*7430*/  HMMA.16816.F32 R80, R36.reuse, R46, R80 ;  /* 0x0000002e2450723c */ /* 0x040fe20000001850 */
[----:B------:R-:W2:Y:S07]  /*7440*/  LDSM.16.MT88.4 R44, [R208+0x2900] ;  /* 0x00290000d02c783b */ /* 0x000eae0000004200 */
[-C--:B-1----:R-:W-:Y:S08]  /*7450*/  HMMA.16816.F32 R84, R36, R140.reuse, R84 ;  /* 0x0000008c2454723c */ /* 0x082ff00000001854 */
[C---:B------:R-:W-:Y:S08]  /*7460*/  HMMA.16816.F32 R88, R40.reuse, R140, R88 ;  /* 0x0000008c2858723c */ /* 0x040ff00000001858 */
[-C--:B------:R-:W-:Y:S08]  /*7470*/  HMMA.16816.F32 R92, R40, R142.reuse, R92 ;  /* 0x0000008e285c723c */ /* 0x080ff0000000185c */
[C---:B------:R-:W-:Y:S08]  /*7480*/  HMMA.16816.F32 R96, R36.reuse, R142, R96 ;  /* 0x0000008e2460723c */ /* 0x040ff00000001860 */
[-C--:B-----5:R-:W-:Y:S08]  /*7490*/  HMMA.16816.F32 R20, R36, R48.reuse, R20 ;  /* 0x000000302414723c */ /* 0x0a0ff00000001814 */
[C---:B------:R-:W-:Y:S08]  /*74a0*/  HMMA.16816.F32 R100, R40.reuse, R48, R100 ;  /* 0x000000302864723c */ /* 0x040ff00000001864 */
[-C--:B------:R-:W-:Y:S08]  /*74b0*/  HMMA.16816.F32 R32, R40, R50.reuse, R32 ;  /* 0x000000322820723c */ /* 0x080ff00000001820 */
[C---:B------:R-:W-:Y:S01]  /*74c0*/  HMMA.16816.F32 R104, R36.reuse, R50, R104 ;  /* 0x000000322468723c */ /* 0x040fe20000001868 */
[----:B------:R-:W-:Y:S07]  /*74d0*/  LDSM.16.MT88.4 R48, [R208+0x1d00] ;  /* 0x001d0000d030783b */ /* 0x000fee0000004200 */
[-C--:B--2---:R-:W-:Y:S08]  /*74e0*/  HMMA.16816.F32 R108, R36, R44.reuse, R108 ;  /* 0x0000002c246c723c */ /* 0x084ff0000000186c */
[C---:B------:R-:W-:Y:S08]  /*74f0*/  HMMA.16816.F32 R112, R40.reuse, R44, R112 ;  /* 0x0000002c2870723c */ /* 0x040ff00000001870 */
[-C--:B------:R-:W-:Y:S08]  /*7500*/  HMMA.16816.F32 R116, R40, R46.reuse, R116 ;  /* 0x0000002e2874723c */ /* 0x080ff00000001874 */
[C---:B------:R-:W-:Y:S01]  /*7510*/  HMMA.16816.F32 R120, R36.reuse, R46, R120 ;  /* 0x0000002e2478723c */ /* 0x040fe20000001878 */
[----:B------:R-:W1:Y:S07]  /*7520*/  LDSM.16.MT88.4 R44, [R209+0xd00] ;  /* 0x000d0000d12c783b */ /* 0x000e6e0000004200 */
[-C--:B------:R-:W-:Y:S08]  /*7530*/  HMMA.16816.F32 R24, R36, R52.reuse, R24 ;  /* 0x000000342418723c */ /* 0x080ff00000001818 */
[C---:B------:R-:W-:Y:S08]  /*7540*/  HMMA.16816.F32 R124, R40.reuse, R52, R124 ;  /* 0x00000034287c723c */ /* 0x040ff0000000187c */
[-C--:B------:R-:W-:Y:S01]  /*7550*/  HMMA.16816.F32 R128, R40, R54.reuse, R128 ;  /* 0x000000362880723c */ /* 0x080fe20000001880 */
[----:B------:R-:W2:Y:S07]  /*7560*/  LDSM.16.MT88.4 R40, [R208+0x2d00] ;  /* 0x002d0000d028783b */ /* 0x000eae0000004200 */
[----:B------:R-:W-:Y:S07]  /*7570*/  HMMA.16816.F32 R28, R36, R54, R28 ;  /* 0x00000036241c723c */ /* 0x000fee000000181c */
[----:B------:R-:W-:Y:S01]  /*7580*/  F2FP.PACK_AB R36, R66, R67 ;  /* 0x000000434224723e */ /* 0x000fe200000000ff */
[-C--:B------:R-:W-:Y:S01]  /*7590*/  HMMA.16816.F32 R144, R168, R152.reuse, R4 ;  /* 0x00000098a890723c */ /* 0x080fe20000001804 */
[----:B------:R-:W5:Y:S04]  /*75a0*/  LDSM.16.MT88.4 R4, [R209+0x2d00] ;  /* 0x002d0000d104783b */ /* 0x000f680000004200 */
[----:B---3--:R-:W-:Y:S02]  /*75b0*/  F2FP.PACK_AB R38, R64, R65 ;  /* 0x000000414026723e */ /* 0x008fe400000000ff */
[----:B----4-:R-:W-:Y:S02]  /*75c0*/  F2FP.PACK_AB R37, R60, R61 ;  /* 0x0000003d3c25723e */ /* 0x010fe400000000ff */
[----:B------:R-:W-:Y:S07]  /*75d0*/  F2FP.PACK_AB R39, R137, R62 ;  /* 0x0000003e8927723e */ /* 0x000fee00000000ff */
[C---:B------:R-:W-:Y:S07]  /*75e0*/  HMMA.16816.F32 R140, R36.reuse, R152, R8 ;  /* 0x00000098248c723c */ /* 0x040fee0000001808 */
[----:B------:R-:W-:Y:S01]  /*75f0*/  FADD.FTZ R9, R242, R133 ;  /* 0x00000085f2097221 */ /* 0x000fe20000010000 */
[-C--:B------:R-:W-:Y:S04]  /*7600*/  HMMA.16816.F32 R148, R36, R154.reuse, R12 ;  /* 0x0000009a2494723c */ /* 0x080fe8000000180c */
[----:B------:R-:W-:Y:S02]  /*7610*/  FADD.FTZ R9, R244, R9 ;  /* 0x00000009f4097221 */ /* 0x000fe40000010000 */
[----:B------:R-:W-:Y:S02]  /*7620*/  FADD.FTZ R8, R234, R3 ;  /* 0x00000003ea087221 */ /* 0x000fe40000010000 */
[C---:B------:R-:W-:Y:S04]  /*7630*/  HMMA.16816.F32 R152, R168.reuse, R154, R16 ;  /* 0x0000009aa898723c */ /* 0x040fe80000001810 */
[----:B------:R-:W-:Y:S02]  /*7640*/  FADD.FTZ R12, R239, R132 ;  /* 0x00000084ef0c7221 */ /* 0x000fe40000010000 */
[----:B------:R-:W-:Y:S02]  /*7650*/  FADD.FTZ R3, R185, R0 ;  /* 0x00000000b9037221 */ /* 0x000fe40000010000 */
[-C--:B-1----:R-:W-:Y:S04]  /*7660*/  HMMA.16816.F32 R68, R168, R44.reuse, R68 ;  /* 0x0000002ca844723c */ /* 0x082fe80000001844 */
[----:B------:R-:W-:Y:S02]  /*7670*/  FADD.FTZ R12, R240, R12 ;  /* 0x0000000cf00c7221 */ /* 0x000fe40000010000 */
[----:B------:R-:W-:Y:S02]  /*7680*/  FADD.FTZ R0, R243, R9 ;  /* 0x00000009f3007221 */ /* 0x000fe40000010000 */
[C---:B------:R-:W-:Y:S04]  /*7690*/  HMMA.16816.F32 R72, R36.reuse, R44, R72 ;  /* 0x0000002c2448723c */ /* 0x040fe80000001848 */
[----:B------:R-:W-:Y:S02]  /*76a0*/  FADD.FTZ R10, R186, R3 ;  /* 0x00000003ba0a7221 */ /* 0x000fe40000010000 */
[----:B------:R-:W-:Y:S02]  /*76b0*/  FADD.FTZ R12, R238, R12 ;  /* 0x0000000cee0c7221 */ /* 0x000fe40000010000 */
[-C--:B------:R-:W-:Y:S04]  /*76c0*/  HMMA.16816.F32 R76, R36, R46.reuse, R76 ;  /* 0x0000002e244c723c */ /* 0x080fe8000000184c */
        /* <DEDUP_REMOVED lines=29> */
[-C--:B--2---:R-:W-:Y:S04]  /*78a0*/  HMMA.16816.F32 R108, R168, R40.reuse, R108 ;  /* 0x00000028a86c723c */ /* 0x084fe8000000186c */
[----:B------:R-:W-:Y:S02]  /*78b0*/  FADD.FTZ R10, R173, R8 ;  /* 0x00000008ad0a7221 */ /* 0x000fe40000010000 */
[----:B------:R-:W-:Y:S02]  /*78c0*/  FADD.FTZ R9, R201, R3 ;  /* 0x00000003c9097221 */ /* 0x000fe40000010000 */
[C---:B------:R-:W-:Y:S04]  /*78d0*/  HMMA.16816.F32 R112, R36.reuse, R40, R112 ;  /* 0x000000282470723c */ /* 0x040fe80000001870 */
[----:B------:R-:W-:Y:S02]  /*78e0*/  FADD.FTZ R8, R196, R0 ;  /* 0x00000000c4087221 */ /* 0x000fe40000010000 */
[----:B------:R-:W-:Y:S02]  /*78f0*/  FADD.FTZ R3, R174, R10 ;  /* 0x0000000aae037221 */ /* 0x000fe40000010000 */
[----:B------:R-:W-:Y:S01]  /*7900*/  FADD.FTZ R0, R200, R9 ;  /* 0x00000009c8007221 */ /* 0x000fe20000010000 */
[-C--:B------:R-:W-:Y:S03]  /*7910*/  HMMA.16816.F32 R116, R36, R42.reuse, R116 ;  /* 0x0000002a2474723c */ /* 0x080fe60000001874 */
[----:B------:R-:W-:Y:S02]  /*7920*/  FADD.FTZ R10, R195, R8 ;  /* 0x00000008c30a7221 */ /* 0x000fe40000010000 */
[----:B------:R-:W-:Y:S03]  /*7930*/  FADD.FTZ R9, R199, R0 ;  /* 0x00000000c7097221 */ /* 0x000fe60000010000 */
[C---:B------:R-:W-:Y:S04]  /*7940*/  HMMA.16816.F32 R120, R168.reuse, R42, R120 ;  /* 0x0000002aa878723c */ /* 0x040fe80000001878 */
[----:B------:R-:W-:Y:S04]  /*7950*/  FADD.FTZ R9, R189, R9 ;  /* 0x00000009bd097221 */ /* 0x000fe80000010000 */
[-C--:B-----5:R-:W-:Y:S08]  /*7960*/  HMMA.16816.F32 R164, R168, R4.reuse, R24 ;  /* 0x00000004a8a4723c */ /* 0x0a0ff00000001818 */
[C---:B------:R-:W-:Y:S07]  /*7970*/  HMMA.16816.F32 R124, R36.reuse, R4, R124 ;  /* 0x00000004247c723c */ /* 0x040fee000000187c */
[----:B------:R-:W-:Y:S01]  /*7980*/  FADD.FTZ R4, R194, R11 ;  /* 0x0000000bc2047221 */ /* 0x000fe20000010000 */
[-C--:B------:R-:W-:Y:S04]  /*7990*/  HMMA.16816.F32 R128, R36, R6.reuse, R128 ;  /* 0x000000062480723c */ /* 0x080fe80000001880 */
[----:B------:R-:W-:Y:S02]  /*79a0*/  FADD.FTZ R8, R191, R4 ;  /* 0x00000004bf087221 */ /* 0x000fe40000010000 */
[----:B------:R-:W-:Y:S02]  /*79b0*/  FADD.FTZ R5, R172, R3 ;  /* 0x00000003ac057221 */ /* 0x000fe40000010000 */
[----:B------:R-:W-:Y:S01]  /*79c0*/  FADD.FTZ R4, R197, R10 ;  /* 0x0000000ac5047221 */ /* 0x000fe20000010000 */
[----:B------:R-:W-:Y:S04]  /*79d0*/  HMMA.16816.F32 R168, R168, R6, R28 ;  /* 0x00000006a8a8723c */ /* 0x000fe8000000181c */
[----:B------:R-:W-:Y:S02]  /*79e0*/  FADD.FTZ R3, R192, R8 ;  /* 0x00000008c0037221 */ /* 0x000fe40000010000 */
[----:B------:R-:W-:Y:S01]  /*79f0*/  FADD.FTZ R0, R138, R5 ;  /* 0x000000058a007221 */ /* 0x000fe20000010000 */
[----:B------:R-:W-:Y:S01]  /*7a00*/  MOV R138, R2 ;  /* 0x00000002008a7202 */ /* 0x000fe20000000f00 */
[----:B------:R-:W-:Y:S04]  /*7a10*/  FADD.FTZ R8, R180, R4 ;  /* 0x00000004b4087221 */ /* 0x000fe80000010000 */
[----:B------:R-:W-:Y:S02]  /*7a20*/  FADD.FTZ R5, R67, R3 ;  /* 0x0000000343057221 */ /* 0x000fe40000010000 */
        /* <DEDUP_REMOVED lines=11> */
[----:B------:R-:W-:Y:S01]  /*7ae0*/  FADD.FTZ R247, R64, R3 ;  /* 0x0000000340f77221 */ /* 0x000fe20000010000 */
[----:B------:R-:W-:Y:S01]  /*7af0*/  MOV R3, R135 ;  /* 0x0000008700037202 */ /* 0x000fe20000000f00 */
[----:B------:R-:W-:Y:S01]  /*7b00*/  FADD.FTZ R248, R137, R0 ;  /* 0x0000000089f87221 */ /* 0x000fe20000010000 */
[----:B------:R-:W-:Y:S02]  /*7b10*/  MOV R0, R136 ;  /* 0x0000008800007202 */ /* 0x000fe40000000f00 */
[----:B------:R-:W-:Y:S01]  /*7b20*/  MOV R137, R134 ;  /* 0x0000008600897202 */ /* 0x000fe20000000f00 */
[----:B------:R-:W-:-:S05]  /*7b30*/  @P0 BRA `(.L_x_11) ;  /* 0xffffcf3000000947 */ /* 0x000fca000383ffff */
.L_x_10:
[----:B------:R-:W1:Y:S01]  /*7b40*/  SHFL.BFLY PT, R11, R245, 0x2, 0x1f ;  /* 0x0c401f00f50b7f89 */ /* 0x000e6200000e0000 */
[----:B------:R-:W-:-:S02]  /*7b50*/  MOV R18, 0xff800000 ;  /* 0xff80000000127802 */ /* 0x000fc40000000f00 */
[----:B------:R-:W-:Y:S01]  /*7b60*/  MOV R19, 0xff800000 ;  /* 0xff80000000137802 */ /* 0x000fe20000000f00 */
[----:B------:R-:W2:Y:S01]  /*7b70*/  SHFL.BFLY PT, R7, R247, 0x2, 0x1f ;  /* 0x0c401f00f7077f89 */ /* 0x000ea200000e0000 */
[----:B------:R-:W-:Y:S02]  /*7b80*/  MOV R20, 0xff800000 ;  /* 0xff80000000147802 */ /* 0x000fe40000000f00 */
[----:B------:R-:W-:Y:S01]  /*7b90*/  MOV R21, 0xff800000 ;  /* 0xff80000000157802 */ /* 0x000fe20000000f00 */
[----:B------:R-:W3:Y:S01]  /*7ba0*/  SHFL.BFLY PT, R9, R246, 0x2, 0x1f ;  /* 0x0c401f00f6097f89 */ /* 0x000ee200000e0000 */
[----:B------:R-:W-:-:S03]  /*7bb0*/  PLOP3.LUT P4, PT, PT, PT, PT, 0x8, 0x0 ;  /* 0x000000000000781c */ /* 0x000fc60003f8e170 */
[----:B------:R-:W4:Y:S01]  /*7bc0*/  SHFL.BFLY PT, R6, R248, 0x2, 0x1f ;  /* 0x0c401f00f8067f89 */ /* 0x000f2200000e0000 */
[----:B-1----:R-:W-:Y:S02]  /*7bd0*/  FADD.FTZ R11, R11, R245 ;  /* 0x000000f50b0b7221 */ /* 0x002fe40000010000 */
[----:B--2---:R-:W-:-:S03]  /*7be0*/  FADD.FTZ R7, R7, R247 ;  /* 0x000000f707077221 */ /* 0x004fc60000010000 */
[----:B------:R-:W1:Y:S01]  /*7bf0*/  SHFL.BFLY PT, R0, R11, 0x1, 0x1f ;  /* 0x0c201f000b007f89 */ /* 0x000e6200000e0000 */
[----:B---3--:R-:W-:-:S03]  /*7c00*/  FADD.FTZ R9, R9, R246 ;  /* 0x000000f609097221 */ /* 0x008fc60000010000 */
[----:B------:R-:W2:Y:S01]  /*7c10*/  SHFL.BFLY PT, R3, R7, 0x1, 0x1f ;  /* 0x0c201f0007037f89 */ /* 0x000ea200000e0000 */
[----:B----4-:R-:W-:-:S03]  /*7c20*/  FADD.FTZ R6, R6, R248 ;  /* 0x000000f806067221 */ /* 0x010fc60000010000 */
[----:B------:R-:W3:Y:S04]  /*7c30*/  SHFL.BFLY PT, R4, R9, 0x1, 0x1f ;  /* 0x0c201f0009047f89 */ /* 0x000ee800000e0000 */
[----:B------:R-:W4:Y:S01]  /*7c40*/  SHFL.BFLY PT, R5, R6, 0x1, 0x1f ;  /* 0x0c201f0006057f89 */ /* 0x000f2200000e0000 */
[----:B-1----:R-:W-:Y:S01]  /*7c50*/  FADD.FTZ R11, R11, R0 ;  /* 0x000000000b0b7221 */ /* 0x002fe20000010000 */
[----:B------:R-:W-:Y:S01]  /*7c60*/  MOV R0, RZ ;  /* 0x000000ff00007202 */ /* 0x000fe20000000f00 */
[----:B--2---:R-:W-:-:S03]  /*7c70*/  FADD.FTZ R7, R7, R3 ;  /* 0x0000000307077221 */ /* 0x004fc60000010000 */
[----:B------:R-:W-:Y:S02]  /*7c80*/  FSETP.NE.FTZ.AND P3, PT, R11, RZ, PT ;  /* 0x000000ff0b00720b */ /* 0x000fe40003f75000 */
[----:B------:R-:W-:Y:S01]  /*7c90*/  MOV R3, RZ ;  /* 0x000000ff00037202 */ /* 0x000fe20000000f00 */
[----:B---3--:R-:W-:Y:S01]  /*7ca0*/  FADD.FTZ R9, R9, R4 ;  /* 0x0000000409097221 */ /* 0x008fe20000010000 */
[----:B------:R-:W-:Y:S02]  /*7cb0*/  FSETP.NE.FTZ.AND P1, PT, R7, RZ, PT ;  /* 0x000000ff0700720b */ /* 0x000fe40003f35000 */
[----:B------:R-:W-:Y:S01]  /*7cc0*/  MOV R4, RZ ;  /* 0x000000ff00047202 */ /* 0x000fe20000000f00 */
[----:B----4-:R-:W-:Y:S01]  /*7cd0*/  FADD.FTZ R6, R5, R6 ;  /* 0x0000000605067221 */ /* 0x010fe20000010000 */
[----:B------:R-:W-:-:S04]  /*7ce0*/  FSETP.NE.FTZ.AND P2, PT, R9, RZ, PT ;  /* 0x000000ff0900720b */ /* 0x000fc80003f55000 */
[----:B------:R-:W-:Y:S01]  /*7cf0*/  FSETP.NE.FTZ.AND P0, PT, R6, RZ, PT ;  /* 0x000000ff0600720b */ /* 0x000fe20003f15000 */
[----:B------:R-:W1:Y:S08]  /*7d00*/  @P3 MUFU.RCP R0, R11 ;  /* 0x0000000b00003308 */ /* 0x000e700000001000 */
[----:B------:R-:W2:Y:S04]  /*7d10*/  @P1 MUFU.RCP R3, R7 ;  /* 0x0000000700031308 */ /* 0x000ea80000001000 */
[----:B------:R-:W-:Y:S01]  /*7d20*/  @P0 MOV R8, 0x3f317218 ;  /* 0x3f31721800080802 */ /* 0x000fe20000000f00 */
[----:B-1----:R-:W-:-:S03]  /*7d30*/  FMUL.FTZ R144, R0, R144 ;  /* 0x0000009000907220 */ /* 0x002fc60000410000 */
[----:B------:R-:W1:Y:S01]  /*7d40*/  @P2 MUFU.RCP R4, R9 ;  /* 0x0000000900042308 */ /* 0x000e620000001000 */
[C---:B------:R-:W-:Y:S02]  /*7d50*/  FMUL.FTZ R145, R0.reuse, R145 ;  /* 0x0000009100917220 */ /* 0x040fe40000410000 */
[C---:B------:R-:W-:Y:S02]  /*7d60*/  FMUL.FTZ R152, R0.reuse, R152 ;  /* 0x0000009800987220 */ /* 0x040fe40000410000 */
[C---:B------:R-:W-:Y:S02]  /*7d70*/  FMUL.FTZ R153, R0.reuse, R153 ;  /* 0x0000009900997220 */ /* 0x040fe40000410000 */
[C---:B------:R-:W-:Y:S01]  /*7d80*/  FMUL.FTZ R68, R0.reuse, R68 ;  /* 0x0000004400447220 */ /* 0x040fe20000410000 */
[----:B------:R-:W-:Y:S01]  /*7d90*/  @P3 MUFU.LG2 R11, R11 ;  /* 0x0000000b000b3308 */ /* 0x000fe20000000c00 */
[C---:B------:R-:W-:Y:S02]  /*7da0*/  FMUL.FTZ R69, R0.reuse, R69 ;  /* 0x0000004500457220 */ /* 0x040fe40000410000 */
[----:B------:R-:W-:-:S02]  /*7db0*/  FMUL.FTZ R80, R0, R80 ;  /* 0x0000005000507220 */ /* 0x000fc40000410000 */
[C---:B------:R-:W-:Y:S02]  /*7dc0*/  FMUL.FTZ R81, R0.reuse, R81 ;  /* 0x0000005100517220 */ /* 0x040fe40000410000 */
[C---:B------:R-:W-:Y:S01]  /*7dd0*/  FMUL.FTZ R84, R0.reuse, R84 ;  /* 0x0000005400547220 */ /* 0x040fe20000410000 */
[----:B------:R-:W-:Y:S01]  /*7de0*/  @P2 MUFU.LG2 R9, R9 ;  /* 0x0000000900092308 */ /* 0x000fe20000000c00 */
[C---:B------:R-:W-:Y:S02]  /*7df0*/  FMUL.FTZ R85, R0.reuse, R85 ;  /* 0x0000005500557220 */ /* 0x040fe40000410000 */
[C---:B------:R-:W-:Y:S02]  /*7e00*/  FMUL.FTZ R96, R0.reuse, R96 ;  /* 0x0000006000607220 */ /* 0x040fe40000410000 */
[C---:B------:R-:W-:Y:S02]  /*7e10*/  FMUL.FTZ R97, R0.reuse, R97 ;  /* 0x0000006100617220 */ /* 0x040fe40000410000 */
[C---:B------:R-:W-:Y:S01]  /*7e20*/  FMUL.FTZ R156, R0.reuse, R156 ;  /* 0x0000009c009c7220 */ /* 0x040fe20000410000 */
[----:B------:R-:W-:Y:S01]  /*7e30*/  @P1 MUFU.LG2 R7, R7 ;  /* 0x0000000700071308 */ /* 0x000fe20000000c00 */
[----:B------:R-:W-:-:S02]  /*7e40*/  FMUL.FTZ R157, R0, R157 ;  /* 0x0000009d009d7220 */ /* 0x000fc40000410000 */
[C---:B------:R-:W-:Y:S02]  /*7e50*/  FMUL.FTZ R104, R0.reuse, R104 ;  /* 0x0000006800687220 */ /* 0x040fe40000410000 */
[C---:B------:R-:W-:Y:S02]  /*7e60*/  FMUL.FTZ R105, R0.reuse, R105 ;  /* 0x0000006900697220 */ /* 0x040fe40000410000 */
[C---:B------:R-:W-:Y:S02]  /*7e70*/  FMUL.FTZ R108, R0.reuse, R108 ;  /* 0x0000006c006c7220 */ /* 0x040fe40000410000 */
[C---:B------:R-:W-:Y:S02]  /*7e80*/  FMUL.FTZ R109, R0.reuse, R109 ;  /* 0x0000006d006d7220 */ /* 0x040fe40000410000 */
[C---:B------:R-:W-:Y:S02]  /*7e90*/  FMUL.FTZ R120, R0.reuse, R120 ;  /* 0x0000007800787220 */ /* 0x040fe40000410000 */
[----:B------:R-:W-:-:S02]  /*7ea0*/  FMUL.FTZ R121, R0, R121 ;  /* 0x0000007900797220 */ /* 0x000fc40000410000 */
[C---:B------:R-:W-:Y:S02]  /*7eb0*/  FMUL.FTZ R164, R0.reuse, R164 ;  /* 0x000000a400a47220 */ /* 0x040fe40000410000 */
[C---:B------:R-:W-:Y:S02]  /*7ec0*/  FMUL.FTZ R165, R0.reuse, R165 ;  /* 0x000000a500a57220 */ /* 0x040fe40000410000 */
[C---:B------:R-:W-:Y:S02]  /*7ed0*/  FMUL.FTZ R168, R0.reuse, R168 ;  /* 0x000000a800a87220 */ /* 0x040fe40000410000 */
[----:B------:R-:W-:Y:S01]  /*7ee0*/  FMUL.FTZ R169, R0, R169 ;  /* 0x000000a900a97220 */ /* 0x000fe20000410000 */
[----:B------:R-:W-:Y:S01]  /*7ef0*/  MOV R0, RZ ;  /* 0x000000ff00007202 */ /* 0x000fe20000000f00 */
[C---:B--2---:R-:W-:Y:S02]  /*7f00*/  FMUL.FTZ R140, R3.reuse, R140 ;  /* 0x0000008c038c7220 */ /* 0x044fe40000410000 */
[----:B------:R-:W-:-:S02]  /*7f10*/  FMUL.FTZ R141, R3, R141 ;  /* 0x0000008d038d7220 */ /* 0x000fc40000410000 */
[C---:B------:R-:W-:Y:S01]  /*7f20*/  FMUL.FTZ R148, R3.reuse, R148 ;  /* 0x0000009403947220 */ /* 0x040fe20000410000 */
[----:B------:R-:W2:Y:S01]  /*7f30*/  @P0 MUFU.RCP R0, R6 ;  /* 0x0000000600000308 */ /* 0x000ea20000001000 */
[C---:B------:R-:W-:Y:S02]  /*7f40*/  FMUL.FTZ R149, R3.reuse, R149 ;  /* 0x0000009503957220 */ /* 0x040fe40000410000 */
[C---:B------:R-:W-:Y:S02]  /*7f50*/  FMUL.FTZ R72, R3.reuse, R72 ;  /* 0x0000004803487220 */ /* 0x040fe40000410000 */
[C---:B------:R-:W-:Y:S02]  /*7f60*/  FMUL.FTZ R73, R3.reuse, R73 ;  /* 0x0000004903497220 */ /* 0x040fe40000410000 */
[C---:B------:R-:W-:Y:S01]  /*7f70*/  FMUL.FTZ R76, R3.reuse, R76 ;  /* 0x0000004c034c7220 */ /* 0x040fe20000410000 */
[----:B------:R-:W3:Y:S01]  /*7f80*/  @P0 MUFU.LG2 R6, R6 ;  /* 0x0000000600060308 */ /* 0x000ee20000000c00 */
        /* <DEDUP_REMOVED lines=17> */
[----:B------:R-:W-:Y:S01]  /*80a0*/  @P2 MOV R3, 0x3f317218 ;  /* 0x3f31721800032802 */ /* 0x000fe20000000f00 */
[C---:B-1----:R-:W-:Y:S02]  /*80b0*/  FMUL.FTZ R146, R4.reuse, R146 ;  /* 0x0000009204927220 */ /* 0x042fe40000410000 */
        /* <DEDUP_REMOVED lines=24> */
[C---:B--2---:R-:W-:Y:S02]  /*8240*/  FMUL.FTZ R142, R0.reuse, R142 ;  /* 0x0000008e008e7220 */ /* 0x044fe40000410000 */
        /* <DEDUP_REMOVED lines=24> */
[----:B------:R-:W-:Y:S02]  /*83d0*/  @P2 FMUL.FTZ R5, R3, c[0x0][0x2d0] ;  /* 0x0000b40003052a20 */ /* 0x000fe40000410000 */
[----:B------:R-:W-:-:S02]  /*83e0*/  @P3 FMUL.FTZ R10, R4, c[0x0][0x2d0] ;  /* 0x0000b400040a3a20 */ /* 0x000fc40000410000 */
[----:B------:R-:W-:Y:S02]  /*83f0*/  @P1 FMUL.FTZ R3, R0, c[0x0][0x2d0] ;  /* 0x0000b40000031a20 */ /* 0x000fe40000410000 */
[----:B------:R-:W-:Y:S02]  /*8400*/  @P3 FMUL.FTZ R11, R11, 0.69314718246459960938 ;  /* 0x3f3172180b0b3820 */ /* 0x000fe40000410000 */
[----:B------:R-:W-:Y:S02]  /*8410*/  @P2 FMUL.FTZ R9, R9, 0.69314718246459960938 ;  /* 0x3f31721809092820 */ /* 0x000fe40000410000 */
[----:B------:R-:W-:Y:S02]  /*8420*/  @P1 FMUL.FTZ R7, R7, 0.69314718246459960938 ;  /* 0x3f31721807071820 */ /* 0x000fe40000410000 */
[----:B---3--:R-:W-:Y:S02]  /*8430*/  @P0 FMUL.FTZ R4, R6, 0.69314718246459960938 ;  /* 0x3f31721806040820 */ /* 0x008fe40000410000 */
[----:B------:R-:W-:-:S02]  /*8440*/  @P0 FMUL.FTZ R0, R8, c[0x0][0x2d0] ;  /* 0x0000b40008000a20 */ /* 0x000fc40000410000 */
[----:B------:R-:W-:Y:S02]  /*8450*/  @P3 FFMA.FTZ R18, R10, R136, R11 ;  /* 0x000000880a123223 */ /* 0x000fe4000001000b */
[----:B------:R-:W-:Y:S02]  /*8460*/  @P2 FFMA.FTZ R19, R5, R135, R9 ;  /* 0x0000008705132223 */ /* 0x000fe40000010009 */
[----:B------:R-:W-:Y:S02]  /*8470*/  @P1 FFMA.FTZ R20, R3, R134, R7 ;  /* 0x0000008603141223 */ /* 0x000fe40000010007 */
[----:B------:R-:W-:Y:S02]  /*8480*/  @P0 FFMA.FTZ R21, R0, R2, R4 ;  /* 0x0000000200150223 */ /* 0x000fe40000010004 */
.L_x_3:
[----:B-1----:R-:W-:Y:S05]  /*8490*/  @P4 BRA `(.L_x_12) ;  /* 0x00001a4000004947 */ /* 0x002fea0003800000 */
[----:B------:R-:W2:Y:S01]  /*84a0*/  LDL.LU R14, [R1+0x30] ;  /* 0x00003000010e7983 */ /* 0x000ea20000300800 */
[----:B------:R-:W-:Y:S01]  /*84b0*/  MOV R24, c[0x0][0x4e8] ;  /* 0x00013a0000187a02 */ /* 0x000fe20000000f00 */
[----:B------:R-:W-:Y:S02]  /*84c0*/  BSSY B0, `(.L_x_13) ;  /* 0x00000c2000007945 */ /* 0x000fe40003800000 */
[----:B------:R-:W1:Y:S01]  /*84d0*/  S2R R16, SR_TID.X ;  /* 0x0000000000107919 */ /* 0x000e620000002100 */
[C---:B------:R-:W-:Y:S01]  /*84e0*/  ISETP.NE.AND P0, PT, R24.reuse, 0x1, PT ;  /* 0x000000011800780c */ /* 0x040fe20003f05270 */
[----:B------:R-:W-:-:S02]  /*84f0*/  IMAD R24, R24, c[0x0][0x388], RZ ;  /* 0x0000e20018187a24 */ /* 0x000fc400078e02ff */
[----:B------:R-:W3:Y:S04]  /*8500*/  S2R R12, SR_CTAID.Y ;  /* 0x00000000000c7919 */ /* 0x000ee80000002600 */
[----:B------:R-:W4:Y:S04]  /*8510*/  S2R R13, SR_CTAID.Z ;  /* 0x00000000000d7919 */ /* 0x000f280000002700 */
[----:B------:R-:W5:Y:S01]  /*8520*/  S2R R15, SR_CTAID.X ;  /* 0x00000000000f7919 */ /* 0x000f620000002500 */
[----:B-1----:R-:W-:-:S04]  /*8530*/  SHF.R.S32.HI R11, RZ, 0x1f, R16 ;  /* 0x0000001fff0b7819 */ /* 0x002fc80000011410 */
[CC--:B------:R-:W-:Y:S02]  /*8540*/  LEA.HI R4, R11.reuse, R16.reuse, RZ, 0x2 ;  /* 0x000000100b047211 */ /* 0x0c0fe400078f10ff */
[----:B------:R-:W-:Y:S02]  /*8550*/  LEA.HI R11, R11, R16, RZ, 0x5 ;  /* 0x000000100b0b7211 */ /* 0x000fe400078f28ff */
[----:B------:R-:W-:Y:S02]  /*8560*/  LOP3.LUT R4, R4, 0xfffffffc, RZ, 0xc0, !PT ;  /* 0xfffffffc04047812 */ /* 0x000fe400078ec0ff */
[--C-:B------:R-:W-:Y:S02]  /*8570*/  SHF.R.S32.HI R6, RZ, 0x5, R11.reuse ;  /* 0x00000005ff067819 */ /* 0x100fe4000001140b */
[----:B------:R-:W-:Y:S02]  /*8580*/  SHF.R.S32.HI R5, RZ, 0x1f, R11 ;  /* 0x0000001fff057819 */ /* 0x000fe4000001140b */
[----:B------:R-:W-:Y:S01]  /*8590*/  LOP3.LUT R11, R11, 0xffffffe0, RZ, 0xc0, !PT ;  /* 0xffffffe00b0b7812 */ /* 0x000fe200078ec0ff */
[----:B------:R-:W-:Y:S01]  /*85a0*/  BAR.SYNC.DEFER_BLOCKING 0x1, 0x80 ;  /* 0x0042000000007b1d */ /* 0x000fe20000010000 */
[----:B--2---:R-:W-:Y:S01]  /*85b0*/  SHF.R.S32.HI R10, RZ, 0x1f, R14 ;  /* 0x0000001fff0a7819 */ /* 0x004fe2000001140e */
[----:B------:R-:W-:-:S04]  /*85c0*/  IMAD.WIDE.U32 R2, R14, c[0x0][0x4d0], RZ ;  /* 0x000134000e027a25 */ /* 0x000fc800078e00ff */
[----:B------:R-:W-:Y:S02]  /*85d0*/  IMAD R0, R10, c[0x0][0x4d0], RZ ;  /* 0x000134000a007a24 */ /* 0x000fe400078e02ff */
[----:B------:R-:W-:Y:S02]  /*85e0*/  IMAD.MOV R9, RZ, RZ, -R14 ;  /* 0x000000ffff097224 */ /* 0x000fe400078e0a0e */
[----:B------:R-:W-:Y:S02]  /*85f0*/  IMAD R8, R14, c[0x0][0x4d4], R0 ;  /* 0x000135000e087a24 */ /* 0x000fe400078e0200 */
[----:B------:R-:W-:Y:S01]  /*8600*/  IMAD.IADD R0, R16, 0x1, -R4 ;  /* 0x0000000110007824 */ /* 0x000fe200078e0a04 */
[----:B------:R-:W-:Y:S01]  /*8610*/  LEA.HI R4, R5, R6, RZ, 0x2 ;  /* 0x0000000605047211 */ /* 0x000fe200078f10ff */
[----:B------:R-:W-:Y:S01]  /*8620*/  IMAD.IADD R5, R3, 0x1, R8 ;  /* 0x0000000103057824 */ /* 0x000fe200078e0208 */
[----:B------:R-:W-:Y:S01]  /*8630*/  IADD3 R16, -R11, R16, RZ ;  /* 0x000000100b107210 */ /* 0x000fe20007ffe1ff */
[----:B---3--:R-:W-:Y:S01]  /*8640*/  IMAD R12, R9, c[0x0][0x550], R12 ;  /* 0x00015400090c7a24 */ /* 0x008fe200078e020c */
[----:B------:R-:W-:-:S02]  /*8650*/  LEA.HI R7, R0, R0, RZ, 0x1 ;  /* 0x0000000000077211 */ /* 0x000fc400078f08ff */
[----:B------:R-:W-:Y:S01]  /*8660*/  LOP3.LUT R8, R4, 0xffffffc, RZ, 0xc0, !PT ;  /* 0x0ffffffc04087812 */ /* 0x000fe200078ec0ff */
[----:B------:R-:W-:Y:S01]  /*8670*/  IMAD.MOV.U32 R4, RZ, RZ, R2 ;  /* 0x000000ffff047224 */ /* 0x000fe200078e0002 */
[C---:B------:R-:W-:Y:S01]  /*8680*/  LOP3.LUT R3, R7.reuse, 0x1ffffffe, RZ, 0xc0, !PT ;  /* 0x1ffffffe07037812 */ /* 0x040fe200078ec0ff */
[----:B------:R-:W-:Y:S01]  /*8690*/  IMAD.SHL.U32 R2, R7, 0x20, RZ ;  /* 0x0000002007027824 */ /* 0x000fe200078e00ff */
[----:B------:R-:W-:Y:S01]  /*86a0*/  SHF.R.S32.HI R7, RZ, 0x1f, R16 ;  /* 0x0000001fff077819 */ /* 0x000fe20000011410 */
[----:B------:R-:W-:Y:S01]  /*86b0*/  IMAD.IADD R9, R6, 0x1, -R8 ;  /* 0x0000000106097824 */ /* 0x000fe200078e0a08 */
[----:B------:R-:W-:Y:S01]  /*86c0*/  IADD3 R8, R0, -R3, RZ ;  /* 0x8000000300087210 */ /* 0x000fe20007ffe0ff */
[----:B------:R-:W-:Y:S01]  /*86d0*/  IMAD R0, R10, c[0x0][0x438], RZ ;  /* 0x00010e000a007a24 */ /* 0x000fe200078e02ff */
[----:B------:R-:W-:Y:S01]  /*86e0*/  LEA.HI R17, R7, R16, RZ, 0x2 ;  /* 0x0000001007117211 */ /* 0x000fe200078f10ff */
[----:B----4-:R-:W-:Y:S01]  /*86f0*/  IMAD.WIDE.U32 R4, R13, c[0x0][0x4d8], R4 ;  /* 0x000136000d047a25 */ /* 0x010fe200078e0004 */
[----:B------:R-:W-:-:S02]  /*8700*/  SHF.R.S32.HI R10, RZ, 0x1f, R13 ;  /* 0x0000001fff0a7819 */ /* 0x000fc4000001140d */
[----:B------:R-:W-:Y:S01]  /*8710*/  SHF.R.S32.HI R7, RZ, 0x2, R17 ;  /* 0x00000002ff077819 */ /* 0x000fe20000011411 */
[----:B------:R-:W-:Y:S01]  /*8720*/  IMAD R6, R14, c[0x0][0x43c], R0 ;  /* 0x00010f000e067a24 */ /* 0x000fe200078e0200 */
[----:B------:R-:W-:Y:S01]  /*8730*/  LOP3.LUT R0, R2, 0xffffffc0, RZ, 0xc0, !PT ;  /* 0xffffffc002007812 */ /* 0x000fe200078ec0ff */
[----:B------:R-:W-:-:S04]  /*8740*/  IMAD.WIDE.U32 R2, R14, c[0x0][0x438], RZ ;  /* 0x00010e000e027a25 */ /* 0x000fc800078e00ff */
[----:B------:R-:W-:Y:S02]  /*8750*/  IMAD R8, R8, 0x8, R0 ;  /* 0x0000000808087824 */ /* 0x000fe400078e0200 */
[----:B------:R-:W-:Y:S02]  /*8760*/  IMAD R14, R9, 0x10, R7 ;  /* 0x00000010090e7824 */ /* 0x000fe400078e0207 */
[----:B------:R-:W-:Y:S02]  /*8770*/  IMAD R11, R10, c[0x0][0x4d8], RZ ;  /* 0x000136000a0b7a24 */ /* 0x000fe400078e02ff */
[----:B------:R-:W-:Y:S02]  /*8780*/  IMAD.IADD R8, R14, 0x1, R8 ;  /* 0x000000010e087824 */ /* 0x000fe400078e0208 */
[----:B------:R-:W-:Y:S02]  /*8790*/  IMAD.IADD R3, R3, 0x1, R6 ;  /* 0x0000000103037824 */ /* 0x000fe400078e0206 */
[----:B------:R-:W-:-:S02]  /*87a0*/  IMAD R6, R10, c[0x0][0x440], RZ ;  /* 0x000110000a067a24 */ /* 0x000fc400078e02ff */
[----:B-----5:R-:W-:Y:S02]  /*87b0*/  IMAD R8, R15, 0x80, R8 ;  /* 0x000000800f087824 */ /* 0x020fe400078e0208 */
[C---:B------:R-:W-:Y:S02]  /*87c0*/  IMAD R0, R13.reuse, c[0x0][0x4dc], R11 ;  /* 0x000137000d007a24 */ /* 0x040fe400078e020b */
[C---:B------:R-:W-:Y:S02]  /*87d0*/  IMAD R6, R13.reuse, c[0x0][0x444], R6 ;  /* 0x000111000d067a24 */ /* 0x040fe400078e0206 */
[----:B------:R-:W-:Y:S01]  /*87e0*/  IMAD.WIDE.U32 R2, R13, c[0x0][0x440], R2 ;  /* 0x000110000d027a25 */ /* 0x000fe200078e0002 */
[----:B------:R-:W-:Y:S02]  /*87f0*/  IADD3 R5, R5, R0, RZ ;  /* 0x0000000005057210 */ /* 0x000fe40007ffe0ff */
[----:B------:R-:W-:Y:S01]  /*8800*/  SHF.R.S32.HI R0, RZ, 0x1f, R12 ;  /* 0x0000001fff007819 */ /* 0x000fe2000001140c */
[----:B------:R-:W-:Y:S01]  /*8810*/  @P0 IMAD.HI.U32 R11, R8, c[0x0][0x4ec], RZ ;  /* 0x00013b00080b0a27 */ /* 0x000fe200078e00ff */
[----:B------:R-:W-:-:S03]  /*8820*/  IADD3 R3, R3, R6, RZ ;  /* 0x0000000603037210 */ /* 0x000fc60007ffe0ff */
[----:B------:R-:W-:-:S04]  /*8830*/  @P0 IMAD.HI.U32 R10, R8, c[0x0][0x4ec], RZ ;  /* 0x00013b00080a0a27 */ /* 0x000fc800078e00ff */
[--C-:B------:R-:W-:Y:S01]  /*8840*/  IMAD.MOV.U32 R6, RZ, RZ, R8.reuse ;  /* 0x000000ffff067224 */ /* 0x100fe200078e0008 */
[----:B------:R-:W-:Y:S01]  /*8850*/  @P0 SHF.R.U32.HI R6, RZ, c[0x0][0x4f0], R11 ;  /* 0x00013c00ff060a19 */ /* 0x000fe2000001160b */
[----:B------:R-:W-:Y:S01]  /*8860*/  IMAD.MOV.U32 R7, RZ, RZ, R8 ;  /* 0x000000ffff077224 */ /* 0x000fe200078e0008 */
[----:B------:R-:W-:Y:S01]  /*8870*/  @P0 SHF.R.U32.HI R7, RZ, c[0x0][0x4f0], R10 ;  /* 0x00013c00ff070a19 */ /* 0x000fe2000001160a */
[----:B------:R-:W-:Y:S01]  /*8880*/  IMAD R9, R0, c[0x0][0x448], RZ ;  /* 0x0001120000097a24 */ /* 0x000fe200078e02ff */
[----:B------:R-:W-:Y:S01]  /*8890*/  IADD3 R10, -R6, RZ, RZ ;  /* 0x000000ff060a7210 */ /* 0x000fe20007ffe1ff */
[----:B------:R-:W-:Y:S02]  /*88a0*/  IMAD R0, R0, c[0x0][0x4e0], RZ ;  /* 0x0001380000007a24 */ /* 0x000fe400078e02ff */
[C---:B------:R-:W-:Y:S01]  /*88b0*/  IMAD R11, R12.reuse, c[0x0][0x44c], R9 ;  /* 0x000113000c0b7a24 */ /* 0x040fe200078e0209 */
[----:B------:R-:W-:Y:S01]  /*88c0*/  SHF.R.S32.HI R9, RZ, 0x1f, R7 ;  /* 0x0000001fff097819 */ /* 0x000fe20000011407 */
[----:B------:R-:W-:-:S02]  /*88d0*/  IMAD R13, R12, c[0x0][0x4e4], R0 ;  /* 0x000139000c0d7a24 */ /* 0x000fc400078e0200 */
[----:B------:R-:W-:-:S04]  /*88e0*/  IMAD.WIDE.U32 R4, R12, c[0x0][0x4e0], R4 ;  /* 0x000138000c047a25 */ /* 0x000fc800078e0004 */
[----:B------:R-:W-:Y:S01]  /*88f0*/  IMAD R0, R10, c[0x0][0x4e8], R8 ;  /* 0x00013a000a007a24 */ /* 0x000fe200078e0208 */
[----:B------:R-:W-:Y:S01]  /*8900*/  SHF.R.S32.HI R10, RZ, 0x1f, R6 ;  /* 0x0000001fff0a7819 */ /* 0x000fe20000011406 */
[----:B------:R-:W-:Y:S01]  /*8910*/  IMAD R9, R9, c[0x0][0x430], RZ ;  /* 0x00010c0009097a24 */ /* 0x000fe200078e02ff */
[----:B------:R-:W-:Y:S01]  /*8920*/  IADD3 R4, P0, R6, R4, RZ ;  /* 0x0000000406047210 */ /* 0x000fe20007f1e0ff */
[----:B------:R-:W-:Y:S01]  /*8930*/  IMAD.WIDE.U32 R2, R12, c[0x0][0x448], R2 ;  /* 0x000112000c027a25 */ /* 0x000fe200078e0002 */
[----:B------:R-:W-:Y:S02]  /*8940*/  SHF.R.S32.HI R6, RZ, 0x1f, R0 ;  /* 0x0000001fff067819 */ /* 0x000fe40000011400 */
[----:B------:R-:W-:Y:S01]  /*8950*/  IADD3.X R5, R10, R5, R13, P0, !PT ;  /* 0x000000050a057210 */ /* 0x000fe200007fe40d */
[----:B------:R-:W-:Y:S02]  /*8960*/  IMAD R10, R7, c[0x0][0x434], R9 ;  /* 0x00010d00070a7a24 */ /* 0x000fe400078e0209 */
[----:B------:R-:W-:-:S02]  /*8970*/  IMAD R9, R6, c[0x0][0x4c8], RZ ;  /* 0x0001320006097a24 */ /* 0x000fc400078e02ff */
[----:B------:R-:W-:Y:S02]  /*8980*/  IMAD.MOV R6, RZ, RZ, -R7 ;  /* 0x000000ffff067224 */ /* 0x000fe400078e0a07 */
[----:B------:R-:W-:-:S04]  /*8990*/  IMAD.WIDE.U32 R4, R0, c[0x0][0x4c8], R4 ;  /* 0x0001320000047a25 */ /* 0x000fc800078e0004 */
[----:B------:R-:W-:Y:S02]  /*89a0*/  IMAD R0, R0, c[0x0][0x4cc], R9 ;  /* 0x0001330000007a24 */ /* 0x000fe400078e0209 */
[----:B------:R-:W-:Y:S02]  /*89b0*/  IMAD.IADD R3, R3, 0x1, R11 ;  /* 0x0000000103037824 */ /* 0x000fe400078e020b */
[----:B------:R-:W-:Y:S01]  /*89c0*/  IMAD R13, R6, c[0x0][0x4e8], R8 ;  /* 0x00013a00060d7a24 */ /* 0x000fe200078e0208 */
[C---:B------:R-:W-:Y:S01]  /*89d0*/  LEA R6, P0, R4.reuse, c[0x0][0x4a8], 0x2 ;  /* 0x00012a0004067a11 */ /* 0x040fe200078010ff */
[----:B------:R-:W-:Y:S02]  /*89e0*/  IMAD.IADD R0, R5, 0x1, R0 ;  /* 0x0000000105007824 */ /* 0x000fe400078e0200 */
[----:B------:R-:W-:Y:S01]  /*89f0*/  IMAD.WIDE.U32 R2, R7, c[0x0][0x430], R2 ;  /* 0x00010c0007027a25 */ /* 0x000fe200078e0002 */
[----:B------:R-:W-:Y:S01]  /*8a00*/  SHF.R.S32.HI R7, RZ, 0x1f, R13 ;  /* 0x0000001fff077819 */ /* 0x000fe2000001140d */
[----:B------:R-:W-:Y:S01]  /*8a10*/  SHFL.IDX PT, R8, R6, 0x2, 0x1c1f ;  /* 0x005c1f0006087f89 */ /* 0x000fe200000e0000 */
[----:B------:R-:W-:Y:S01]  /*8a20*/  LEA.HI.X R0, R4, c[0x0][0x4ac], R0, 0x2, P0 ;  /* 0x00012b0004007a11 */ /* 0x000fe200000f1400 */
[----:B------:R-:W-:Y:S01]  /*8a30*/  IMAD R12, R15, 0x80, R14 ;  /* 0x000000800f0c7824 */ /* 0x000fe200078e020e */
[----:B------:R-:W-:Y:S01]  /*8a40*/  IADD3 R3, R3, R10, RZ ;  /* 0x0000000a03037210 */ /* 0x000fe20007ffe0ff */
[----:B------:R-:W-:Y:S01]  /*8a50*/  IMAD R7, R7, c[0x0][0x428], RZ ;  /* 0x00010a0007077a24 */ /* 0x000fe200078e02ff */
[----:B------:R-:W-:Y:S01]  /*8a60*/  SHFL.IDX PT, R4, R6, RZ, 0x1c1f ;  /* 0x001c1fff06047589 */ /* 0x000fe200000e0000 */
[----:B------:R-:W-:-:S02]  /*8a70*/  LOP3.LUT P0, RZ, R16, 0x3, RZ, 0xc0, !PT ;  /* 0x0000000310ff7812 */ /* 0x000fc4000780c0ff */
[C---:B------:R-:W-:Y:S01]  /*8a80*/  IMAD R15, R13.reuse, c[0x0][0x42c], R7 ;  /* 0x00010b000d0f7a24 */ /* 0x040fe200078e0207 */
[----:B------:R-:W1:Y:S01]  /*8a90*/  SHFL.IDX PT, R5, R0, RZ, 0x1c1f ;  /* 0x001c1fff00057589 */ /* 0x000e6200000e0000 */
[----:B------:R-:W-:Y:S01]  /*8aa0*/  IMAD.WIDE.U32 R2, R13, c[0x0][0x428], R2 ;  /* 0x00010a000d027a25 */ /* 0x000fe200078e0002 */
[C---:B------:R-:W-:Y:S02]  /*8ab0*/  IADD3 R14, R12.reuse, 0x40, RZ ;  /* 0x000000400c0e7810 */ /* 0x040fe40007ffe0ff */
[----:B------:R-:W-:Y:S01]  /*8ac0*/  SHFL.IDX PT, R10, R6, 0x1, 0x1c1f ;  /* 0x003c1f00060a7f89 */ /* 0x000fe200000e0000 */
[C---:B------:R-:W-:Y:S02]  /*8ad0*/  IADD3 R13, R12.reuse, 0x48, RZ ;  /* 0x000000480c0d7810 */ /* 0x040fe40007ffe0ff */
[-C--:B------:R-:W-:Y:S01]  /*8ae0*/  ISETP.GE.OR P4, PT, R12, R24.reuse, P0 ;  /* 0x000000180c00720c */ /* 0x080fe20000786670 */
[----:B------:R-:W2:Y:S01]  /*8af0*/  SHFL.IDX PT, R11, R0, 0x1, 0x1c1f ;  /* 0x003c1f00000b7f89 */ /* 0x000ea200000e0000 */
[----:B------:R-:W-:-:S02]  /*8b00*/  ISETP.GE.OR P2, PT, R14, R24, P0 ;  /* 0x000000180e00720c */ /* 0x000fc40000746670 */
[----:B------:R-:W-:Y:S01]  /*8b10*/  IADD3 R3, R3, R15, RZ ;  /* 0x0000000f03037210 */ /* 0x000fe20007ffe0ff */
[----:B------:R-:W3:Y:S01]  /*8b20*/  SHFL.IDX PT, R9, R0, 0x2, 0x1c1f ;  /* 0x005c1f0000097f89 */ /* 0x000ee200000e0000 */
[----:B------:R-:W-:Y:S02]  /*8b30*/  LEA R23, P1, R2, c[0x0][0x400], 0x2 ;  /* 0x0001000002177a11 */ /* 0x000fe400078210ff */
[-C--:B------:R-:W-:Y:S01]  /*8b40*/  ISETP.GE.AND P6, PT, R14, R24.reuse, PT ;  /* 0x000000180e00720c */ /* 0x080fe20003fc6270 */
[----:B------:R-:W-:Y:S01]  /*8b50*/  SHFL.IDX PT, R6, R6, 0x3, 0x1c1f ;  /* 0x007c1f0006067f89 */ /* 0x000fe200000e0000 */
[----:B------:R-:W-:Y:S02]  /*8b60*/  LEA.HI.X R22, R2, c[0x0][0x404], R3, 0x2, P1 ;  /* 0x0001010002167a11 */ /* 0x000fe400008f1403 */
[----:B------:R-:W-:Y:S01]  /*8b70*/  ISETP.GE.AND P1, PT, R13, R24, PT ;  /* 0x000000180d00720c */ /* 0x000fe20003f26270 */
[----:B------:R4:W5:Y:S04]  /*8b80*/  SHFL.IDX PT, R7, R0, 0x3, 0x1c1f ;  /* 0x007c1f0000077f89 */ /* 0x00096800000e0000 */
[----:B-1----:R1:W-:Y:S04]  /*8b90*/  @!P4 ST.E [R4.64], R18 ;  /* 0x000000120400c985 */ /* 0x0023e8000c101906 */
[----:B------:R1:W1:Y:S04]  /*8ba0*/  SHFL.IDX PT, R2, R23, RZ, 0x1c1f ;  /* 0x001c1fff17027589 */ /* 0x00026800000e0000 */
[----:B------:R1:W1:Y:S01]  /*8bb0*/  SHFL.IDX PT, R3, R22, RZ, 0x1c1f ;  /* 0x001c1fff16037589 */ /* 0x00026200000e0000 */
[----:B----4-:R-:W-:-:S04]  /*8bc0*/  IADD3 R0, R12, 0x8, RZ ;  /* 0x000000080c007810 */ /* 0x010fc80007ffe0ff */
[CC--:B------:R-:W-:Y:S02]  /*8bd0*/  ISETP.GE.OR P3, PT, R0.reuse, R24.reuse, P0 ;  /* 0x000000180000720c */ /* 0x0c0fe40000766670 */
[-C--:B------:R-:W-:Y:S02]  /*8be0*/  ISETP.GE.OR P0, PT, R13, R24.reuse, P0 ;  /* 0x000000180d00720c */ /* 0x080fe40000706670 */
[----:B------:R-:W-:Y:S02]  /*8bf0*/  ISETP.GE.AND P5, PT, R0, R24, PT ;  /* 0x000000180000720c */ /* 0x000fe40003fa6270 */
[----:B------:R-:W-:-:S05]  /*8c00*/  LOP3.LUT R0, R17, 0x7ffffffc, RZ, 0xc0, !PT ;  /* 0x7ffffffc11007812 */ /* 0x000fca00078ec0ff */
[----:B------:R-:W-:Y:S01]  /*8c10*/  IMAD.IADD R0, R16, 0x1, -R0 ;  /* 0x0000000110007824 */ /* 0x000fe200078e0a00 */
[----:B------:R-:W-:Y:S01]  /*8c20*/  P2R R16, PR, RZ, 0x2 ;  /* 0x00000002ff107803 */ /* 0x000fe20000000000 */
[----:B--2---:R2:W-:Y:S03]  /*8c30*/  @!P3 ST.E [R10.64], R19 ;  /* 0x000000130a00b985 */ /* 0x0045e6000c101906 */
[----:B------:R-:W-:Y:S01]  /*8c40*/  SHF.L.U32 R0, R0, 0x1, RZ ;  /* 0x0000000100007819 */ /* 0x000fe200000006ff */
[----:B---3--:R2:W-:Y:S04]  /*8c50*/  @!P2 ST.E [R8.64], R20 ;  /* 0x000000140800a985 */ /* 0x0085e8000c101906 */
[----:B-----5:R2:W-:Y:S01]  /*8c60*/  @!P0 ST.E [R6.64], R21 ;  /* 0x0000001506008985 */ /* 0x0205e2000c101906 */
[----:B------:R-:W-:-:S13]  /*8c70*/  ISETP.GE.AND P0, PT, R12, R24, PT ;  /* 0x000000180c00720c */ /* 0x000fda0003f06270 */
[----:B------:R-:W-:Y:S05]  /*8c80*/  @P0 BRA `(.L_x_14) ;  /* 0x0000045000000947 */ /* 0x000fea0003800000 */
[C---:B-12---:R-:W-:Y:S02]  /*8c90*/  IADD3 R6, R0.reuse, 0x8, RZ ;  /* 0x0000000800067810 */ /* 0x046fe40007ffe0ff */
[----:B------:R-:W-:Y:S02]  /*8ca0*/  IADD3 R5, R0, 0x10, RZ ;  /* 0x0000001000057810 */ /* 0x000fe40007ffe0ff */
[----:B------:R-:W-:Y:S02]  /*8cb0*/  ISETP.GE.AND P1, PT, R6, c[0x0][0x3c8], PT ;  /* 0x0000f20006007a0c */ /* 0x000fe40003f26270 */
[----:B------:R-:W-:Y:S02]  /*8cc0*/  ISETP.GE.AND P0, PT, R5, c[0x0][0x3c8], PT ;  /* 0x0000f20005007a0c */ /* 0x000fe40003f06270 */
[C---:B------:R-:W-:Y:S02]  /*8cd0*/  IADD3 R4, R0.reuse, 0x18, RZ ;  /* 0x0000001800047810 */ /* 0x040fe40007ffe0ff */
[----:B------:R-:W-:-:S02]  /*8ce0*/  ISETP.GE.AND P2, PT, R0, c[0x0][0x3c8], PT ;  /* 0x0000f20000007a0c */ /* 0x000fc40003f46270 */
[----:B------:R-:W-:-:S05]  /*8cf0*/  ISETP.GE.AND P4, PT, R4, c[0x0][0x3c8], PT ;  /* 0x0000f20004007a0c */ /* 0x000fca0003f86270 */
[----:B------:R-:W-:Y:S02]  /*8d00*/  @!P1 LEA.HI R6, R6, R6, RZ, 0x1 ;  /* 0x0000000606069211 */ /* 0x000fe400078f08ff */
[----:B------:R-:W-:Y:S02]  /*8d10*/  @!P0 LEA.HI R5, R5, R5, RZ, 0x1 ;  /* 0x0000000505058211 */ /* 0x000fe400078f08ff */
[----:B------:R-:W-:Y:S02]  /*8d20*/  @!P1 LOP3.LUT R6, R6, 0xfffffffe, RZ, 0xc0, !PT ;  /* 0xfffffffe06069812 */ /* 0x000fe400078ec0ff */
[----:B------:R-:W-:Y:S01]  /*8d30*/  @!P0 LOP3.LUT R5, R5, 0xfffffffe, RZ, 0xc0, !PT ;  /* 0xfffffffe05058812 */ /* 0x000fe200078ec0ff */
[----:B------:R-:W-:Y:S01]  /*8d40*/  @!P2 IMAD.WIDE R8, R0, 0x4, R2 ;  /* 0x000000040008a825 */ /* 0x000fe200078e0202 */
[----:B------:R-:W-:-:S03]  /*8d50*/  @!P4 LEA.HI R10, R4, R4, RZ, 0x1 ;  /* 0x00000004040ac211 */ /* 0x000fc600078f08ff */
[--C-:B------:R-:W-:Y:S01]  /*8d60*/  @!P1 IMAD.WIDE R6, R6, 0x4, R2.reuse ;  /* 0x0000000406069825 */ /* 0x100fe200078e0202 */
[----:B------:R1:W-:Y:S03]  /*8d70*/  @!P2 ST.E.64 [R8.64], R144 ;  /* 0x000000900800a985 */ /* 0x0003e6000c101b06 */
[----:B------:R-:W-:Y:S01]  /*8d80*/  @!P0 IMAD.WIDE R4, R5, 0x4, R2 ;  /* 0x0000000405048825 */ /* 0x000fe200078e0202 */
[----:B------:R2:W-:Y:S04]  /*8d90*/  @!P1 ST.E.64 [R6.64], R152 ;  /* 0x0000009806009985 */ /* 0x0005e8000c101b06 */
[----:B------:R3:W-:Y:S01]  /*8da0*/  @!P0 ST.E.64 [R4.64], R68 ;  /* 0x0000004404008985 */ /* 0x0007e2000c101b06 */
[----:B-1----:R-:W-:-:S02]  /*8db0*/  @!P4 LOP3.LUT R8, R10, 0xfffffffe, RZ, 0xc0, !PT ;  /* 0xfffffffe0a08c812 */ /* 0x002fc400078ec0ff */
[----:B------:R-:W-:-:S03]  /*8dc0*/  IADD3 R9, R0, 0x20, RZ ;  /* 0x0000002000097810 */ /* 0x000fc60007ffe0ff */
[----:B--2---:R-:W-:Y:S01]  /*8dd0*/  @!P4 IMAD.WIDE R6, R8, 0x4, R2 ;  /* 0x000000040806c825 */ /* 0x004fe200078e0202 */
[----:B------:R-:W-:Y:S02]  /*8de0*/  ISETP.GE.AND P3, PT, R9, c[0x0][0x3c8], PT ;  /* 0x0000f20009007a0c */ /* 0x000fe40003f66270 */
[C---:B---3--:R-:W-:Y:S02]  /*8df0*/  IADD3 R5, R0.reuse, 0x28, RZ ;  /* 0x0000002800057810 */ /* 0x048fe40007ffe0ff */
[C---:B------:R-:W-:Y:S01]  /*8e00*/  IADD3 R4, R0.reuse, 0x30, RZ ;  /* 0x0000003000047810 */ /* 0x040fe20007ffe0ff */
[----:B------:R1:W-:Y:S01]  /*8e10*/  @!P4 ST.E.64 [R6.64], R80 ;  /* 0x000000500600c985 */ /* 0x0003e2000c101b06 */
[----:B------:R-:W-:Y:S02]  /*8e20*/  IADD3 R8, R0, 0x38, RZ ;  /* 0x0000003800087810 */ /* 0x000fe40007ffe0ff */
[----:B------:R-:W-:Y:S02]  /*8e30*/  ISETP.GE.AND P2, PT, R5, c[0x0][0x3c8], PT ;  /* 0x0000f20005007a0c */ /* 0x000fe40003f46270 */
[----:B------:R-:W-:-:S02]  /*8e40*/  ISETP.GE.AND P1, PT, R4, c[0x0][0x3c8], PT ;  /* 0x0000f20004007a0c */ /* 0x000fc40003f26270 */
[----:B------:R-:W-:Y:S02]  /*8e50*/  ISETP.GE.AND P0, PT, R8, c[0x0][0x3c8], PT ;  /* 0x0000f20008007a0c */ /* 0x000fe40003f06270 */
[----:B------:R-:W-:-:S09]  /*8e60*/  @!P3 LEA.HI R9, R9, R9, RZ, 0x1 ;  /* 0x000000090909b211 */ /* 0x000fd200078f08ff */
[----:B------:R-:W-:Y:S02]  /*8e70*/  @!P1 LEA.HI R4, R4, R4, RZ, 0x1 ;  /* 0x0000000404049211 */ /* 0x000fe400078f08ff */
[----:B------:R-:W-:-:S04]  /*8e80*/  @!P0 LEA.HI R8, R8, R8, RZ, 0x1 ;  /* 0x0000000808088211 */ /* 0x000fc800078f08ff */
[----:B------:R-:W-:Y:S02]  /*8e90*/  @!P0 LOP3.LUT R10, R8, 0xfffffffe, RZ, 0xc0, !PT ;  /* 0xfffffffe080a8812 */ /* 0x000fe400078ec0ff */
[----:B-1----:R-:W-:Y:S02]  /*8ea0*/  @!P2 LEA.HI R6, R5, R5, RZ, 0x1 ;  /* 0x000000050506a211 */ /* 0x002fe400078f08ff */
[----:B------:R-:W-:Y:S02]  /*8eb0*/  @!P3 LOP3.LUT R5, R9, 0xfffffffe, RZ, 0xc0, !PT ;  /* 0xfffffffe0905b812 */ /* 0x000fe400078ec0ff */
[----:B------:R-:W-:Y:S02]  /*8ec0*/  @!P2 LOP3.LUT R9, R6, 0xfffffffe, RZ, 0xc0, !PT ;  /* 0xfffffffe0609a812 */ /* 0x000fe400078ec0ff */
[----:B------:R-:W-:Y:S01]  /*8ed0*/  @!P1 LOP3.LUT R6, R4, 0xfffffffe, RZ, 0xc0, !PT ;  /* 0xfffffffe04069812 */ /* 0x000fe200078ec0ff */
[----:B------:R-:W-:-:S04]  /*8ee0*/  @!P3 IMAD.WIDE R4, R5, 0x4, R2 ;  /* 0x000000040504b825 */ /* 0x000fc800078e0202 */
[--C-:B------:R-:W-:Y:S01]  /*8ef0*/  @!P2 IMAD.WIDE R8, R9, 0x4, R2.reuse ;  /* 0x000000040908a825 */ /* 0x100fe200078e0202 */
[----:B------:R1:W-:Y:S03]  /*8f00*/  @!P3 ST.E.64 [R4.64], R84 ;  /* 0x000000540400b985 */ /* 0x0003e6000c101b06 */
[--C-:B------:R-:W-:Y:S01]  /*8f10*/  @!P1 IMAD.WIDE R6, R6, 0x4, R2.reuse ;  /* 0x0000000406069825 */ /* 0x100fe200078e0202 */
[----:B------:R2:W-:Y:S04]  /*8f20*/  @!P2 ST.E.64 [R8.64], R96 ;  /* 0x000000600800a985 */ /* 0x0005e8000c101b06 */
[----:B------:R3:W-:Y:S01]  /*8f30*/  @!P1 ST.E.64 [R6.64], R156 ;  /* 0x0000009c06009985 */ /* 0x0007e2000c101b06 */
[----:B-1----:R-:W-:Y:S01]  /*8f40*/  @!P0 IMAD.WIDE R4, R10, 0x4, R2 ;  /* 0x000000040a048825 */ /* 0x002fe200078e0202 */
[----:B--2---:R-:W-:-:S04]  /*8f50*/  IADD3 R8, R0, 0x40, RZ ;  /* 0x0000004000087810 */ /* 0x004fc80007ffe0ff */
[----:B------:R1:W-:Y:S01]  /*8f60*/  @!P0 ST.E.64 [R4.64], R104 ;  /* 0x0000006804008985 */ /* 0x0003e2000c101b06 */
[----:B---3--:R-:W-:Y:S02]  /*8f70*/  IADD3 R6, R0, 0x48, RZ ;  /* 0x0000004800067810 */ /* 0x008fe40007ffe0ff */
[----:B------:R-:W-:Y:S02]  /*8f80*/  ISETP.GE.AND P3, PT, R8, c[0x0][0x3c8], PT ;  /* 0x0000f20008007a0c */ /* 0x000fe40003f66270 */
[----:B------:R-:W-:-:S11]  /*8f90*/  ISETP.GE.AND P2, PT, R6, c[0x0][0x3c8], PT ;  /* 0x0000f20006007a0c */ /* 0x000fd60003f46270 */
[----:B------:R-:W-:Y:S02]  /*8fa0*/  @!P3 LEA.HI R8, R8, R8, RZ, 0x1 ;  /* 0x000000080808b211 */ /* 0x000fe400078f08ff */
[----:B------:R-:W-:-:S04]  /*8fb0*/  @!P2 LEA.HI R7, R6, R6, RZ, 0x1 ;  /* 0x000000060607a211 */ /* 0x000fc800078f08ff */
[----:B------:R-:W-:Y:S02]  /*8fc0*/  @!P2 LOP3.LUT R7, R7, 0xfffffffe, RZ, 0xc0, !PT ;  /* 0xfffffffe0707a812 */ /* 0x000fe400078ec0ff */
[C---:B-1----:R-:W-:Y:S02]  /*8fd0*/  IADD3 R5, R0.reuse, 0x50, RZ ;  /* 0x0000005000057810 */ /* 0x042fe40007ffe0ff */
[----:B------:R-:W-:Y:S02]  /*8fe0*/  IADD3 R4, R0, 0x58, RZ ;  /* 0x0000005800047810 */ /* 0x000fe40007ffe0ff */
[----:B------:R-:W-:Y:S02]  /*8ff0*/  ISETP.GE.AND P1, PT, R5, c[0x0][0x3c8], PT ;  /* 0x0000f20005007a0c */ /* 0x000fe40003f26270 */
[----:B------:R-:W-:-:S11]  /*9000*/  ISETP.GE.AND P0, PT, R4, c[0x0][0x3c8], PT ;  /* 0x0000f20004007a0c */ /* 0x000fd60003f06270 */
[----:B------:R-:W-:Y:S02]  /*9010*/  @!P1 LEA.HI R6, R5, R5, RZ, 0x1 ;  /* 0x0000000505069211 */ /* 0x000fe400078f08ff */
[----:B------:R-:W-:Y:S02]  /*9020*/  @!P0 LEA.HI R4, R4, R4, RZ, 0x1 ;  /* 0x0000000404048211 */ /* 0x000fe400078f08ff */
[----:B------:R-:W-:Y:S02]  /*9030*/  @!P3 LOP3.LUT R5, R8, 0xfffffffe, RZ, 0xc0, !PT ;  /* 0xfffffffe0805b812 */ /* 0x000fe400078ec0ff */
[----:B------:R-:W-:Y:S01]  /*9040*/  @!P1 LOP3.LUT R10, R6, 0xfffffffe, RZ, 0xc0, !PT ;  /* 0xfffffffe060a9812 */ /* 0x000fe200078ec0ff */
[----:B------:R-:W-:Y:S01]  /*9050*/  @!P2 IMAD.WIDE R6, R7, 0x4, R2 ;  /* 0x000000040706a825 */ /* 0x000fe200078e0202 */
[----:B------:R-:W-:-:S03]  /*9060*/  @!P0 LOP3.LUT R11, R4, 0xfffffffe, RZ, 0xc0, !PT ;  /* 0xfffffffe040b8812 */ /* 0x000fc600078ec0ff */
[----:B------:R-:W-:-:S04]  /*9070*/  @!P3 IMAD.WIDE R8, R5, 0x4, R2 ;  /* 0x000000040508b825 */ /* 0x000fc800078e0202 */
[--C-:B------:R-:W-:Y:S01]  /*9080*/  @!P1 IMAD.WIDE R4, R10, 0x4, R2.reuse ;  /* 0x000000040a049825 */ /* 0x100fe200078e0202 */
[----:B------:R1:W-:Y:S03]  /*9090*/  @!P3 ST.E.64 [R8.64], R108 ;  /* 0x0000006c0800b985 */ /* 0x0003e6000c101b06 */
[----:B------:R-:W-:Y:S01]  /*90a0*/  @!P0 IMAD.WIDE R2, R11, 0x4, R2 ;  /* 0x000000040b028825 */ /* 0x000fe200078e0202 */
[----:B------:R1:W-:Y:S04]  /*90b0*/  @!P2 ST.E.64 [R6.64], R120 ;  /* 0x000000780600a985 */ /* 0x0003e8000c101b06 */
[----:B------:R1:W-:Y:S04]  /*90c0*/  @!P1 ST.E.64 [R4.64], R164 ;  /* 0x000000a404009985 */ /* 0x0003e8000c101b06 */
[----:B------:R1:W-:Y:S02]  /*90d0*/  @!P0 ST.E.64 [R2.64], R168 ;  /* 0x000000a802008985 */ /* 0x0003e4000c101b06 */
.L_x_14:
[----:B-1----:R-:W-:Y:S05]  /*90e0*/  BSYNC B0 ;  /* 0x0000000000007941 */ /* 0x002fea0003800000 */
.L_x_13:
[----:B------:R1:W3:Y:S01]  /*90f0*/  SHFL.IDX PT, R3, R22, 0x1, 0x1c1f ;  /* 0x003c1f0016037f89 */ /* 0x0002e200000e0000 */
[----:B------:R-:W-:Y:S03]  /*9100*/  BSSY B0, `(.L_x_15) ;  /* 0x0000048000007945 */ /* 0x000fe60003800000 */
[----:B------:R1:W4:Y:S01]  /*9110*/  SHFL.IDX PT, R2, R23, 0x1, 0x1c1f ;  /* 0x003c1f0017027f89 */ /* 0x00032200000e0000 */
[----:B------:R-:W-:Y:S05]  /*9120*/  @P5 BRA `(.L_x_16) ;  /* 0x0000045000005947 */ /* 0x000fea0003800000 */
[C---:B------:R-:W-:Y:S02]  /*9130*/  IADD3 R4, R0.reuse, 0x8, RZ ;  /* 0x0000000800047810 */ /* 0x040fe40007ffe0ff */
[----:B------:R-:W-:-:S02]  /*9140*/  ISETP.GE.AND P1, PT, R0, c[0x0][0x3c8], PT ;  /* 0x0000f20000007a0c */ /* 0x000fc40003f26270 */
[----:B------:R-:W-:Y:S02]  /*9150*/  ISETP.GE.AND P0, PT, R4, c[0x0][0x3c8], PT ;  /* 0x0000f20004007a0c */ /* 0x000fe40003f06270 */
[C---:B--2---:R-:W-:Y:S02]  /*9160*/  IADD3 R8, R0.reuse, 0x10, RZ ;  /* 0x0000001000087810 */ /* 0x044fe40007ffe0ff */
[C---:B------:R-:W-:Y:S02]  /*9170*/  IADD3 R9, R0.reuse, 0x18, RZ ;  /* 0x0000001800097810 */ /* 0x040fe40007ffe0ff */
[C---:B------:R-:W-:Y:S02]  /*9180*/  IADD3 R10, R0.reuse, 0x20, RZ ;  /* 0x00000020000a7810 */ /* 0x040fe40007ffe0ff */
[----:B------:R-:W-:Y:S02]  /*9190*/  IADD3 R11, R0, 0x28, RZ ;  /* 0x00000028000b7810 */ /* 0x000fe40007ffe0ff */
[----:B------:R-:W-:Y:S01]  /*91a0*/  ISETP.GE.AND P4, PT, R8, c[0x0][0x3c8], PT ;  /* 0x0000f20008007a0c */ /* 0x000fe20003f86270 */
[C---:B---34-:R-:W-:Y:S01]  /*91b0*/  @!P1 IMAD.WIDE R6, R0.reuse, 0x4, R2 ;  /* 0x0000000400069825 */ /* 0x058fe200078e0202 */
[----:B------:R-:W-:-:S02]  /*91c0*/  IADD3 R12, R0, 0x30, RZ ;  /* 0x00000030000c7810 */ /* 0x000fc40007ffe0ff */
[----:B------:R-:W-:Y:S02]  /*91d0*/  @!P0 LEA.HI R4, R4, R4, RZ, 0x1 ;  /* 0x0000000404048211 */ /* 0x000fe400078f08ff */
[----:B------:R-:W-:Y:S01]  /*91e0*/  ISETP.GE.AND P3, PT, R9, c[0x0][0x3c8], PT ;  /* 0x0000f20009007a0c */ /* 0x000fe20003f66270 */
[----:B------:R2:W-:Y:S01]  /*91f0*/  @!P1 ST.E.64 [R6.64], R146 ;  /* 0x0000009206009985 */ /* 0x0005e2000c101b06 */
[----:B------:R-:W-:Y:S02]  /*9200*/  @!P0 LOP3.LUT R4, R4, 0xfffffffe, RZ, 0xc0, !PT ;  /* 0xfffffffe04048812 */ /* 0x000fe400078ec0ff */
[----:B------:R-:W-:Y:S02]  /*9210*/  ISETP.GE.AND P2, PT, R10, c[0x0][0x3c8], PT ;  /* 0x0000f2000a007a0c */ /* 0x000fe40003f46270 */
[----:B------:R-:W-:Y:S01]  /*9220*/  ISETP.GE.AND P1, PT, R11, c[0x0][0x3c8], PT ;  /* 0x0000f2000b007a0c */ /* 0x000fe20003f26270 */
[----:B------:R-:W-:-:S05]  /*9230*/  @!P0 IMAD.WIDE R4, R4, 0x4, R2 ;  /* 0x0000000404048825 */ /* 0x000fca00078e0202 */
[----:B------:R3:W-:Y:S01]  /*9240*/  @!P0 ST.E.64 [R4.64], R154 ;  /* 0x0000009a04008985 */ /* 0x0007e2000c101b06 */
[----:B------:R-:W-:-:S13]  /*9250*/  ISETP.GE.AND P0, PT, R12, c[0x0][0x3c8], PT ;  /* 0x0000f2000c007a0c */ /* 0x000fda0003f06270 */
[----:B------:R-:W-:Y:S02]  /*9260*/  @!P0 LEA.HI R12, R12, R12, RZ, 0x1 ;  /* 0x0000000c0c0c8211 */ /* 0x000fe400078f08ff */
[----:B--2---:R-:W-:Y:S02]  /*9270*/  @!P3 LEA.HI R6, R9, R9, RZ, 0x1 ;  /* 0x000000090906b211 */ /* 0x004fe400078f08ff */
[----:B------:R-:W-:Y:S02]  /*9280*/  @!P1 LEA.HI R7, R11, R11, RZ, 0x1 ;  /* 0x0000000b0b079211 */ /* 0x000fe400078f08ff */
[----:B------:R-:W-:Y:S02]  /*9290*/  @!P3 LOP3.LUT R6, R6, 0xfffffffe, RZ, 0xc0, !PT ;  /* 0xfffffffe0606b812 */ /* 0x000fe400078ec0ff */
[----:B------:R-:W-:Y:S02]  /*92a0*/  @!P1 LOP3.LUT R7, R7, 0xfffffffe, RZ, 0xc0, !PT ;  /* 0xfffffffe07079812 */ /* 0x000fe400078ec0ff */
[----:B------:R-:W-:-:S02]  /*92b0*/  @!P0 LOP3.LUT R12, R12, 0xfffffffe, RZ, 0xc0, !PT ;  /* 0xfffffffe0c0c8812 */ /* 0x000fc400078ec0ff */
[----:B---3--:R-:W-:Y:S01]  /*92c0*/  @!P4 LEA.HI R4, R8, R8, RZ, 0x1 ;  /* 0x000000080804c211 */ /* 0x008fe200078f08ff */
[--C-:B------:R-:W-:Y:S01]  /*92d0*/  @!P3 IMAD.WIDE R8, R6, 0x4, R2.reuse ;  /* 0x000000040608b825 */ /* 0x100fe200078e0202 */
[----:B------:R-:W-:Y:S02]  /*92e0*/  @!P2 LEA.HI R5, R10, R10, RZ, 0x1 ;  /* 0x0000000a0a05a211 */ /* 0x000fe400078f08ff */
[----:B------:R-:W-:Y:S01]  /*92f0*/  @!P4 LOP3.LUT R4, R4, 0xfffffffe, RZ, 0xc0, !PT ;  /* 0xfffffffe0404c812 */ /* 0x000fe200078ec0ff */
[----:B------:R-:W-:Y:S01]  /*9300*/  @!P1 IMAD.WIDE R6, R7, 0x4, R2 ;  /* 0x0000000407069825 */ /* 0x000fe200078e0202 */
[----:B------:R-:W-:-:S03]  /*9310*/  @!P2 LOP3.LUT R10, R5, 0xfffffffe, RZ, 0xc0, !PT ;  /* 0xfffffffe050aa812 */ /* 0x000fc600078ec0ff */
[----:B------:R-:W-:-:S04]  /*9320*/  @!P4 IMAD.WIDE R4, R4, 0x4, R2 ;  /* 0x000000040404c825 */ /* 0x000fc800078e0202 */
[--C-:B------:R-:W-:Y:S01]  /*9330*/  @!P2 IMAD.WIDE R10, R10, 0x4, R2.reuse ;  /* 0x000000040a0aa825 */ /* 0x100fe200078e0202 */
[----:B------:R2:W-:Y:S04]  /*9340*/  @!P4 ST.E.64 [R4.64], R70 ;  /* 0x000000460400c985 */ /* 0x0005e8000c101b06 */
[----:B------:R3:W-:Y:S04]  /*9350*/  @!P3 ST.E.64 [R8.64], R82 ;  /* 0x000000520800b985 */ /* 0x0007e8000c101b06 */
[----:B------:R-:W-:Y:S04]  /*9360*/  @!P2 ST.E.64 [R10.64], R86 ;  /* 0x000000560a00a985 */ /* 0x000fe8000c101b06 */
[----:B------:R4:W-:Y:S01]  /*9370*/  @!P1 ST.E.64 [R6.64], R98 ;  /* 0x0000006206009985 */ /* 0x0009e2000c101b06 */
[----:B--2---:R-:W-:Y:S01]  /*9380*/  @!P0 IMAD.WIDE R4, R12, 0x4, R2 ;  /* 0x000000040c048825 */ /* 0x004fe200078e0202 */
[----:B---3--:R-:W-:-:S04]  /*9390*/  IADD3 R8, R0, 0x38, RZ ;  /* 0x0000003800087810 */ /* 0x008fc80007ffe0ff */
[----:B------:R2:W-:Y:S01]  /*93a0*/  @!P0 ST.E.64 [R4.64], R158 ;  /* 0x0000009e04008985 */ /* 0x0005e2000c101b06 */
[----:B------:R-:W-:Y:S02]  /*93b0*/  ISETP.GE.AND P4, PT, R8, c[0x0][0x3c8], PT ;  /* 0x0000f20008007a0c */ /* 0x000fe40003f86270 */
[C---:B----4-:R-:W-:Y:S02]  /*93c0*/  IADD3 R7, R0.reuse, 0x40, RZ ;  /* 0x0000004000077810 */ /* 0x050fe40007ffe0ff */
[----:B------:R-:W-:Y:S02]  /*93d0*/  IADD3 R6, R0, 0x48, RZ ;  /* 0x0000004800067810 */ /* 0x000fe40007ffe0ff */
[----:B------:R-:W-:Y:S02]  /*93e0*/  ISETP.GE.AND P3, PT, R7, c[0x0][0x3c8], PT ;  /* 0x0000f20007007a0c */ /* 0x000fe40003f66270 */
[----:B------:R-:W-:-:S05]  /*93f0*/  ISETP.GE.AND P2, PT, R6, c[0x0][0x3c8], PT ;  /* 0x0000f20006007a0c */ /* 0x000fca0003f46270 */
[----:B------:R-:W-:-:S06]  /*9400*/  @!P4 LEA.HI R9, R8, R8, RZ, 0x1 ;  /* 0x000000080809c211 */ /* 0x000fcc00078f08ff */
[----:B------:R-:W-:Y:S02]  /*9410*/  @!P3 LEA.HI R8, R7, R7, RZ, 0x1 ;  /* 0x000000070708b211 */ /* 0x000fe400078f08ff */
[----:B------:R-:W-:Y:S02]  /*9420*/  @!P2 LEA.HI R7, R6, R6, RZ, 0x1 ;  /* 0x000000060607a211 */ /* 0x000fe400078f08ff */
[----:B------:R-:W-:Y:S02]  /*9430*/  @!P3 LOP3.LUT R8, R8, 0xfffffffe, RZ, 0xc0, !PT ;  /* 0xfffffffe0808b812 */ /* 0x000fe400078ec0ff */
[C---:B--2---:R-:W-:Y:S02]  /*9440*/  IADD3 R5, R0.reuse, 0x50, RZ ;  /* 0x0000005000057810 */ /* 0x044fe40007ffe0ff */
[----:B------:R-:W-:Y:S02]  /*9450*/  IADD3 R4, R0, 0x58, RZ ;  /* 0x0000005800047810 */ /* 0x000fe40007ffe0ff */
[----:B------:R-:W-:-:S02]  /*9460*/  ISETP.GE.AND P1, PT, R5, c[0x0][0x3c8], PT ;  /* 0x0000f20005007a0c */ /* 0x000fc40003f26270 */
[----:B------:R-:W-:Y:S02]  /*9470*/  ISETP.GE.AND P0, PT, R4, c[0x0][0x3c8], PT ;  /* 0x0000f20004007a0c */ /* 0x000fe40003f06270 */
[----:B------:R-:W-:-:S09]  /*9480*/  @!P2 LOP3.LUT R7, R7, 0xfffffffe, RZ, 0xc0, !PT ;  /* 0xfffffffe0707a812 */ /* 0x000fd200078ec0ff */
[----:B------:R-:W-:Y:S02]  /*9490*/  @!P1 LEA.HI R6, R5, R5, RZ, 0x1 ;  /* 0x0000000505069211 */ /* 0x000fe400078f08ff */
[----:B------:R-:W-:Y:S02]  /*94a0*/  @!P0 LEA.HI R4, R4, R4, RZ, 0x1 ;  /* 0x0000000404048211 */ /* 0x000fe400078f08ff */
[----:B------:R-:W-:Y:S01]  /*94b0*/  @!P4 LOP3.LUT R5, R9, 0xfffffffe, RZ, 0xc0, !PT ;  /* 0xfffffffe0905c812 */ /* 0x000fe200078ec0ff */
[--C-:B------:R-:W-:Y:S01]  /*94c0*/  @!P3 IMAD.WIDE R8, R8, 0x4, R2.reuse ;  /* 0x000000040808b825 */ /* 0x100fe200078e0202 */
[----:B------:R-:W-:Y:S02]  /*94d0*/  @!P1 LOP3.LUT R12, R6, 0xfffffffe, RZ, 0xc0, !PT ;  /* 0xfffffffe060c9812 */ /* 0x000fe400078ec0ff */
[----:B------:R-:W-:Y:S01]  /*94e0*/  @!P0 LOP3.LUT R13, R4, 0xfffffffe, RZ, 0xc0, !PT ;  /* 0xfffffffe040d8812 */ /* 0x000fe200078ec0ff */
[----:B------:R-:W-:-:S04]  /*94f0*/  @!P4 IMAD.WIDE R10, R5, 0x4, R2 ;  /* 0x00000004050ac825 */ /* 0x000fc800078e0202 */
[--C-:B------:R-:W-:Y:S01]  /*9500*/  @!P2 IMAD.WIDE R6, R7, 0x4, R2.reuse ;  /* 0x000000040706a825 */ /* 0x100fe200078e0202 */
[----:B------:R2:W-:Y:S03]  /*9510*/  @!P4 ST.E.64 [R10.64], R106 ;  /* 0x0000006a0a00c985 */ /* 0x0005e6000c101b06 */
[--C-:B------:R-:W-:Y:S01]  /*9520*/  @!P1 IMAD.WIDE R4, R12, 0x4, R2.reuse ;  /* 0x000000040c049825 */ /* 0x100fe200078e0202 */
[----:B------:R2:W-:Y:S03]  /*9530*/  @!P3 ST.E.64 [R8.64], R110 ;  /* 0x0000006e0800b985 */ /* 0x0005e6000c101b06 */
[----:B------:R-:W-:Y:S01]  /*9540*/  @!P0 IMAD.WIDE R2, R13, 0x4, R2 ;  /* 0x000000040d028825 */ /* 0x000fe200078e0202 */
[----:B------:R2:W-:Y:S04]  /*9550*/  @!P2 ST.E.64 [R6.64], R122 ;  /* 0x0000007a0600a985 */ /* 0x0005e8000c101b06 */
[----:B------:R2:W-:Y:S04]  /*9560*/  @!P1 ST.E.64 [R4.64], R166 ;  /* 0x000000a604009985 */ /* 0x0005e8000c101b06 */
[----:B------:R2:W-:Y:S02]  /*9570*/  @!P0 ST.E.64 [R2.64], R170 ;  /* 0x000000aa02008985 */ /* 0x0005e4000c101b06 */
.L_x_16:
[----:B------:R-:W-:Y:S05]  /*9580*/  BSYNC B0 ;  /* 0x0000000000007941 */ /* 0x000fea0003800000 */
.L_x_15:
[----:B--23--:R2:W3:Y:S01]  /*9590*/  SHFL.IDX PT, R3, R22, 0x2, 0x1c1f ;  /* 0x005c1f0016037f89 */ /* 0x00c4e200000e0000 */
[----:B------:R-:W-:Y:S03]  /*95a0*/  BSSY B0, `(.L_x_17) ;  /* 0x0000048000007945 */ /* 0x000fe60003800000 */
[----:B----4-:R2:W4:Y:S01]  /*95b0*/  SHFL.IDX PT, R2, R23, 0x2, 0x1c1f ;  /* 0x005c1f0017027f89 */ /* 0x01052200000e0000 */
[----:B------:R-:W-:Y:S05]  /*95c0*/  @P6 BRA `(.L_x_18) ;  /* 0x0000045000006947 */ /* 0x000fea0003800000 */
[C---:B------:R-:W-:Y:S02]  /*95d0*/  IADD3 R6, R0.reuse, 0x8, RZ ;  /* 0x0000000800067810 */ /* 0x040fe40007ffe0ff */
[----:B------:R-:W-:-:S02]  /*95e0*/  IADD3 R5, R0, 0x10, RZ ;  /* 0x0000001000057810 */ /* 0x000fc40007ffe0ff */
[C---:B------:R-:W-:Y:S02]  /*95f0*/  IADD3 R4, R0.reuse, 0x18, RZ ;  /* 0x0000001800047810 */ /* 0x040fe40007ffe0ff */
[C---:B------:R-:W-:Y:S02]  /*9600*/  ISETP.GE.AND P5, PT, R0.reuse, c[0x0][0x3c8], PT ;  /* 0x0000f20000007a0c */ /* 0x040fe40003fa6270 */
[----:B------:R-:W-:Y:S02]  /*9610*/  IADD3 R7, R0, 0x20, RZ ;  /* 0x0000002000077810 */ /* 0x000fe40007ffe0ff */
[----:B------:R-:W-:Y:S02]  /*9620*/  ISETP.GE.AND P4, PT, R6, c[0x0][0x3c8], PT ;  /* 0x0000f20006007a0c */ /* 0x000fe40003f86270 */
[----:B------:R-:W-:Y:S02]  /*9630*/  IADD3 R10, R0, 0x28, RZ ;  /* 0x00000028000a7810 */ /* 0x000fe40007ffe0ff */
[----:B------:R-:W-:-:S02]  /*9640*/  ISETP.GE.AND P3, PT, R5, c[0x0][0x3c8], PT ;  /* 0x0000f20005007a0c */ /* 0x000fc40003f66270 */
[----:B------:R-:W-:Y:S02]  /*9650*/  ISETP.GE.AND P2, PT, R4, c[0x0][0x3c8], PT ;  /* 0x0000f20004007a0c */ /* 0x000fe40003f46270 */
[----:B------:R-:W-:Y:S01]  /*9660*/  ISETP.GE.AND P1, PT, R7, c[0x0][0x3c8], PT ;  /* 0x0000f20007007a0c */ /* 0x000fe20003f26270 */
[----:B---34-:R-:W-:Y:S01]  /*9670*/  @!P5 IMAD.WIDE R8, R0, 0x4, R2 ;  /* 0x000000040008d825 */ /* 0x018fe200078e0202 */
[----:B------:R-:W-:-:S03]  /*9680*/  ISETP.GE.AND P0, PT, R10, c[0x0][0x3c8], PT ;  /* 0x0000f2000a007a0c */ /* 0x000fc60003f06270 */
[----:B------:R-:W-:Y:S01]  /*9690*/  @!P4 LEA.HI R6, R6, R6, RZ, 0x1 ;  /* 0x000000060606c211 */ /* 0x000fe200078f08ff */
[----:B------:R3:W-:Y:S03]  /*96a0*/  @!P5 ST.E.64 [R8.64], R140 ;  /* 0x0000008c0800d985 */ /* 0x0007e6000c101b06 */
[----:B------:R-:W-:Y:S02]  /*96b0*/  @!P3 LEA.HI R5, R5, R5, RZ, 0x1 ;  /* 0x000000050505b211 */ /* 0x000fe400078f08ff */
[----:B------:R-:W-:Y:S02]  /*96c0*/  @!P2 LEA.HI R4, R4, R4, RZ, 0x1 ;  /* 0x000000040404a211 */ /* 0x000fe400078f08ff */
[----:B------:R-:W-:Y:S02]  /*96d0*/  @!P4 LOP3.LUT R6, R6, 0xfffffffe, RZ, 0xc0, !PT ;  /* 0xfffffffe0606c812 */ /* 0x000fe400078ec0ff */
[----:B------:R-:W-:-:S02]  /*96e0*/  @!P1 LEA.HI R7, R7, R7, RZ, 0x1 ;  /* 0x0000000707079211 */ /* 0x000fc400078f08ff */
[----:B------:R-:W-:Y:S02]  /*96f0*/  @!P0 LEA.HI R10, R10, R10, RZ, 0x1 ;  /* 0x0000000a0a0a8211 */ /* 0x000fe400078f08ff */
[----:B------:R-:W-:Y:S02]  /*9700*/  @!P2 LOP3.LUT R11, R4, 0xfffffffe, RZ, 0xc0, !PT ;  /* 0xfffffffe040ba812 */ /* 0x000fe400078ec0ff */
[----:B------:R-:W-:Y:S02]  /*9710*/  @!P1 LOP3.LUT R7, R7, 0xfffffffe, RZ, 0xc0, !PT ;  /* 0xfffffffe07079812 */ /* 0x000fe400078ec0ff */
[----:B------:R-:W-:Y:S01]  /*9720*/  @!P0 LOP3.LUT R12, R10, 0xfffffffe, RZ, 0xc0, !PT ;  /* 0xfffffffe0a0c8812 */ /* 0x000fe200078ec0ff */
[----:B------:R-:W-:Y:S01]  /*9730*/  @!P2 IMAD.WIDE R10, R11, 0x4, R2 ;  /* 0x000000040b0aa825 */ /* 0x000fe200078e0202 */
[----:B---3--:R-:W-:-:S03]  /*9740*/  @!P3 LOP3.LUT R8, R5, 0xfffffffe, RZ, 0xc0, !PT ;  /* 0xfffffffe0508b812 */ /* 0x008fc600078ec0ff */
[----:B------:R-:W-:-:S04]  /*9750*/  @!P4 IMAD.WIDE R4, R6, 0x4, R2 ;  /* 0x000000040604c825 */ /* 0x000fc800078e0202 */
[--C-:B------:R-:W-:Y:S01]  /*9760*/  @!P3 IMAD.WIDE R8, R8, 0x4, R2.reuse ;  /* 0x000000040808b825 */ /* 0x100fe200078e0202 */
[----:B------:R3:W-:Y:S03]  /*9770*/  @!P4 ST.E.64 [R4.64], R148 ;  /* 0x000000940400c985 */ /* 0x0007e6000c101b06 */
[--C-:B------:R-:W-:Y:S01]  /*9780*/  @!P1 IMAD.WIDE R6, R7, 0x4, R2.reuse ;  /* 0x0000000407069825 */ /* 0x100fe200078e0202 */
[----:B------:R4:W-:Y:S04]  /*9790*/  @!P3 ST.E.64 [R8.64], R72 ;  /* 0x000000480800b985 */ /* 0x0009e8000c101b06 */
[----:B------:R-:W-:Y:S04]  /*97a0*/  @!P2 ST.E.64 [R10.64], R76 ;  /* 0x0000004c0a00a985 */ /* 0x000fe8000c101b06 */
[----:B------:R5:W-:Y:S01]  /*97b0*/  @!P1 ST.E.64 [R6.64], R88 ;  /* 0x0000005806009985 */ /* 0x000be2000c101b06 */
[----:B---3--:R-:W-:Y:S01]  /*97c0*/  @!P0 IMAD.WIDE R4, R12, 0x4, R2 ;  /* 0x000000040c048825 */ /* 0x008fe200078e0202 */
[----:B----4-:R-:W-:-:S04]  /*97d0*/  IADD3 R9, R0, 0x30, RZ ;  /* 0x0000003000097810 */ /* 0x010fc80007ffe0ff */
[----:B------:R3:W-:Y:S01]  /*97e0*/  @!P0 ST.E.64 [R4.64], R92 ;  /* 0x0000005c04008985 */ /* 0x0007e2000c101b06 */
[----:B------:R-:W-:Y:S02]  /*97f0*/  IADD3 R8, R0, 0x38, RZ ;  /* 0x0000003800087810 */ /* 0x000fe40007ffe0ff */
[----:B------:R-:W-:Y:S02]  /*9800*/  ISETP.GE.AND P5, PT, R9, c[0x0][0x3c8], PT ;  /* 0x0000f20009007a0c */ /* 0x000fe40003fa6270 */
[----:B------:R-:W-:Y:S02]  /*9810*/  ISETP.GE.AND P4, PT, R8, c[0x0][0x3c8], PT ;  /* 0x0000f20008007a0c */ /* 0x000fe40003f86270 */
[C---:B-----5:R-:W-:Y:S02]  /*9820*/  IADD3 R7, R0.reuse, 0x40, RZ ;  /* 0x0000004000077810 */ /* 0x060fe40007ffe0ff */
[----:B------:R-:W-:Y:S02]  /*9830*/  IADD3 R6, R0, 0x48, RZ ;  /* 0x0000004800067810 */ /* 0x000fe40007ffe0ff */
[----:B------:R-:W-:-:S02]  /*9840*/  ISETP.GE.AND P3, PT, R7, c[0x0][0x3c8], PT ;  /* 0x0000f20007007a0c */ /* 0x000fc40003f66270 */
[----:B------:R-:W-:-:S03]  /*9850*/  ISETP.GE.AND P2, PT, R6, c[0x0][0x3c8], PT ;  /* 0x0000f20006007a0c */ /* 0x000fc60003f46270 */
[----:B------:R-:W-:Y:S02]  /*9860*/  @!P5 LEA.HI R9, R9, R9, RZ, 0x1 ;  /* 0x000000090909d211 */ /* 0x000fe400078f08ff */
[----:B------:R-:W-:-:S04]  /*9870*/  @!P4 LEA.HI R10, R8, R8, RZ, 0x1 ;  /* 0x00000008080ac211 */ /* 0x000fc800078f08ff */
[----:B------:R-:W-:Y:S02]  /*9880*/  @!P4 LOP3.LUT R10, R10, 0xfffffffe, RZ, 0xc0, !PT ;  /* 0xfffffffe0a0ac812 */ /* 0x000fe400078ec0ff */
[----:B------:R-:W-:Y:S02]  /*9890*/  @!P3 LEA.HI R8, R7, R7, RZ, 0x1 ;  /* 0x000000070708b211 */ /* 0x000fe400078f08ff */
[----:B------:R-:W-:Y:S01]  /*98a0*/  @!P2 LEA.HI R7, R6, R6, RZ, 0x1 ;  /* 0x000000060607a211 */ /* 0x000fe200078f08ff */
[----:B------:R-:W-:Y:S01]  /*98b0*/  @!P4 IMAD.WIDE R10, R10, 0x4, R2 ;  /* 0x000000040a0ac825 */ /* 0x000fe200078e0202 */
[----:B------:R-:W-:Y:S02]  /*98c0*/  @!P3 LOP3.LUT R8, R8, 0xfffffffe, RZ, 0xc0, !PT ;  /* 0xfffffffe0808b812 */ /* 0x000fe400078ec0ff */
[C---:B---3--:R-:W-:Y:S02]  /*98d0*/  IADD3 R5, R0.reuse, 0x50, RZ ;  /* 0x0000005000057810 */ /* 0x048fe40007ffe0ff */
[----:B------:R-:W-:-:S02]  /*98e0*/  IADD3 R4, R0, 0x58, RZ ;  /* 0x0000005800047810 */ /* 0x000fc40007ffe0ff */
[----:B------:R-:W-:Y:S02]  /*98f0*/  ISETP.GE.AND P1, PT, R5, c[0x0][0x3c8], PT ;  /* 0x0000f20005007a0c */ /* 0x000fe40003f26270 */
[----:B------:R-:W-:Y:S02]  /*9900*/  ISETP.GE.AND P0, PT, R4, c[0x0][0x3c8], PT ;  /* 0x0000f20004007a0c */ /* 0x000fe40003f06270 */
[----:B------:R-:W-:-:S09]  /*9910*/  @!P2 LOP3.LUT R7, R7, 0xfffffffe, RZ, 0xc0, !PT ;  /* 0xfffffffe0707a812 */ /* 0x000fd200078ec0ff */
[----:B------:R-:W-:Y:S02]  /*9920*/  @!P1 LEA.HI R6, R5, R5, RZ, 0x1 ;  /* 0x0000000505069211 */ /* 0x000fe400078f08ff */
[----:B------:R-:W-:Y:S01]  /*9930*/  @!P5 LOP3.LUT R5, R9, 0xfffffffe, RZ, 0xc0, !PT ;  /* 0xfffffffe0905d812 */ /* 0x000fe200078ec0ff */
[--C-:B------:R-:W-:Y:S01]  /*9940*/  @!P3 IMAD.WIDE R8, R8, 0x4, R2.reuse ;  /* 0x000000040808b825 */ /* 0x100fe200078e0202 */
[----:B------:R-:W-:Y:S02]  /*9950*/  @!P0 LEA.HI R4, R4, R4, RZ, 0x1 ;  /* 0x0000000404048211 */ /* 0x000fe400078f08ff */
[----:B------:R-:W-:Y:S01]  /*9960*/  @!P1 LOP3.LUT R14, R6, 0xfffffffe, RZ, 0xc0, !PT ;  /* 0xfffffffe060e9812 */ /* 0x000fe200078ec0ff */
[----:B------:R-:W-:Y:S01]  /*9970*/  @!P5 IMAD.WIDE R12, R5, 0x4, R2 ;  /* 0x00000004050cd825 */ /* 0x000fe200078e0202 */
[----:B------:R-:W-:-:S03]  /*9980*/  @!P0 LOP3.LUT R15, R4, 0xfffffffe, RZ, 0xc0, !PT ;  /* 0xfffffffe040f8812 */ /* 0x000fc600078ec0ff */
[--C-:B------:R-:W-:Y:S01]  /*9990*/  @!P2 IMAD.WIDE R6, R7, 0x4, R2.reuse ;  /* 0x000000040706a825 */ /* 0x100fe200078e0202 */
[----:B------:R3:W-:Y:S03]  /*99a0*/  @!P5 ST.E.64 [R12.64], R100 ;  /* 0x000000640c00d985 */ /* 0x0007e6000c101b06 */
[--C-:B------:R-:W-:Y:S01]  /*99b0*/  @!P1 IMAD.WIDE R4, R14, 0x4, R2.reuse ;  /* 0x000000040e049825 */ /* 0x100fe200078e0202 */
[----:B------:R3:W-:Y:S03]  /*99c0*/  @!P4 ST.E.64 [R10.64], R160 ;  /* 0x000000a00a00c985 */ /* 0x0007e6000c101b06 */
[----:B------:R-:W-:Y:S01]  /*99d0*/  @!P0 IMAD.WIDE R2, R15, 0x4, R2 ;  /* 0x000000040f028825 */ /* 0x000fe200078e0202 */
[----:B------:R3:W-:Y:S04]  /*99e0*/  @!P3 ST.E.64 [R8.64], R112 ;  /* 0x000000700800b985 */ /* 0x0007e8000c101b06 */
[----:B------:R3:W-:Y:S04]  /*99f0*/  @!P2 ST.E.64 [R6.64], R116 ;  /* 0x000000740600a985 */ /* 0x0007e8000c101b06 */
[----:B------:R3:W-:Y:S04]  /*9a00*/  @!P1 ST.E.64 [R4.64], R124 ;  /* 0x0000007c04009985 */ /* 0x0007e8000c101b06 */
[----:B------:R3:W-:Y:S02]  /*9a10*/  @!P0 ST.E.64 [R2.64], R128 ;  /* 0x0000008002008985 */ /* 0x0007e4000c101b06 */
.L_x_18:
[----:B------:R-:W-:Y:S05]  /*9a20*/  BSYNC B0 ;  /* 0x0000000000007941 */ /* 0x000fea0003800000 */
.L_x_17:
[----:B------:R-:W-:Y:S01]  /*9a30*/  ISETP.NE.AND P0, PT, R16, RZ, PT ;  /* 0x000000ff1000720c */ /* 0x000fe20003f05270 */
[----:B---3--:R3:W1:Y:S04]  /*9a40*/  SHFL.IDX PT, R3, R22, 0x3, 0x1c1f ;  /* 0x007c1f0016037f89 */ /* 0x00866800000e0000 */
[----:B----4-:R3:W4:Y:S08]  /*9a50*/  SHFL.IDX PT, R2, R23, 0x3, 0x1c1f ;  /* 0x007c1f0017027f89 */ /* 0x01073000000e0000 */
[----:B------:R-:W-:Y:S05]  /*9a60*/  @P0 EXIT ;  /* 0x000000000000094d */ /* 0x000fea0003800000 */
[C---:B------:R-:W-:Y:S02]  /*9a70*/  IADD3 R6, R0.reuse, 0x8, RZ ;  /* 0x0000000800067810 */ /* 0x040fe40007ffe0ff */
[----:B------:R-:W-:-:S02]  /*9a80*/  IADD3 R5, R0, 0x10, RZ ;  /* 0x0000001000057810 */ /* 0x000fc40007ffe0ff */
[----:B------:R-:W-:Y:S02]  /*9a90*/  IADD3 R4, R0, 0x18, RZ ;  /* 0x0000001800047810 */ /* 0x000fe40007ffe0ff */
[----:B------:R-:W-:Y:S02]  /*9aa0*/  ISETP.GE.AND P2, PT, R6, c[0x0][0x3c8], PT ;  /* 0x0000f20006007a0c */ /* 0x000fe40003f46270 */
[----:B------:R-:W-:Y:S02]  /*9ab0*/  ISETP.GE.AND P1, PT, R5, c[0x0][0x3c8], PT ;  /* 0x0000f20005007a0c */ /* 0x000fe40003f26270 */
[----:B------:R-:W-:Y:S02]  /*9ac0*/  ISETP.GE.AND P0, PT, R4, c[0x0][0x3c8], PT ;  /* 0x0000f20004007a0c */ /* 0x000fe40003f06270 */
[C---:B------:R-:W-:Y:S02]  /*9ad0*/  ISETP.GE.AND P3, PT, R0.reuse, c[0x0][0x3c8], PT ;  /* 0x0000f20000007a0c */ /* 0x040fe40003f66270 */
[----:B------:R-:W-:-:S02]  /*9ae0*/  IADD3 R13, R0, 0x20, RZ ;  /* 0x00000020000d7810 */ /* 0x000fc40007ffe0ff */
[----:B------:R-:W-:Y:S02]  /*9af0*/  IADD3 R14, R0, 0x28, RZ ;  /* 0x00000028000e7810 */ /* 0x000fe40007ffe0ff */
[----:B------:R-:W-:Y:S02]  /*9b00*/  ISETP.GE.AND P6, PT, R13, c[0x0][0x3c8], PT ;  /* 0x0000f2000d007a0c */ /* 0x000fe40003fc6270 */
[----:B------:R-:W-:Y:S02]  /*9b10*/  @!P2 LEA.HI R8, R6, R6, RZ, 0x1 ;  /* 0x000000060608a211 */ /* 0x000fe400078f08ff */
[----:B------:R-:W-:Y:S02]  /*9b20*/  @!P1 LEA.HI R5, R5, R5, RZ, 0x1 ;  /* 0x0000000505059211 */ /* 0x000fe400078f08ff */
[----:B------:R-:W-:Y:S01]  /*9b30*/  @!P0 LEA.HI R4, R4, R4, RZ, 0x1 ;  /* 0x0000000404048211 */ /* 0x000fe200078f08ff */
[----:B-1--4-:R-:W-:Y:S01]  /*9b40*/  @!P3 IMAD.WIDE R10, R0, 0x4, R2 ;  /* 0x00000004000ab825 */ /* 0x012fe200078e0202 */
[----:B------:R-:W-:-:S02]  /*9b50*/  @!P2 LOP3.LUT R8, R8, 0xfffffffe, RZ, 0xc0, !PT ;  /* 0xfffffffe0808a812 */ /* 0x000fc400078ec0ff */
[----:B------:R-:W-:Y:S02]  /*9b60*/  @!P1 LOP3.LUT R5, R5, 0xfffffffe, RZ, 0xc0, !PT ;  /* 0xfffffffe05059812 */ /* 0x000fe400078ec0ff */
[----:B------:R-:W-:Y:S01]  /*9b70*/  ISETP.GE.AND P5, PT, R14, c[0x0][0x3c8], PT ;  /* 0x0000f2000e007a0c */ /* 0x000fe20003fa6270 */
[--C-:B------:R-:W-:Y:S01]  /*9b80*/  @!P2 IMAD.WIDE R8, R8, 0x4, R2.reuse ;  /* 0x000000040808a825 */ /* 0x100fe200078e0202 */
[----:B------:R-:W-:Y:S01]  /*9b90*/  @!P0 LOP3.LUT R4, R4, 0xfffffffe, RZ, 0xc0, !PT ;  /* 0xfffffffe04048812 */ /* 0x000fe200078ec0ff */
[----:B------:R1:W-:Y:S01]  /*9ba0*/  @!P3 ST.E.64 [R10.64], R142 ;  /* 0x0000008e0a00b985 */ /* 0x0003e2000c101b06 */
[----:B------:R-:W-:Y:S01]  /*9bb0*/  IADD3 R12, R0, 0x50, RZ ;  /* 0x00000050000c7810 */ /* 0x000fe20007ffe0ff */
[--C-:B------:R-:W-:Y:S02]  /*9bc0*/  @!P1 IMAD.WIDE R6, R5, 0x4, R2.reuse ;  /* 0x0000000405069825 */ /* 0x100fe400078e0202 */
[----:B------:R4:W-:Y:S02]  /*9bd0*/  @!P2 ST.E.64 [R8.64], R150 ;  /* 0x000000960800a985 */ /* 0x0009e4000c101b06 */
[----:B------:R-:W-:-:S02]  /*9be0*/  @!P0 IMAD.WIDE R4, R4, 0x4, R2 ;  /* 0x0000000404048825 */ /* 0x000fc400078e0202 */
[----:B------:R-:W-:Y:S04]  /*9bf0*/  @!P1 ST.E.64 [R6.64], R74 ;  /* 0x0000004a06009985 */ /* 0x000fe8000c101b06 */
[----:B------:R5:W-:Y:S01]  /*9c00*/  @!P0 ST.E.64 [R4.64], R78 ;  /* 0x0000004e04008985 */ /* 0x000be2000c101b06 */
[----:B------:R-:W-:Y:S02]  /*9c10*/  ISETP.GE.AND P0, PT, R12, c[0x0][0x3c8], PT ;  /* 0x0000f2000c007a0c */ /* 0x000fe40003f06270 */
[C---:B-1----:R-:W-:Y:S02]  /*9c20*/  IADD3 R10, R0.reuse, 0x40, RZ ;  /* 0x00000040000a7810 */ /* 0x042fe40007ffe0ff */
[C---:B------:R-:W-:Y:S02]  /*9c30*/  IADD3 R11, R0.reuse, 0x48, RZ ;  /* 0x00000048000b7810 */ /* 0x040fe40007ffe0ff */
[----:B----4-:R-:W-:-:S02]  /*9c40*/  IADD3 R8, R0, 0x30, RZ ;  /* 0x0000003000087810 */ /* 0x010fc40007ffe0ff */
[----:B------:R-:W-:Y:S02]  /*9c50*/  IADD3 R9, R0, 0x38, RZ ;  /* 0x0000003800097810 */ /* 0x000fe40007ffe0ff */
[----:B------:R-:W-:Y:S02]  /*9c60*/  ISETP.GE.AND P4, PT, R8, c[0x0][0x3c8], PT ;  /* 0x0000f20008007a0c */ /* 0x000fe40003f86270 */
[----:B------:R-:W-:Y:S02]  /*9c70*/  ISETP.GE.AND P3, PT, R9, c[0x0][0x3c8], PT ;  /* 0x0000f20009007a0c */ /* 0x000fe40003f66270 */
[----:B-----5:R-:W-:Y:S02]  /*9c80*/  @!P6 LEA.HI R4, R13, R13, RZ, 0x1 ;  /* 0x0000000d0d04e211 */ /* 0x020fe400078f08ff */
[----:B------:R-:W-:Y:S02]  /*9c90*/  @!P5 LEA.HI R5, R14, R14, RZ, 0x1 ;  /* 0x0000000e0e05d211 */ /* 0x000fe400078f08ff */
[----:B------:R-:W-:-:S02]  /*9ca0*/  @!P6 LOP3.LUT R4, R4, 0xfffffffe, RZ, 0xc0, !PT ;  /* 0xfffffffe0404e812 */ /* 0x000fc400078ec0ff */
[----:B------:R-:W-:Y:S02]  /*9cb0*/  ISETP.GE.AND P2, PT, R10, c[0x0][0x3c8], PT ;  /* 0x0000f2000a007a0c */ /* 0x000fe40003f46270 */
[----:B------:R-:W-:Y:S01]  /*9cc0*/  @!P5 LOP3.LUT R5, R5, 0xfffffffe, RZ, 0xc0, !PT ;  /* 0xfffffffe0505d812 */ /* 0x000fe200078ec0ff */
[--C-:B------:R-:W-:Y:S01]  /*9cd0*/  @!P6 IMAD.WIDE R6, R4, 0x4, R2.reuse ;  /* 0x000000040406e825 */ /* 0x100fe200078e0202 */
[----:B------:R-:W-:Y:S02]  /*9ce0*/  ISETP.GE.AND P1, PT, R11, c[0x0][0x3c8], PT ;  /* 0x0000f2000b007a0c */ /* 0x000fe40003f26270 */
[----:B------:R-:W-:Y:S01]  /*9cf0*/  IADD3 R0, R0, 0x58, RZ ;  /* 0x0000005800007810 */ /* 0x000fe20007ffe0ff */
[----:B------:R-:W-:Y:S01]  /*9d00*/  @!P5 IMAD.WIDE R4, R5, 0x4, R2 ;  /* 0x000000040504d825 */ /* 0x000fe200078e0202 */
[----:B------:R1:W-:Y:S04]  /*9d10*/  @!P6 ST.E.64 [R6.64], R90 ;  /* 0x0000005a0600e985 */ /* 0x0003e8000c101b06 */
[----:B------:R4:W-:Y:S01]  /*9d20*/  @!P5 ST.E.64 [R4.64], R94 ;  /* 0x0000005e0400d985 */ /* 0x0009e2000c101b06 */
[----:B-1----:R-:W-:-:S04]  /*9d30*/  @!P2 LEA.HI R7, R10, R10, RZ, 0x1 ;  /* 0x0000000a0a07a211 */ /* 0x002fc800078f08ff */
[----:B------:R-:W-:Y:S02]  /*9d40*/  @!P1 LEA.HI R6, R11, R11, RZ, 0x1 ;  /* 0x0000000b0b069211 */ /* 0x000fe400078f08ff */
[----:B----4-:R-:W-:Y:S02]  /*9d50*/  @!P4 LEA.HI R4, R8, R8, RZ, 0x1 ;  /* 0x000000080804c211 */ /* 0x010fe400078f08ff */
[----:B------:R-:W-:Y:S02]  /*9d60*/  @!P3 LEA.HI R8, R9, R9, RZ, 0x1 ;  /* 0x000000090908b211 */ /* 0x000fe400078f08ff */
[----:B------:R-:W-:Y:S02]  /*9d70*/  @!P0 LEA.HI R5, R12, R12, RZ, 0x1 ;  /* 0x0000000c0c058211 */ /* 0x000fe400078f08ff */
[----:B------:R-:W-:Y:S02]  /*9d80*/  @!P4 LOP3.LUT R4, R4, 0xfffffffe, RZ, 0xc0, !PT ;  /* 0xfffffffe0404c812 */ /* 0x000fe400078ec0ff */
[----:B------:R-:W-:-:S02]  /*9d90*/  @!P3 LOP3.LUT R8, R8, 0xfffffffe, RZ, 0xc0, !PT ;  /* 0xfffffffe0808b812 */ /* 0x000fc400078ec0ff */
[----:B------:R-:W-:Y:S01]  /*9da0*/  @!P2 LOP3.LUT R7, R7, 0xfffffffe, RZ, 0xc0, !PT ;  /* 0xfffffffe0707a812 */ /* 0x000fe200078ec0ff */
[--C-:B------:R-:W-:Y:S01]  /*9db0*/  @!P4 IMAD.WIDE R12, R4, 0x4, R2.reuse ;  /* 0x00000004040cc825 */ /* 0x100fe200078e0202 */
[----:B------:R-:W-:Y:S02]  /*9dc0*/  @!P1 LOP3.LUT R6, R6, 0xfffffffe, RZ, 0xc0, !PT ;  /* 0xfffffffe06069812 */ /* 0x000fe400078ec0ff */
[----:B------:R-:W-:Y:S01]  /*9dd0*/  @!P0 LOP3.LUT R5, R5, 0xfffffffe, RZ, 0xc0, !PT ;  /* 0xfffffffe05058812 */ /* 0x000fe200078ec0ff */
[--C-:B------:R-:W-:Y:S01]  /*9de0*/  @!P3 IMAD.WIDE R10, R8, 0x4, R2.reuse ;  /* 0x00000004080ab825 */ /* 0x100fe200078e0202 */
[----:B------:R1:W-:Y:S03]  /*9df0*/  @!P4 ST.E.64 [R12.64], R102 ;  /* 0x000000660c00c985 */ /* 0x0003e6000c101b06 */
[--C-:B------:R-:W-:Y:S01]  /*9e00*/  @!P2 IMAD.WIDE R8, R7, 0x4, R2.reuse ;  /* 0x000000040708a825 */ /* 0x100fe200078e0202 */
[----:B------:R1:W-:Y:S03]  /*9e10*/  @!P3 ST.E.64 [R10.64], R162 ;  /* 0x000000a20a00b985 */ /* 0x0003e6000c101b06 */
[--C-:B------:R-:W-:Y:S01]  /*9e20*/  @!P1 IMAD.WIDE R6, R6, 0x4, R2.reuse ;  /* 0x0000000406069825 */ /* 0x100fe200078e0202 */
[----:B------:R1:W-:Y:S03]  /*9e30*/  @!P2 ST.E.64 [R8.64], R114 ;  /* 0x000000720800a985 */ /* 0x0003e6000c101b06 */
[----:B------:R-:W-:Y:S01]  /*9e40*/  @!P0 IMAD.WIDE R4, R5, 0x4, R2 ;  /* 0x0000000405048825 */ /* 0x000fe200078e0202 */
[----:B------:R1:W-:Y:S04]  /*9e50*/  @!P1 ST.E.64 [R6.64], R118 ;  /* 0x0000007606009985 */ /* 0x0003e8000c101b06 */
[----:B------:R1:W-:Y:S01]  /*9e60*/  @!P0 ST.E.64 [R4.64], R126 ;  /* 0x0000007e04008985 */ /* 0x0003e2000c101b06 */
[----:B------:R-:W-:-:S13]  /*9e70*/  ISETP.GE.AND P0, PT, R0, c[0x0][0x3c8], PT ;  /* 0x0000f20000007a0c */ /* 0x000fda0003f06270 */
[----:B------:R-:W-:Y:S05]  /*9e80*/  @P0 EXIT ;  /* 0x000000000000094d */ /* 0x000fea0003800000 */
[----:B------:R-:W-:-:S04]  /*9e90*/  LEA.HI R0, R0, R0, RZ, 0x1 ;  /* 0x0000000000007211 */ /* 0x000fc800078f08ff */
[----:B------:R-:W-:-:S05]  /*9ea0*/  LOP3.LUT R0, R0, 0xfffffffe, RZ, 0xc0, !PT ;  /* 0xfffffffe00007812 */ /* 0x000fca00078ec0ff */
[----:B------:R-:W-:-:S05]  /*9eb0*/  IMAD.WIDE R2, R0, 0x4, R2 ;  /* 0x0000000400027825 */ /* 0x000fca00078e0202 */
[----:B------:R-:W-:Y:S01]  /*9ec0*/  ST.E.64 [R2.64], R130 ;  /* 0x0000008202007985 */ /* 0x000fe2000c101b06 */
[----:B------:R-:W-:Y:S05]  /*9ed0*/  EXIT ;  /* 0x000000000000794d */ /* 0x000fea0003800000 */
.L_x_12:
[----:B------:R-:W1:Y:S02]  /*9ee0*/  S2R R0, SR_TID.X ;  /* 0x0000000000007919 */ /* 0x000e640000002100 */
[----:B-1----:R-:W-:-:S13]  /*9ef0*/  ISETP.GT.AND P0, PT, R0, 0x7f, PT ;  /* 0x0000007f0000780c */ /* 0x002fda0003f04270 */
[----:B------:R-:W-:Y:S05]  /*9f00*/  @P0 EXIT ;  /* 0x000000000000094d */ /* 0x000fea0003800000 */
[----:B------:R-:W1:Y:S01]  /*9f10*/  S2R R8, SR_CTAID.X ;  /* 0x0000000000087919 */ /* 0x000e620000002500 */
[----:B------:R-:W-:-:S05]  /*9f20*/  MOV R3, c[0x0][0x4e8] ;  /* 0x00013a0000037a02 */ /* 0x000fca0000000f00 */
[----:B------:R-:W-:Y:S01]  /*9f30*/  IMAD R2, R3, c[0x0][0x388], RZ ;  /* 0x0000e20003027a24 */ /* 0x000fe200078e02ff */
[----:B-1----:R-:W-:-:S04]  /*9f40*/  LEA R8, R8, R0, 0x7 ;  /* 0x0000000008087211 */ /* 0x002fc800078e38ff */
[----:B------:R-:W-:-:S13]  /*9f50*/  ISETP.GE.AND P0, PT, R8, R2, PT ;  /* 0x000000020800720c */ /* 0x000fda0003f06270 */
[----:B------:R-:W-:Y:S05]  /*9f60*/  @P0 EXIT ;  /* 0x000000000000094d */ /* 0x000fea0003800000 */
[----:B------:R-:W2:Y:S01]  /*9f70*/  LDL.LU R4, [R1+0x30] ;  /* 0x0000300001047983 */ /* 0x000ea20000300800 */
[----:B------:R-:W-:-:S03]  /*9f80*/  ISETP.NE.AND P0, PT, R3, 0x1, PT ;  /* 0x000000010300780c */ /* 0x000fc60003f05270 */
[----:B------:R-:W1:Y:S04]  /*9f90*/  S2R R9, SR_CTAID.Z ;  /* 0x0000000000097919 */ /* 0x000e680000002700 */
[----:B------:R-:W3:Y:S06]  /*9fa0*/  S2R R10, SR_CTAID.Y ;  /* 0x00000000000a7919 */ /* 0x000eec0000002600 */
[----:B------:R-:W-:Y:S01]  /*9fb0*/  @P0 IMAD.HI.U32 R6, R8, c[0x0][0x4ec], RZ ;  /* 0x00013b0008060a27 */ /* 0x000fe200078e00ff */
[----:B-1----:R-:W-:-:S02]  /*9fc0*/  SHF.R.S32.HI R7, RZ, 0x1f, R9 ;  /* 0x0000001fff077819 */ /* 0x002fc40000011409 */
[----:B--2---:R-:W-:Y:S01]  /*9fd0*/  SHF.R.S32.HI R0, RZ, 0x1f, R4 ;  /* 0x0000001fff007819 */ /* 0x004fe20000011404 */
[C---:B------:R-:W-:Y:S01]  /*9fe0*/  IMAD.WIDE.U32 R2, R4.reuse, c[0x0][0x4d0], RZ ;  /* 0x0001340004027a25 */ /* 0x040fe200078e00ff */
[----:B------:R-:W-:-:S03]  /*9ff0*/  IADD3 R5, -R4, RZ, RZ ;  /* 0x000000ff04057210 */ /* 0x000fc60007ffe1ff */
[----:B------:R-:W-:-:S04]  /*a000*/  IMAD R0, R0, c[0x0][0x4d0], RZ ;  /* 0x0001340000007a24 */ /* 0x000fc800078e02ff */
[----:B------:R-:W-:Y:S01]  /*a010*/  IMAD R0, R4, c[0x0][0x4d4], R0 ;  /* 0x0001350004007a24 */ /* 0x000fe200078e0200 */
[----:B------:R-:W-:Y:S02]  /*a020*/  MOV R4, R8 ;  /* 0x0000000800047202 */ /* 0x000fe40000000f00 */
[----:B------:R-:W-:Y:S02]  /*a030*/  @P0 SHF.R.U32.HI R4, RZ, c[0x0][0x4f0], R6 ;  /* 0x00013c00ff040a19 */ /* 0x000fe40000011606 */
[----:B------:R-:W-:Y:S01]  /*a040*/  IADD3 R3, R3, R0, RZ ;  /* 0x0000000003037210 */ /* 0x000fe20007ffe0ff */
[----:B------:R-:W-:Y:S02]  /*a050*/  IMAD R0, R7, c[0x0][0x4d8], RZ ;  /* 0x0001360007007a24 */ /* 0x000fe400078e02ff */
[----:B---3--:R-:W-:Y:S01]  /*a060*/  IMAD R7, R5, c[0x0][0x550], R10 ;  /* 0x0001540005077a24 */ /* 0x008fe200078e020a */
[----:B------:R-:W-:Y:S01]  /*a070*/  IADD3 R5, -R4, RZ, RZ ;  /* 0x000000ff04057210 */ /* 0x000fe20007ffe1ff */
[----:B------:R-:W-:-:S02]  /*a080*/  IMAD R0, R9, c[0x0][0x4dc], R0 ;  /* 0x0001370009007a24 */ /* 0x000fc400078e0200 */
[----:B------:R-:W-:Y:S01]  /*a090*/  IMAD.WIDE.U32 R2, R9, c[0x0][0x4d8], R2 ;  /* 0x0001360009027a25 */ /* 0x000fe200078e0002 */
[----:B------:R-:W-:-:S03]  /*a0a0*/  SHF.R.S32.HI R6, RZ, 0x1f, R7 ;  /* 0x0000001fff067819 */ /* 0x000fc60000011407 */
[----:B------:R-:W-:Y:S01]  /*a0b0*/  IMAD R5, R5, c[0x0][0x4e8], R8 ;  /* 0x00013a0005057a24 */ /* 0x000fe200078e0208 */
[----:B------:R-:W-:Y:S01]  /*a0c0*/  IADD3 R3, R0, R3, RZ ;  /* 0x0000000300037210 */ /* 0x000fe20007ffe0ff */
[----:B------:R-:W-:-:S03]  /*a0d0*/  IMAD R6, R6, c[0x0][0x4e0], RZ ;  /* 0x0001380006067a24 */ /* 0x000fc600078e02ff */
[----:B------:R-:W-:Y:S01]  /*a0e0*/  SHF.R.S32.HI R0, RZ, 0x1f, R5 ;  /* 0x0000001fff007819 */ /* 0x000fe20000011405 */
[----:B------:R-:W-:-:S04]  /*a0f0*/  IMAD.WIDE.U32 R2, R7, c[0x0][0x4e0], R2 ;  /* 0x0001380007027a25 */ /* 0x000fc800078e0002 */
[----:B------:R-:W-:Y:S01]  /*a100*/  IMAD R7, R7, c[0x0][0x4e4], R6 ;  /* 0x0001390007077a24 */ /* 0x000fe200078e0206 */
[----:B------:R-:W-:Y:S01]  /*a110*/  SHF.R.S32.HI R6, RZ, 0x1f, R4 ;  /* 0x0000001fff067819 */ /* 0x000fe20000011404 */
[----:B------:R-:W-:Y:S01]  /*a120*/  IMAD R0, R0, c[0x0][0x4c8], RZ ;  /* 0x0001320000007a24 */ /* 0x000fe200078e02ff */
[----:B------:R-:W-:-:S03]  /*a130*/  IADD3 R2, P0, R4, R2, RZ ;  /* 0x0000000204027210 */ /* 0x000fc60007f1e0ff */
[----:B------:R-:W-:Y:S01]  /*a140*/  IMAD R0, R5, c[0x0][0x4cc], R0 ;  /* 0x0001330005007a24 */ /* 0x000fe200078e0200 */
[----:B------:R-:W-:-:S05]  /*a150*/  IADD3.X R3, R6, R3, R7, P0, !PT ;  /* 0x0000000306037210 */ /* 0x000fca00007fe407 */
[----:B------:R-:W-:-:S05]  /*a160*/  IMAD.WIDE.U32 R2, R5, c[0x0][0x4c8], R2 ;  /* 0x0001320005027a25 */ /* 0x000fca00078e0002 */
[----:B------:R-:W-:Y:S02]  /*a170*/  IADD3 R0, R3, R0, RZ ;  /* 0x0000000003007210 */ /* 0x000fe40007ffe0ff */
[----:B------:R-:W-:-:S04]  /*a180*/  LEA R4, P0, R2, c[0x0][0x4a8], 0x2 ;  /* 0x00012a0002047a11 */ /* 0x000fc800078010ff */
[----:B------:R-:W-:Y:S02]  /*a190*/  LEA.HI.X R5, R2, c[0x0][0x4ac], R0, 0x2, P0 ;  /* 0x00012b0002057a11 */ /* 0x000fe400000f1400 */
[----:B------:R-:W-:-:S05]  /*a1a0*/  MOV R0, 0xff800000 ;  /* 0xff80000000007802 */ /* 0x000fca0000000f00 */
[----:B------:R-:W-:Y:S01]  /*a1b0*/  STG.E [R4.64], R0 ;  /* 0x0000000004007986 */ /* 0x000fe2000c101906 */
[----:B------:R-:W-:Y:S05]  /*a1c0*/  EXIT ;  /* 0x000000000000794d */ /* 0x000fea0003800000 */
.L_x_19:
[----:B------:R-:W-:-:S00]  /*a1d0*/  BRA `(.L_x_19) ;  /* 0xfffffff000007947 */ /* 0x000fc0000383ffff */
[----:B------:R-:W-:-:S00]  /*a1e0*/  NOP ;  /* 0x0000000000007918 */ /* 0x000fc00000000000 */
        /* <DEDUP_REMOVED lines=9> */
.L_x_1424:


//--------------------- .text._ZN7cutlass13device_kernelIN5flash19enable_sm80_to_sm89INS1_16FlashAttnFwdSm80INS1_25CollectiveMainloopFwdSm80ILi4ELi1ELb0EN4cute5tupleIJNS5_1CILi128EEENS7_ILi48EEENS7_ILi96EEEEEELi96ENS_6half_tEfNS_4arch4Sm80ELb0ELb0ELb0ELb1ELb0ELb0ELb1ELb1EEENS1_21CollectiveEpilogueFwdINS6_IJS8_SA_S9_EEENS6_IJNS7_ILi1EEESI_SI_EEESC_SE_Li128ELb1ELb1ELb1ELb0EEENS1_36VarlenDynamicPersistentTileSchedulerILi128ELi48ELi128ELi128ELb1ELb1ELb0ELb0ELb1ELb1EEEEEEEEEvNT_6ParamsE --------------------------
	.section	.text._ZN7cutlass13device_kernelIN5flash19enable_sm80_to_sm89INS1_16FlashAttnFwdSm80INS1_25CollectiveMainloopFwdSm80ILi4ELi1ELb0EN4cute5tupleIJNS5_1CILi128EEENS7_ILi48EEENS7_ILi96EEEEEELi96ENS_6half_tEfNS_4arch4Sm80ELb0ELb0ELb0ELb1ELb0ELb0ELb1ELb1EEENS1_21CollectiveEpilogueFwdINS6_IJS8_SA_S9_EEENS6_IJNS7_ILi1EEESI_SI_EEESC_SE_Li128ELb1ELb1ELb1ELb0EEENS1_36VarlenDynamicPersistentTileSchedulerILi128ELi48ELi128ELi128ELb1ELb1ELb0ELb0ELb1ELb1EEEEEEEEEvNT_6ParamsE,"ax",@progbits
	.sectioninfo	@"SHI_REGISTERS=255"
	.align	128
.text._ZN7cutlass13device_kernelIN5flash19enable_sm80_to_sm89INS1_16FlashAttnFwdSm80INS1_25CollectiveMainloopFwdSm80ILi4ELi1ELb0EN4cute5tupleIJNS5_1CILi128EEENS7_ILi48EEENS7_ILi96EEEEEELi96ENS_6half_tEfNS_4arch4Sm80ELb0ELb0ELb0ELb1ELb0ELb0ELb1ELb1EEENS1_21CollectiveEpilogueFwdINS6_IJS8_SA_S9_EEENS6_IJNS7_ILi1EEESI_SI_EEESC_SE_Li128ELb1ELb1ELb1ELb0EEENS1_36VarlenDynamicPersistentTileSchedulerILi128ELi48ELi128ELi128ELb1ELb1ELb0ELb0ELb1ELb1EEEEEEEEEvNT_6ParamsE:
        .type           _ZN7cutlass13device_kernelIN5flash19enable_sm80_to_sm89INS1_16FlashAttnFwdSm80INS1_25CollectiveMainloopFwdSm80ILi4ELi1ELb0EN4cute5tupleIJNS5_1CILi128EEENS7_ILi48EEENS7_ILi96EEEEEELi96ENS_6half_tEfNS_4arch4Sm80ELb0ELb0ELb0ELb1ELb0ELb0ELb1ELb1EEENS1_21CollectiveEpilogueFwdINS6_IJS8_SA_S9_EEENS6_IJNS7_ILi1EEESI_SI_EEESC_SE_Li128ELb1ELb1ELb1ELb0EEENS1_36VarlenDynamicPersistentTileSchedulerILi128ELi48ELi128ELi128ELb1ELb1ELb0ELb0ELb1ELb1EEEEEEEEEvNT_6ParamsE,@function
        .size           _ZN7cutlass13device_kernelIN5flash19enable_sm80_to_sm89INS1_16FlashAttnFwdSm80INS1_25CollectiveMainloopFwdSm80ILi4ELi1ELb0EN4cute5tupleIJNS5_1CILi128EEENS7_ILi48EEENS7_ILi96EEEEEELi96ENS_6half_tEfNS_4arch4Sm80ELb0ELb0ELb0ELb1ELb0ELb0ELb1ELb1EEENS1_21CollectiveEpilogueFwdINS6_IJS8_SA_S9_EEENS6_IJNS7_ILi1EEESI_SI_EEESC_SE_Li128ELb1ELb1ELb1ELb0EEENS1_36VarlenDynamicPersistentTileSchedulerILi128ELi48ELi128ELi128ELb1ELb1ELb0ELb0ELb1ELb1EEEEEEEEEvNT_6ParamsE,(.L_x_1425 - _ZN7cutlass13device_kernelIN5flash19enable_sm80_to_sm89INS1_16FlashAttnFwdSm80INS1_25CollectiveMainloopFwdSm80ILi4ELi1ELb0EN4cute5tupleIJNS5_1CILi128EEENS7_ILi48EEENS7_ILi96EEEEEELi96ENS_6half_tEfNS_4arch4Sm80ELb0ELb0ELb0ELb1ELb0ELb0ELb1ELb1EEENS1_21CollectiveEpilogueFwdINS6_IJS8_SA_S9_EEENS6_IJNS7_ILi1EEESI_SI_EEESC_SE_Li128ELb1ELb1ELb1ELb0EEENS1_36VarlenDynamicPersistentTileSchedulerILi128ELi48ELi128ELi128ELb1ELb1ELb0ELb0ELb1ELb1EEEEEEEEEvNT_6ParamsE)
        .other          _ZN7cutlass13device_kernelIN5flash19enable_sm80_to_sm89INS1_16FlashAttnFwdSm80INS1_25CollectiveMainloopFwdSm80ILi4ELi1ELb0EN4cute5tupleIJNS5_1CILi128EEENS7_ILi48EEENS7_ILi96EEEEEELi96ENS_6half_tEfNS_4arch4Sm80ELb0ELb0ELb0ELb1ELb0ELb0ELb1ELb1EEENS1_21CollectiveEpilogueFwdINS6_IJS8_SA_S9_EEENS6_IJNS7_ILi1EEESI_SI_EEESC_SE_Li128ELb1ELb1ELb1ELb0EEENS1_36VarlenDynamicPersistentTileSchedulerILi128ELi48ELi128ELi128ELb1ELb1ELb0ELb0ELb1ELb1EEEEEEEEEvNT_6ParamsE,@"STO_CUDA_ENTRY STV_DEFAULT"
_ZN7cutlass13device_kernelIN5flash19enable_sm80_to_sm89INS1_16FlashAttnFwdSm80INS1_25CollectiveMainloopFwdSm80ILi4ELi1ELb0EN4cute5tupleIJNS5_1CILi128EEENS7_ILi48EEENS7_ILi96EEEEEELi96ENS_6half_tEfNS_4arch4Sm80ELb0ELb0ELb0ELb1ELb0ELb0ELb1ELb1EEENS1_21CollectiveEpilogueFwdINS6_IJS8_SA_S9_EEENS6_IJNS7_ILi1EEESI_SI_EEESC_SE_Li128ELb1ELb1ELb1ELb0EEENS1_36VarlenDynamicPersistentTileSchedulerILi128ELi48ELi128ELi128ELb1ELb1ELb0ELb0ELb1ELb1EEEEEEEEEvNT_6ParamsE:
[----:B------:R-:W-:-:S03]  /*0000*/  MOV R1, c[0x0][0x28] ;  /* 0x00000a0000017a02 */ /* 0x000fc60000000f00 */
[----:B------:R-:W1:Y:S01]  /*0010*/  S2R R2, SR_TID.X ;  /* 0x0000000000027919 */ /* 0x000e620000002100 */
[----:B------:R-:W-:Y:S01]  /*0020*/  IADD3 R1, R1, -0x80, RZ ;  /* 0xffffff8001017810 */ /* 0x000fe20007ffe0ff */
[----:B------:R-:W-:Y:S01]  /*0030*/  ULDC.64 UR6, c[0x0][0x118] ;  /* 0x0000460000067ab9 */ /* 0x000fe20000000a00 */
[----:B-1----:R-:W-:-:S05]  /*0040*/  SHF.R.U32.HI R0, RZ, 0x5, R2 ;  /* 0x00000005ff007819 */ /* 0x002fca0000011602 */
[----:B------:R-:W1:Y:S02]  /*0050*/  SHFL.IDX PT, R3, R0, RZ, 0x1f ;  /* 0x00001fff00037589 */ /* 0x000e6400000e0000 */
[----:B-1----:R-:W-:Y:S02]  /*0060*/  ISETP.NE.AND P0, PT, R3, RZ, PT ;  /* 0x000000ff0300720c */ /* 0x002fe40003f05270 */
[----:B------:R1:W-:Y:S11]  /*0070*/  STL [R1+0x74], R3 ;  /* 0x0000740301007387 */ /* 0x0003f60000100800 */
[----:B------:R-:W-:Y:S06]  /*0080*/  @P0 BAR.SYNC.DEFER_BLOCKING 0x5, 0x80 ;  /* 0x0142000000000b1d */ /* 0x000fec0000010000 */
[----:B------:R-:W2:Y:S04]  /*0090*/  @P0 LDS.128 R232, [0xc080] ;  /* 0x00c08000ffe80984 */ /* 0x000ea80000000c00 */
[----:B------:R-:W-:Y:S06]  /*00a0*/  @P0 BAR.ARV 0x4, 0x80 ;  /* 0x0102000000000b1d */ /* 0x000fec0000002000 */
[----:B------:R-:W-:Y:S05]  /*00b0*/  @P0 BRA `(.L_x_20) ;  /* 0x00000a7000000947 */ /* 0x000fea0003800000 */
[----:B-1----:R-:W-:Y:S01]  /*00c0*/  LOP3.LUT R13, R2, 0x1f, RZ, 0xc0, !PT ;  /* 0x0000001f020d7812 */ /* 0x002fe200078ec0ff */
[----:B------:R-:W-:Y:S01]  /*00d0*/  CS2R R8, SRZ ;  /* 0x0000000000087805 */ /* 0x000fe2000001ff00 */
[----:B------:R-:W-:-:S02]  /*00e0*/  IMAD.MOV.U32 R7, RZ, RZ, RZ ;  /* 0x000000ffff077224 */ /* 0x000fc400078e00ff */
[----:B------:R-:W-:-:S04]  /*00f0*/  ISETP.NE.AND P6, PT, R13, 0x1f, PT ;  /* 0x0000001f0d00780c */ /* 0x000fc80003fc5270 */
[----:B------:R-:W-:-:S13]  /*0100*/  ISETP.GE.OR P0, PT, R13, c[0x0][0x53c], !P6 ;  /* 0x00014f000d007a0c */ /* 0x000fda0007706670 */
[----:B------:R-:W-:Y:S02]  /*0110*/  @!P0 IMAD.MOV.U32 R4, RZ, RZ, 0x4 ;  /* 0x00000004ff048424 */ /* 0x000fe400078e00ff */
[----:B------:R-:W-:Y:S02]  /*0120*/  @!P0 IMAD.MOV.U32 R2, RZ, RZ, 0x4 ;  /* 0x00000004ff028424 */ /* 0x000fe400078e00ff */
[----:B------:R-:W-:-:S04]  /*0130*/  @!P0 IMAD.WIDE.U32 R4, R13, R4, c[0x0][0x580] ;  /* 0x000160000d048625 */ /* 0x000fc800078e0004 */
[C---:B------:R-:W-:Y:S01]  /*0140*/  @!P0 IMAD.WIDE.U32 R2, R13.reuse, R2, c[0x0][0x578] ;  /* 0x00015e000d028625 */ /* 0x040fe200078e0002 */
[----:B------:R-:W3:Y:S04]  /*0150*/  @!P0 LDG.E R8, [R4.64] ;  /* 0x0000000604088981 */ /* 0x000ee8000c1e1900 */
[----:B------:R-:W3:Y:S01]  /*0160*/  @!P0 LDG.E R7, [R2.64] ;  /* 0x0000000602078981 */ /* 0x000ee2000c1e1900 */
[C---:B------:R-:W-:Y:S01]  /*0170*/  ISETP.NE.AND P5, PT, R13.reuse, RZ, PT ;  /* 0x000000ff0d00720c */ /* 0x040fe20003fa5270 */
[----:B------:R-:W1:Y:S01]  /*0180*/  S2UR UR4, SR_CTAID.X ;  /* 0x00000000000479c3 */ /* 0x000e620000002500 */
[C---:B------:R-:W-:Y:S02]  /*0190*/  ISETP.GE.U32.AND P4, PT, R13.reuse, 0x2, PT ;  /* 0x000000020d00780c */ /* 0x040fe40003f86070 */
[----:B------:R-:W-:-:S02]  /*01a0*/  ISETP.GE.U32.AND P3, PT, R13, 0x4, PT ;  /* 0x000000040d00780c */ /* 0x000fc40003f66070 */
[C---:B------:R-:W-:Y:S02]  /*01b0*/  ISETP.GE.U32.AND P2, PT, R13.reuse, 0x8, PT ;  /* 0x000000080d00780c */ /* 0x040fe40003f46070 */
[----:B------:R-:W-:Y:S01]  /*01c0*/  ISETP.GE.U32.AND P1, PT, R13, 0x10, PT ;  /* 0x000000100d00780c */ /* 0x000fe20003f26070 */
[----:B---3--:R-:W-:-:S05]  /*01d0*/  IMAD R4, R8, R7, RZ ;  /* 0x0000000708047224 */ /* 0x008fca00078e02ff */
[----:B------:R-:W3:Y:S02]  /*01e0*/  SHFL.UP PT, R0, R4, 0x1, RZ ;  /* 0x0420000004007989 */ /* 0x000ee400000e00ff */
[----:B---3--:R-:W-:-:S05]  /*01f0*/  SEL R0, R0, RZ, P5 ;  /* 0x000000ff00007207 */ /* 0x008fca0002800000 */
[----:B------:R-:W-:-:S05]  /*0200*/  IMAD.IADD R4, R4, 0x1, R0 ;  /* 0x0000000104047824 */ /* 0x000fca00078e0200 */
        /* <DEDUP_REMOVED lines=12> */
[----:B------:R-:W3:Y:S02]  /*02d0*/  SHFL.IDX PT, R6, R4, 0x1f, 0x1f ;  /* 0x03e01f0004067f89 */ /* 0x000ee400000e0000 */
[----:B---3--:R-:W-:-:S04]  /*02e0*/  IMAD R6, R6, c[0x0][0x538], RZ ;  /* 0x00014e0006067a24 */ /* 0x008fc800078e02ff */
[----:B------:R-:W-:Y:S01]  /*02f0*/  IMAD.MOV.U32 R0, RZ, RZ, R6 ;  /* 0x000000ffff007224 */ /* 0x000fe200078e0006 */
[----:B-1----:R-:W-:-:S13]  /*0300*/  ISETP.GT.AND P0, PT, R6, UR4, PT ;  /* 0x0000000406007c0c */ /* 0x002fda000bf04270 */
[----:B------:R-:W-:Y:S05]  /*0310*/  @P0 BRA `(.L_x_21) ;  /* 0x0000027000000947 */ /* 0x000fea0003800000 */
[----:B------:R-:W-:Y:S02]  /*0320*/  MOV R6, R0 ;  /* 0x0000000000067202 */ /* 0x000fe40000000f00 */
[----:B------:R-:W-:-:S04]  /*0330*/  MOV R9, RZ ;  /* 0x000000ff00097202 */ /* 0x000fc80000000f00 */
.L_x_25:
[----:B------:R-:W-:-:S04]  /*0340*/  IADD3 R0, R9, 0x1f, RZ ;  /* 0x0000001f09007810 */ /* 0x000fc80007ffe0ff */
[----:B------:R-:W-:-:S13]  /*0350*/  ISETP.GE.AND P0, PT, R0, c[0x0][0x53c], PT ;  /* 0x00014f0000007a0c */ /* 0x000fda0003f06270 */
[----:B------:R-:W-:Y:S05]  /*0360*/  @P0 BRA `(.L_x_22) ;  /* 0x0000074000000947 */ /* 0x000fea0003800000 */
[----:B------:R-:W-:Y:S01]  /*0370*/  MOV R9, R0 ;  /* 0x0000000000097202 */ /* 0x000fe20000000f00 */
[----:B------:R-:W-:Y:S01]  /*0380*/  IMAD.MOV.U32 R7, RZ, RZ, RZ ;  /* 0x000000ffff077224 */ /* 0x000fe200078e00ff */
[----:B------:R-:W-:Y:S02]  /*0390*/  MOV R8, RZ ;  /* 0x000000ff00087202 */ /* 0x000fe40000000f00 */
[----:B------:R-:W-:-:S04]  /*03a0*/  IADD3 R0, R13, R9, RZ ;  /* 0x000000090d007210 */ /* 0x000fc80007ffe0ff */
[----:B------:R-:W-:-:S13]  /*03b0*/  ISETP.GE.OR P0, PT, R0, c[0x0][0x53c], !P6 ;  /* 0x00014f0000007a0c */ /* 0x000fda0007706670 */
[----:B------:R-:W-:Y:S01]  /*03c0*/  @!P0 MOV R2, 0x4 ;  /* 0x0000000400028802 */ /* 0x000fe20000000f00 */
[----:B------:R-:W-:-:S04]  /*03d0*/  @!P0 IMAD.MOV.U32 R3, RZ, RZ, 0x4 ;  /* 0x00000004ff038424 */ /* 0x000fc800078e00ff */
[----:B------:R-:W-:-:S04]  /*03e0*/  @!P0 IMAD.WIDE R4, R0, R2, c[0x0][0x580] ;  /* 0x0001600000048625 */ /* 0x000fc800078e0202 */
[----:B------:R-:W-:Y:S01]  /*03f0*/  @!P0 IMAD.WIDE R2, R0, R3, c[0x0][0x578] ;  /* 0x00015e0000028625 */ /* 0x000fe200078e0203 */
[----:B------:R-:W3:Y:S04]  /*0400*/  @!P0 LDG.E R8, [R4.64] ;  /* 0x0000000604088981 */ /* 0x000ee8000c1e1900 */
[----:B------:R-:W3:Y:S02]  /*0410*/  @!P0 LDG.E R7, [R2.64] ;  /* 0x0000000602078981 */ /* 0x000ee4000c1e1900 */
[----:B---3--:R-:W-:Y:S01]  /*0420*/  IMAD R5, R8, R7, RZ ;  /* 0x0000000708057224 */ /* 0x008fe200078e02ff */
[----:B------:R-:W-:Y:S05]  /*0430*/  BRA.DIV ~URZ, `(.L_x_23) ;  /* 0x0000c7227f007947 */ /* 0x000fea000b800000 */
[----:B------:R1:W3:Y:S02]  /*0440*/  SHFL.UP PT, R0, R5, 0x1, RZ ;  /* 0x0420000005007989 */ /* 0x0002e400000e00ff */
.L_x_122:
[----:B---3--:R-:W-:-:S04]  /*0450*/  SEL R0, R0, RZ, P5 ;  /* 0x000000ff00007207 */ /* 0x008fc80002800000 */
[----:B-1----:R-:W-:Y:S01]  /*0460*/  IADD3 R5, R5, R0, RZ ;  /* 0x0000000005057210 */ /* 0x002fe20007ffe0ff */
[----:B------:R-:W-:Y:S05]  /*0470*/  BRA.DIV ~URZ, `(.L_x_24) ;  /* 0x0000c7427f007947 */ /* 0x000fea000b800000 */
[----:B------:R-:W1:Y:S02]  /*0480*/  SHFL.UP PT, R0, R5, 0x2, RZ ;  /* 0x0440000005007989 */ /* 0x000e6400000e00ff */
[----:B-1----:R-:W-:-:S05]  /*0490*/  SEL R0, R0, RZ, P4 ;  /* 0x000000ff00007207 */ /* 0x002fca0002000000 */
[----:B------:R-:W-:-:S05]  /*04a0*/  IMAD.IADD R0, R5, 0x1, R0 ;  /* 0x0000000105007824 */ /* 0x000fca00078e0200 */
        /* <DEDUP_REMOVED lines=9> */
[----:B------:R1:W3:Y:S02]  /*0540*/  SHFL.IDX PT, R0, R4, 0x1f, 0x1f ;  /* 0x03e01f0004007f89 */ /* 0x0002e400000e0000 */
.L_x_123:
[----:B---3--:R-:W-:-:S05]  /*0550*/  IMAD R0, R0, c[0x0][0x538], RZ ;  /* 0x00014e0000007a24 */ /* 0x008fca00078e02ff */
[----:B------:R-:W-:-:S04]  /*0560*/  IADD3 R6, R0, R6, RZ ;  /* 0x0000000600067210 */ /* 0x000fc80007ffe0ff */
[----:B------:R-:W-:-:S13]  /*0570*/  ISETP.GT.AND P0, PT, R6, UR4, PT ;  /* 0x0000000406007c0c */ /* 0x000fda000bf04270 */
[----:B-12---:R-:W-:Y:S05]  /*0580*/  @!P0 BRA `(.L_x_25) ;  /* 0xfffffdb000008947 */ /* 0x006fea000383ffff */
.L_x_21:
[----:B------:R-:W-:-:S05]  /*0590*/  IADD3 R12, -R0, R6, RZ ;  /* 0x00000006000c7210 */ /* 0x000fca0007ffe1ff */
[----:B------:R-:W-:-:S05]  /*05a0*/  IMAD R0, R4, c[0x0][0x538], R12 ;  /* 0x00014e0004007a24 */ /* 0x000fca00078e020c */
[----:B------:R-:W-:Y:S01]  /*05b0*/  ISETP.GT.AND P0, PT, R0, UR4, PT ;  /* 0x0000000400007c0c */ /* 0x000fe2000bf04270 */
[----:B------:R-:W-:-:S12]  /*05c0*/  BRA.DIV ~URZ, `(.L_x_26) ;  /* 0x0000c7a27f007947 */ /* 0x000fd8000b800000 */
[----:B------:R-:W-:-:S04]  /*05d0*/  VOTE.ANY R6, PT, !P0 ;  /* 0x0000000000067806 */ /* 0x000fc800040e0100 */
.L_x_124:
[----:B--2---:R1:W2:Y:S01]  /*05e0*/  POPC R235, R6 ;  /* 0x0000000600eb7309 */ /* 0x0042a20000000000 */
[----:B------:R-:W-:Y:S05]  /*05f0*/  BRA.DIV ~URZ, `(.L_x_27) ;  /* 0x0000c7c27f007947 */ /* 0x000fea000b800000 */
[----:B--2---:R2:W3:Y:S01]  /*0600*/  SHFL.IDX PT, R11, R8, R235, 0x1f ;  /* 0x00001feb080b7589 */ /* 0x0044e200000e0000 */
[----:B------:R-:W-:-:S03]  /*0610*/  MOV R232, RZ ;  /* 0x000000ff00e87202 */ /* 0x000fc60000000f00 */
[----:B------:R2:W4:Y:S04]  /*0620*/  SHFL.IDX PT, R10, R7, R235, 0x1f ;  /* 0x00001feb070a7589 */ /* 0x00052800000e0000 */
.L_x_125:
[----:B------:R-:W-:Y:S01]  /*0630*/  ISETP.NE.AND P0, PT, R6, RZ, PT ;  /* 0x000000ff0600720c */ /* 0x000fe20003f05270 */
[----:B------:R-:W-:-:S12]  /*0640*/  BSSY B0, `(.L_x_28) ;  /* 0x0000005000007945 */ /* 0x000fd80003800000 */
[----:B------:R-:W-:Y:S05]  /*0650*/  @!P0 BRA `(.L_x_29) ;  /* 0x0000003000008947 */ /* 0x000fea0003800000 */
[----:B------:R-:W-:Y:S01]  /*0660*/  IADD3 R3, R235, -0x1, RZ ;  /* 0xffffffffeb037810 */ /* 0x000fe20007ffe0ff */
[----:B------:R-:W-:Y:S05]  /*0670*/  BRA.DIV ~URZ, `(.L_x_30) ;  /* 0x0000c8227f007947 */ /* 0x000fea000b800000 */
[----:B------:R1:W2:Y:S02]  /*0680*/  SHFL.IDX PT, R232, R4, R3, 0x1f ;  /* 0x00001f0304e87589 */ /* 0x0002a400000e0000 */
.L_x_29:
[----:B------:R-:W-:Y:S05]  /*0690*/  BSYNC B0 ;  /* 0x0000000000007941 */ /* 0x000fea0003800000 */
.L_x_28:
[----:B---3--:R-:W-:Y:S01]  /*06a0*/  IABS R0, R11 ;  /* 0x0000000b00007213 */ /* 0x008fe20000000000 */
[----:B--2---:R-:W-:Y:S02]  /*06b0*/  IMAD R232, R232, c[0x0][0x538], R12 ;  /* 0x00014e00e8e87a24 */ /* 0x004fe400078e020c */
[----:B------:R-:W-:Y:S02]  /*06c0*/  IMAD.IADD R235, R235, 0x1, R9 ;  /* 0x00000001ebeb7824 */ /* 0x000fe400078e0209 */
[----:B------:R-:W-:Y:S01]  /*06d0*/  IMAD.MOV.U32 R5, RZ, RZ, R0 ;  /* 0x000000ffff057224 */ /* 0x000fe200078e0000 */
[----:B----4-:R-:W-:Y:S02]  /*06e0*/  IABS R0, R10 ;  /* 0x0000000a00007213 */ /* 0x010fe40000000000 */
[----:B------:R-:W-:Y:S01]  /*06f0*/  IADD3 R233, -R232, UR4, RZ ;  /* 0x00000004e8e97c10 */ /* 0x000fe2000fffe1ff */
[----:B------:R-:W2:Y:S02]  /*0700*/  I2F.RP R2, R5 ;  /* 0x0000000500027306 */ /* 0x000ea40000209400 */
[----:B------:R-:W-:Y:S01]  /*0710*/  IMAD.MOV.U32 R7, RZ, RZ, R0 ;  /* 0x000000ffff077224 */ /* 0x000fe200078e0000 */
[----:B-1----:R-:W-:-:S02]  /*0720*/  IABS R6, R233 ;  /* 0x000000e900067213 */ /* 0x002fc40000000000 */
[----:B------:R-:W-:-:S03]  /*0730*/  IABS R0, R11 ;  /* 0x0000000b00007213 */ /* 0x000fc60000000000 */
[----:B------:R-:W-:Y:S01]  /*0740*/  I2F.RP R8, R7 ;  /* 0x0000000700087306 */ /* 0x000fe20000209400 */
[----:B------:R-:W-:-:S07]  /*0750*/  IADD3 R0, RZ, -R0, RZ ;  /* 0x80000000ff007210 */ /* 0x000fce0007ffe0ff */
[----:B--2---:R-:W1:Y:S02]  /*0760*/  MUFU.RCP R2, R2 ;  /* 0x0000000200027308 */ /* 0x004e640000001000 */
[----:B-1----:R-:W-:-:S06]  /*0770*/  IADD3 R2, R2, 0xffffffe, RZ ;  /* 0x0ffffffe02027810 */ /* 0x002fcc0007ffe0ff */
[----:B------:R-:W1:Y:S02]  /*0780*/  F2I.FTZ.U32.TRUNC.NTZ R3, R2 ;  /* 0x0000000200037305 */ /* 0x000e64000021f000 */
[----:B-1----:R-:W-:-:S04]  /*0790*/  IMAD.MOV R2, RZ, RZ, -R3 ;  /* 0x000000ffff027224 */ /* 0x002fc800078e0a03 */
[----:B------:R-:W-:Y:S02]  /*07a0*/  IMAD R4, R2, R5, RZ ;  /* 0x0000000502047224 */ /* 0x000fe400078e02ff */
[----:B------:R-:W-:-:S04]  /*07b0*/  IMAD.MOV.U32 R2, RZ, RZ, RZ ;  /* 0x000000ffff027224 */ /* 0x000fc800078e00ff */
[----:B------:R-:W-:-:S04]  /*07c0*/  IMAD.HI.U32 R2, R3, R4, R2 ;  /* 0x0000000403027227 */ /* 0x000fc800078e0002 */
[----:B------:R-:W-:-:S04]  /*07d0*/  IMAD.MOV.U32 R3, RZ, RZ, R6 ;  /* 0x000000ffff037224 */ /* 0x000fc800078e0006 */
[----:B------:R-:W-:-:S04]  /*07e0*/  IMAD.HI.U32 R2, R2, R3, RZ ;  /* 0x0000000302027227 */ /* 0x000fc800078e00ff */
[----:B------:R-:W-:Y:S02]  /*07f0*/  IMAD R0, R2, R0, R3 ;  /* 0x0000000002007224 */ /* 0x000fe400078e0203 */
[----:B------:R-:W1:Y:S03]  /*0800*/  MUFU.RCP R3, R8 ;  /* 0x0000000800037308 */ /* 0x000e660000001000 */
[----:B------:R-:W-:-:S13]  /*0810*/  ISETP.GT.U32.AND P0, PT, R5, R0, PT ;  /* 0x000000000500720c */ /* 0x000fda0003f04070 */
[----:B------:R-:W-:Y:S01]  /*0820*/  @!P0 IMAD.IADD R0, R0, 0x1, -R5 ;  /* 0x0000000100008824 */ /* 0x000fe200078e0a05 */
[----:B-1----:R-:W-:Y:S02]  /*0830*/  IADD3 R3, R3, 0xffffffe, RZ ;  /* 0x0ffffffe03037810 */ /* 0x002fe40007ffe0ff */
[----:B------:R-:W-:Y:S02]  /*0840*/  @!P0 IADD3 R2, R2, 0x1, RZ ;  /* 0x0000000102028810 */ /* 0x000fe40007ffe0ff */
[----:B------:R-:W-:Y:S02]  /*0850*/  ISETP.GE.U32.AND P2, PT, R0, R5, PT ;  /* 0x000000050000720c */ /* 0x000fe40003f46070 */
[----:B------:R-:W1:Y:S01]  /*0860*/  F2I.FTZ.U32.TRUNC.NTZ R3, R3 ;  /* 0x0000000300037305 */ /* 0x000e62000021f000 */
[----:B------:R-:W-:Y:S02]  /*0870*/  LOP3.LUT R0, R233, R11, RZ, 0x3c, !PT ;  /* 0x0000000be9007212 */ /* 0x000fe400078e3cff */
[----:B------:R-:W-:-:S02]  /*0880*/  ISETP.NE.AND P0, PT, R11, RZ, PT ;  /* 0x000000ff0b00720c */ /* 0x000fc40003f05270 */
[----:B------:R-:W-:-:S06]  /*0890*/  ISETP.GE.AND P1, PT, R0, RZ, PT ;  /* 0x000000ff0000720c */ /* 0x000fcc0003f26270 */
[----:B------:R-:W-:Y:S02]  /*08a0*/  @P2 IADD3 R2, R2, 0x1, RZ ;  /* 0x0000000102022810 */ /* 0x000fe40007ffe0ff */
[----:B-1----:R-:W-:-:S03]  /*08b0*/  IADD3 R0, RZ, -R3, RZ ;  /* 0x80000003ff007210 */ /* 0x002fc60007ffe0ff */
[----:B------:R-:W-:Y:S01]  /*08c0*/  IMAD.MOV.U32 R4, RZ, RZ, R2 ;  /* 0x000000ffff047224 */ /* 0x000fe200078e0002 */
[----:B------:R-:W-:-:S03]  /*08d0*/  MOV R2, RZ ;  /* 0x000000ff00027202 */ /* 0x000fc60000000f00 */
[----:B------:R-:W-:Y:S01]  /*08e0*/  @!P1 IMAD.MOV R4, RZ, RZ, -R4 ;  /* 0x000000ffff049224 */ /* 0x000fe200078e0a04 */
[----:B------:R-:W-:Y:S01]  /*08f0*/  @!P0 LOP3.LUT R4, RZ, R11, RZ, 0x33, !PT ;  /* 0x0000000bff048212 */ /* 0x000fe200078e33ff */
[----:B------:R-:W-:Y:S01]  /*0900*/  IMAD.MOV.U32 R5, RZ, RZ, R0 ;  /* 0x000000ffff057224 */ /* 0x000fe200078e0000 */
[----:B------:R-:W-:Y:S02]  /*0910*/  IABS R0, R10 ;  /* 0x0000000a00007213 */ /* 0x000fe40000000000 */
[----:B------:R-:W-:Y:S01]  /*0920*/  IABS R8, R4 ;  /* 0x0000000400087213 */ /* 0x000fe20000000000 */
[----:B------:R-:W-:Y:S02]  /*0930*/  IMAD R5, R5, R7, RZ ;  /* 0x0000000705057224 */ /* 0x000fe400078e02ff */
[----:B------:R-:W-:Y:S02]  /*0940*/  IMAD.MOV R6, RZ, RZ, -R0 ;  /* 0x000000ffff067224 */ /* 0x000fe400078e0a00 */
[----:B------:R-:W-:-:S04]  /*0950*/  IMAD.HI.U32 R0, R3, R5, R2 ;  /* 0x0000000503007227 */ /* 0x000fc800078e0002 */
[----:B------:R-:W-:Y:S02]  /*0960*/  IMAD.MOV.U32 R2, RZ, RZ, R8 ;  /* 0x000000ffff027224 */ /* 0x000fe400078e0008 */
[----:B------:R-:W-:Y:S02]  /*0970*/  IMAD.MOV.U32 R3, RZ, RZ, R6 ;  /* 0x000000ffff037224 */ /* 0x000fe400078e0006 */
[----:B------:R-:W-:-:S04]  /*0980*/  IMAD.HI.U32 R0, R0, R2, RZ ;  /* 0x0000000200007227 */ /* 0x000fc800078e00ff */
[----:B------:R-:W-:Y:S02]  /*0990*/  IMAD R2, R0, R3, R2 ;  /* 0x0000000300027224 */ /* 0x000fe400078e0202 */
[----:B------:R-:W-:-:S03]  /*09a0*/  IMAD R3, R4, R11, RZ ;  /* 0x0000000b04037224 */ /* 0x000fc600078e02ff */
[----:B------:R-:W-:Y:S02]  /*09b0*/  ISETP.GT.U32.AND P0, PT, R7, R2, PT ;  /* 0x000000020700720c */ /* 0x000fe40003f04070 */
[----:B------:R-:W-:-:S11]  /*09c0*/  IADD3 R233, R233, -R3, RZ ;  /* 0x80000003e9e97210 */ /* 0x000fd60007ffe0ff */
[----:B------:R-:W-:Y:S01]  /*09d0*/  @!P0 IMAD.IADD R2, R2, 0x1, -R7 ;  /* 0x0000000102028824 */ /* 0x000fe200078e0a07 */
[----:B------:R-:W-:Y:S02]  /*09e0*/  @!P0 IADD3 R0, R0, 0x1, RZ ;  /* 0x0000000100008810 */ /* 0x000fe40007ffe0ff */
[----:B------:R-:W-:Y:S02]  /*09f0*/  ISETP.NE.AND P0, PT, R10, RZ, PT ;  /* 0x000000ff0a00720c */ /* 0x000fe40003f05270 */
[----:B------:R-:W-:Y:S02]  /*0a00*/  ISETP.GE.U32.AND P2, PT, R2, R7, PT ;  /* 0x000000070200720c */ /* 0x000fe40003f46070 */
[----:B------:R-:W-:-:S04]  /*0a10*/  LOP3.LUT R2, R4, R10, RZ, 0x3c, !PT ;  /* 0x0000000a04027212 */ /* 0x000fc800078e3cff */
[----:B------:R-:W-:-:S07]  /*0a20*/  ISETP.GE.AND P1, PT, R2, RZ, PT ;  /* 0x000000ff0200720c */ /* 0x000fce0003f26270 */
[----:B------:R-:W-:-:S06]  /*0a30*/  @P2 IADD3 R0, R0, 0x1, RZ ;  /* 0x0000000100002810 */ /* 0x000fcc0007ffe0ff */
[----:B------:R-:W-:Y:S02]  /*0a40*/  @!P1 IADD3 R0, -R0, RZ, RZ ;  /* 0x000000ff00009210 */ /* 0x000fe40007ffe1ff */
[----:B------:R-:W-:-:S05]  /*0a50*/  @!P0 LOP3.LUT R0, RZ, R10, RZ, 0x33, !PT ;  /* 0x0000000aff008212 */ /* 0x000fca00078e33ff */
[--C-:B------:R-:W-:Y:S02]  /*0a60*/  IMAD.MOV R2, RZ, RZ, -R0.reuse ;  /* 0x000000ffff027224 */ /* 0x100fe400078e0a00 */
[C---:B------:R-:W-:Y:S02]  /*0a70*/  IMAD R0, R10.reuse, 0x1000000, R0 ;  /* 0x010000000a007824 */ /* 0x040fe400078e0200 */
[----:B------:R-:W-:-:S04]  /*0a80*/  IMAD R2, R10, R2, R4 ;  /* 0x000000020a027224 */ /* 0x000fc800078e0204 */
[----:B------:R-:W-:Y:S01]  /*0a90*/  IMAD R234, R2, 0x10000, R0 ;  /* 0x0001000002ea7824 */ /* 0x000fe200078e0200 */
[----:B------:R-:W-:Y:S05]  /*0aa0*/  BRA `(.L_x_31) ;  /* 0x0000004000007947 */ /* 0x000fea0003800000 */
.L_x_22:
[----:B--2---:R-:W-:Y:S01]  /*0ab0*/  IMAD.MOV.U32 R233, RZ, RZ, RZ ;  /* 0x000000ffffe97224 */ /* 0x004fe200078e00ff */
[----:B------:R-:W-:Y:S01]  /*0ac0*/  MOV R234, RZ ;  /* 0x000000ff00ea7202 */ /* 0x000fe20000000f00 */
[----:B------:R-:W-:Y:S01]  /*0ad0*/  IMAD.U32 R232, RZ, RZ, UR4 ;  /* 0x00000004ffe87e24 */ /* 0x000fe2000f8e00ff */
[----:B------:R-:W-:Y:S02]  /*0ae0*/  MOV R235, c[0x0][0x53c] ;  /* 0x00014f0000eb7a02 */ /* 0x000fe40000000f00 */
.L_x_31:
[----:B------:R-:W-:Y:S01]  /*0af0*/  ISETP.NE.AND P0, PT, R13, RZ, PT ;  /* 0x000000ff0d00720c */ /* 0x000fe20003f05270 */
[----:B------:R-:W-:-:S12]  /*0b00*/  WARPSYNC 0xffffffff ;  /* 0xffffffff00007948 */ /* 0x000fd80003800000 */
[----:B------:R1:W-:Y:S04]  /*0b10*/  @!P0 STS.128 [0xc080], R232 ;  /* 0x00c080e8ff008388 */ /* 0x0003e80000000c00 */
[----:B------:R-:W-:Y:S06]  /*0b20*/  BAR.ARV 0x5, 0x80 ;  /* 0x0142000000007b1d */ /* 0x000fec0000002000 */
.L_x_20:
[----:B-12---:R-:W-:-:S13]  /*0b30*/  ISETP.GE.AND P0, PT, R235, c[0x0][0x53c], PT ;  /* 0x00014f00eb007a0c */ /* 0x006fda0003f06270 */
[----:B------:R-:W-:Y:S05]  /*0b40*/  @P0 EXIT ;  /* 0x000000000000094d */ /* 0x000fea0003800000 */
[----:B------:R-:W1:Y:S02]  /*0b50*/  S2R R12, SR_TID.X ;  /* 0x00000000000c7919 */ /* 0x000e640000002100 */
[----:B-1----:R-:W-:-:S04]  /*0b60*/  SHF.R.S32.HI R9, RZ, 0x1f, R12 ;  /* 0x0000001fff097819 */ /* 0x002fc8000001140c */
[CC--:B------:R-:W-:Y:S02]  /*0b70*/  LEA.HI R17, R9.reuse, R12.reuse, RZ, 0x3 ;  /* 0x0000000c09117211 */ /* 0x0c0fe400078f18ff */
[----:B------:R-:W-:Y:S02]  /*0b80*/  LEA.HI R3, R9, R12, RZ, 0x4 ;  /* 0x0000000c09037211 */ /* 0x000fe400078f20ff */
[----:B------:R-:W-:Y:S02]  /*0b90*/  LOP3.LUT R2, R17, 0xfffffff8, RZ, 0xc0, !PT ;  /* 0xfffffff811027812 */ /* 0x000fe400078ec0ff */
[----:B------:R-:W-:Y:S02]  /*0ba0*/  SHF.R.S32.HI R5, RZ, 0x4, R3 ;  /* 0x00000004ff057819 */ /* 0x000fe40000011403 */
[C---:B------:R-:W-:Y:S01]  /*0bb0*/  LOP3.LUT R0, R3.reuse, 0xfffffff0, RZ, 0xc0, !PT ;  /* 0xfffffff003007812 */ /* 0x040fe200078ec0ff */
[----:B------:R-:W-:Y:S01]  /*0bc0*/  IMAD.IADD R2, R12, 0x1, -R2 ;  /* 0x000000010c027824 */ /* 0x000fe200078e0a02 */
[----:B------:R-:W-:-:S03]  /*0bd0*/  LEA.HI R3, R3, R5, RZ, 0x1 ;  /* 0x0000000503037211 */ /* 0x000fc600078f08ff */
[----:B------:R-:W-:Y:S01]  /*0be0*/  IMAD.IADD R0, R12, 0x1, -R0 ;  /* 0x000000010c007824 */ /* 0x000fe200078e0a00 */
[----:B------:R-:W-:Y:S02]  /*0bf0*/  LEA.HI R8, R2, R2, RZ, 0x1 ;  /* 0x0000000202087211 */ /* 0x000fe400078f08ff */
[----:B------:R-:W-:Y:S02]  /*0c00*/  LOP3.LUT R4, R3, 0xfffffffe, RZ, 0xc0, !PT ;  /* 0xfffffffe03047812 */ /* 0x000fe400078ec0ff */
[----:B------:R-:W-:Y:S02]  /*0c10*/  LOP3.LUT R3, R8, 0x3fffffe, RZ, 0xc0, !PT ;  /* 0x03fffffe08037812 */ /* 0x000fe400078ec0ff */
[----:B------:R-:W-:Y:S01]  /*0c20*/  LEA.HI R10, R0, R0, RZ, 0x1 ;  /* 0x00000000000a7211 */ /* 0x000fe200078f08ff */
[----:B------:R-:W-:Y:S01]  /*0c30*/  IMAD.IADD R11, R5, 0x1, -R4 ;  /* 0x00000001050b7824 */ /* 0x000fe200078e0a04 */
[----:B------:R-:W-:Y:S01]  /*0c40*/  LEA.HI R5, R9, R12, RZ, 0x2 ;  /* 0x0000000c09057211 */ /* 0x000fe200078f10ff */
[----:B------:R-:W-:Y:S01]  /*0c50*/  IMAD.IADD R15, R2, 0x1, -R3 ;  /* 0x00000001020f7824 */ /* 0x000fe200078e0a03 */
[----:B------:R-:W-:-:S02]  /*0c60*/  LOP3.LUT R2, R10, 0x7fffffe, RZ, 0xc0, !PT ;  /* 0x07fffffe0a027812 */ /* 0x000fc400078ec0ff */
[----:B------:R-:W-:Y:S02]  /*0c70*/  SHF.R.S32.HI R3, RZ, 0x1f, R0 ;  /* 0x0000001fff037819 */ /* 0x000fe40000011400 */
[----:B------:R-:W-:Y:S01]  /*0c80*/  SHF.R.S32.HI R4, RZ, 0x3, R17 ;  /* 0x00000003ff047819 */ /* 0x000fe20000011411 */
[----:B------:R-:W-:Y:S01]  /*0c90*/  IMAD.IADD R13, R0, 0x1, -R2 ;  /* 0x00000001000d7824 */ /* 0x000fe200078e0a02 */
[----:B------:R-:W-:Y:S02]  /*0ca0*/  LOP3.LUT R6, R5, 0xfffffffc, RZ, 0xc0, !PT ;  /* 0xfffffffc05067812 */ /* 0x000fe400078ec0ff */
[----:B------:R-:W-:Y:S01]  /*0cb0*/  LEA.HI R16, R3, R0, RZ, 0x3 ;  /* 0x0000000003107211 */ /* 0x000fe200078f18ff */
[----:B------:R-:W-:Y:S01]  /*0cc0*/  IMAD.SHL.U32 R0, R4, 0x40, RZ ;  /* 0x0000004004007824 */ /* 0x000fe200078e00ff */
[----:B------:R-:W-:Y:S01]  /*0cd0*/  LEA.HI R9, R9, R12, RZ, 0x5 ;  /* 0x0000000c09097211 */ /* 0x000fe200078f28ff */
[----:B------:R-:W-:Y:S01]  /*0ce0*/  IMAD.IADD R20, R12, 0x1, -R6 ;  /* 0x000000010c147824 */ /* 0x000fe200078e0a06 */
[----:B------:R-:W-:-:S02]  /*0cf0*/  SHF.R.S32.HI R229, RZ, 0x2, R5 ;  /* 0x00000002ffe57819 */ /* 0x000fc40000011405 */
[----:B------:R-:W-:Y:S01]  /*0d00*/  LOP3.LUT R2, R9, 0xffffffe0, RZ, 0xc0, !PT ;  /* 0xffffffe009027812 */ /* 0x000fe200078ec0ff */
[----:B------:R-:W-:Y:S01]  /*0d10*/  IMAD.SHL.U32 R226, R20, 0x8, RZ ;  /* 0x0000000814e27824 */ /* 0x000fe200078e00ff */
[----:B------:R-:W-:Y:S02]  /*0d20*/  LOP3.LUT R0, R0, 0xc0, RZ, 0xc0, !PT ;  /* 0x000000c000007812 */ /* 0x000fe400078ec0ff */
[----:B------:R-:W-:Y:S01]  /*0d30*/  LEA.HI R6, R5, R229, RZ, 0x1 ;  /* 0x000000e505067211 */ /* 0x000fe200078f08ff */
[----:B------:R-:W-:Y:S01]  /*0d40*/  IMAD.IADD R19, R12, 0x1, -R2 ;  /* 0x000000010c137824 */ /* 0x000fe200078e0a02 */
[----:B------:R-:W-:Y:S02]  /*0d50*/  SHF.R.U32.HI R4, RZ, 0x3, R0 ;  /* 0x00000003ff047819 */ /* 0x000fe40000011600 */
[----:B------:R-:W-:Y:S02]  /*0d60*/  LOP3.LUT R3, R0, 0x18, R226, 0xf8, !PT ;  /* 0x0000001800037812 */ /* 0x000fe400078ef8e2 */
[----:B------:R-:W-:-:S02]  /*0d70*/  SHF.R.S32.HI R7, RZ, 0x5, R9 ;  /* 0x00000005ff077819 */ /* 0x000fc40000011409 */
[----:B------:R-:W-:Y:S02]  /*0d80*/  SHF.R.S32.HI R0, RZ, 0x1f, R9 ;  /* 0x0000001fff007819 */ /* 0x000fe40000011409 */
[----:B------:R-:W-:Y:S02]  /*0d90*/  LOP3.LUT R2, R6, 0x7fffffe, RZ, 0xc0, !PT ;  /* 0x07fffffe06027812 */ /* 0x000fe400078ec0ff */
[----:B------:R-:W-:Y:S02]  /*0da0*/  LEA.HI R0, R0, R7, RZ, 0x2 ;  /* 0x0000000700007211 */ /* 0x000fe400078f10ff */
[----:B------:R-:W-:Y:S01]  /*0db0*/  SHF.R.S32.HI R9, RZ, 0x1f, R19 ;  /* 0x0000001fff097819 */ /* 0x000fe20000011413 */
[----:B------:R-:W-:Y:S01]  /*0dc0*/  IMAD.IADD R2, R229, 0x1, -R2 ;  /* 0x00000001e5027824 */ /* 0x000fe200078e0a02 */
[----:B------:R-:W-:Y:S02]  /*0dd0*/  LOP3.LUT R6, R3, R4, RZ, 0x3c, !PT ;  /* 0x0000000403067212 */ /* 0x000fe400078e3cff */
[----:B------:R-:W-:-:S02]  /*0de0*/  SHF.R.S32.HI R4, RZ, 0x1f, R5 ;  /* 0x0000001fff047819 */ /* 0x000fc40000011405 */
[----:B------:R-:W-:Y:S01]  /*0df0*/  LOP3.LUT R3, R0, 0xffffffc, RZ, 0xc0, !PT ;  /* 0x0ffffffc00037812 */ /* 0x000fe200078ec0ff */
[----:B------:R-:W-:Y:S01]  /*0e00*/  IMAD R0, R7, 0x8, R2 ;  /* 0x0000000807007824 */ /* 0x000fe200078e0202 */
[----:B------:R-:W-:Y:S02]  /*0e10*/  LEA.HI R12, R9, R19, RZ, 0x2 ;  /* 0x00000013090c7211 */ /* 0x000fe400078f10ff */
[----:B------:R-:W-:Y:S01]  /*0e20*/  LEA.HI R2, R4, R229, RZ, 0x3 ;  /* 0x000000e504027211 */ /* 0x000fe200078f18ff */
[----:B------:R-:W-:Y:S01]  /*0e30*/  IMAD.IADD R5, R7, 0x1, -R3 ;  /* 0x0000000107057824 */ /* 0x000fe200078e0a03 */
[----:B------:R-:W-:Y:S01]  /*0e40*/  SHF.R.S32.HI R4, RZ, 0x2, R12 ;  /* 0x00000002ff047819 */ /* 0x000fe2000001140c */
[----:B------:R-:W-:Y:S01]  /*0e50*/  IMAD.U32 R6, R0, 0x20, R6 ;  /* 0x0000002000067824 */ /* 0x000fe200078e0006 */
[----:B------:R-:W-:Y:S02]  /*0e60*/  LEA.HI R0, R20, R20, RZ, 0x1 ;  /* 0x0000001414007211 */ /* 0x000fe400078f08ff */
[----:B------:R-:W-:Y:S01]  /*0e70*/  LOP3.LUT R3, R2, 0xfffffff8, RZ, 0xc0, !PT ;  /* 0xfffffff802037812 */ /* 0x000fe200078ec0ff */
[----:B------:R-:W-:Y:S01]  /*0e80*/  IMAD R18, R5, 0x10, R4 ;  /* 0x0000001005127824 */ /* 0x000fe200078e0204 */
[C---:B------:R-:W-:Y:S01]  /*0e90*/  LOP3.LUT R5, R0.reuse, 0x1ffffffe, RZ, 0xc0, !PT ;  /* 0x1ffffffe00057812 */ /* 0x040fe200078ec0ff */
[----:B------:R-:W-:Y:S01]  /*0ea0*/  IMAD.SHL.U32 R0, R0, 0x20, RZ ;  /* 0x0000002000007824 */ /* 0x000fe200078e00ff */
[----:B------:R-:W-:Y:S01]  /*0eb0*/  SHF.R.S32.HI R2, RZ, 0x1, R8 ;  /* 0x00000001ff027819 */ /* 0x000fe20000011408 */
[----:B------:R-:W-:Y:S01]  /*0ec0*/  IMAD.IADD R3, R229, 0x1, -R3 ;  /* 0x00000001e5037824 */ /* 0x000fe200078e0a03 */
[----:B------:R1:W-:Y:S01]  /*0ed0*/  STL [R1+0x44], R6 ;  /* 0x0000440601007387 */ /* 0x0003e20000100800 */
[----:B------:R-:W-:Y:S01]  /*0ee0*/  IMAD.IADD R8, R20, 0x1, -R5 ;  /* 0x0000000114087824 */ /* 0x000fe200078e0a05 */
[----:B------:R-:W-:-:S02]  /*0ef0*/  SHF.R.S32.HI R4, RZ, 0x1, R10 ;  /* 0x00000001ff047819 */ /* 0x000fc4000001140a */
[----:B------:R-:W-:Y:S01]  /*0f00*/  LEA.HI R5, R3, R3, RZ, 0x1 ;  /* 0x0000000303057211 */ /* 0x000fe200078f08ff */
[----:B------:R2:W-:Y:S01]  /*0f10*/  STL [R1+0x78], R18 ;  /* 0x0000781201007387 */ /* 0x0005e20000100800 */
[----:B------:R-:W-:Y:S02]  /*0f20*/  SHF.R.S32.HI R10, RZ, 0x1f, R10 ;  /* 0x0000001fff0a7819 */ /* 0x000fe4000001140a */
[----:B------:R-:W-:Y:S02]  /*0f30*/  LOP3.LUT R9, R5, 0x3fffffe, RZ, 0xc0, !PT ;  /* 0x03fffffe05097812 */ /* 0x000fe400078ec0ff */
[----:B------:R-:W-:Y:S02]  /*0f40*/  LOP3.LUT P2, RZ, R2, 0x2, RZ, 0xc0, !PT ;  /* 0x0000000202ff7812 */ /* 0x000fe4000784c0ff */
[C---:B------:R-:W-:Y:S01]  /*0f50*/  IADD3 R225, R226.reuse, 0x20, RZ ;  /* 0x00000020e2e17810 */ /* 0x040fe20007ffe0ff */
[----:B------:R-:W-:Y:S01]  /*0f60*/  IMAD.IADD R9, R3, 0x1, -R9 ;  /* 0x0000000103097824 */ /* 0x000fe200078e0a09 */
[----:B------:R-:W-:-:S02]  /*0f70*/  IADD3 R228, R226, 0x40, RZ ;  /* 0x00000040e2e47810 */ /* 0x000fc40007ffe0ff */
[----:B------:R-:W-:Y:S02]  /*0f80*/  SHF.R.S32.HI R227, RZ, 0x1f, R226 ;  /* 0x0000001fffe37819 */ /* 0x000fe400000114e2 */
[----:B-1----:R-:W-:Y:S01]  /*0f90*/  LOP3.LUT R6, R0, 0xffffffc0, RZ, 0xc0, !PT ;  /* 0xffffffc000067812 */ /* 0x002fe200078ec0ff */
[----:B------:R-:W-:Y:S01]  /*0fa0*/  IMAD.SHL.U32 R0, R2, 0x40, RZ ;  /* 0x0000004002007824 */ /* 0x000fe200078e00ff */
[----:B------:R-:W-:-:S03]  /*0fb0*/  LEA.HI R2, R10, R4, RZ, 0x2 ;  /* 0x000000040a027211 */ /* 0x000fc600078f10ff */
[----:B------:R-:W-:Y:S01]  /*0fc0*/  IMAD R14, R8, 0x8, R6 ;  /* 0x00000008080e7824 */ /* 0x000fe200078e0206 */
[----:B------:R-:W-:Y:S01]  /*0fd0*/  LOP3.LUT R0, R0, 0xc0, RZ, 0xc0, !PT ;  /* 0x000000c000007812 */ /* 0x000fe200078ec0ff */
[----:B------:R-:W-:Y:S01]  /*0fe0*/  IMAD.SHL.U32 R8, R7, 0x200, RZ ;  /* 0x0000020007087824 */ /* 0x000fe200078e00ff */
[----:B------:R-:W-:Y:S02]  /*0ff0*/  LOP3.LUT R2, R2, 0xfffffffc, RZ, 0xc0, !PT ;  /* 0xfffffffc02027812 */ /* 0x000fe400078ec0ff */
[----:B------:R-:W-:Y:S01]  /*1000*/  LOP3.LUT R7, R0, 0x8, R17, 0xf8, !PT ;  /* 0x0000000800077812 */ /* 0x000fe200078ef811 */
[----:B------:R-:W-:Y:S01]  /*1010*/  IMAD R3, R20, 0x2, R8 ;  /* 0x0000000214037824 */ /* 0x000fe200078e0208 */
[----:B------:R-:W-:Y:S01]  /*1020*/  SHF.R.U32.HI R6, RZ, 0x3, R0 ;  /* 0x00000003ff067819 */ /* 0x000fe20000011600 */
[----:B------:R-:W-:Y:S01]  /*1030*/  IMAD.IADD R2, R4, 0x1, -R2 ;  /* 0x0000000104027824 */ /* 0x000fe200078e0a02 */
[----:B------:R-:W-:Y:S01]  /*1040*/  SHF.R.S32.HI R0, RZ, 0x1, R5 ;  /* 0x00000001ff007819 */ /* 0x000fe20000011405 */
[----:B------:R-:W-:Y:S01]  /*1050*/  IMAD.SHL.U32 R5, R16, 0x20, RZ ;  /* 0x0000002010057824 */ /* 0x000fe200078e00ff */
[----:B------:R-:W-:Y:S01]  /*1060*/  LOP3.LUT R10, R7, R6, RZ, 0x3c, !PT ;  /* 0x00000006070a7212 */ /* 0x000fe200078e3cff */
[----:B------:R-:W-:Y:S01]  /*1070*/  IMAD R6, R9, 0x20, R3 ;  /* 0x0000002009067824 */ /* 0x000fe200078e0203 */
[----:B------:R-:W-:Y:S01]  /*1080*/  LOP3.LUT P3, RZ, R2, 0x2, RZ, 0xc0, !PT ;  /* 0x0000000202ff7812 */ /* 0x000fe2000786c0ff */
[C---:B------:R-:W-:Y:S01]  /*1090*/  IMAD.SHL.U32 R3, R0.reuse, 0x40, RZ ;  /* 0x0000004000037824 */ /* 0x040fe200078e00ff */
[----:B------:R-:W-:Y:S01]  /*10a0*/  LOP3.LUT P0, RZ, R0, 0x2, RZ, 0xc0, !PT ;  /* 0x0000000200ff7812 */ /* 0x000fe2000780c0ff */
[----:B------:R-:W-:Y:S01]  /*10b0*/  IMAD.SHL.U32 R2, R2, 0x40, RZ ;  /* 0x0000004002027824 */ /* 0x000fe200078e00ff */
[----:B------:R-:W-:Y:S01]  /*10c0*/  LOP3.LUT R4, R0, 0x1, RZ, 0xc0, !PT ;  /* 0x0000000100047812 */ /* 0x000fe200078ec0ff */
[----:B------:R-:W-:Y:S01]  /*10d0*/  IMAD.SHL.U32 R7, R11, 0x8, RZ ;  /* 0x000000080b077824 */ /* 0x000fe200078e00ff */
[----:B------:R-:W-:Y:S01]  /*10e0*/  LOP3.LUT R3, R3, 0xc0, RZ, 0xc0, !PT ;  /* 0x000000c003037812 */ /* 0x000fe200078ec0ff */
[----:B------:R-:W-:Y:S01]  /*10f0*/  IMAD R9, R11, 0x8, R15 ;  /* 0x000000080b097824 */ /* 0x000fe200078e020f */
[----:B------:R-:W-:-:S02]  /*1100*/  LOP3.LUT R0, R5, 0xffffff00, RZ, 0xc0, !PT ;  /* 0xffffff0005007812 */ /* 0x000fc400078ec0ff */
[----:B------:R-:W-:Y:S02]  /*1110*/  LEA.HI R3, R3, R3, RZ, 0x1d ;  /* 0x0000000303037211 */ /* 0x000fe400078fe8ff */
[----:B------:R-:W-:Y:S02]  /*1120*/  LOP3.LUT R2, R2, 0xc0, RZ, 0xc0, !PT ;  /* 0x000000c002027812 */ /* 0x000fe400078ec0ff */
[----:B------:R-:W-:Y:S01]  /*1130*/  ISETP.NE.U32.AND P1, PT, R4, 0x1, PT ;  /* 0x000000010400780c */ /* 0x000fe20003f25070 */
[----:B------:R-:W-:Y:S01]  /*1140*/  IMAD.IADD R4, R0, 0x1, R8 ;  /* 0x0000000100047824 */ /* 0x000fe200078e0208 */
[----:B------:R-:W-:Y:S01]  /*1150*/  SHF.R.U32.HI R5, RZ, 0x3, R2 ;  /* 0x00000003ff057819 */ /* 0x000fe20000011602 */
[----:B------:R-:W-:Y:S01]  /*1160*/  IMAD.IADD R3, R3, 0x1, R6 ;  /* 0x0000000103037824 */ /* 0x000fe200078e0206 */
[----:B------:R-:W-:Y:S01]  /*1170*/  LOP3.LUT R6, R2, 0x8, R7, 0xf8, !PT ;  /* 0x0000000802067812 */ /* 0x000fe200078ef807 */
[----:B------:R-:W-:Y:S01]  /*1180*/  IMAD R2, R13, 0x20, R4 ;  /* 0x000000200d027824 */ /* 0x000fe200078e0204 */
[----:B------:R-:W-:Y:S01]  /*1190*/  LOP3.LUT R4, R12, 0x7ffffffc, RZ, 0xc0, !PT ;  /* 0x7ffffffc0c047812 */ /* 0x000fe200078ec0ff */
[----:B------:R-:W-:Y:S01]  /*11a0*/  IMAD.SHL.U32 R239, R3, 0x2, RZ ;  /* 0x0000000203ef7824 */ /* 0x000fe200078e00ff */
[----:B------:R-:W-:Y:S01]  /*11b0*/  LOP3.LUT R3, R6, R5, RZ, 0x3c, !PT ;  /* 0x0000000506037212 */ /* 0x000fe200078e3cff */
[----:B------:R-:W-:Y:S01]  /*11c0*/  IMAD R7, R13, 0x20, R0 ;  /* 0x000000200d077824 */ /* 0x000fe200078e0200 */
[----:B------:R-:W-:Y:S01]  /*11d0*/  SHF.R.S32.HI R8, RZ, 0x1f, R228 ;  /* 0x0000001fff087819 */ /* 0x000fe200000114e4 */
[----:B------:R-:W-:Y:S01]  /*11e0*/  IMAD.IADD R4, R19, 0x1, -R4 ;  /* 0x0000000113047824 */ /* 0x000fe200078e0a04 */
[----:B------:R-:W-:Y:S01]  /*11f0*/  IADD3 R5, R239, 0x80, RZ ;  /* 0x00000080ef057810 */ /* 0x000fe20007ffe0ff */
[----:B------:R-:W-:Y:S01]  /*1200*/  IMAD.IADD R2, R3, 0x1, R2 ;  /* 0x0000000103027824 */ /* 0x000fe200078e0202 */
[----:B------:R-:W-:Y:S01]  /*1210*/  IADD3 R252, R239, 0x70, RZ ;  /* 0x00000070effc7810 */ /* 0x000fe20007ffe0ff */
[----:B------:R-:W-:Y:S01]  /*1220*/  IMAD.SHL.U32 R4, R4, 0x2, RZ ;  /* 0x0000000204047824 */ /* 0x000fe200078e00ff */
[----:B------:R-:W-:Y:S01]  /*1230*/  @P1 IADD3 R252, R5, 0x10, RZ ;  /* 0x0000001005fc1810 */ /* 0x000fe20007ffe0ff */
[----:B------:R-:W-:Y:S01]  /*1240*/  IMAD.IADD R3, R3, 0x1, R7 ;  /* 0x0000000103037824 */ /* 0x000fe200078e0207 */
[----:B------:R-:W-:Y:S01]  /*1250*/  SHF.R.S32.HI R5, RZ, 0x1f, R225 ;  /* 0x0000001fff057819 */ /* 0x000fe200000114e1 */
[----:B------:R-:W-:Y:S01]  /*1260*/  IMAD.IADD R7, R18, 0x1, R14 ;  /* 0x0000000112077824 */ /* 0x000fe200078e020e */
[C---:B--2---:R-:W-:Y:S01]  /*1270*/  IADD3 R18, R4.reuse, 0x8, RZ ;  /* 0x0000000804127810 */ /* 0x044fe20007ffe0ff */
[----:B------:R-:W-:Y:S01]  /*1280*/  IMAD.U32 R0, R9, 0x20, R10 ;  /* 0x0000002009007824 */ /* 0x000fe200078e000a */
[C---:B------:R-:W-:Y:S01]  /*1290*/  IADD3 R17, R4.reuse, 0x10, RZ ;  /* 0x0000001004117810 */ /* 0x040fe20007ffe0ff */
[----:B------:R1:W-:Y:S01]  /*12a0*/  STL [R1+0x38], R5 ;  /* 0x0000380501007387 */ /* 0x0003e20000100800 */
[C---:B------:R-:W-:Y:S01]  /*12b0*/  IADD3 R16, R4.reuse, 0x18, RZ ;  /* 0x0000001804107810 */ /* 0x040fe20007ffe0ff */
[----:B------:R-:W-:Y:S01]  /*12c0*/  IMAD.MOV.U32 R6, RZ, RZ, 0x20 ;  /* 0x00000020ff067424 */ /* 0x000fe200078e00ff */
[C---:B------:R-:W-:Y:S01]  /*12d0*/  IADD3 R15, R4.reuse, 0x20, RZ ;  /* 0x00000020040f7810 */ /* 0x040fe20007ffe0ff */
[----:B------:R2:W-:Y:S01]  /*12e0*/  STL [R1+0x34], R8 ;  /* 0x0000340801007387 */ /* 0x0005e20000100800 */
[----:B------:R-:W-:-:S02]  /*12f0*/  IADD3 R13, R4, 0x28, RZ ;  /* 0x00000028040d7810 */ /* 0x000fc40007ffe0ff */
[C---:B------:R-:W-:Y:S01]  /*1300*/  IADD3 R12, R4.reuse, 0x30, RZ ;  /* 0x00000030040c7810 */ /* 0x040fe20007ffe0ff */
[----:B------:R-:W-:Y:S01]  /*1310*/  STL [R1+0x3c], R4 ;  /* 0x00003c0401007387 */ /* 0x000fe20000100800 */
[C---:B------:R-:W-:Y:S02]  /*1320*/  IADD3 R11, R4.reuse, 0x38, RZ ;  /* 0x00000038040b7810 */ /* 0x040fe40007ffe0ff */
[C---:B------:R-:W-:Y:S01]  /*1330*/  IADD3 R10, R4.reuse, 0x40, RZ ;  /* 0x00000040040a7810 */ /* 0x040fe20007ffe0ff */
[----:B------:R3:W-:Y:S01]  /*1340*/  STL [R1+0x7c], R7 ;  /* 0x00007c0701007387 */ /* 0x0007e20000100800 */
[----:B------:R-:W-:Y:S02]  /*1350*/  IADD3 R9, R4, 0x48, RZ ;  /* 0x0000004804097810 */ /* 0x000fe40007ffe0ff */
[----:B------:R-:W-:Y:S01]  /*1360*/  SHF.R.S32.HI R14, RZ, 0x1f, R18 ;  /* 0x0000001fff0e7819 */ /* 0x000fe20000011412 */
[----:B------:R-:W-:Y:S01]  /*1370*/  STL [R1+0x28], R18 ;  /* 0x0000281201007387 */ /* 0x000fe20000100800 */
[----:B------:R-:W-:-:S02]  /*1380*/  LEA R123, R0, 0x3c80, 0x1 ;  /* 0x00003c80007b7811 */ /* 0x000fc400078e08ff */
[----:B------:R-:W-:Y:S01]  /*1390*/  SHF.R.S32.HI R0, RZ, 0x1f, R10 ;  /* 0x0000001fff007819 */ /* 0x000fe2000001140a */
[----:B------:R-:W-:Y:S01]  /*13a0*/  STL [R1+0x24], R17 ;  /* 0x0000241101007387 */ /* 0x000fe20000100800 */
[----:B------:R-:W-:Y:S02]  /*13b0*/  IADD3 R184, R123, 0x20, RZ ;  /* 0x000000207bb87810 */ /* 0x000fe40007ffe0ff */
[----:B------:R-:W-:Y:S01]  /*13c0*/  LEA R182, R2, 0x6080, 0x1 ;  /* 0x0000608002b67811 */ /* 0x000fe200078e08ff */
[----:B------:R4:W-:Y:S01]  /*13d0*/  STL [R1+0x20], R16 ;  /* 0x0000201001007387 */ /* 0x0009e20000100800 */
[----:B-1----:R-:W-:Y:S02]  /*13e0*/  SEL R5, R6, 0xffffffe0, !P0 ;  /* 0xffffffe006057807 */ /* 0x002fe40004000000 */
[----:B------:R-:W-:Y:S01]  /*13f0*/  LEA R180, R3, 0x1880, 0x1 ;  /* 0x0000188003b47811 */ /* 0x000fe200078e08ff */
[----:B------:R-:W-:Y:S01]  /*1400*/  STL [R1+0x1c], R15 ;  /* 0x00001c0f01007387 */ /* 0x000fe20000100800 */
[----:B--2---:R-:W-:-:S02]  /*1410*/  IADD3 R8, R4, 0x50, RZ ;  /* 0x0000005004087810 */ /* 0x004fc40007ffe0ff */
[----:B------:R-:W-:Y:S01]  /*1420*/  @P2 IADD3 R184, R123, -0x20, RZ ;  /* 0xffffffe07bb82810 */ /* 0x000fe20007ffe0ff */
[----:B------:R-:W-:Y:S03]  /*1430*/  STL [R1+0x18], R13 ;  /* 0x0000180d01007387 */ /* 0x000fe60000100800 */
[----:B------:R-:W-:Y:S01]  /*1440*/  IADD3 R192, R184, 0x400, RZ ;  /* 0x00000400b8c07810 */ /* 0x000fe20007ffe0ff */
[----:B------:R1:W-:Y:S01]  /*1450*/  STL [R1+0x14], R12 ;  /* 0x0000140c01007387 */ /* 0x0003e20000100800 */
[----:B---3--:R-:W-:Y:S02]  /*1460*/  IADD3 R7, R4, 0x58, RZ ;  /* 0x0000005804077810 */ /* 0x008fe40007ffe0ff */
[----:B------:R-:W-:Y:S01]  /*1470*/  SEL R4, R6, 0xffffffe0, !P3 ;  /* 0xffffffe006047807 */ /* 0x000fe20005800000 */
[----:B------:R-:W-:Y:S01]  /*1480*/  STL [R1+0x10], R11 ;  /* 0x0000100b01007387 */ /* 0x000fe20000100800 */
[----:B------:R-:W-:-:S02]  /*1490*/  SHF.R.S32.HI R6, RZ, 0x1f, R17 ;  /* 0x0000001fff067819 */ /* 0x000fc40000011411 */
[C---:B------:R-:W-:Y:S01]  /*14a0*/  IADD3 R191, R184.reuse, 0x800, RZ ;  /* 0x00000800b8bf7810 */ /* 0x040fe20007ffe0ff */
[----:B------:R-:W-:Y:S01]  /*14b0*/  STL [R1+0xc], R10 ;  /* 0x00000c0a01007387 */ /* 0x000fe20000100800 */
[----:B------:R-:W-:Y:S01]  /*14c0*/  IADD3 R190, R184, 0xc00, RZ ;  /* 0x00000c00b8be7810 */ /* 0x000fe20007ffe0ff */
[----:B------:R-:W-:Y:S01]  /*14d0*/  IMAD.IADD R183, R182, 0x1, R4 ;  /* 0x00000001b6b77824 */ /* 0x000fe200078e0204 */
[----:B------:R-:W-:Y:S01]  /*14e0*/  IADD3 R189, R184, 0x1000, RZ ;  /* 0x00001000b8bd7810 */ /* 0x000fe20007ffe0ff */
[----:B------:R2:W-:Y:S01]  /*14f0*/  STL [R1+0x8], R9 ;  /* 0x0000080901007387 */ /* 0x0005e20000100800 */
[----:B----4-:R-:W-:Y:S01]  /*1500*/  SHF.R.S32.HI R16, RZ, 0x1f, R16 ;  /* 0x0000001fff107819 */ /* 0x010fe20000011410 */
[----:B------:R-:W-:Y:S01]  /*1510*/  IMAD.IADD R181, R4, 0x1, R180 ;  /* 0x0000000104b57824 */ /* 0x000fe200078e02b4 */
[C---:B------:R-:W-:Y:S01]  /*1520*/  IADD3 R188, R184.reuse, 0x1400, RZ ;  /* 0x00001400b8bc7810 */ /* 0x040fe20007ffe0ff */
[----:B------:R-:W-:Y:S01]  /*1530*/  STL [R1+0x4], R8 ;  /* 0x0000040801007387 */ /* 0x000fe20000100800 */
[----:B------:R-:W-:-:S02]  /*1540*/  IADD3 R187, R184, 0x1800, RZ ;  /* 0x00001800b8bb7810 */ /* 0x000fc40007ffe0ff */
[C---:B------:R-:W-:Y:S01]  /*1550*/  IADD3 R186, R184.reuse, 0x1c00, RZ ;  /* 0x00001c00b8ba7810 */ /* 0x040fe20007ffe0ff */
[----:B------:R3:W-:Y:S01]  /*1560*/  STL [R1+0x70], R14 ;  /* 0x0000700e01007387 */ /* 0x0007e20000100800 */
[----:B------:R-:W-:-:S03]  /*1570*/  IADD3 R185, R184, 0x2000, RZ ;  /* 0x00002000b8b97810 */ /* 0x000fc60007ffe0ff */
[----:B------:R-:W-:Y:S01]  /*1580*/  STL [R1], R7 ;  /* 0x0000000701007387 */ /* 0x000fe20000100800 */
[----:B-1----:R-:W-:-:S03]  /*1590*/  SHF.R.S32.HI R12, RZ, 0x1f, R12 ;  /* 0x0000001fff0c7819 */ /* 0x002fc6000001140c */
[----:B------:R1:W-:Y:S04]  /*15a0*/  STL [R1+0x6c], R6 ;  /* 0x00006c0601007387 */ /* 0x0003e80000100800 */
[----:B------:R-:W-:Y:S01]  /*15b0*/  STL [R1+0x68], R16 ;  /* 0x0000681001007387 */ /* 0x000fe20000100800 */
[----:B--2---:R-:W-:Y:S02]  /*15c0*/  SHF.R.S32.HI R9, RZ, 0x1f, R9 ;  /* 0x0000001fff097819 */ /* 0x004fe40000011409 */
[----:B---3--:R-:W-:-:S05]  /*15d0*/  SHF.R.S32.HI R14, RZ, 0x1f, R15 ;  /* 0x0000001fff0e7819 */ /* 0x008fca000001140f */
[----:B------:R-:W-:Y:S01]  /*15e0*/  STL [R1+0x64], R14 ;  /* 0x0000640e01007387 */ /* 0x000fe20000100800 */
[----:B-1----:R-:W-:-:S05]  /*15f0*/  SHF.R.S32.HI R6, RZ, 0x1f, R13 ;  /* 0x0000001fff067819 */ /* 0x002fca000001140d */
[----:B------:R1:W-:Y:S04]  /*1600*/  STL [R1+0x60], R6 ;  /* 0x0000600601007387 */ /* 0x0003e80000100800 */
[----:B------:R-:W-:Y:S01]  /*1610*/  STL [R1+0x5c], R12 ;  /* 0x00005c0c01007387 */ /* 0x000fe20000100800 */
[----:B-1----:R-:W-:-:S05]  /*1620*/  SHF.R.S32.HI R6, RZ, 0x1f, R11 ;  /* 0x0000001fff067819 */ /* 0x002fca000001140b */
[----:B------:R1:W-:Y:S04]  /*1630*/  STL [R1+0x58], R6 ;  /* 0x0000580601007387 */ /* 0x0003e80000100800 */
[----:B------:R2:W-:Y:S04]  /*1640*/  STL [R1+0x54], R0 ;  /* 0x0000540001007387 */ /* 0x0005e80000100800 */
[----:B------:R-:W-:Y:S01]  /*1650*/  STL [R1+0x50], R9 ;  /* 0x0000500901007387 */ /* 0x000fe20000100800 */
[----:B-1----:R-:W-:Y:S02]  /*1660*/  SHF.R.S32.HI R6, RZ, 0x1f, R7 ;  /* 0x0000001fff067819 */ /* 0x002fe40000011407 */
[----:B--2---:R-:W-:-:S05]  /*1670*/  SHF.R.S32.HI R0, RZ, 0x1f, R8 ;  /* 0x0000001fff007819 */ /* 0x004fca0000011408 */
[----:B------:R1:W-:Y:S04]  /*1680*/  STL [R1+0x4c], R0 ;  /* 0x00004c0001007387 */ /* 0x0003e80000100800 */
[----:B------:R-:W-:Y:S01]  /*1690*/  STL [R1+0x48], R6 ;  /* 0x0000480601007387 */ /* 0x000fe20000100800 */
[----:B-1----:R-:W-:-:S05]  /*16a0*/  IMAD.IADD R0, R239, 0x1, R5 ;  /* 0x00000001ef007824 */ /* 0x002fca00078e0205 */
[----:B------:R1:W-:Y:S02]  /*16b0*/  STL [R1+0x30], R0 ;  /* 0x0000300001007387 */ /* 0x0003e40000100800 */
[----:B-1----:R-:W-:-:S05]  /*16c0*/  IMAD.IADD R0, R5, 0x1, R252 ;  /* 0x0000000105007824 */ /* 0x002fca00078e02fc */
[----:B------:R1:W-:Y:S02]  /*16d0*/  STL [R1+0x2c], R0 ;  /* 0x00002c0001007387 */ /* 0x0003e40000100800 */
.L_x_121:
[----:B------:R-:W-:-:S04]  /*16e0*/  IMAD.MOV.U32 R11, RZ, RZ, 0x4 ;  /* 0x00000004ff0b7424 */ /* 0x000fc800078e00ff */
[----:B------:R-:W-:-:S05]  /*16f0*/  IMAD.WIDE R2, R235, R11, c[0x0][0x588] ;  /* 0x00016200eb027625 */ /* 0x000fca00078e020b */
[----:B------:R-:W2:Y:S01]  /*1700*/  LDG.E R230, [R2.64] ;  /* 0x0000000602e67981 */ /* 0x000ea2000c1e1900 */
[----:B------:R-:W-:Y:S01]  /*1710*/  ISETP.NE.U32.AND P0, PT, RZ, c[0x0][0x370], PT ;  /* 0x0000dc00ff007a0c */ /* 0x000fe20003f05070 */
[----:B------:R-:W-:Y:S01]  /*1720*/  CS2R R8, SRZ ;  /* 0x0000000000087805 */ /* 0x000fe2000001ff00 */
[----:B------:R-:W-:Y:S02]  /*1730*/  ISETP.NE.U32.AND P3, PT, RZ, c[0x0][0x360], PT ;  /* 0x0000d800ff007a0c */ /* 0x000fe40003f65070 */
[----:B------:R-:W-:Y:S02]  /*1740*/  ISETP.NE.AND.EX P1, PT, RZ, c[0x0][0x374], PT, P0 ;  /* 0x0000dd00ff007a0c */ /* 0x000fe40003f25300 */
[----:B------:R-:W-:Y:S02]  /*1750*/  ISETP.NE.AND.EX P3, PT, RZ, c[0x0][0x364], PT, P3 ;  /* 0x0000d900ff007a0c */ /* 0x000fe40003f65330 */
[----:B------:R-:W-:Y:S02]  /*1760*/  ISETP.NE.U32.AND P4, PT, RZ, c[0x0][0x348], PT ;  /* 0x0000d200ff007a0c */ /* 0x000fe40003f85070 */
[----:B------:R-:W-:-:S02]  /*1770*/  ISETP.NE.U32.AND P2, PT, RZ, c[0x0][0x350], PT ;  /* 0x0000d400ff007a0c */ /* 0x000fc40003f45070 */
[----:B------:R-:W-:Y:S02]  /*1780*/  ISETP.NE.AND.EX P4, PT, RZ, c[0x0][0x34c], PT, P4 ;  /* 0x0000d300ff007a0c */ /* 0x000fe40003f85340 */
[----:B------:R-:W-:Y:S01]  /*1790*/  ISETP.NE.AND.EX P5, PT, RZ, c[0x0][0x354], PT, P2 ;  /* 0x0000d500ff007a0c */ /* 0x000fe20003fa5320 */
[----:B------:R-:W-:Y:S01]  /*17a0*/  IMAD.MOV.U32 R12, RZ, RZ, RZ ;  /* 0x000000ffff0c7224 */ /* 0x000fe200078e00ff */
[----:B--2---:R-:W-:Y:S02]  /*17b0*/  SHF.R.S32.HI R238, RZ, 0x1f, R230 ;  /* 0x0000001fffee7819 */ /* 0x004fe400000114e6 */
[----:B------:R-:W-:-:S04]  /*17c0*/  @P1 LEA R2, P0, R230, c[0x0][0x370], 0x2 ;  /* 0x0000dc00e6021a11 */ /* 0x000fc800078010ff */
[C-C-:B------:R-:W-:Y:S02]  /*17d0*/  @P1 LEA.HI.X R3, R230.reuse, c[0x0][0x374], R238.reuse, 0x2, P0 ;  /* 0x0000dd00e6031a11 */ /* 0x140fe400000f14ee */
[C---:B------:R-:W-:Y:S02]  /*17e0*/  @P3 LEA R6, P0, R230.reuse, c[0x0][0x360], 0x2 ;  /* 0x0000d800e6063a11 */ /* 0x040fe400078010ff */
[C---:B------:R-:W-:Y:S01]  /*17f0*/  LEA R4, P2, R230.reuse, c[0x0][0x348], 0x2 ;  /* 0x0000d200e6047a11 */ /* 0x040fe200078410ff */
[----:B------:R2:W5:Y:S01]  /*1800*/  @P1 LDG.E R8, [R2.64] ;  /* 0x0000000602081981 */ /* 0x000562000c1e1900 */
[C-C-:B------:R-:W-:Y:S02]  /*1810*/  @P3 LEA.HI.X R7, R230.reuse, c[0x0][0x364], R238.reuse, 0x2, P0 ;  /* 0x0000d900e6073a11 */ /* 0x140fe400000f14ee */
[C---:B------:R-:W-:Y:S01]  /*1820*/  LEA.HI.X R5, R230.reuse, c[0x0][0x34c], R238, 0x2, P2 ;  /* 0x0000d300e6057a11 */ /* 0x040fe200010f14ee */
[----:B------:R-:W-:Y:S01]  /*1830*/  YIELD ;  /* 0x0000000000007946 */ /* 0x000fe20003800000 */
[----:B------:R-:W-:Y:S01]  /*1840*/  P2R R13, PR, RZ, 0x20 ;  /* 0x00000020ff0d7803 */ /* 0x000fe20000000000 */
[----:B------:R3:W5:Y:S04]  /*1850*/  @P3 LDG.E R18, [R6.64] ;  /* 0x0000000606123981 */ /* 0x000768000c1e1900 */
[----:B------:R3:W5:Y:S01]  /*1860*/  @P4 LDG.E R12, [R4.64] ;  /* 0x00000006040c4981 */ /* 0x000762000c1e1900 */
[----:B--2---:R-:W-:-:S04]  /*1870*/  LEA R2, P1, R230, c[0x0][0x350], 0x2 ;  /* 0x0000d400e6027a11 */ /* 0x004fc800078210ff */
[----:B------:R-:W-:-:S05]  /*1880*/  LEA.HI.X R3, R230, c[0x0][0x354], R238, 0x2, P1 ;  /* 0x0000d500e6037a11 */ /* 0x000fca00008f14ee */
[----:B------:R3:W5:Y:S01]  /*1890*/  @P5 LDG.E R9, [R2.64] ;  /* 0x0000000602095981 */ /* 0x000762000c1e1900 */
[----:B------:R-:W-:Y:S01]  /*18a0*/  LOP3.LUT R236, R234, 0xffff, RZ, 0xc0, !PT ;  /* 0x0000ffffeaec7812 */ /* 0x000fe200078ec0ff */
[----:B------:R-:W-:Y:S05]  /*18b0*/  @P3 BRA `(.L_x_32) ;  /* 0x0000005000003947 */ /* 0x000fea0003800000 */
[----:B-----5:R-:W-:Y:S01]  /*18c0*/  MOV R18, c[0x0][0x168] ;  /* 0x00005a0000127a02 */ /* 0x020fe20000000f00 */
[----:B------:R-:W-:Y:S05]  /*18d0*/  @!P4 BRA `(.L_x_32) ;  /* 0x000000300000c947 */ /* 0x000fea0003800000 */
[----:B---3--:R-:W2:Y:S04]  /*18e0*/  LDG.E R6, [R4.64] ;  /* 0x0000000604067981 */ /* 0x008ea8000c1e1900 */
[----:B-1----:R-:W2:Y:S02]  /*18f0*/  LDG.E R0, [R4.64+0x4] ;  /* 0x0000040604007981 */ /* 0x002ea4000c1e1900 */
[----:B--2---:R-:W-:Y:S02]  /*1900*/  IADD3 R18, -R6, R0, RZ ;  /* 0x0000000006127210 */ /* 0x004fe40007ffe1ff */
.L_x_32:
[----:B------:R-:W-:-:S04]  /*1910*/  ISETP.NE.U32.AND P0, PT, RZ, c[0x0][0x368], PT ;  /* 0x0000da00ff007a0c */ /* 0x000fc80003f05070 */
[----:B------:R-:W-:-:S13]  /*1920*/  ISETP.NE.AND.EX P0, PT, RZ, c[0x0][0x36c], PT, P0 ;  /* 0x0000db00ff007a0c */ /* 0x000fda0003f05300 */
[----:B------:R-:W-:Y:S05]  /*1930*/  @!P0 BRA `(.L_x_33) ;  /* 0x0000004000008947 */ /* 0x000fea0003800000 */
[----:B---3--:R-:W-:-:S04]  /*1940*/  LEA R2, P0, R230, c[0x0][0x368], 0x2 ;  /* 0x0000da00e6027a11 */ /* 0x008fc800078010ff */
[----:B------:R-:W-:-:S05]  /*1950*/  LEA.HI.X R3, R230, c[0x0][0x36c], R238, 0x2, P0 ;  /* 0x0000db00e6037a11 */ /* 0x000fca00000f14ee */
[----:B-1----:R1:W5:Y:S01]  /*1960*/  LDG.E R0, [R2.64] ;  /* 0x0000000602007981 */ /* 0x002362000c1e1900 */
[----:B------:R-:W-:Y:S05]  /*1970*/  BRA `(.L_x_34) ;  /* 0x0000005000007947 */ /* 0x000fea0003800000 */
.L_x_33:
[----:B-1----:R-:W-:Y:S01]  /*1980*/  MOV R0, c[0x0][0x1d0] ;  /* 0x0000740000007a02 */ /* 0x002fe20000000f00 */
[----:B------:R-:W-:Y:S05]  /*1990*/  @!P5 BRA `(.L_x_34) ;  /* 0x000000300000d947 */ /* 0x000fea0003800000 */
[----:B---3--:R-:W2:Y:S04]  /*19a0*/  LDG.E R4, [R2.64] ;  /* 0x0000000602047981 */ /* 0x008ea8000c1e1900 */
[----:B------:R-:W2:Y:S02]  /*19b0*/  LDG.E R0, [R2.64+0x4] ;  /* 0x0000040602007981 */ /* 0x000ea4000c1e1900 */
[----:B--2---:R-:W-:-:S04]  /*19c0*/  IADD3 R0, -R4, R0, RZ ;  /* 0x0000000004007210 */ /* 0x004fc80007ffe1ff */
.L_x_34:
[----:B-1-3--:R-:W-:Y:S01]  /*19d0*/  LOP3.LUT R2, R234, 0xff000000, RZ, 0xc0, !PT ;  /* 0xff000000ea027812 */ /* 0x00afe200078ec0ff */
[----:B-----5:R-:W-:Y:S01]  /*19e0*/  IMAD.IADD R19, R0, 0x1, -R8 ;  /* 0x0000000100137824 */ /* 0x020fe200078e0a08 */
[----:B------:R-:W-:Y:S01]  /*19f0*/  LOP3.LUT R3, R234, 0xff0000, RZ, 0xc0, !PT ;  /* 0x00ff0000ea037812 */ /* 0x000fe200078ec0ff */
[----:B------:R-:W-:Y:S01]  /*1a00*/  BSSY B0, `(.L_x_35) ;  /* 0x000002c000007945 */ /* 0x000fe20003800000 */
[----:B------:R-:W-:Y:S01]  /*1a10*/  SHF.R.U32.HI R4, RZ, 0x8, R2 ;  /* 0x00000008ff047819 */ /* 0x000fe20000011602 */
[----:B------:R-:W-:Y:S01]  /*1a20*/  IMAD.IADD R14, R9, 0x1, R8 ;  /* 0x00000001090e7824 */ /* 0x000fe200078e0208 */
[----:B------:R-:W-:-:S02]  /*1a30*/  IADD3 R0, R19, 0x2f, RZ ;  /* 0x0000002f13007810 */ /* 0x000fc40007ffe0ff */
[----:B------:R-:W-:Y:S02]  /*1a40*/  LEA.HI R3, R3, R4, RZ, 0x10 ;  /* 0x0000000403037211 */ /* 0x000fe400078f80ff */
[----:B------:R-:W-:Y:S01]  /*1a50*/  ISETP.GE.AND P0, PT, R19, 0x1, PT ;  /* 0x000000011300780c */ /* 0x000fe20003f06270 */
[----:B------:R-:W-:Y:S01]  /*1a60*/  IMAD.HI R0, R0, 0x2aaaaaab, RZ ;  /* 0x2aaaaaab00007827 */ /* 0x000fe200078e02ff */
[----:B------:R-:W-:Y:S02]  /*1a70*/  LOP3.LUT R15, R3, 0xff, RZ, 0xc0, !PT ;  /* 0x000000ff030f7812 */ /* 0x000fe400078ec0ff */
[----:B------:R-:W-:Y:S02]  /*1a80*/  SHF.R.U32.HI R234, RZ, 0x10, R3 ;  /* 0x00000010ffea7819 */ /* 0x000fe40000011603 */
[----:B------:R-:W-:Y:S01]  /*1a90*/  SHF.R.U32.HI R2, RZ, 0x1f, R0 ;  /* 0x0000001fff027819 */ /* 0x000fe20000011600 */
[----:B------:R1:W-:Y:S03]  /*1aa0*/  STL [R1+0x40], R15 ;  /* 0x0000400f01007387 */ /* 0x0003e60000100800 */
[----:B------:R-:W-:Y:S01]  /*1ab0*/  LEA.HI.SX32 R10, R0, R2, 0x1d ;  /* 0x00000002000a7211 */ /* 0x000fe200078feaff */
[----:B------:R-:W-:-:S02]  /*1ac0*/  IMAD.MOV.U32 R2, RZ, RZ, RZ ;  /* 0x000000ffff027224 */ /* 0x000fc400078e00ff */
[----:B------:R-:W-:Y:S05]  /*1ad0*/  @!P0 BRA `(.L_x_36) ;  /* 0x000001e000008947 */ /* 0x000fea0003800000 */
[----:B------:R-:W-:Y:S01]  /*1ae0*/  ISETP.NE.AND P0, PT, R234, RZ, PT ;  /* 0x000000ffea00720c */ /* 0x000fe20003f05270 */
[----:B------:R-:W-:-:S03]  /*1af0*/  IMAD.MOV.U32 R4, RZ, RZ, RZ ;  /* 0x000000ffff047224 */ /* 0x000fc600078e00ff */
[----:B------:R-:W-:-:S04]  /*1b00*/  SEL R0, R234, c[0x0][0x338], P0 ;  /* 0x0000ce00ea007a07 */ /* 0x000fc80000000000 */
[----:B------:R-:W-:Y:S02]  /*1b10*/  IABS R3, R0 ;  /* 0x0000000000037213 */ /* 0x000fe40000000000 */
[----:B------:R-:W-:Y:S02]  /*1b20*/  IADD3 R6, R10, -0x1, R0 ;  /* 0xffffffff0a067810 */ /* 0x000fe40007ffe000 */
[----:B------:R-:W2:Y:S02]  /*1b30*/  I2F.RP R2, R3 ;  /* 0x0000000300027306 */ /* 0x000ea40000209400 */
[----:B------:R-:W-:-:S06]  /*1b40*/  IABS R9, R6 ;  /* 0x0000000600097213 */ /* 0x000fcc0000000000 */
[----:B--2---:R-:W2:Y:S02]  /*1b50*/  MUFU.RCP R2, R2 ;  /* 0x0000000200027308 */ /* 0x004ea40000001000 */
[----:B--2---:R-:W-:-:S06]  /*1b60*/  IADD3 R2, R2, 0xffffffe, RZ ;  /* 0x0ffffffe02027810 */ /* 0x004fcc0007ffe0ff */
[----:B------:R-:W2:Y:S02]  /*1b70*/  F2I.FTZ.U32.TRUNC.NTZ R5, R2 ;  /* 0x0000000200057305 */ /* 0x000ea4000021f000 */
[----:B--2---:R-:W-:-:S04]  /*1b80*/  IMAD.MOV R2, RZ, RZ, -R5 ;  /* 0x000000ffff027224 */ /* 0x004fc800078e0a05 */
        /* <DEDUP_REMOVED lines=19> */
.L_x_36:
[----:B------:R-:W-:Y:S05]  /*1cc0*/  BSYNC B0 ;  /* 0x0000000000007941 */ /* 0x000fea0003800000 */
.L_x_35:
[----:B------:R-:W-:Y:S01]  /*1cd0*/  IMAD R231, R15, R2, RZ ;  /* 0x000000020fe77224 */ /* 0x000fe200078e02ff */
[----:B------:R-:W-:Y:S01]  /*1ce0*/  PRMT R0, RZ, 0x7610, R0 ;  /* 0x00007610ff007816 */ /* 0x000fe20000000000 */
[----:B------:R-:W-:Y:S01]  /*1cf0*/  CS2R R22, SRZ ;  /* 0x0000000000167805 */ /* 0x000fe2000001ff00 */
[----:B------:R-:W-:Y:S01]  /*1d00*/  CS2R R24, SRZ ;  /* 0x0000000000187805 */ /* 0x000fe2000001ff00 */
[----:B------:R-:W-:Y:S01]  /*1d10*/  IMAD.IADD R2, R231, 0x1, R2 ;  /* 0x00000001e7027824 */ /* 0x000fe200078e0202 */
[----:B------:R-:W-:Y:S01]  /*1d20*/  CS2R R44, SRZ ;  /* 0x00000000002c7805 */ /* 0x000fe2000001ff00 */
        /* <DEDUP_REMOVED lines=50> */
[----:B------:R-:W-:Y:S01]  /*2050*/  ISETP.NE.U32.AND P1, PT, RZ, c[0x0][0x340], PT ;  /* 0x0000d000ff007a0c */ /* 0x000fe20003f25070 */
[----:B------:R-:W2:Y:S03]  /*2060*/  S2R R5, SR_TID.X ;  /* 0x0000000000057919 */ /* 0x000ea60000002100 */
[----:B------:R-:W-:-:S13]  /*2070*/  ISETP.NE.AND.EX P1, PT, RZ, c[0x0][0x344], PT, P1 ;  /* 0x0000d100ff007a0c */ /* 0x000fda0003f25310 */
[----:B------:R-:W-:-:S05]  /*2080*/  @P1 IMAD.WIDE R2, R230, R11, c[0x0][0x340] ;  /* 0x0000d000e6021625 */ /* 0x000fca00078e020b */
[----:B------:R3:W4:Y:S01]  /*2090*/  @P1 LDG.E R16, [R2.64] ;  /* 0x0000000602101981 */ /* 0x000722000c1e1900 */
[----:B------:R-:W-:Y:S02]  /*20a0*/  ISETP.GE.AND P2, PT, R226, c[0x0][0x1d4], PT ;  /* 0x00007500e2007a0c */ /* 0x000fe40003f46270 */
[----:B--2---:R-:W-:Y:S02]  /*20b0*/  SHF.R.S32.HI R4, RZ, 0x1f, R5 ;  /* 0x0000001fff047819 */ /* 0x004fe40000011405 */
[----:B------:R-:W-:Y:S02]  /*20c0*/  SHF.R.S32.HI R0, RZ, 0x1f, R12 ;  /* 0x0000001fff007819 */ /* 0x000fe4000001140c */
[----:B------:R-:W-:Y:S02]  /*20d0*/  LEA.HI R4, R4, R5, RZ, 0x2 ;  /* 0x0000000504047211 */ /* 0x000fe400078f10ff */
[----:B------:R-:W-:Y:S01]  /*20e0*/  ISETP.GE.AND P6, PT, R225, c[0x0][0x1d4], PT ;  /* 0x00007500e1007a0c */ /* 0x000fe20003fc6270 */
[----:B------:R-:W-:Y:S01]  /*20f0*/  IMAD R0, R0, c[0x0][0x178], RZ ;  /* 0x00005e0000007a24 */ /* 0x000fe200078e02ff */
[----:B------:R-:W-:-:S02]  /*2100*/  LOP3.LUT R4, R4, 0xfffffffc, RZ, 0xc0, !PT ;  /* 0xfffffffc04047812 */ /* 0x000fc400078ec0ff */
[----:B------:R-:W-:Y:S02]  /*2110*/  LOP3.LUT R237, R237, 0xfffffffe, RZ, 0xc0, !PT ;  /* 0xfffffffeeded7812 */ /* 0x000fe400078ec0ff */
[----:B------:R-:W-:Y:S01]  /*2120*/  SEL R8, RZ, 0x1, P2 ;  /* 0x00000001ff087807 */ /* 0x000fe20001000000 */
[----:B------:R-:W-:Y:S01]  /*2130*/  IMAD.IADD R4, R5, 0x1, -R4 ;  /* 0x0000000105047824 */ /* 0x000fe200078e0a04 */
[----:B------:R-:W-:Y:S02]  /*2140*/  SEL R5, RZ, 0xffffffff, P6 ;  /* 0xffffffffff057807 */ /* 0x000fe40003000000 */
[----:B------:R-:W-:Y:S02]  /*2150*/  @P2 LOP3.LUT R237, R237, 0x1, RZ, 0xfc, !PT ;  /* 0x00000001eded2812 */ /* 0x000fe400078efcff */
[----:B------:R-:W-:Y:S01]  /*2160*/  ISETP.NE.AND P2, PT, R13, RZ, PT ;  /* 0x000000ff0d00720c */ /* 0x000fe20003f45270 */
[----:B------:R-:W-:Y:S01]  /*2170*/  IMAD.SHL.U32 R6, R5, 0x2, RZ ;  /* 0x0000000205067824 */ /* 0x000fe200078e00ff */
[----:B------:R-:W-:-:S02]  /*2180*/  ISETP.GE.AND P5, PT, R228, c[0x0][0x1d4], PT ;  /* 0x00007500e4007a0c */ /* 0x000fc40003fa6270 */
[----:B---3--:R-:W-:Y:S02]  /*2190*/  MOV R2, c[0x0][0x2c4] ;  /* 0x0000b10000027a02 */ /* 0x008fe40000000f00 */
[----:B------:R-:W-:Y:S02]  /*21a0*/  LOP3.LUT R13, R6, 0x2, R8, 0xe2, !PT ;  /* 0x00000002060d7812 */ /* 0x000fe400078ee208 */
[----:B------:R-:W-:Y:S01]  /*21b0*/  ISETP.NE.AND P0, PT, R2, 0x1, PT ;  /* 0x000000010200780c */ /* 0x000fe20003f05270 */
[----:B------:R-:W-:Y:S01]  /*21c0*/  IMAD R2, R4, 0x20, R229 ;  /* 0x0000002004027824 */ /* 0x000fe200078e02e5 */
[----:B------:R-:W-:Y:S01]  /*21d0*/  SHF.R.S32.HI R6, RZ, 0x1f, R14 ;  /* 0x0000001fff067819 */ /* 0x000fe2000001140e */
[----:B------:R-:W-:Y:S01]  /*21e0*/  IMAD R4, R12, c[0x0][0x17c], R0 ;  /* 0x00005f000c047a24 */ /* 0x000fe200078e0200 */
[----:B------:R-:W-:Y:S02]  /*21f0*/  SEL R10, R230, RZ, !P4 ;  /* 0x000000ffe60a7207 */ /* 0x000fe40006000000 */
[----:B------:R-:W-:Y:S01]  /*2200*/  LEA R11, R233, R2, 0x7 ;  /* 0x00000002e90b7211 */ /* 0x000fe200078e38ff */
[----:B------:R-:W-:Y:S01]  /*2210*/  IMAD.WIDE.U32 R2, R12, c[0x0][0x178], RZ ;  /* 0x00005e000c027a25 */ /* 0x000fe200078e00ff */
[----:B------:R-:W-:-:S02]  /*2220*/  SEL R12, RZ, 0x4, P5 ;  /* 0x00000004ff0c7807 */ /* 0x000fc40002800000 */
[----:B------:R-:W-:Y:S01]  /*2230*/  MOV R0, R11 ;  /* 0x0000000b00007202 */ /* 0x000fe20000000f00 */
[----:B------:R-:W-:Y:S01]  /*2240*/  IMAD.IADD R5, R3, 0x1, R4 ;  /* 0x0000000103057824 */ /* 0x000fe200078e0204 */
[----:B------:R-:W-:Y:S01]  /*2250*/  MOV R4, R2 ;  /* 0x0000000200047202 */ /* 0x000fe20000000f00 */
[----:B------:R-:W-:Y:S01]  /*2260*/  @P0 IMAD.HI.U32 R7, R11, c[0x0][0x2c8], RZ ;  /* 0x0000b2000b070a27 */ /* 0x000fe200078e00ff */
[----:B------:R-:W-:Y:S02]  /*2270*/  SEL R3, R238, RZ, !P4 ;  /* 0x000000ffee037207 */ /* 0x000fe40006000000 */
[----:B------:R-:W-:Y:S01]  /*2280*/  LOP3.LUT R48, R13, R12, RZ, 0xfc, !PT ;  /* 0x0000000c0d307212 */ /* 0x000fe200078efcff */
[C---:B------:R-:W-:Y:S01]  /*2290*/  IMAD.WIDE.U32 R4, R236.reuse, c[0x0][0x1b8], R4 ;  /* 0x00006e00ec047a25 */ /* 0x040fe200078e0004 */
[----:B------:R-:W-:Y:S02]  /*22a0*/  @P0 SHF.R.U32.HI R0, RZ, c[0x0][0x2cc], R7 ;  /* 0x0000b300ff000a19 */ /* 0x000fe40000011607 */
[----:B------:R-:W-:Y:S01]  /*22b0*/  IADD3 R2, P0, R229, R14, RZ ;  /* 0x0000000ee5027210 */ /* 0x000fe20007f1e0ff */
[----:B------:R-:W-:Y:S01]  /*22c0*/  IMAD R17, R3, c[0x0][0x1c0], RZ ;  /* 0x0000700003117a24 */ /* 0x000fe200078e02ff */
[----:B------:R-:W-:Y:S01]  /*22d0*/  ISETP.GE.AND P3, PT, R225, c[0x0][0x198], PT ;  /* 0x00006600e1007a0c */ /* 0x000fe20003f66270 */
[----:B------:R-:W-:Y:S01]  /*22e0*/  IMAD R3, R236, c[0x0][0x1bc], R5 ;  /* 0x00006f00ec037a24 */ /* 0x000fe200078e0205 */
[----:B------:R-:W-:Y:S01]  /*22f0*/  LEA.HI.X.SX32 R8, R229, R6, 0x1, P0 ;  /* 0x00000006e5087211 */ /* 0x000fe200000f0eff */
[----:B------:R-:W-:Y:S01]  /*2300*/  IMAD.WIDE.U32 R6, R2, c[0x0][0x1e0], R226 ;  /* 0x0000780002067a25 */ /* 0x000fe200078e00e2 */
[----:B------:R-:W-:-:S02]  /*2310*/  ISETP.GE.AND P4, PT, R228, c[0x0][0x198], PT ;  /* 0x00006600e4007a0c */ /* 0x000fc40003f86270 */
[----:B------:R-:W-:Y:S01]  /*2320*/  IADD3 R72, R217, -0x1, RZ ;  /* 0xffffffffd9487810 */ /* 0x000fe20007ffe0ff */
[C---:B-1----:R-:W-:Y:S02]  /*2330*/  IMAD R15, R8.reuse, c[0x0][0x1e0], RZ ;  /* 0x00007800080f7a24 */ /* 0x042fe400078e02ff */
[----:B------:R-:W-:Y:S02]  /*2340*/  IMAD R14, R8, c[0x0][0x208], RZ ;  /* 0x00008200080e7a24 */ /* 0x000fe400078e02ff */
[----:B------:R-:W-:-:S04]  /*2350*/  IMAD.WIDE.U32 R8, R2, c[0x0][0x208], R226 ;  /* 0x0000820002087a25 */ /* 0x000fc800078e00e2 */
[C---:B------:R-:W-:Y:S02]  /*2360*/  IMAD R15, R2.reuse, c[0x0][0x1e4], R15 ;  /* 0x00007900020f7a24 */ /* 0x040fe400078e020f */
[----:B------:R-:W-:Y:S02]  /*2370*/  IMAD R5, R2, c[0x0][0x20c], R14 ;  /* 0x0000830002057a24 */ /* 0x000fe400078e020e */
[----:B------:R-:W-:Y:S01]  /*2380*/  IMAD.MOV.U32 R2, RZ, RZ, R4 ;  /* 0x000000ffff027224 */ /* 0x000fe200078e0004 */
[----:B------:R-:W-:Y:S01]  /*2390*/  IADD3 R4, -R0, RZ, RZ ;  /* 0x000000ff00047210 */ /* 0x000fe20007ffe1ff */
[C---:B------:R-:W-:Y:S01]  /*23a0*/  IMAD R12, R10.reuse, c[0x0][0x1c4], R17 ;  /* 0x000071000a0c7a24 */ /* 0x040fe200078e0211 */
[----:B------:R-:W-:Y:S01]  /*23b0*/  IADD3 R5, R9, R5, RZ ;  /* 0x0000000509057210 */ /* 0x000fe20007ffe0ff */
[----:B------:R-:W-:Y:S01]  /*23c0*/  IMAD.WIDE.U32 R2, R10, c[0x0][0x1c0], R2 ;  /* 0x000070000a027a25 */ /* 0x000fe200078e0002 */
[----:B------:R-:W-:-:S03]  /*23d0*/  SHF.R.S32.HI R10, RZ, 0x1f, R0 ;  /* 0x0000001fff0a7819 */ /* 0x000fc60000011400 */
[----:B------:R-:W-:Y:S01]  /*23e0*/  IMAD R9, R4, c[0x0][0x2c4], R11 ;  /* 0x0000b10004097a24 */ /* 0x000fe200078e020b */
[----:B------:R-:W-:Y:S01]  /*23f0*/  MOV R4, R8 ;  /* 0x0000000800047202 */ /* 0x000fe20000000f00 */
[----:B------:R-:W-:Y:S02]  /*2400*/  IMAD.IADD R3, R3, 0x1, R12 ;  /* 0x0000000103037824 */ /* 0x000fe400078e020c */
[----:B------:R-:W-:Y:S01]  /*2410*/  IMAD R8, R10, c[0x0][0x1b0], RZ ;  /* 0x00006c000a087a24 */ /* 0x000fe200078e02ff */
[----:B------:R-:W-:Y:S01]  /*2420*/  SHF.R.S32.HI R10, RZ, 0x1f, R9 ;  /* 0x0000001fff0a7819 */ /* 0x000fe20000011409 */
[----:B------:R-:W-:-:S04]  /*2430*/  IMAD.WIDE.U32 R2, R0, c[0x0][0x1b0], R2 ;  /* 0x00006c0000027a25 */ /* 0x000fc800078e0002 */
[----:B------:R-:W-:Y:S02]  /*2440*/  IMAD R8, R0, c[0x0][0x1b4], R8 ;  /* 0x00006d0000087a24 */ /* 0x000fe400078e0208 */
[----:B------:R-:W-:Y:S02]  /*2450*/  IMAD.IADD R7, R7, 0x1, R15 ;  /* 0x0000000107077824 */ /* 0x000fe400078e020f */
[----:B------:R-:W-:Y:S02]  /*2460*/  IMAD.IADD R3, R3, 0x1, R8 ;  /* 0x0000000103037824 */ /* 0x000fe400078e0208 */
[----:B------:R-:W-:Y:S02]  /*2470*/  IMAD R10, R10, c[0x0][0x1a8], RZ ;  /* 0x00006a000a0a7a24 */ /* 0x000fe400078e02ff */
[----:B------:R-:W-:-:S04]  /*2480*/  IMAD.WIDE.U32 R6, R236, c[0x0][0x1e8], R6 ;  /* 0x00007a00ec067a25 */ /* 0x000fc800078e0006 */
[----:B------:R-:W-:-:S04]  /*2490*/  IMAD.WIDE.U32 R4, R236, c[0x0][0x210], R4 ;  /* 0x00008400ec047a25 */ /* 0x000fc800078e0004 */
[C---:B------:R-:W-:Y:S02]  /*24a0*/  IMAD R10, R9.reuse, c[0x0][0x1ac], R10 ;  /* 0x00006b00090a7a24 */ /* 0x040fe400078e020a */
[----:B------:R-:W-:-:S04]  /*24b0*/  IMAD.WIDE.U32 R2, R9, c[0x0][0x1a8], R2 ;  /* 0x00006a0009027a25 */ /* 0x000fc800078e0002 */
[C---:B------:R-:W-:Y:S01]  /*24c0*/  IMAD R7, R236.reuse, c[0x0][0x1ec], R7 ;  /* 0x00007b00ec077a24 */ /* 0x040fe200078e0207 */
[----:B------:R-:W-:Y:S01]  /*24d0*/  IADD3 R3, R3, R10, RZ ;  /* 0x0000000a03037210 */ /* 0x000fe20007ffe0ff */
[----:B------:R-:W-:Y:S01]  /*24e0*/  IMAD R5, R236, c[0x0][0x214], R5 ;  /* 0x00008500ec057a24 */ /* 0x000fe200078e0205 */
[----:B------:R-:W-:-:S04]  /*24f0*/  LEA R12, P0, R2, c[0x0][0x160], 0x1 ;  /* 0x00005800020c7a11 */ /* 0x000fc800078008ff */
[----:B------:R-:W-:Y:S02]  /*2500*/  LEA.HI.X R10, R2, c[0x0][0x164], R3, 0x1, P0 ;  /* 0x00005900020a7a11 */ /* 0x000fe400000f0c03 */
[----:B----4-:R-:W-:Y:S01]  /*2510*/  @P1 SHF.R.S32.HI R0, RZ, 0x1f, R16 ;  /* 0x0000001fff001819 */ /* 0x010fe20000011410 */
[----:B------:R-:W-:Y:S01]  /*2520*/  @!P1 IMAD.MOV.U32 R16, RZ, RZ, R230 ;  /* 0x000000ffff109224 */ /* 0x000fe200078e00e6 */
[----:B------:R-:W-:Y:S02]  /*2530*/  @!P1 MOV R0, R238 ;  /* 0x000000ee00009202 */ /* 0x000fe40000000f00 */
[----:B------:R-:W-:Y:S02]  /*2540*/  ISETP.GE.AND P1, PT, R226, c[0x0][0x198], PT ;  /* 0x00006600e2007a0c */ /* 0x000fe40003f26270 */
[----:B------:R-:W-:Y:S02]  /*2550*/  SEL R8, R0, RZ, !P2 ;  /* 0x000000ff00087207 */ /* 0x000fe40005000000 */
[----:B------:R-:W-:-:S03]  /*2560*/  SEL R0, R16, RZ, !P2 ;  /* 0x000000ff10007207 */ /* 0x000fc60005000000 */
[C---:B------:R-:W-:Y:S02]  /*2570*/  IMAD R9, R8.reuse, c[0x0][0x1f0], RZ ;  /* 0x00007c0008097a24 */ /* 0x040fe400078e02ff */
[----:B------:R-:W-:Y:S02]  /*2580*/  IMAD R8, R8, c[0x0][0x218], RZ ;  /* 0x0000860008087a24 */ /* 0x000fe400078e02ff */
[C---:B------:R-:W-:Y:S02]  /*2590*/  IMAD R11, R0.reuse, c[0x0][0x1f4], R9 ;  /* 0x00007d00000b7a24 */ /* 0x040fe400078e0209 */
[----:B------:R-:W-:-:S04]  /*25a0*/  IMAD.WIDE.U32 R220, R0, c[0x0][0x1f0], R6 ;  /* 0x00007c0000dc7a25 */ /* 0x000fc800078e0006 */
[C---:B------:R-:W-:Y:S01]  /*25b0*/  IMAD R8, R0.reuse, c[0x0][0x21c], R8 ;  /* 0x0000870000087a24 */ /* 0x040fe200078e0208 */
[----:B------:R-:W-:Y:S01]  /*25c0*/  IADD3 R219, R221, R11, RZ ;  /* 0x0000000bdddb7210 */ /* 0x000fe20007ffe0ff */
[----:B------:R-:W-:-:S04]  /*25d0*/  IMAD.WIDE.U32 R222, R0, c[0x0][0x218], R4 ;  /* 0x0000860000de7a25 */ /* 0x000fc800078e0004 */
[----:B------:R-:W-:Y:S02]  /*25e0*/  IMAD R9, R233, 0x80, R229 ;  /* 0x00000080e9097824 */ /* 0x000fe400078e02e5 */
[----:B------:R-:W-:Y:S01]  /*25f0*/  IMAD.IADD R224, R223, 0x1, R8 ;  /* 0x00000001dfe07824 */ /* 0x000fe200078e0208 */
[----:B------:R-:W-:Y:S05]  /*2600*/  BRA.DIV ~URZ, `(.L_x_38) ;  /* 0x0000a8f27f007947 */ /* 0x000fea000b800000 */
[----:B------:R1:W2:Y:S02]  /*2610*/  SHFL.IDX PT, R8, R10, RZ, 0x1c1f ;  /* 0x001c1fff0a087589 */ /* 0x0002a400000e0000 */
.L_x_126:
[----:B------:R-:W-:Y:S05]  /*2620*/  BRA.DIV ~URZ, `(.L_x_39) ;  /* 0x0000a9427f007947 */ /* 0x000fea000b800000 */
[----:B------:R3:W4:Y:S02]  /*2630*/  SHFL.IDX PT, R0, R12, RZ, 0x1c1f ;  /* 0x001c1fff0c007589 */ /* 0x00072400000e0000 */
.L_x_127:
[----:B------:R-:W-:Y:S01]  /*2640*/  IMAD R11, R18, c[0x0][0x2c4], RZ ;  /* 0x0000b100120b7a24 */ /* 0x000fe200078e02ff */
[----:B------:R-:W-:Y:S04]  /*2650*/  BSSY B0, `(.L_x_40) ;  /* 0x0000013000007945 */ /* 0x000fe80003800000 */
[----:B------:R-:W-:-:S13]  /*2660*/  ISETP.GE.AND P0, PT, R9, R11, PT ;  /* 0x0000000b0900720c */ /* 0x000fda0003f06270 */
[----:B------:R-:W-:Y:S05]  /*2670*/  @P0 BRA `(.L_x_41) ;  /* 0x0000010000000947 */ /* 0x000fea0003800000 */
[----:B------:R-:W5:Y:S04]  /*2680*/  LDL R2, [R1+0x38] ;  /* 0x0000380001027983 */ /* 0x000f680000100800 */
[----:B---3--:R-:W3:Y:S04]  /*2690*/  LDL R13, [R1+0x44] ;  /* 0x00004400010d7983 */ /* 0x008ee80000100800 */
[----:B----4-:R-:W4:Y:S01]  /*26a0*/  LDL R14, [R1+0x34] ;  /* 0x00003400010e7983 */ /* 0x010f220000100800 */
[----:B------:R-:W-:-:S04]  /*26b0*/  LEA R6, P0, R226, R0, 0x1 ;  /* 0x00000000e2067211 */ /* 0x000fc800078008ff */
[----:B--2---:R-:W-:Y:S02]  /*26c0*/  LEA.HI.X R7, R226, R8, R227, 0x1, P0 ;  /* 0x00000008e2077211 */ /* 0x004fe400000f0ce3 */
[----:B------:R-:W-:-:S04]  /*26d0*/  LEA R4, P0, R225, R0, 0x1 ;  /* 0x00000000e1047211 */ /* 0x000fc800078008ff */
[----:B-----5:R-:W-:Y:S02]  /*26e0*/  LEA.HI.X R5, R225, R8, R2, 0x1, P0 ;  /* 0x00000008e1057211 */ /* 0x020fe400000f0c02 */
[----:B------:R-:W-:Y:S01]  /*26f0*/  LEA R2, P0, R228, R0, 0x1 ;  /* 0x00000000e4027211 */ /* 0x000fe200078008ff */
[----:B---3--:R-:W-:-:S03]  /*2700*/  IMAD.SHL.U32 R0, R13, 0x2, RZ ;  /* 0x000000020d007824 */ /* 0x008fc600078e00ff */
[----:B----4-:R-:W-:Y:S02]  /*2710*/  LEA.HI.X R3, R228, R8, R14, 0x1, P0 ;  /* 0x00000008e4037211 */ /* 0x010fe400000f0c0e */
[----:B------:R-:W-:Y:S01]  /*2720*/  @!PT LDS RZ, [RZ] ;  /* 0x00000000fffff984 */ /* 0x000fe20000000800 */
[----:B------:R-:W-:Y:S01]  /*2730*/  @!PT LDS RZ, [RZ] ;  /* 0x00000000fffff984 */ /* 0x000fe20000000800 */
[----:B------:R-:W-:Y:S01]  /*2740*/  @!PT LDS RZ, [RZ] ;  /* 0x00000000fffff984 */ /* 0x000fe20000000800 */
[----:B------:R2:W-:Y:S04]  /*2750*/  LDGSTS.E.BYPASS.LTC128B.128 [R0+0x6080], [R6.64], !P1 ;  /* 0x0608000006007fae */ /* 0x0005e8000c901d46 */
[----:B------:R2:W-:Y:S04]  /*2760*/  LDGSTS.E.BYPASS.LTC128B.128 [R0+0x8080], [R4.64], !P3 ;  /* 0x0808000004007fae */ /* 0x0005e8000d901d46 */
[----:B------:R2:W-:Y:S02]  /*2770*/  LDGSTS.E.BYPASS.LTC128B.128 [R0+0xa080], [R2.64], !P4 ;  /* 0x0a08000002007fae */ /* 0x0005e4000e101d46 */
.L_x_41:
[----:B------:R-:W-:Y:S05]  /*2780*/  BSYNC B0 ;  /* 0x0000000000007941 */ /* 0x000fea0003800000 */
.L_x_40:
[----:B------:R-:W-:Y:S05]  /*2790*/  BRA.DIV ~URZ, `(.L_x_42) ;  /* 0x0000a8327f007947 */ /* 0x000fea000b800000 */
[----:B--2---:R2:W1:Y:S04]  /*27a0*/  SHFL.IDX PT, R8, R10, 0x1, 0x1c1f ;  /* 0x003c1f000a087f89 */ /* 0x00446800000e0000 */
[----:B----4-:R2:W4:Y:S02]  /*27b0*/  SHFL.IDX PT, R0, R12, 0x1, 0x1c1f ;  /* 0x003c1f000c007f89 */ /* 0x01052400000e0000 */
.L_x_128:
[----:B------:R-:W-:Y:S01]  /*27c0*/  IADD3 R2, R9, 0x20, RZ ;  /* 0x0000002009027810 */ /* 0x000fe20007ffe0ff */
[----:B------:R-:W-:Y:S03]  /*27d0*/  BSSY B0, `(.L_x_43) ;  /* 0x0000013000007945 */ /* 0x000fe60003800000 */
[----:B------:R-:W-:-:S13]  /*27e0*/  ISETP.GE.AND P0, PT, R2, R11, PT ;  /* 0x0000000b0200720c */ /* 0x000fda0003f06270 */
[----:B------:R-:W-:Y:S05]  /*27f0*/  @P0 BRA `(.L_x_44) ;  /* 0x0000010000000947 */ /* 0x000fea0003800000 */
[----:B------:R-:W5:Y:S04]  /*2800*/  LDL R3, [R1+0x38] ;  /* 0x0000380001037983 */ /* 0x000f680000100800 */
[----:B--2---:R-:W2:Y:S04]  /*2810*/  LDL R13, [R1+0x44] ;  /* 0x00004400010d7983 */ /* 0x004ea80000100800 */
[----:B---3--:R-:W3:Y:S01]  /*2820*/  LDL R14, [R1+0x34] ;  /* 0x00003400010e7983 */ /* 0x008ee20000100800 */
[----:B----4-:R-:W-:-:S04]  /*2830*/  LEA R6, P0, R226, R0, 0x1 ;  /* 0x00000000e2067211 */ /* 0x010fc800078008ff */
[----:B-1----:R-:W-:Y:S02]  /*2840*/  LEA.HI.X R7, R226, R8, R227, 0x1, P0 ;  /* 0x00000008e2077211 */ /* 0x002fe400000f0ce3 */
[----:B------:R-:W-:-:S04]  /*2850*/  LEA R4, P0, R225, R0, 0x1 ;  /* 0x00000000e1047211 */ /* 0x000fc800078008ff */
[----:B-----5:R-:W-:Y:S02]  /*2860*/  LEA.HI.X R5, R225, R8, R3, 0x1, P0 ;  /* 0x00000008e1057211 */ /* 0x020fe400000f0c03 */
[----:B------:R-:W-:Y:S01]  /*2870*/  LEA R2, P0, R228, R0, 0x1 ;  /* 0x00000000e4027211 */ /* 0x000fe200078008ff */
[----:B--2---:R-:W-:-:S03]  /*2880*/  IMAD.SHL.U32 R0, R13, 0x2, RZ ;  /* 0x000000020d007824 */ /* 0x004fc600078e00ff */
[----:B---3--:R-:W-:Y:S02]  /*2890*/  LEA.HI.X R3, R228, R8, R14, 0x1, P0 ;  /* 0x00000008e4037211 */ /* 0x008fe400000f0c0e */
[----:B------:R-:W-:Y:S01]  /*28a0*/  @!PT LDS RZ, [RZ] ;  /* 0x00000000fffff984 */ /* 0x000fe20000000800 */
[----:B------:R-:W-:Y:S01]  /*28b0*/  @!PT LDS RZ, [RZ] ;  /* 0x00000000fffff984 */ /* 0x000fe20000000800 */
[----:B------:R-:W-:Y:S01]  /*28c0*/  @!PT LDS RZ, [RZ] ;  /* 0x00000000fffff984 */ /* 0x000fe20000000800 */
[----:B------:R1:W-:Y:S04]  /*28d0*/  LDGSTS.E.BYPASS.LTC128B.128 [R0+0x6880], [R6.64], !P1 ;  /* 0x0688000006007fae */ /* 0x0003e8000c901d46 */
[----:B------:R1:W-:Y:S04]  /*28e0*/  LDGSTS.E.BYPASS.LTC128B.128 [R0+0x8880], [R4.64], !P3 ;  /* 0x0888000004007fae */ /* 0x0003e8000d901d46 */
[----:B------:R1:W-:Y:S02]  /*28f0*/  LDGSTS.E.BYPASS.LTC128B.128 [R0+0xa880], [R2.64], !P4 ;  /* 0x0a88000002007fae */ /* 0x0003e4000e101d46 */
.L_x_44:
[----:B------:R-:W-:Y:S05]  /*2900*/  BSYNC B0 ;  /* 0x0000000000007941 */ /* 0x000fea0003800000 */
.L_x_43:
[----:B------:R-:W-:Y:S05]  /*2910*/  BRA.DIV ~URZ, `(.L_x_45) ;  /* 0x0000a7727f007947 */ /* 0x000fea000b800000 */
[----:B-1----:R1:W2:Y:S02]  /*2920*/  SHFL.IDX PT, R8, R10, 0x2, 0x1c1f ;  /* 0x005c1f000a087f89 */ /* 0x0022a400000e0000 */
.L_x_129:
[----:B------:R-:W-:Y:S05]  /*2930*/  BRA.DIV ~URZ, `(.L_x_46) ;  /* 0x0000a7c27f007947 */ /* 0x000fea000b800000 */
[----:B----4-:R4:W1:Y:S02]  /*2940*/  SHFL.IDX PT, R0, R12, 0x2, 0x1c1f ;  /* 0x005c1f000c007f89 */ /* 0x01086400000e0000 */
.L_x_130:
[----:B------:R-:W-:Y:S01]  /*2950*/  IADD3 R2, R9, 0x40, RZ ;  /* 0x0000004009027810 */ /* 0x000fe20007ffe0ff */
[----:B------:R-:W-:Y:S03]  /*2960*/  BSSY B0, `(.L_x_47) ;  /* 0x0000013000007945 */ /* 0x000fe60003800000 */
[----:B------:R-:W-:-:S13]  /*2970*/  ISETP.GE.AND P0, PT, R2, R11, PT ;  /* 0x0000000b0200720c */ /* 0x000fda0003f06270 */
[----:B------:R-:W-:Y:S05]  /*2980*/  @P0 BRA `(.L_x_48) ;  /* 0x0000010000000947 */ /* 0x000fea0003800000 */
[----:B------:R-:W5:Y:S04]  /*2990*/  LDL R3, [R1+0x38] ;  /* 0x0000380001037983 */ /* 0x000f680000100800 */
[----:B---3--:R-:W3:Y:S04]  /*29a0*/  LDL R13, [R1+0x44] ;  /* 0x00004400010d7983 */ /* 0x008ee80000100800 */
[----:B----4-:R-:W4:Y:S01]  /*29b0*/  LDL R14, [R1+0x34] ;  /* 0x00003400010e7983 */ /* 0x010f220000100800 */
[----:B-1----:R-:W-:-:S04]  /*29c0*/  LEA R6, P0, R226, R0, 0x1 ;  /* 0x00000000e2067211 */ /* 0x002fc800078008ff */
        /* <DEDUP_REMOVED lines=12> */
.L_x_48:
[----:B------:R-:W-:Y:S05]  /*2a90*/  BSYNC B0 ;  /* 0x0000000000007941 */ /* 0x000fea0003800000 */
.L_x_47:
[----:B------:R-:W-:Y:S05]  /*2aa0*/  BRA.DIV ~URZ, `(.L_x_49) ;  /* 0x0000a6b27f007947 */ /* 0x000fea000b800000 */
[----:B--2---:R2:W3:Y:S04]  /*2ab0*/  SHFL.IDX PT, R8, R10, 0x3, 0x1c1f ;  /* 0x007c1f000a087f89 */ /* 0x0044e800000e0000 */
[----:B-1----:R2:W1:Y:S02]  /*2ac0*/  SHFL.IDX PT, R0, R12, 0x3, 0x1c1f ;  /* 0x007c1f000c007f89 */ /* 0x00246400000e0000 */
.L_x_131:
[----:B------:R-:W5:Y:S04]  /*2ad0*/  LDL R5, [R1+0x44] ;  /* 0x0000440001057983 */ /* 0x000f680000100800 */
[----:B--2---:R-:W2:Y:S04]  /*2ae0*/  LDL R4, [R1+0x38] ;  /* 0x0000380001047983 */ /* 0x004ea80000100800 */
[----:B----4-:R-:W4:Y:S01]  /*2af0*/  LDL R13, [R1+0x34] ;  /* 0x00003400010d7983 */ /* 0x010f220000100800 */
[----:B------:R-:W-:Y:S01]  /*2b00*/  IADD3 R2, R9, 0x60, RZ ;  /* 0x0000006009027810 */ /* 0x000fe20007ffe0ff */
[----:B---3--:R-:W-:-:S02]  /*2b10*/  IMAD.MOV.U32 R12, RZ, RZ, 0x30 ;  /* 0x00000030ff0c7424 */ /* 0x008fc400078e00ff */
[----:B------:R-:W-:Y:S01]  /*2b20*/  IMAD.MOV.U32 R74, RZ, RZ, R220 ;  /* 0x000000ffff4a7224 */ /* 0x000fe200078e00dc */
[----:B------:R-:W-:Y:S01]  /*2b30*/  ISETP.GE.AND P2, PT, R2, R11, PT ;  /* 0x0000000b0200720c */ /* 0x000fe20003f46270 */
[----:B------:R-:W-:Y:S01]  /*2b40*/  IMAD R12, R217, -0x30, R12 ;  /* 0xffffffd0d90c7824 */ /* 0x000fe200078e020c */
[----:B------:R-:W-:Y:S01]  /*2b50*/  SHF.R.S32.HI R11, RZ, 0x1f, R72 ;  /* 0x0000001fff0b7819 */ /* 0x000fe20000011448 */
[----:B------:R-:W-:Y:S02]  /*2b60*/  IMAD.MOV.U32 R75, RZ, RZ, R219 ;  /* 0x000000ffff4b7224 */ /* 0x000fe400078e00db */
[----:B------:R-:W-:-:S05]  /*2b70*/  IMAD.IADD R73, R19, 0x1, R12 ;  /* 0x0000000113497824 */ /* 0x000fca00078e020c */
[----:B------:R-:W-:-:S03]  /*2b80*/  IMNMX R10, R73, 0x30, PT ;  /* 0x00000030490a7817 */ /* 0x000fc60003800200 */
[----:B-1----:R-:W-:-:S04]  /*2b90*/  @!P2 LEA R2, P0, R226, R0, 0x1 ;  /* 0x00000000e202a211 */ /* 0x002fc800078008ff */
[----:B------:R-:W-:Y:S02]  /*2ba0*/  @!P2 LEA.HI.X R3, R226, R8, R227, 0x1, P0 ;  /* 0x00000008e203a211 */ /* 0x000fe400000f0ce3 */
[----:B------:R-:W-:Y:S01]  /*2bb0*/  @!P2 LEA R6, P0, R225, R0, 0x1 ;  /* 0x00000000e106a211 */ /* 0x000fe200078008ff */
[----:B-----5:R-:W-:Y:S02]  /*2bc0*/  IMAD.SHL.U32 R193, R5, 0x2, RZ ;  /* 0x0000000205c17824 */ /* 0x020fe400078e00ff */
[----:B------:R-:W-:Y:S01]  /*2bd0*/  IMAD R5, R11, c[0x0][0x1e0], RZ ;  /* 0x000078000b057a24 */ /* 0x000fe200078e02ff */
[----:B--2---:R-:W-:Y:S02]  /*2be0*/  @!P2 LEA.HI.X R7, R225, R8, R4, 0x1, P0 ;  /* 0x00000008e107a211 */ /* 0x004fe400000f0c04 */
[----:B------:R-:W-:Y:S01]  /*2bf0*/  @!PT LDS RZ, [RZ] ;  /* 0x00000000fffff984 */ /* 0x000fe20000000800 */
[----:B------:R-:W-:Y:S01]  /*2c00*/  @!PT LDS RZ, [RZ] ;  /* 0x00000000fffff984 */ /* 0x000fe20000000800 */
[----:B------:R-:W-:Y:S01]  /*2c10*/  @!PT LDS RZ, [RZ] ;  /* 0x00000000fffff984 */ /* 0x000fe20000000800 */
[----:B------:R1:W-:Y:S01]  /*2c20*/  @!P2 LDGSTS.E.BYPASS.LTC128B.128 [R193+0x7880], [R2.64], !P1 ;  /* 0x0788000002c1afae */ /* 0x0003e2000c901d46 */
[----:B------:R-:W-:Y:S01]  /*2c30*/  @!P2 LEA R4, P0, R228, R0, 0x1 ;  /* 0x00000000e404a211 */ /* 0x000fe200078008ff */
[----:B------:R-:W-:-:S02]  /*2c40*/  IMAD.IADD R0, R10, 0x1, -R229 ;  /* 0x000000010a007824 */ /* 0x000fc400078e0ae5 */
[----:B------:R-:W-:Y:S01]  /*2c50*/  IMAD R9, R72, c[0x0][0x1e4], R5 ;  /* 0x0000790048097a24 */ /* 0x000fe200078e0205 */
[----:B----4-:R-:W-:Y:S01]  /*2c60*/  @!P2 LEA.HI.X R5, R228, R8, R13, 0x1, P0 ;  /* 0x00000008e405a211 */ /* 0x010fe200000f0c0d */
[----:B------:R2:W-:Y:S01]  /*2c70*/  @!P2 LDGSTS.E.BYPASS.LTC128B.128 [R193+0x9880], [R6.64], !P3 ;  /* 0x0988000006c1afae */ /* 0x0005e2000d901d46 */
[C---:B------:R-:W-:Y:S01]  /*2c80*/  ISETP.GE.AND P0, PT, R0.reuse, 0x21, PT ;  /* 0x000000210000780c */ /* 0x040fe20003f06270 */
[----:B------:R-:W-:Y:S01]  /*2c90*/  IMAD.MOV.U32 R8, RZ, RZ, 0x20 ;  /* 0x00000020ff087424 */ /* 0x000fe200078e00ff */
[----:B------:R-:W-:Y:S01]  /*2ca0*/  ISETP.GE.AND P1, PT, R0, 0x1, PT ;  /* 0x000000010000780c */ /* 0x000fe20003f26270 */
[----:B------:R3:W-:Y:S04]  /*2cb0*/  @!P2 LDGSTS.E.BYPASS.LTC128B.128 [R193+0xb880], [R4.64], !P4 ;  /* 0x0b88000004c1afae */ /* 0x0007e8000e101d46 */
[----:B------:R-:W0:Y:S01]  /*2cc0*/  LDGDEPBAR ;  /* 0x00000000000079af */ /* 0x000e220000000000 */
[----:B------:R-:W-:Y:S01]  /*2cd0*/  WARPSYNC 0xffffffff ;  /* 0xffffffff00007948 */ /* 0x000fe20003800000 */
[----:B------:R-:W-:Y:S02]  /*2ce0*/  BSSY B0, `(.L_x_50) ;  /* 0x00000cf000007945 */ /* 0x000fe40003800000 */
[----:B------:R-:W-:Y:S06]  /*2cf0*/  BAR.SYNC.DEFER_BLOCKING 0x0 ;  /* 0x0000000000007b1d */ /* 0x000fec0000010000 */
[----:B------:R-:W4:Y:S01]  /*2d00*/  S2R R13, SR_TID.X ;  /* 0x00000000000d7919 */ /* 0x000f220000002100 */
[----:B-1----:R-:W-:-:S04]  /*2d10*/  IMAD.WIDE.U32 R2, R72, c[0x0][0x1e0], RZ ;  /* 0x0000780048027a25 */ /* 0x002fc800078e00ff */
[----:B------:R-:W-:Y:S02]  /*2d20*/  IMAD.IADD R0, R3, 0x1, R9 ;  /* 0x0000000103007824 */ /* 0x000fe400078e0209 */
[----:B------:R-:W-:-:S04]  /*2d30*/  IMAD.WIDE.U32 R2, R2, 0x30, R74 ;  /* 0x0000003002027825 */ /* 0x000fc800078e004a */
[----:B------:R-:W-:Y:S01]  /*2d40*/  IMAD R0, R0, 0x30, RZ ;  /* 0x0000003000007824 */ /* 0x000fe200078e02ff */
[----:B---3--:R-:W-:Y:S01]  /*2d50*/  @P1 LEA R4, P3, R2, c[0x0][0x1c8], 0x1 ;  /* 0x0000720002041a11 */ /* 0x008fe200078608ff */
[----:B--2---:R-:W-:-:S04]  /*2d60*/  IMAD.WIDE.U32 R6, R8, c[0x0][0x1e0], RZ ;  /* 0x0000780008067a25 */ /* 0x004fc800078e00ff */
[----:B------:R-:W-:Y:S02]  /*2d70*/  IMAD R5, R8, c[0x0][0x1e4], RZ ;  /* 0x0000790008057a24 */ /* 0x000fe400078e02ff */
[----:B------:R-:W-:Y:S01]  /*2d80*/  IMAD.IADD R0, R3, 0x1, R0 ;  /* 0x0000000103007824 */ /* 0x000fe200078e0200 */
[----:B------:R-:W-:Y:S02]  /*2d90*/  @P0 IADD3 R3, P2, R2, R6, RZ ;  /* 0x0000000602030210 */ /* 0x000fe40007f5e0ff */
[----:B----4-:R-:W-:Y:S02]  /*2da0*/  ISETP.GT.AND P4, PT, R13, 0x3f, PT ;  /* 0x0000003f0d00780c */ /* 0x010fe40003f84270 */
[----:B------:R-:W-:Y:S02]  /*2db0*/  @P0 IADD3.X R6, R0, R7, R5, P2, !PT ;  /* 0x0000000700060210 */ /* 0x000fe400017fe405 */
[----:B------:R-:W-:Y:S01]  /*2dc0*/  @P1 LEA.HI.X R5, R2, c[0x0][0x1cc], R0, 0x1, P3 ;  /* 0x0000730002051a11 */ /* 0x000fe200018f0c00 */
[----:B------:R-:W-:Y:S01]  /*2dd0*/  IMAD R0, R11, c[0x0][0x208], RZ ;  /* 0x000082000b007a24 */ /* 0x000fe200078e02ff */
[----:B------:R-:W-:-:S02]  /*2de0*/  LOP3.LUT P3, RZ, R237, 0x1, RZ, 0xc0, !PT ;  /* 0x00000001edff7812 */ /* 0x000fc4000786c0ff */
[----:B------:R-:W-:Y:S01]  /*2df0*/  @P0 LEA R2, P2, R3, c[0x0][0x1c8], 0x1 ;  /* 0x0000720003020a11 */ /* 0x000fe200078408ff */
[----:B------:R-:W-:-:S03]  /*2e00*/  IMAD R0, R72, c[0x0][0x20c], R0 ;  /* 0x0000830048007a24 */ /* 0x000fc600078e0200 */
[----:B------:R-:W-:Y:S01]  /*2e10*/  @P0 LEA.HI.X R3, R3, c[0x0][0x1cc], R6, 0x1, P2 ;  /* 0x0000730003030a11 */ /* 0x000fe200010f0c06 */
[----:B------:R-:W-:Y:S01]  /*2e20*/  IMAD.WIDE.U32 R6, R72, c[0x0][0x208], RZ ;  /* 0x0000820048067a25 */ /* 0x000fe200078e00ff */
[----:B------:R-:W-:-:S03]  /*2e30*/  LOP3.LUT P2, RZ, R48, 0x2, RZ, 0xc0, !PT ;  /* 0x0000000230ff7812 */ /* 0x000fc6000784c0ff */
[----:B------:R-:W-:Y:S02]  /*2e40*/  IMAD.IADD R0, R7, 0x1, R0 ;  /* 0x0000000107007824 */ /* 0x000fe400078e0200 */
[----:B------:R-:W-:Y:S01]  /*2e50*/  @!PT LDS RZ, [RZ] ;  /* 0x00000000fffff984 */ /* 0x000fe20000000800 */
[----:B------:R-:W-:Y:S01]  /*2e60*/  @!PT LDS RZ, [RZ] ;  /* 0x00000000fffff984 */ /* 0x000fe20000000800 */
[----:B------:R-:W-:Y:S01]  /*2e70*/  @!PT LDS RZ, [RZ] ;  /* 0x00000000fffff984 */ /* 0x000fe20000000800 */
[----:B------:R1:W-:Y:S02]  /*2e80*/  @P1 LDGSTS.E.BYPASS.LTC128B.128 [R193+0x3c80], [R4.64], !P3 ;  /* 0x03c8000004c11fae */ /* 0x0003e4000d901d46 */
[----:B------:R-:W-:Y:S02]  /*2e90*/  IMAD R0, R0, 0x30, RZ ;  /* 0x0000003000007824 */ /* 0x000fe400078e02ff */
[----:B------:R1:W-:Y:S04]  /*2ea0*/  @P1 LDGSTS.E.BYPASS.LTC128B.128 [R193+0x4880], [R4.64+0x40], !P6 ;  /* 0x0488004004c11fae */ /* 0x0003e8000f101d46 */
[----:B------:R1:W-:Y:S04]  /*2eb0*/  @P1 LDGSTS.E.BYPASS.LTC128B.128 [R193+0x5480], [R4.64+0x80], !P5 ;  /* 0x0548008004c11fae */ /* 0x0003e8000e901d46 */
[----:B------:R2:W-:Y:S01]  /*2ec0*/  @P0 LDGSTS.E.BYPASS.LTC128B.128 [R193+0x4480], [R2.64], !P3 ;  /* 0x0448000002c10fae */ /* 0x0005e2000d901d46 */
[----:B------:R-:W-:-:S03]  /*2ed0*/  LOP3.LUT P3, RZ, R48, 0x1, RZ, 0xc0, !PT ;  /* 0x0000000130ff7812 */ /* 0x000fc6000786c0ff */
[----:B------:R2:W-:Y:S04]  /*2ee0*/  @P0 LDGSTS.E.BYPASS.LTC128B.128 [R193+0x5080], [R2.64+0x40], !P6 ;  /* 0x0508004002c10fae */ /* 0x0005e8000f101d46 */
[----:B------:R2:W-:Y:S04]  /*2ef0*/  @P0 LDGSTS.E.BYPASS.LTC128B.128 [R193+0x5c80], [R2.64+0x80], !P5 ;  /* 0x05c8008002c10fae */ /* 0x0005e8000e901d46 */
[----:B------:R-:W0:Y:S01]  /*2f00*/  LDGDEPBAR ;  /* 0x00000000000079af */ /* 0x000e220000000000 */
[----:B--2---:R-:W-:Y:S01]  /*2f10*/  IMAD.MOV.U32 R2, RZ, RZ, R222 ;  /* 0x000000ffff027224 */ /* 0x004fe200078e00de */
[----:B------:R-:W-:-:S04]  /*2f20*/  DEPBAR.LE SB0, 0x1 ;  /* 0x000080400000791a */ /* 0x000fc80000000000 */
[----:B------:R-:W-:-:S04]  /*2f30*/  DEPBAR.LE SB0, 0x0 ;  /* 0x000080000000791a */ /* 0x000fc80000000000 */
[----:B------:R-:W-:Y:S01]  /*2f40*/  BAR.SYNC.DEFER_BLOCKING 0x0 ;  /* 0x0000000000007b1d */ /* 0x000fe20000010000 */
[----:B------:R-:W-:-:S04]  /*2f50*/  IMAD.MOV.U32 R3, RZ, RZ, R224 ;  /* 0x000000ffff037224 */ /* 0x000fc800078e00e0 */
[----:B-1----:R-:W-:-:S04]  /*2f60*/  IMAD.WIDE.U32 R4, R6, 0x30, R2 ;  /* 0x0000003006047825 */ /* 0x002fc800078e0002 */
[----:B------:R-:W-:Y:S01]  /*2f70*/  IMAD.IADD R0, R5, 0x1, R0 ;  /* 0x0000000105007824 */ /* 0x000fe200078e0200 */
[----:B------:R-:W-:Y:S01]  /*2f80*/  LEA R2, P0, R4, c[0x0][0x1f8], 0x1 ;  /* 0x00007e0004027a11 */ /* 0x000fe200078008ff */
[----:B------:R-:W-:-:S03]  /*2f90*/  @!P4 IMAD.MOV.U32 R5, RZ, RZ, c[0x0][0x208] ;  /* 0x00008200ff05c624 */ /* 0x000fc600078e00ff */
[----:B------:R-:W-:Y:S01]  /*2fa0*/  LEA.HI.X R3, R4, c[0x0][0x1fc], R0, 0x1, P0 ;  /* 0x00007f0004037a11 */ /* 0x000fe200000f0c00 */
[----:B------:R-:W-:Y:S01]  /*2fb0*/  @!P4 IMAD.MOV.U32 R4, RZ, RZ, c[0x0][0x20c] ;  /* 0x00008300ff04c624 */ /* 0x000fe200078e00ff */
[C---:B------:R-:W-:Y:S02]  /*2fc0*/  @!P4 LEA R16, P0, R5.reuse, R2, 0x6 ;  /* 0x000000020510c211 */ /* 0x040fe400078030ff */
[----:B------:R-:W-:Y:S02]  /*2fd0*/  IADD3 R0, R12, R19, -R229 ;  /* 0x000000130c007210 */ /* 0x000fe40007ffe8e5 */
[----:B------:R-:W-:Y:S02]  /*2fe0*/  @!P4 LEA.HI.X R17, R5, R3, R4, 0x6, P0 ;  /* 0x000000030511c211 */ /* 0x000fe400000f3404 */
[C---:B------:R-:W-:Y:S01]  /*2ff0*/  ISETP.LT.OR P0, PT, R0.reuse, 0x1, !P3 ;  /* 0x000000010000780c */ /* 0x040fe20005f01670 */
[----:B------:R-:W-:Y:S01]  /*3000*/  LDSM.16.M88.4 R8, [R182+0x1000] ;  /* 0x00100000b608783b */ /* 0x000fe20000000200 */
[----:B------:R-:W-:-:S03]  /*3010*/  @!P4 ISETP.LT.OR P3, PT, R0, 0x21, !P3 ;  /* 0x000000210000c80c */ /* 0x000fc60005f61670 */
[----:B------:R-:W1:Y:S04]  /*3020*/  LDSM.16.M88.4 R32, [R123] ;  /* 0x000000007b20783b */ /* 0x000e680000000200 */
[----:B------:R-:W2:Y:S04]  /*3030*/  LDSM.16.M88.4 R28, [R123+0x400] ;  /* 0x000400007b1c783b */ /* 0x000ea80000000200 */
[----:B------:R-:W3:Y:S04]  /*3040*/  LDSM.16.M88.4 R20, [R123+0x800] ;  /* 0x000800007b14783b */ /* 0x000ee80000000200 */
[----:B------:R-:W4:Y:S04]  /*3050*/  LDSM.16.M88.4 R12, [R182] ;  /* 0x00000000b60c783b */ /* 0x000f280000000200 */
[----:B------:R-:W-:Y:S04]  /*3060*/  LDSM.16.M88.4 R24, [R183] ;  /* 0x00000000b718783b */ /* 0x000fe80000000200 */
[----:B------:R-:W-:Y:S04]  /*3070*/  LDSM.16.M88.4 R4, [R183+0x1000] ;  /* 0x00100000b704783b */ /* 0x000fe80000000200 */
[----:B------:R-:W5:Y:S04]  /*3080*/  LDSM.16.M88.4 R36, [R184] ;  /* 0x00000000b824783b */ /* 0x000f680000000200 */
[----:B------:R-:W4:Y:S04]  /*3090*/  LDSM.16.M88.4 R40, [R192] ;  /* 0x00000000c028783b */ /* 0x000f280000000200 */
[----:B------:R-:W4:Y:S04]  /*30a0*/  LDSM.16.M88.4 R44, [R191] ;  /* 0x00000000bf2c783b */ /* 0x000f280000000200 */
[----:B------:R-:W-:Y:S01]  /*30b0*/  @!PT LDS RZ, [RZ] ;  /* 0x00000000fffff984 */ /* 0x000fe20000000800 */
[----:B------:R-:W-:Y:S01]  /*30c0*/  @!PT LDS RZ, [RZ] ;  /* 0x00000000fffff984 */ /* 0x000fe20000000800 */
[----:B------:R-:W-:Y:S01]  /*30d0*/  @!PT LDS RZ, [RZ] ;  /* 0x00000000fffff984 */ /* 0x000fe20000000800 */
[----:B------:R4:W-:Y:S01]  /*30e0*/  LDGSTS.E.BYPASS.LTC128B.128 [R193+0x1880], [R2.64], !P0 ;  /* 0x0188000002c17fae */ /* 0x0009e2000c101d46 */
[----:B------:R-:W-:Y:S01]  /*30f0*/  ISETP.LT.OR P0, PT, R0, 0x1, !P2 ;  /* 0x000000010000780c */ /* 0x000fe20005701670 */
[C---:B-1----:R-:W-:Y:S08]  /*3100*/  HMMA.16816.F32 R64, R8.reuse, R32, RZ ;  /* 0x000000200840723c */ /* 0x042ff000000018ff */
[----:B--2---:R-:W-:Y:S04]  /*3110*/  HMMA.16816.F32 R56, R8, R28, RZ ;  /* 0x0000001c0838723c */ /* 0x004fe800000018ff */
[----:B------:R1:W-:Y:S01]  /*3120*/  LDGSTS.E.BYPASS.LTC128B.128 [R193+0x2480], [R2.64+0x40], !P0 ;  /* 0x0248004002c17fae */ /* 0x0003e2000c101d46 */
[----:B------:R-:W-:-:S04]  /*3130*/  LOP3.LUT P0, RZ, R48, 0x4, RZ, 0xc0, !PT ;  /* 0x0000000430ff7812 */ /* 0x000fc8000780c0ff */
[C---:B------:R-:W-:Y:S01]  /*3140*/  ISETP.LT.OR P1, PT, R0.reuse, 0x1, !P0 ;  /* 0x000000010000780c */ /* 0x040fe20004721670 */
[----:B---3--:R-:W-:Y:S01]  /*3150*/  HMMA.16816.F32 R48, R8, R20, RZ ;  /* 0x000000140830723c */ /* 0x008fe200000018ff */
[----:B------:R-:W-:-:S07]  /*3160*/  @!P4 ISETP.LT.OR P0, PT, R0, 0x21, !P0 ;  /* 0x000000210000c80c */ /* 0x000fce0004701670 */
[----:B------:R-:W-:Y:S04]  /*3170*/  HMMA.16816.F32 R60, R8, R34, RZ ;  /* 0x00000022083c723c */ /* 0x000fe800000018ff */
[----:B------:R1:W-:Y:S01]  /*3180*/  LDGSTS.E.BYPASS.LTC128B.128 [R193+0x3080], [R2.64+0x80], !P1 ;  /* 0x0308008002c17fae */ /* 0x0003e2000c901d46 */
[----:B------:R-:W-:-:S03]  /*3190*/  @!P4 ISETP.LT.OR P1, PT, R0, 0x21, !P2 ;  /* 0x000000210000c80c */ /* 0x000fc60005721670 */
[C---:B------:R-:W-:Y:S01]  /*31a0*/  HMMA.16816.F32 R52, R8.reuse, R30, RZ ;  /* 0x0000001e0834723c */ /* 0x040fe200000018ff */
[----:B------:R2:W-:Y:S07]  /*31b0*/  @!P4 LDGSTS.E.BYPASS.LTC128B.128 [R193+0x2080], [R16.64], !P3 ;  /* 0x0208000010c1cfae */ /* 0x0005ee000d901d46 */
[----:B------:R-:W-:Y:S02]  /*31c0*/  HMMA.16816.F32 R8, R8, R22, RZ ;  /* 0x000000160808723c */ /* 0x000fe400000018ff */
[----:B------:R2:W-:Y:S04]  /*31d0*/  @!P4 LDGSTS.E.BYPASS.LTC128B.128 [R193+0x2c80], [R16.64+0x40], !P1 ;  /* 0x02c8004010c1cfae */ /* 0x0005e8000c901d46 */
[----:B------:R2:W-:Y:S01]  /*31e0*/  @!P4 LDGSTS.E.BYPASS.LTC128B.128 [R193+0x3880], [R16.64+0x80], !P0 ;  /* 0x0388008010c1cfae */ /* 0x0005e2000c101d46 */
[----:B------:R-:W-:Y:S01]  /*31f0*/  ISETP.GT.AND P0, PT, R72, R231, PT ;  /* 0x000000e74800720c */ /* 0x000fe20003f04270 */
[C---:B----4-:R-:W-:Y:S02]  /*3200*/  HMMA.16816.F32 R68, R12.reuse, R32, RZ ;  /* 0x000000200c44723c */ /* 0x050fe400000018ff */
[----:B------:R-:W0:Y:S06]  /*3210*/  LDGDEPBAR ;  /* 0x00000000000079af */ /* 0x000e2c0000000000 */
[C---:B------:R-:W-:Y:S01]  /*3220*/  HMMA.16816.F32 R88, R12.reuse, R34, RZ ;  /* 0x000000220c58723c */ /* 0x040fe200000018ff */
[----:B------:R-:W-:Y:S07]  /*3230*/  LDSM.16.M88.4 R32, [R123+0xc00] ;  /* 0x000c00007b20783b */ /* 0x000fee0000000200 */
[C---:B------:R-:W-:Y:S08]  /*3240*/  HMMA.16816.F32 R76, R12.reuse, R28, RZ ;  /* 0x0000001c0c4c723c */ /* 0x040ff000000018ff */
[C---:B------:R-:W-:Y:S01]  /*3250*/  HMMA.16816.F32 R84, R12.reuse, R30, RZ ;  /* 0x0000001e0c54723c */ /* 0x040fe200000018ff */
[----:B------:R-:W-:Y:S07]  /*3260*/  LDSM.16.M88.4 R28, [R123+0x1000] ;  /* 0x001000007b1c783b */ /* 0x000fee0000000200 */
[C---:B------:R-:W-:Y:S08]  /*3270*/  HMMA.16816.F32 R80, R12.reuse, R20, RZ ;  /* 0x000000140c50723c */ /* 0x040ff000000018ff */
[----:B------:R-:W-:Y:S01]  /*3280*/  HMMA.16816.F32 R96, R12, R22, RZ ;  /* 0x000000160c60723c */ /* 0x000fe200000018ff */
[----:B------:R-:W-:Y:S04]  /*3290*/  LDSM.16.M88.4 R12, [R123+0x1400] ;  /* 0x001400007b0c783b */ /* 0x000fe80000000200 */
[----:B------:R-:W-:Y:S03]  /*32a0*/  LDSM.16.M88.4 R20, [R183+0x3000] ;  /* 0x00300000b714783b */ /* 0x000fe60000000200 */
[C---:B-----5:R-:W-:Y:S08]  /*32b0*/  HMMA.16816.F32 R112, R4.reuse, R36, R64 ;  /* 0x000000240470723c */ /* 0x060ff00000001840 */
[C---:B------:R-:W-:Y:S01]  /*32c0*/  HMMA.16816.F32 R108, R4.reuse, R40, R56 ;  /* 0x00000028046c723c */ /* 0x040fe20000001838 */
[----:B------:R-:W-:Y:S07]  /*32d0*/  LDSM.16.M88.4 R56, [R188] ;  /* 0x00000000bc38783b */ /* 0x000fee0000000200 */
[C---:B------:R-:W-:Y:S01]  /*32e0*/  HMMA.16816.F32 R104, R4.reuse, R44, R48 ;  /* 0x0000002c0468723c */ /* 0x040fe20000001830 */
[----:B------:R-:W-:Y:S07]  /*32f0*/  LDSM.16.M88.4 R48, [R189] ;  /* 0x00000000bd30783b */ /* 0x000fee0000000200 */
[C---:B------:R-:W-:Y:S08]  /*3300*/  HMMA.16816.F32 R100, R4.reuse, R38, R60 ;  /* 0x000000260464723c */ /* 0x040ff0000000183c */
[C---:B------:R-:W-:Y:S01]  /*3310*/  HMMA.16816.F32 R92, R4.reuse, R42, R52 ;  /* 0x0000002a045c723c */ /* 0x040fe20000001834 */
[----:B------:R-:W-:Y:S07]  /*3320*/  LDSM.16.M88.4 R52, [R190] ;  /* 0x00000000be34783b */ /* 0x000fee0000000200 */
[----:B------:R-:W-:Y:S01]  /*3330*/  HMMA.16816.F32 R64, R4, R46, R8 ;  /* 0x0000002e0440723c */ /* 0x000fe20000001808 */
[----:B------:R-:W3:Y:S04]  /*3340*/  LDSM.16.M88.4 R4, [R182+0x3000] ;  /* 0x00300000b604783b */ /* 0x000ee80000000200 */
[----:B------:R-:W4:Y:S03]  /*3350*/  LDSM.16.M88.4 R8, [R182+0x2000] ;  /* 0x00200000b608783b */ /* 0x000f260000000200 */
[C---:B------:R-:W-:Y:S08]  /*3360*/  HMMA.16816.F32 R68, R24.reuse, R36, R68 ;  /* 0x000000241844723c */ /* 0x040ff00000001844 */
[C---:B------:R-:W-:Y:S08]  /*3370*/  HMMA.16816.F32 R36, R24.reuse, R38, R88 ;  /* 0x000000261824723c */ /* 0x040ff00000001858 */
[C---:B--2---:R-:W-:Y:S08]  /*3380*/  HMMA.16816.F32 R16, R24.reuse, R40, R76 ;  /* 0x000000281810723c */ /* 0x044ff0000000184c */
[C---:B------:R-:W-:Y:S08]  /*3390*/  HMMA.16816.F32 R60, R24.reuse, R44, R80 ;  /* 0x0000002c183c723c */ /* 0x040ff00000001850 */
[C---:B------:R-:W-:Y:S08]  /*33a0*/  HMMA.16816.F32 R40, R24.reuse, R42, R84 ;  /* 0x0000002a1828723c */ /* 0x040ff00000001854 */
[----:B------:R-:W-:Y:S01]  /*33b0*/  HMMA.16816.F32 R44, R24, R46, R96 ;  /* 0x0000002e182c723c */ /* 0x000fe20000001860 */
[----:B------:R-:W2:Y:S07]  /*33c0*/  LDSM.16.M88.4 R24, [R183+0x2000] ;  /* 0x00200000b718783b */ /* 0x000eae0000000200 */
[C---:B---3--:R-:W-:Y:S08]  /*33d0*/  HMMA.16816.F32 R108, R4.reuse, R28, R108 ;  /* 0x0000001c046c723c */ /* 0x048ff0000000186c */
[----:B------:R-:W-:Y:S08]  /*33e0*/  HMMA.16816.F32 R100, R4, R34, R100 ;  /* 0x000000220464723c */ /* 0x000ff00000001864 */
[-C--:B----4-:R-:W-:Y:S08]  /*33f0*/  HMMA.16816.F32 R76, R8, R32.reuse, R68 ;  /* 0x00000020084c723c */ /* 0x090ff00000001844 */
[C---:B------:R-:W-:Y:S08]  /*3400*/  HMMA.16816.F32 R80, R4.reuse, R32, R112 ;  /* 0x000000200450723c */ /* 0x040ff00000001870 */
[C---:B------:R-:W-:Y:S08]  /*3410*/  HMMA.16816.F32 R104, R4.reuse, R12, R104 ;  /* 0x0000000c0468723c */ /* 0x040ff00000001868 */
[----:B------:R-:W-:Y:S08]  /*3420*/  HMMA.16816.F32 R92, R4, R30, R92 ;  /* 0x0000001e045c723c */ /* 0x000ff0000000185c */
[----:B------:R-:W-:Y:S01]  /*3430*/  HMMA.16816.F32 R68, R8, R34, R36 ;  /* 0x000000220844723c */ /* 0x000fe20000001824 */
[----:B------:R-:W-:Y:S07]  /*3440*/  LDSM.16.M88.4 R36, [R123+0x2000] ;  /* 0x002000007b24783b */ /* 0x000fee0000000200 */
[----:B------:R-:W-:Y:S08]  /*3450*/  HMMA.16816.F32 R84, R4, R14, R64 ;  /* 0x0000000e0454723c */ /* 0x000ff00000001840 */
[C---:B------:R-:W-:Y:S01]  /*3460*/  HMMA.16816.F32 R32, R8.reuse, R28, R16 ;  /* 0x0000001c0820723c */ /* 0x040fe20000001810 */
[----:B------:R-:W-:Y:S07]  /*3470*/  LDSM.16.M88.4 R16, [R182+0x4000] ;  /* 0x00400000b610783b */ /* 0x000fee0000000200 */
[C---:B------:R-:W-:Y:S01]  /*3480*/  HMMA.16816.F32 R28, R8.reuse, R30, R40 ;  /* 0x0000001e081c723c */ /* 0x040fe20000001828 */
[----:B------:R-:W-:Y:S07]  /*3490*/  LDSM.16.M88.4 R40, [R123+0x1c00] ;  /* 0x001c00007b28783b */ /* 0x000fee0000000200 */
[C---:B------:R-:W-:Y:S08]  /*34a0*/  HMMA.16816.F32 R4, R8.reuse, R12, R60 ;  /* 0x0000000c0804723c */ /* 0x040ff0000000183c */
[----:B------:R-:W-:Y:S01]  /*34b0*/  HMMA.16816.F32 R8, R8, R14, R44 ;  /* 0x0000000e0808723c */ /* 0x000fe2000000182c */
[----:B------:R-:W-:Y:S04]  /*34c0*/  LDSM.16.M88.4 R12, [R182+0x5000] ;  /* 0x00500000b60c783b */ /* 0x000fe80000000200 */
[----:B------:R-:W3:Y:S03]  /*34d0*/  LDSM.16.M88.4 R44, [R123+0x1800] ;  /* 0x001800007b2c783b */ /* 0x000ee60000000200 */
[C---:B------:R-:W-:Y:S08]  /*34e0*/  HMMA.16816.F32 R60, R20.reuse, R54, R100 ;  /* 0x00000036143c723c */ /* 0x040ff00000001864 */
[C---:B------:R-:W-:Y:S08]  /*34f0*/  HMMA.16816.F32 R112, R20.reuse, R48, R108 ;  /* 0x000000301470723c */ /* 0x040ff0000000186c */
[C---:B------:R-:W-:Y:S08]  /*3500*/  HMMA.16816.F32 R64, R20.reuse, R52, R80 ;  /* 0x000000341440723c */ /* 0x040ff00000001850 */
[C---:B------:R-:W-:Y:S08]  /*3510*/  HMMA.16816.F32 R108, R20.reuse, R50, R92 ;  /* 0x00000032146c723c */ /* 0x040ff0000000185c */
[----:B------:R-:W-:Y:S08]  /*3520*/  HMMA.16816.F32 R116, R20, R56, R104 ;  /* 0x000000381474723c */ /* 0x000ff00000001868 */
[----:B--2---:R-:W-:Y:S08]  /*3530*/  HMMA.16816.F32 R100, R24, R52, R76 ;  /* 0x000000341864723c */ /* 0x004ff0000000184c */
[----:B------:R-:W-:Y:S01]  /*3540*/  HMMA.16816.F32 R104, R20, R58, R84 ;  /* 0x0000003a1468723c */ /* 0x000fe20000001854 */
[----:B------:R-:W-:Y:S07]  /*3550*/  LDSM.16.M88.4 R20, [R185] ;  /* 0x00000000b914783b */ /* 0x000fee0000000200 */
[C---:B------:R-:W-:Y:S08]  /*3560*/  HMMA.16816.F32 R96, R24.reuse, R54, R68 ;  /* 0x000000361860723c */ /* 0x040ff00000001844 */
[C---:B------:R-:W-:Y:S01]  /*3570*/  HMMA.16816.F32 R92, R24.reuse, R48, R32 ;  /* 0x00000030185c723c */ /* 0x040fe20000001820 */
[----:B------:R-:W-:Y:S07]  /*3580*/  LDSM.16.M88.4 R32, [R187] ;  /* 0x00000000bb20783b */ /* 0x000fee0000000200 */
[C---:B------:R-:W-:Y:S01]  /*3590*/  HMMA.16816.F32 R88, R24.reuse, R50, R28 ;  /* 0x000000321858723c */ /* 0x040fe2000000181c */
[----:B------:R-:W-:Y:S07]  /*35a0*/  LDSM.16.M88.4 R28, [R186] ;  /* 0x00000000ba1c783b */ /* 0x000fee0000000200 */
[C---:B------:R-:W-:Y:S01]  /*35b0*/  HMMA.16816.F32 R84, R24.reuse, R56, R4 ;  /* 0x000000381854723c */ /* 0x040fe20000001804 */
[----:B------:R-:W2:Y:S07]  /*35c0*/  LDSM.16.M88.4 R4, [R183+0x5000] ;  /* 0x00500000b704783b */ /* 0x000eae0000000200 */
[----:B------:R-:W-:Y:S01]  /*35d0*/  HMMA.16816.F32 R80, R24, R58, R8 ;  /* 0x0000003a1850723c */ /* 0x000fe20000001808 */
[----:B------:R-:W4:Y:S01]  /*35e0*/  LDSM.16.M88.4 R8, [R183+0x4000] ;  /* 0x00400000b708783b */ /* 0x000f220000000200 */
[----:B------:R-:W-:-:S06]  /*35f0*/  DEPBAR.LE SB0, 0x0 ;  /* 0x000080000000791a */ /* 0x000fcc0000000000 */
[C---:B---3--:R-:W-:Y:S08]  /*3600*/  HMMA.16816.F32 R76, R12.reuse, R44, R64 ;  /* 0x0000002c0c4c723c */ /* 0x048ff00000001840 */
[----:B------:R-:W-:Y:S08]  /*3610*/  HMMA.16816.F32 R68, R12, R46, R60 ;  /* 0x0000002e0c44723c */ /* 0x000ff0000000183c */
[----:B------:R-:W-:Y:S08]  /*3620*/  HMMA.16816.F32 R48, R16, R44, R100 ;  /* 0x0000002c1030723c */ /* 0x000ff00000001864 */
[C---:B------:R-:W-:Y:S08]  /*3630*/  HMMA.16816.F32 R64, R12.reuse, R40, R112 ;  /* 0x000000280c40723c */ /* 0x040ff00000001870 */
[C---:B------:R-:W-:Y:S08]  /*3640*/  HMMA.16816.F32 R60, R12.reuse, R42, R108 ;  /* 0x0000002a0c3c723c */ /* 0x040ff0000000186c */
[C---:B------:R-:W-:Y:S08]  /*3650*/  HMMA.16816.F32 R56, R12.reuse, R36, R116 ;  /* 0x000000240c38723c */ /* 0x040ff00000001874 */
[----:B------:R-:W-:Y:S08]  /*3660*/  HMMA.16816.F32 R52, R12, R38, R104 ;  /* 0x000000260c34723c */ /* 0x000ff00000001868 */
[C---:B------:R-:W-:Y:S08]  /*3670*/  HMMA.16816.F32 R44, R16.reuse, R46, R96 ;  /* 0x0000002e102c723c */ /* 0x040ff00000001860 */
[C---:B------:R-:W-:Y:S08]  /*3680*/  HMMA.16816.F32 R24, R16.reuse, R40, R92 ;  /* 0x000000281018723c */ /* 0x040ff0000000185c */
[C---:B------:R-:W-:Y:S08]  /*3690*/  HMMA.16816.F32 R40, R16.reuse, R42, R88 ;  /* 0x0000002a1028723c */ /* 0x040ff00000001858 */
[C---:B------:R-:W-:Y:S08]  /*36a0*/  HMMA.16816.F32 R12, R16.reuse, R36, R84 ;  /* 0x00000024100c723c */ /* 0x040ff00000001854 */
[----:B------:R-:W-:Y:S08]  /*36b0*/  HMMA.16816.F32 R16, R16, R38, R80 ;  /* 0x000000261010723c */ /* 0x000ff00000001850 */
[C---:B--2---:R-:W-:Y:S08]  /*36c0*/  HMMA.16816.F32 R76, R4.reuse, R32, R76 ;  /* 0x00000020044c723c */ /* 0x044ff0000000184c */
[----:B------:R-:W-:Y:S08]  /*36d0*/  HMMA.16816.F32 R68, R4, R34, R68 ;  /* 0x000000220444723c */ /* 0x000ff00000001844 */
[C---:B----4-:R-:W-:Y:S08]  /*36e0*/  HMMA.16816.F32 R48, R8.reuse, R32, R48 ;  /* 0x000000200830723c */ /* 0x050ff00000001830 */
[----:B------:R-:W-:Y:S08]  /*36f0*/  HMMA.16816.F32 R44, R8, R34, R44 ;  /* 0x00000022082c723c */ /* 0x000ff0000000182c */
[C---:B------:R-:W-:Y:S08]  /*3700*/  HMMA.16816.F32 R64, R4.reuse, R28, R64 ;  /* 0x0000001c0440723c */ /* 0x040ff00000001840 */
[----:B------:R-:W-:Y:S08]  /*3710*/  HMMA.16816.F32 R60, R4, R30, R60 ;  /* 0x0000001e043c723c */ /* 0x000ff0000000183c */
[----:B------:R-:W-:Y:S08]  /*3720*/  HMMA.16816.F32 R32, R8, R28, R24 ;  /* 0x0000001c0820723c */ /* 0x000ff00000001818 */
[C---:B------:R-:W-:Y:S08]  /*3730*/  HMMA.16816.F32 R56, R4.reuse, R20, R56 ;  /* 0x000000140438723c */ /* 0x040ff00000001838 */
[----:B------:R-:W-:Y:S08]  /*3740*/  HMMA.16816.F32 R52, R4, R22, R52 ;  /* 0x000000160434723c */ /* 0x000ff00000001834 */
[C---:B------:R-:W-:Y:S08]  /*3750*/  HMMA.16816.F32 R28, R8.reuse, R30, R40 ;  /* 0x0000001e081c723c */ /* 0x040ff00000001828 */
[C---:B------:R-:W-:Y:S08]  /*3760*/  HMMA.16816.F32 R88, R8.reuse, R20, R12 ;  /* 0x000000140858723c */ /* 0x040ff0000000180c */
[----:B------:R-:W-:Y:S01]  /*3770*/  HMMA.16816.F32 R36, R8, R22, R16 ;  /* 0x000000160824723c */ /* 0x000fe20000001810 */
[----:B------:R-:W-:Y:S06]  /*3780*/  BAR.SYNC.DEFER_BLOCKING 0x0 ;  /* 0x0000000000007b1d */ /* 0x000fec0000010000 */
[----:B------:R-:W-:Y:S01]  /*3790*/  @!UPT UIADD3 URZ, URZ, URZ, URZ ;  /* 0x0000003f3f3ff290 */ /* 0x000fe2000fffe03f */
[----:B------:R-:W-:Y:S11]  /*37a0*/  @!P0 BRA `(.L_x_51) ;  /* 0x0000022000008947 */ /* 0x000ff60003800000 */
[----:B-1----:R-:W-:Y:S02]  /*37b0*/  IADD3 R3, -R229, 0x30, RZ ;  /* 0x00000030e5037810 */ /* 0x002fe40007ffe1ff */
[----:B------:R-:W-:-:S02]  /*37c0*/  IADD3 R0, R217, -0x2, RZ ;  /* 0xfffffffed9007810 */ /* 0x000fc40007ffe0ff */
[C---:B------:R-:W-:Y:S02]  /*37d0*/  ISETP.GE.AND P0, PT, R3.reuse, 0x21, PT ;  /* 0x000000210300780c */ /* 0x040fe40003f06270 */
[----:B------:R-:W-:Y:S01]  /*37e0*/  SHF.R.S32.HI R2, RZ, 0x1f, R0 ;  /* 0x0000001fff027819 */ /* 0x000fe20000011400 */
[----:B------:R-:W-:Y:S01]  /*37f0*/  IMAD.WIDE.U32 R6, R0, c[0x0][0x1e0], RZ ;  /* 0x0000780000067a25 */ /* 0x000fe200078e00ff */
[----:B------:R-:W-:Y:S02]  /*3800*/  ISETP.GE.AND P1, PT, R3, 0x1, PT ;  /* 0x000000010300780c */ /* 0x000fe40003f26270 */
[----:B------:R-:W-:Y:S01]  /*3810*/  LOP3.LUT P4, RZ, R237, 0x1, RZ, 0xc0, !PT ;  /* 0x00000001edff7812 */ /* 0x000fe2000788c0ff */
[----:B------:R-:W-:-:S04]  /*3820*/  IMAD R2, R2, c[0x0][0x1e0], RZ ;  /* 0x0000780002027a24 */ /* 0x000fc800078e02ff */
[----:B------:R-:W-:Y:S02]  /*3830*/  IMAD R4, R0, c[0x0][0x1e4], R2 ;  /* 0x0000790000047a24 */ /* 0x000fe400078e0202 */
[----:B------:R-:W-:Y:S02]  /*3840*/  @P0 IMAD.MOV.U32 R5, RZ, RZ, c[0x0][0x1e0] ;  /* 0x00007800ff050624 */ /* 0x000fe400078e00ff */
[----:B------:R-:W-:Y:S02]  /*3850*/  @P0 IMAD.MOV.U32 R3, RZ, RZ, 0x5 ;  /* 0x00000005ff030424 */ /* 0x000fe400078e00ff */
[----:B------:R-:W-:Y:S02]  /*3860*/  @P0 IMAD.SHL.U32 R2, R5, 0x20, RZ ;  /* 0x0000002005020824 */ /* 0x000fe400078e00ff */
[----:B------:R-:W-:Y:S01]  /*3870*/  IMAD.IADD R0, R7, 0x1, R4 ;  /* 0x0000000107007824 */ /* 0x000fe200078e0204 */
[----:B------:R-:W-:-:S03]  /*3880*/  @P0 SHF.L.U64.HI R3, R5, R3, c[0x0][0x1e4] ;  /* 0x0000790005030619 */ /* 0x000fc60000010203 */
[----:B------:R-:W-:Y:S02]  /*3890*/  @P1 IMAD R8, R0, 0x30, RZ ;  /* 0x0000003000081824 */ /* 0x000fe400078e02ff */
[----:B------:R-:W-:-:S04]  /*38a0*/  @P0 IMAD.WIDE.U32 R2, R6, 0x30, R2 ;  /* 0x0000003006020825 */ /* 0x000fc800078e0002 */
[----:B------:R-:W-:-:S04]  /*38b0*/  @P1 IMAD.WIDE.U32 R6, R6, 0x30, R74 ;  /* 0x0000003006061825 */ /* 0x000fc800078e004a */
[----:B------:R-:W-:Y:S01]  /*38c0*/  @P0 IMAD R5, R0, 0x30, RZ ;  /* 0x0000003000050824 */ /* 0x000fe200078e02ff */
[----:B------:R-:W-:Y:S01]  /*38d0*/  @P0 IADD3 R0, P2, R220, R2, RZ ;  /* 0x00000002dc000210 */ /* 0x000fe20007f5e0ff */
[----:B------:R-:W-:Y:S01]  /*38e0*/  @P1 IMAD.IADD R7, R7, 0x1, R8 ;  /* 0x0000000107071824 */ /* 0x000fe200078e0208 */
[----:B------:R-:W-:Y:S02]  /*38f0*/  @P1 LEA R4, P3, R6, c[0x0][0x1c8], 0x1 ;  /* 0x0000720006041a11 */ /* 0x000fe400078608ff */
[----:B------:R-:W-:Y:S02]  /*3900*/  @P0 IADD3.X R3, R219, R5, R3, P2, !PT ;  /* 0x00000005db030210 */ /* 0x000fe400017fe403 */
[----:B------:R-:W-:Y:S02]  /*3910*/  @P0 LEA R2, P2, R0, c[0x0][0x1c8], 0x1 ;  /* 0x0000720000020a11 */ /* 0x000fe400078408ff */
[----:B------:R-:W-:Y:S02]  /*3920*/  @P1 LEA.HI.X R5, R6, c[0x0][0x1cc], R7, 0x1, P3 ;  /* 0x0000730006051a11 */ /* 0x000fe400018f0c07 */
[----:B------:R-:W-:-:S03]  /*3930*/  @P0 LEA.HI.X R3, R0, c[0x0][0x1cc], R3, 0x1, P2 ;  /* 0x0000730000030a11 */ /* 0x000fc600010f0c03 */
[----:B------:R-:W-:Y:S01]  /*3940*/  @!PT LDS RZ, [RZ] ;  /* 0x00000000fffff984 */ /* 0x000fe20000000800 */
[----:B------:R-:W-:Y:S01]  /*3950*/  @!PT LDS RZ, [RZ] ;  /* 0x00000000fffff984 */ /* 0x000fe20000000800 */
[----:B------:R-:W-:Y:S01]  /*3960*/  @!PT LDS RZ, [RZ] ;  /* 0x00000000fffff984 */ /* 0x000fe20000000800 */
[----:B------:R1:W-:Y:S04]  /*3970*/  @P1 LDGSTS.E.BYPASS.LTC128B.128 [R193+0x3c80], [R4.64], !P4 ;  /* 0x03c8000004c11fae */ /* 0x0003e8000e101d46 */
[----:B------:R1:W-:Y:S04]  /*3980*/  @P1 LDGSTS.E.BYPASS.LTC128B.128 [R193+0x4880], [R4.64+0x40], !P6 ;  /* 0x0488004004c11fae */ /* 0x0003e8000f101d46 */
[----:B------:R1:W-:Y:S04]  /*3990*/  @P1 LDGSTS.E.BYPASS.LTC128B.128 [R193+0x5480], [R4.64+0x80], !P5 ;  /* 0x0548008004c11fae */ /* 0x0003e8000e901d46 */
[----:B------:R1:W-:Y:S04]  /*39a0*/  @P0 LDGSTS.E.BYPASS.LTC128B.128 [R193+0x4480], [R2.64], !P4 ;  /* 0x0448000002c10fae */ /* 0x0003e8000e101d46 */
[----:B------:R1:W-:Y:S04]  /*39b0*/  @P0 LDGSTS.E.BYPASS.LTC128B.128 [R193+0x5080], [R2.64+0x40], !P6 ;  /* 0x0508004002c10fae */ /* 0x0003e8000f101d46 */
[----:B------:R1:W-:Y:S02]  /*39c0*/  @P0 LDGSTS.E.BYPASS.LTC128B.128 [R193+0x5c80], [R2.64+0x80], !P5 ;  /* 0x05c8008002c10fae */ /* 0x0003e4000e901d46 */
.L_x_51:
[----:B-1----:R-:W-:Y:S05]  /*39d0*/  BSYNC B0 ;  /* 0x0000000000007941 */ /* 0x002fea0003800000 */
.L_x_50:
[----:B------:R-:W2:Y:S04]  /*39e0*/  LDL R0, [R1+0x3c] ;  /* 0x00003c0001007983 */ /* 0x000ea80000100800 */
[----:B------:R-:W-:Y:S04]  /*39f0*/  LDSM.16.MT88.4 R80, [R181+0xc00] ;  /* 0x000c0000b550783b */ /* 0x000fe80000004200 */
[----:B------:R-:W-:Y:S04]  /*3a00*/  LDSM.16.MT88.4 R40, [R180] ;  /* 0x00000000b428783b */ /* 0x000fe80000004200 */
[----:B------:R-:W-:Y:S04]  /*3a10*/  LDSM.16.MT88.4 R84, [R180+0x1800] ;  /* 0x00180000b454783b */ /* 0x000fe80000004200 */
[----:B------:R-:W-:Y:S04]  /*3a20*/  LDSM.16.MT88.4 R92, [R181+0x1800] ;  /* 0x00180000b55c783b */ /* 0x000fe80000004200 */
[----:B------:R-:W0:Y:S01]  /*3a30*/  LDGDEPBAR ;  /* 0x00000000000079af */ /* 0x000e220000000000 */
[----:B--2---:R-:W-:-:S03]  /*3a40*/  IMAD.IADD R0, R73, 0x1, -R0 ;  /* 0x0000000149007824 */ /* 0x004fc600078e0a00 */
[----:B------:R-:W-:Y:S02]  /*3a50*/  LDSM.16.MT88.4 R72, [R180+0xc00] ;  /* 0x000c0000b448783b */ /* 0x000fe40000004200 */
[C---:B------:R-:W-:Y:S02]  /*3a60*/  ISETP.GT.AND P1, PT, R0.reuse, RZ, PT ;  /* 0x000000ff0000720c */ /* 0x040fe40003f24270 */
[----:B------:R-:W-:Y:S02]  /*3a70*/  ISETP.GT.AND P0, PT, R0, 0x1, PT ;  /* 0x000000010000780c */ /* 0x000fe40003f04270 */
[----:B------:R-:W-:Y:S02]  /*3a80*/  FSEL R4, R76, -INF , P1 ;  /* 0xff8000004c047808 */ /* 0x000fe40000800000 */
[----:B------:R-:W-:Y:S02]  /*3a90*/  FSEL R5, R77, -INF , P0 ;  /* 0xff8000004d057808 */ /* 0x000fe40000000000 */
[----:B------:R-:W-:-:S02]  /*3aa0*/  ISETP.GT.AND P2, PT, R0, 0x8, PT ;  /* 0x000000080000780c */ /* 0x000fc40003f44270 */
[----:B------:R-:W-:Y:S02]  /*3ab0*/  FSEL R9, R79, -INF , P0 ;  /* 0xff8000004f097808 */ /* 0x000fe40000000000 */
[----:B------:R-:W-:Y:S02]  /*3ac0*/  FSEL R127, R51, -INF , P0 ;  /* 0xff800000337f7808 */ /* 0x000fe40000000000 */
[----:B------:R-:W-:Y:S02]  /*3ad0*/  FSEL R23, R49, -INF , P0 ;  /* 0xff80000031177808 */ /* 0x000fe40000000000 */
[----:B------:R-:W-:Y:S02]  /*3ae0*/  ISETP.GT.AND P0, PT, R0, 0x9, PT ;  /* 0x000000090000780c */ /* 0x000fe40003f04270 */
[----:B------:R-:W-:Y:S02]  /*3af0*/  FSEL R6, R68, -INF , P2 ;  /* 0xff80000044067808 */ /* 0x000fe40001000000 */
[----:B------:R-:W-:-:S02]  /*3b00*/  FMNMX.FTZ R2, R4, R5, !PT ;  /* 0x0000000504027209 */ /* 0x000fc40007810000 */
[----:B------:R-:W-:Y:S02]  /*3b10*/  FSEL R7, R69, -INF , P0 ;  /* 0xff80000045077808 */ /* 0x000fe40000000000 */
[----:B------:R-:W-:Y:S02]  /*3b20*/  ISETP.GT.AND P4, PT, R0, 0x10, PT ;  /* 0x000000100000780c */ /* 0x000fe40003f84270 */
[----:B------:R-:W-:Y:S02]  /*3b30*/  FMNMX.FTZ R2, R6, R2, !PT ;  /* 0x0000000206027209 */ /* 0x000fe40007810000 */
[----:B------:R-:W-:Y:S02]  /*3b40*/  ISETP.GT.AND P3, PT, R0, 0x11, PT ;  /* 0x000000110000780c */ /* 0x000fe40003f64270 */
[----:B------:R-:W-:Y:S02]  /*3b50*/  FSEL R13, R64, -INF , P4 ;  /* 0xff800000400d7808 */ /* 0x000fe40002000000 */
[----:B------:R-:W-:-:S02]  /*3b60*/  FMNMX.FTZ R2, R7, R2, !PT ;  /* 0x0000000207027209 */ /* 0x000fc40007810000 */
[C---:B------:R-:W-:Y:S02]  /*3b70*/  ISETP.GT.AND P6, PT, R0.reuse, 0x18, PT ;  /* 0x000000180000780c */ /* 0x040fe40003fc4270 */
[----:B------:R-:W-:Y:S02]  /*3b80*/  FSEL R15, R65, -INF , P3 ;  /* 0xff800000410f7808 */ /* 0x000fe40001800000 */
[----:B------:R-:W-:Y:S02]  /*3b90*/  FMNMX.FTZ R2, R13, R2, !PT ;  /* 0x000000020d027209 */ /* 0x000fe40007810000 */
[----:B------:R-:W-:Y:S02]  /*3ba0*/  ISETP.GT.AND P5, PT, R0, 0x19, PT ;  /* 0x000000190000780c */ /* 0x000fe40003fa4270 */
[----:B------:R-:W-:Y:S02]  /*3bb0*/  FSEL R19, R60, -INF , P6 ;  /* 0xff8000003c137808 */ /* 0x000fe40003000000 */
[----:B------:R-:W-:-:S02]  /*3bc0*/  FMNMX.FTZ R2, R15, R2, !PT ;  /* 0x000000020f027209 */ /* 0x000fc40007810000 */
[----:B------:R-:W-:Y:S02]  /*3bd0*/  ISETP.GT.AND P3, PT, R0, 0x20, PT ;  /* 0x000000200000780c */ /* 0x000fe40003f64270 */
[----:B------:R-:W-:Y:S02]  /*3be0*/  FSEL R20, R61, -INF , P5 ;  /* 0xff8000003d147808 */ /* 0x000fe40002800000 */
[----:B------:R-:W-:Y:S02]  /*3bf0*/  FMNMX.FTZ R2, R19, R2, !PT ;  /* 0x0000000213027209 */ /* 0x000fe40007810000 */
[----:B------:R-:W-:Y:S02]  /*3c00*/  FSEL R8, R78, -INF , P1 ;  /* 0xff8000004e087808 */ /* 0x000fe40000800000 */
[----:B------:R-:W-:Y:S02]  /*3c10*/  FSEL R10, R70, -INF , P2 ;  /* 0xff800000460a7808 */ /* 0x000fe40001000000 */
[----:B------:R-:W-:-:S02]  /*3c20*/  FSEL R117, R46, -INF , P2 ;  /* 0xff8000002e757808 */ /* 0x000fc40001000000 */
[----:B------:R-:W-:Y:S02]  /*3c30*/  FSEL R78, R44, -INF , P2 ;  /* 0xff8000002c4e7808 */ /* 0x000fe40001000000 */
[----:B------:R-:W-:Y:S02]  /*3c40*/  ISETP.GT.AND P2, PT, R0, 0x21, PT ;  /* 0x000000210000780c */ /* 0x000fe40003f44270 */
[----:B------:R-:W-:Y:S02]  /*3c50*/  FSEL R146, R56, -INF , P3 ;  /* 0xff80000038927808 */ /* 0x000fe40001800000 */
[----:B------:R-:W-:Y:S02]  /*3c60*/  FMNMX.FTZ R2, R20, R2, !PT ;  /* 0x0000000214027209 */ /* 0x000fe40007810000 */
[----:B------:R-:W-:Y:S02]  /*3c70*/  FSEL R128, R50, -INF , P1 ;  /* 0xff80000032807808 */ /* 0x000fe40000800000 */
[----:B------:R-:W-:-:S02]  /*3c80*/  FSEL R22, R48, -INF , P1 ;  /* 0xff80000030167808 */ /* 0x000fc40000800000 */
[----:B------:R-:W-:Y:S01]  /*3c90*/  ISETP.GT.AND P1, PT, R0, 0x28, PT ;  /* 0x000000280000780c */ /* 0x000fe20003f24270 */
[----:B------:R-:W-:Y:S01]  /*3ca0*/  LDSM.16.MT88.4 R48, [R181+0x400] ;  /* 0x00040000b530783b */ /* 0x000fe20000004200 */
[----:B------:R-:W-:Y:S02]  /*3cb0*/  FSEL R148, R57, -INF , P2 ;  /* 0xff80000039947808 */ /* 0x000fe40001000000 */
[----:B------:R-:W-:Y:S02]  /*3cc0*/  FMNMX.FTZ R2, R146, R2, !PT ;  /* 0x0000000292027209 */ /* 0x000fe40007810000 */
[----:B------:R-:W-:Y:S02]  /*3cd0*/  FSEL R11, R71, -INF , P0 ;  /* 0xff800000470b7808 */ /* 0x000fe40000000000 */
[----:B------:R-:W-:Y:S01]  /*3ce0*/  FSEL R116, R47, -INF , P0 ;  /* 0xff8000002f747808 */ /* 0x000fe20000000000 */
[----:B------:R-:W-:Y:S01]  /*3cf0*/  LDSM.16.MT88.4 R68, [R180+0x1c00] ;  /* 0x001c0000b444783b */ /* 0x000fe20000004200 */
[----:B------:R-:W-:-:S02]  /*3d00*/  FSEL R77, R45, -INF , P0 ;  /* 0xff8000002d4d7808 */ /* 0x000fc40000000000 */
[----:B------:R-:W-:Y:S01]  /*3d10*/  ISETP.GT.AND P0, PT, R0, 0x29, PT ;  /* 0x000000290000780c */ /* 0x000fe20003f04270 */
[----:B------:R-:W-:Y:S01]  /*3d20*/  LDSM.16.MT88.4 R44, [R181] ;  /* 0x00000000b52c783b */ /* 0x000fe20000004200 */
[----:B------:R-:W-:Y:S02]  /*3d30*/  FSEL R147, R52, -INF , P1 ;  /* 0xff80000034937808 */ /* 0x000fe40000800000 */
[----:B------:R-:W-:Y:S02]  /*3d40*/  FMNMX.FTZ R2, R148, R2, !PT ;  /* 0x0000000294027209 */ /* 0x000fe40007810000 */
[----:B------:R-:W-:Y:S02]  /*3d50*/  FSEL R149, R53, -INF , P0 ;  /* 0xff80000035957808 */ /* 0x000fe40000000000 */
[----:B------:R-:W-:Y:S02]  /*3d60*/  FMNMX.FTZ R2, R147, R2, !PT ;  /* 0x0000000293027209 */ /* 0x000fe40007810000 */
[----:B------:R-:W-:-:S02]  /*3d70*/  FSEL R21, R66, -INF , P4 ;  /* 0xff80000042157808 */ /* 0x000fc40002000000 */
[----:B------:R-:W-:Y:S02]  /*3d80*/  FMNMX.FTZ R2, R149, R2, !PT ;  /* 0x0000000295027209 */ /* 0x000fe40007810000 */
[----:B------:R-:W-:Y:S02]  /*3d90*/  FSEL R105, R34, -INF , P4 ;  /* 0xff80000022697808 */ /* 0x000fe40002000000 */
[----:B------:R-:W-:Y:S01]  /*3da0*/  FSEL R76, R32, -INF , P4 ;  /* 0xff800000204c7808 */ /* 0x000fe20002000000 */
[----:B------:R-:W1:Y:S01]  /*3db0*/  SHFL.BFLY PT, R3, R2, 0x2, 0x1f ;  /* 0x0c401f0002037f89 */ /* 0x000e6200000e0000 */
[----:B------:R-:W-:Y:S02]  /*3dc0*/  FSEL R17, R62, -INF , P6 ;  /* 0xff8000003e117808 */ /* 0x000fe40003000000 */
[----:B------:R-:W-:Y:S02]  /*3dd0*/  FSEL R18, R63, -INF , P5 ;  /* 0xff8000003f127808 */ /* 0x000fe40002800000 */
[----:B------:R-:W-:Y:S01]  /*3de0*/  FSEL R140, R58, -INF , P3 ;  /* 0xff8000003a8c7808 */ /* 0x000fe20001800000 */
[----:B------:R-:W-:Y:S01]  /*3df0*/  LDSM.16.MT88.4 R60, [R180+0x1000] ;  /* 0x00100000b43c783b */ /* 0x000fe20000004200 */
[----:B------:R-:W-:-:S02]  /*3e00*/  FSEL R143, R59, -INF , P2 ;  /* 0xff8000003b8f7808 */ /* 0x000fc40001000000 */
[----:B------:R-:W-:Y:S01]  /*3e10*/  FSEL R142, R54, -INF , P1 ;  /* 0xff800000368e7808 */ /* 0x000fe20000800000 */
[----:B------:R-:W-:Y:S01]  /*3e20*/  LDSM.16.MT88.4 R56, [R181+0x1000] ;  /* 0x00100000b538783b */ /* 0x000fe20000004200 */
[----:B------:R-:W-:Y:S02]  /*3e30*/  FSEL R141, R55, -INF , P0 ;  /* 0xff800000378d7808 */ /* 0x000fe40000000000 */
[----:B------:R-:W-:Y:S01]  /*3e40*/  FSEL R26, R28, -INF , P6 ;  /* 0xff8000001c1a7808 */ /* 0x000fe20003000000 */
[----:B------:R-:W-:Y:S01]  /*3e50*/  LDSM.16.MT88.4 R52, [R180+0x400] ;  /* 0x00040000b434783b */ /* 0x000fe20000004200 */
[----:B------:R-:W-:Y:S02]  /*3e60*/  FSEL R24, R29, -INF , P5 ;  /* 0xff8000001d187808 */ /* 0x000fe40002800000 */
[----:B------:R-:W-:Y:S02]  /*3e70*/  FSEL R125, R88, -INF , P3 ;  /* 0xff800000587d7808 */ /* 0x000fe40001800000 */
[----:B------:R-:W-:-:S02]  /*3e80*/  FSEL R124, R89, -INF , P2 ;  /* 0xff800000597c7808 */ /* 0x000fc40001000000 */
[----:B------:R-:W-:Y:S02]  /*3e90*/  FSEL R118, R36, -INF , P1 ;  /* 0xff80000024767808 */ /* 0x000fe40000800000 */
[----:B------:R-:W-:Y:S02]  /*3ea0*/  FSEL R126, R37, -INF , P0 ;  /* 0xff800000257e7808 */ /* 0x000fe40000000000 */
[----:B-1----:R-:W-:Y:S02]  /*3eb0*/  FMNMX.FTZ R2, R2, R3, !PT ;  /* 0x0000000302027209 */ /* 0x002fe40007810000 */
[----:B------:R-:W-:Y:S02]  /*3ec0*/  FSEL R25, R31, -INF , P5 ;  /* 0xff8000001f197808 */ /* 0x000fe40002800000 */
[----:B------:R-:W-:Y:S01]  /*3ed0*/  FSEL R107, R90, -INF , P3 ;  /* 0xff8000005a6b7808 */ /* 0x000fe20001800000 */
[----:B------:R-:W1:Y:S01]  /*3ee0*/  SHFL.BFLY PT, R3, R2, 0x1, 0x1f ;  /* 0x0c201f0002037f89 */ /* 0x000e6200000e0000 */
[----:B------:R-:W-:-:S02]  /*3ef0*/  FSEL R106, R91, -INF , P2 ;  /* 0xff8000005b6a7808 */ /* 0x000fc40001000000 */
[----:B------:R-:W-:Y:S02]  /*3f00*/  FSEL R104, R38, -INF , P1 ;  /* 0xff80000026687808 */ /* 0x000fe40000800000 */
[----:B------:R-:W-:Y:S02]  /*3f10*/  FSEL R79, R39, -INF , P0 ;  /* 0xff800000274f7808 */ /* 0x000fe40000000000 */
[----:B-1----:R-:W-:-:S04]  /*3f20*/  FMNMX.FTZ R120, R2, R3, !PT ;  /* 0x0000000302787209 */ /* 0x002fc80007810000 */
[C---:B------:R-:W-:Y:S01]  /*3f30*/  FSETP.NEU.FTZ.AND P4, PT, R120.reuse, -INF , PT ;  /* 0xff8000007800780b */ /* 0x040fe20003f9d000 */
[----:B------:R-:W-:-:S05]  /*3f40*/  FMUL.FTZ R2, R120, c[0x0][0x2d0] ;  /* 0x0000b40078027a20 */ /* 0x000fca0000410000 */
[----:B------:R-:W-:Y:S02]  /*3f50*/  FSEL R12, R2, RZ, P4 ;  /* 0x000000ff020c7208 */ /* 0x000fe40002000000 */
[----:B------:R-:W-:Y:S02]  /*3f60*/  FMNMX.FTZ R2, R8, R9, !PT ;  /* 0x0000000908027209 */ /* 0x000fe40007810000 */
[----:B------:R-:W-:Y:S02]  /*3f70*/  ISETP.GT.AND P4, PT, R0, 0x11, PT ;  /* 0x000000110000780c */ /* 0x000fe40003f84270 */
[----:B------:R-:W-:Y:S02]  /*3f80*/  FMNMX.FTZ R2, R10, R2, !PT ;  /* 0x000000020a027209 */ /* 0x000fe40007810000 */
[----:B------:R-:W-:Y:S02]  /*3f90*/  FSEL R16, R67, -INF , P4 ;  /* 0xff80000043107808 */ /* 0x000fe40002000000 */
[----:B------:R-:W-:Y:S01]  /*3fa0*/  FMNMX.FTZ R2, R11, R2, !PT ;  /* 0x000000020b027209 */ /* 0x000fe20007810000 */
[----:B------:R-:W-:Y:S03]  /*3fb0*/  LDSM.16.MT88.4 R64, [R181+0x1c00] ;  /* 0x001c0000b540783b */ /* 0x000fe60000004200 */
[----:B------:R-:W-:-:S04]  /*3fc0*/  FMNMX.FTZ R2, R21, R2, !PT ;  /* 0x0000000215027209 */ /* 0x000fc80007810000 */
[----:B------:R-:W-:-:S04]  /*3fd0*/  FMNMX.FTZ R2, R16, R2, !PT ;  /* 0x0000000210027209 */ /* 0x000fc80007810000 */
[----:B------:R-:W-:-:S04]  /*3fe0*/  FMNMX.FTZ R2, R17, R2, !PT ;  /* 0x0000000211027209 */ /* 0x000fc80007810000 */
[----:B------:R-:W-:-:S04]  /*3ff0*/  FMNMX.FTZ R2, R18, R2, !PT ;  /* 0x0000000212027209 */ /* 0x000fc80007810000 */
[----:B------:R-:W-:-:S04]  /*4000*/  FMNMX.FTZ R2, R140, R2, !PT ;  /* 0x000000028c027209 */ /* 0x000fc80007810000 */
[----:B------:R-:W-:-:S04]  /*4010*/  FMNMX.FTZ R2, R143, R2, !PT ;  /* 0x000000028f027209 */ /* 0x000fc80007810000 */
[----:B------:R-:W-:-:S04]  /*4020*/  FMNMX.FTZ R2, R142, R2, !PT ;  /* 0x000000028e027209 */ /* 0x000fc80007810000 */
[----:B------:R-:W-:-:S05]  /*4030*/  FMNMX.FTZ R2, R141, R2, !PT ;  /* 0x000000028d027209 */ /* 0x000fca0007810000 */
[----:B------:R-:W1:Y:S02]  /*4040*/  SHFL.BFLY PT, R3, R2, 0x2, 0x1f ;  /* 0x0c401f0002037f89 */ /* 0x000e6400000e0000 */
[----:B-1----:R-:W-:-:S05]  /*4050*/  FMNMX.FTZ R2, R2, R3, !PT ;  /* 0x0000000302027209 */ /* 0x002fca0007810000 */
[----:B------:R-:W1:Y:S02]  /*4060*/  SHFL.BFLY PT, R3, R2, 0x1, 0x1f ;  /* 0x0c201f0002037f89 */ /* 0x000e6400000e0000 */
[----:B-1----:R-:W-:Y:S01]  /*4070*/  FMNMX.FTZ R119, R2, R3, !PT ;  /* 0x0000000302777209 */ /* 0x002fe20007810000 */
[----:B------:R-:W-:-:S03]  /*4080*/  FFMA.FTZ R2, R4, c[0x0][0x2d0], -R12 ;  /* 0x0000b40004027a23 */ /* 0x000fc6000001080c */
[C---:B------:R-:W-:Y:S01]  /*4090*/  FSETP.NEU.FTZ.AND P4, PT, R119.reuse, -INF , PT ;  /* 0xff8000007700780b */ /* 0x040fe20003f9d000 */
[----:B------:R1:W-:Y:S01]  /*40a0*/  MUFU.EX2 R206, R2 ;  /* 0x0000000200ce7308 */ /* 0x0003e20000000800 */
[----:B------:R-:W-:-:S05]  /*40b0*/  FMUL.FTZ R3, R119, c[0x0][0x2d0] ;  /* 0x0000b40077037a20 */ /* 0x000fca0000410000 */
[----:B------:R-:W-:Y:S02]  /*40c0*/  FSEL R3, R3, RZ, P4 ;  /* 0x000000ff03037208 */ /* 0x000fe40002000000 */
[----:B------:R-:W-:-:S03]  /*40d0*/  ISETP.GT.AND P4, PT, R0, 0x11, PT ;  /* 0x000000110000780c */ /* 0x000fc60003f84270 */
[----:B------:R-:W-:Y:S01]  /*40e0*/  FFMA.FTZ R4, R8, c[0x0][0x2d0], -R3 ;  /* 0x0000b40008047a23 */ /* 0x000fe20000010803 */
[----:B------:R-:W-:Y:S01]  /*40f0*/  FSEL R27, R33, -INF , P4 ;  /* 0xff800000211b7808 */ /* 0x000fe20002000000 */
[--C-:B------:R-:W-:Y:S01]  /*4100*/  FFMA.FTZ R8, R13, c[0x0][0x2d0], -R12.reuse ;  /* 0x0000b4000d087a23 */ /* 0x100fe2000001080c */
[----:B------:R-:W-:Y:S01]  /*4110*/  FSEL R14, R35, -INF , P4 ;  /* 0xff800000230e7808 */ /* 0x000fe20002000000 */
[----:B------:R-:W-:Y:S01]  /*4120*/  MUFU.EX2 R204, R4 ;  /* 0x0000000400cc7308 */ /* 0x000fe20000000800 */
[----:B-1----:R-:W-:-:S07]  /*4130*/  FFMA.FTZ R2, R5, c[0x0][0x2d0], -R12 ;  /* 0x0000b40005027a23 */ /* 0x002fce000001080c */
[----:B------:R1:W2:Y:S08]  /*4140*/  MUFU.EX2 R205, R2 ;  /* 0x0000000200cd7308 */ /* 0x0002b00000000800 */
[----:B------:R3:W-:Y:S01]  /*4150*/  MUFU.EX2 R200, R8 ;  /* 0x0000000800c87308 */ /* 0x0007e20000000800 */
[----:B-1----:R-:W-:Y:S01]  /*4160*/  FFMA.FTZ R2, R6, c[0x0][0x2d0], -R12 ;  /* 0x0000b40006027a23 */ /* 0x002fe2000001080c */
[----:B--2---:R-:W-:-:S06]  /*4170*/  F2FP.PACK_AB R4, R205, R206 ;  /* 0x000000cecd04723e */ /* 0x004fcc00000000ff */
[----:B------:R1:W-:Y:S01]  /*4180*/  MUFU.EX2 R207, R2 ;  /* 0x0000000200cf7308 */ /* 0x0003e20000000800 */
[----:B---3--:R-:W-:Y:S01]  /*4190*/  FFMA.FTZ R8, R15, c[0x0][0x2d0], -R12 ;  /* 0x0000b4000f087a23 */ /* 0x008fe2000001080c */
[----:B------:R-:W-:-:S06]  /*41a0*/  FSEL R15, R30, -INF , P6 ;  /* 0xff8000001e0f7808 */ /* 0x000fcc0003000000 */
[----:B------:R-:W-:Y:S01]  /*41b0*/  MUFU.EX2 R199, R8 ;  /* 0x0000000800c77308 */ /* 0x000fe20000000800 */
[----:B-1----:R-:W-:-:S07]  /*41c0*/  FFMA.FTZ R2, R7, c[0x0][0x2d0], -R12 ;  /* 0x0000b40007027a23 */ /* 0x002fce000001080c */
[----:B------:R1:W2:Y:S02]  /*41d0*/  MUFU.EX2 R216, R2 ;  /* 0x0000000200d87308 */ /* 0x0002a40000000800 */
[----:B-1----:R-:W-:Y:S02]  /*41e0*/  FMNMX.FTZ R2, R22, R23, !PT ;  /* 0x0000001716027209 */ /* 0x002fe40007810000 */
[----:B--2---:R-:W-:Y:S02]  /*41f0*/  F2FP.PACK_AB R6, R216, R207 ;  /* 0x000000cfd806723e */ /* 0x004fe400000000ff */
[----:B------:R-:W-:-:S04]  /*4200*/  FMNMX.FTZ R2, R78, R2, !PT ;  /* 0x000000024e027209 */ /* 0x000fc80007810000 */
[----:B------:R-:W-:Y:S01]  /*4210*/  FMNMX.FTZ R0, R77, R2, !PT ;  /* 0x000000024d007209 */ /* 0x000fe20007810000 */
[----:B------:R-:W-:-:S03]  /*4220*/  FFMA.FTZ R2, R9, c[0x0][0x2d0], -R3 ;  /* 0x0000b40009027a23 */ /* 0x000fc60000010803 */
[----:B------:R-:W-:Y:S01]  /*4230*/  FMNMX.FTZ R0, R76, R0, !PT ;  /* 0x000000004c007209 */ /* 0x000fe20007810000 */
[----:B------:R1:W2:Y:S03]  /*4240*/  MUFU.EX2 R202, R2 ;  /* 0x0000000200ca7308 */ /* 0x0002a60000000800 */
[----:B------:R-:W-:-:S04]  /*4250*/  FMNMX.FTZ R0, R27, R0, !PT ;  /* 0x000000001b007209 */ /* 0x000fc80007810000 */
[----:B------:R-:W-:-:S04]  /*4260*/  FMNMX.FTZ R0, R26, R0, !PT ;  /* 0x000000001a007209 */ /* 0x000fc80007810000 */
[----:B------:R-:W-:-:S04]  /*4270*/  FMNMX.FTZ R0, R24, R0, !PT ;  /* 0x0000000018007209 */ /* 0x000fc80007810000 */
[----:B------:R-:W-:Y:S01]  /*4280*/  FMNMX.FTZ R0, R125, R0, !PT ;  /* 0x000000007d007209 */ /* 0x000fe20007810000 */
[----:B-1----:R-:W-:Y:S01]  /*4290*/  FFMA.FTZ R2, R10, c[0x0][0x2d0], -R3 ;  /* 0x0000b4000a027a23 */ /* 0x002fe20000010803 */
[----:B--2---:R-:W-:Y:S02]  /*42a0*/  F2FP.PACK_AB R5, R202, R204 ;  /* 0x000000ccca05723e */ /* 0x004fe400000000ff */
[----:B------:R-:W-:Y:S01]  /*42b0*/  FMNMX.FTZ R0, R124, R0, !PT ;  /* 0x000000007c007209 */ /* 0x000fe20007810000 */
[----:B------:R1:W-:Y:S03]  /*42c0*/  MUFU.EX2 R203, R2 ;  /* 0x0000000200cb7308 */ /* 0x0003e60000000800 */
[----:B------:R-:W-:-:S04]  /*42d0*/  FMNMX.FTZ R0, R118, R0, !PT ;  /* 0x0000000076007209 */ /* 0x000fc80007810000 */
[----:B------:R-:W-:-:S05]  /*42e0*/  FMNMX.FTZ R0, R126, R0, !PT ;  /* 0x000000007e007209 */ /* 0x000fca0007810000 */
[----:B------:R-:W2:Y:S01]  /*42f0*/  SHFL.BFLY PT, R9, R0, 0x2, 0x1f ;  /* 0x0c401f0000097f89 */ /* 0x000ea200000e0000 */
[----:B-1----:R-:W-:-:S04]  /*4300*/  FFMA.FTZ R2, R11, c[0x0][0x2d0], -R3 ;  /* 0x0000b4000b027a23 */ /* 0x002fc80000010803 */
[----:B------:R1:W3:Y:S02]  /*4310*/  MUFU.EX2 R201, R2 ;  /* 0x0000000200c97308 */ /* 0x0002e40000000800 */
[----:B-1----:R-:W-:Y:S02]  /*4320*/  FMNMX.FTZ R2, R128, R127, !PT ;  /* 0x0000007f80027209 */ /* 0x002fe40007810000 */
[----:B--2---:R-:W-:Y:S02]  /*4330*/  FMNMX.FTZ R0, R0, R9, !PT ;  /* 0x0000000900007209 */ /* 0x004fe40007810000 */
[----:B------:R-:W-:Y:S02]  /*4340*/  FMNMX.FTZ R2, R117, R2, !PT ;  /* 0x0000000275027209 */ /* 0x000fe40007810000 */
[----:B---3--:R-:W-:Y:S01]  /*4350*/  F2FP.PACK_AB R7, R201, R203 ;  /* 0x000000cbc907723e */ /* 0x008fe200000000ff */
[----:B------:R-:W1:Y:S01]  /*4360*/  SHFL.BFLY PT, R10, R0, 0x1, 0x1f ;  /* 0x0c201f00000a7f89 */ /* 0x000e6200000e0000 */
[----:B------:R-:W-:-:S04]  /*4370*/  FMNMX.FTZ R2, R116, R2, !PT ;  /* 0x0000000274027209 */ /* 0x000fc80007810000 */
[----:B------:R-:W-:Y:S01]  /*4380*/  FMNMX.FTZ R2, R105, R2, !PT ;  /* 0x0000000269027209 */ /* 0x000fe20007810000 */
[----:B------:R-:W-:Y:S03]  /*4390*/  HMMA.16816.F32 R132, R4, R44, RZ ;  /* 0x0000002c0484723c */ /* 0x000fe600000018ff */
[----:B------:R-:W-:-:S04]  /*43a0*/  FMNMX.FTZ R2, R14, R2, !PT ;  /* 0x000000020e027209 */ /* 0x000fc80007810000 */
[----:B------:R-:W-:Y:S01]  /*43b0*/  FMNMX.FTZ R8, R15, R2, !PT ;  /* 0x000000020f087209 */ /* 0x000fe20007810000 */
[----:B------:R-:W-:Y:S01]  /*43c0*/  FFMA.FTZ R2, R19, c[0x0][0x2d0], -R12 ;  /* 0x0000b40013027a23 */ /* 0x000fe2000001080c */
[C---:B------:R-:W-:Y:S02]  /*43d0*/  HMMA.16816.F32 R112, R4.reuse, R72, RZ ;  /* 0x000000480470723c */ /* 0x040fe400000018ff */
[----:B------:R-:W-:Y:S01]  /*43e0*/  FMNMX.FTZ R8, R25, R8, !PT ;  /* 0x0000000819087209 */ /* 0x000fe20007810000 */
[----:B------:R2:W-:Y:S03]  /*43f0*/  MUFU.EX2 R198, R2 ;  /* 0x0000000200c67308 */ /* 0x0005e60000000800 */
[----:B------:R-:W-:Y:S02]  /*4400*/  FMNMX.FTZ R8, R107, R8, !PT ;  /* 0x000000086b087209 */ /* 0x000fe40007810000 */
[----:B------:R-:W-:Y:S01]  /*4410*/  HMMA.16816.F32 R108, R4, R80, RZ ;  /* 0x00000050046c723c */ /* 0x000fe200000018ff */
[----:B-1----:R-:W-:Y:S01]  /*4420*/  FMNMX.FTZ R122, R0, R10, !PT ;  /* 0x0000000a007a7209 */ /* 0x002fe20007810000 */
[----:B------:R-:W-:-:S03]  /*4430*/  FFMA.FTZ R0, R17, c[0x0][0x2d0], -R3 ;  /* 0x0000b40011007a23 */ /* 0x000fc60000010803 */
[----:B------:R-:W-:Y:S01]  /*4440*/  FSETP.NEU.FTZ.AND P0, PT, R122, -INF , PT ;  /* 0xff8000007a00780b */ /* 0x000fe20003f1d000 */
[----:B------:R1:W-:Y:S02]  /*4450*/  MUFU.EX2 R195, R0 ;  /* 0x0000000000c37308 */ /* 0x0003e40000000800 */
[----:B------:R-:W-:Y:S01]  /*4460*/  HMMA.16816.F32 R136, R4, R40, RZ ;  /* 0x000000280488723c */ /* 0x000fe200000018ff */
[----:B--2---:R-:W-:-:S05]  /*4470*/  FFMA.FTZ R2, R20, c[0x0][0x2d0], -R12 ;  /* 0x0000b40014027a23 */ /* 0x004fca000001080c */
[----:B------:R2:W3:Y:S02]  /*4480*/  MUFU.EX2 R197, R2 ;  /* 0x0000000200c57308 */ /* 0x0004e40000000800 */
[----:B------:R-:W-:Y:S01]  /*4490*/  HMMA.16816.F32 R100, R4, R84, RZ ;  /* 0x000000540464723c */ /* 0x000fe200000018ff */
[----:B-1----:R-:W-:-:S07]  /*44a0*/  FFMA.FTZ R0, R18, c[0x0][0x2d0], -R3 ;  /* 0x0000b40012007a23 */ /* 0x002fce0000010803 */
[----:B------:R-:W-:Y:S01]  /*44b0*/  HMMA.16816.F32 R96, R4, R92, RZ ;  /* 0x0000005c0460723c */ /* 0x000fe200000018ff */
[----:B------:R-:W1:Y:S01]  /*44c0*/  MUFU.EX2 R196, R0 ;  /* 0x0000000000c47308 */ /* 0x000e620000000800 */
[----:B--2---:R-:W-:Y:S01]  /*44d0*/  FMNMX.FTZ R2, R106, R8, !PT ;  /* 0x000000086a027209 */ /* 0x004fe20007810000 */
[----:B------:R-:W-:Y:S01]  /*44e0*/  FFMA.FTZ R8, R21, c[0x0][0x2d0], -R3 ;  /* 0x0000b40015087a23 */ /* 0x000fe20000010803 */
[----:B---3--:R-:W-:-:S04]  /*44f0*/  F2FP.PACK_AB R10, R197, R198 ;  /* 0x000000c6c50a723e */ /* 0x008fc800000000ff */
[----:B------:R-:W-:Y:S01]  /*4500*/  HMMA.16816.F32 R88, R4, R42, RZ ;  /* 0x0000002a0458723c */ /* 0x000fe200000018ff */
[----:B------:R-:W-:Y:S01]  /*4510*/  FMNMX.FTZ R2, R104, R2, !PT ;  /* 0x0000000268027209 */ /* 0x000fe20007810000 */
[----:B------:R2:W-:Y:S01]  /*4520*/  MUFU.EX2 R194, R8 ;  /* 0x0000000800c27308 */ /* 0x0005e20000000800 */
[----:B-1----:R-:W-:-:S05]  /*4530*/  F2FP.PACK_AB R11, R196, R195 ;  /* 0x000000c3c40b723e */ /* 0x002fca00000000ff */
[C---:B------:R-:W-:Y:S08]  /*4540*/  HMMA.16816.F32 R36, R4.reuse, R46, RZ ;  /* 0x0000002e0424723c */ /* 0x040ff000000018ff */
[----:B------:R-:W-:Y:S01]  /*4550*/  HMMA.16816.F32 R32, R4, R74, RZ ;  /* 0x0000004a0420723c */ /* 0x000fe200000018ff */
[----:B--2---:R-:W-:Y:S01]  /*4560*/  FMNMX.FTZ R8, R79, R2, !PT ;  /* 0x000000024f087209 */ /* 0x004fe20007810000 */
[----:B------:R-:W-:-:S04]  /*4570*/  FFMA.FTZ R2, R16, c[0x0][0x2d0], -R3 ;  /* 0x0000b40010027a23 */ /* 0x000fc80000010803 */
[----:B------:R-:W1:Y:S01]  /*4580*/  SHFL.BFLY PT, R9, R8, 0x2, 0x1f ;  /* 0x0c401f0008097f89 */ /* 0x000e6200000e0000 */
[----:B------:R2:W3:Y:S01]  /*4590*/  MUFU.EX2 R218, R2 ;  /* 0x0000000200da7308 */ /* 0x0004e20000000800 */
[C---:B------:R-:W-:Y:S08]  /*45a0*/  HMMA.16816.F32 R28, R4.reuse, R82, RZ ;  /* 0x00000052041c723c */ /* 0x040ff000000018ff */
[----:B------:R-:W-:Y:S01]  /*45b0*/  HMMA.16816.F32 R16, R4, R94, RZ ;  /* 0x0000005e0410723c */ /* 0x000fe200000018ff */
[----:B--2---:R-:W-:-:S05]  /*45c0*/  FMUL.FTZ R2, R122, c[0x0][0x2d0] ;  /* 0x0000b4007a027a20 */ /* 0x004fca0000410000 */
[----:B------:R-:W-:-:S05]  /*45d0*/  FSEL R2, R2, RZ, P0 ;  /* 0x000000ff02027208 */ /* 0x000fca0000000000 */
[----:B------:R-:W-:-:S04]  /*45e0*/  FFMA.FTZ R0, R22, c[0x0][0x2d0], -R2 ;  /* 0x0000b40016007a23 */ /* 0x000fc80000010802 */
[----:B------:R1:W-:Y:S02]  /*45f0*/  MUFU.EX2 R167, R0 ;  /* 0x0000000000a77308 */ /* 0x0003e40000000800 */
[----:B-1----:R-:W-:Y:S01]  /*4600*/  FMNMX.FTZ R0, R8, R9, !PT ;  /* 0x0000000908007209 */ /* 0x002fe20007810000 */
[--C-:B------:R-:W-:Y:S01]  /*4610*/  FFMA.FTZ R8, R23, c[0x0][0x2d0], -R2.reuse ;  /* 0x0000b40017087a23 */ /* 0x100fe20000010802 */
[----:B---3--:R-:W-:Y:S01]  /*4620*/  F2FP.PACK_AB R9, R218, R194 ;  /* 0x000000c2da09723e */ /* 0x008fe200000000ff */
[----:B------:R-:W-:Y:S03]  /*4630*/  HMMA.16816.F32 R20, R4, R86, RZ ;  /* 0x000000560414723c */ /* 0x000fe600000018ff */
[----:B------:R1:W-:Y:S01]  /*4640*/  MUFU.EX2 R166, R8 ;  /* 0x0000000800a67308 */ /* 0x0003e20000000800 */
[----:B------:R-:W2:Y:S03]  /*4650*/  SHFL.BFLY PT, R13, R0, 0x1, 0x1f ;  /* 0x0c201f00000d7f89 */ /* 0x000ea600000e0000 */
[----:B------:R-:W-:-:S04]  /*4660*/  FFMA.FTZ R4, R78, c[0x0][0x2d0], -R2 ;  /* 0x0000b4004e047a23 */ /* 0x000fc80000010802 */
[----:B------:R3:W-:Y:S01]  /*4670*/  MUFU.EX2 R163, R4 ;  /* 0x0000000400a37308 */ /* 0x0007e20000000800 */
[----:B-1----:R-:W-:-:S07]  /*4680*/  F2FP.PACK_AB R8, R199, R200 ;  /* 0x000000c8c708723e */ /* 0x002fce00000000ff */
[C---:B------:R-:W-:Y:S01]  /*4690*/  HMMA.16816.F32 R152, R8.reuse, R48, R132 ;  /* 0x000000300898723c */ /* 0x040fe20000001884 */
[--C-:B---3--:R-:W-:Y:S01]  /*46a0*/  FFMA.FTZ R4, R77, c[0x0][0x2d0], -R2.reuse ;  /* 0x0000b4004d047a23 */ /* 0x108fe20000010802 */
[----:B--2---:R-:W-:Y:S01]  /*46b0*/  FMNMX.FTZ R121, R0, R13, !PT ;  /* 0x0000000d00797209 */ /* 0x004fe20007810000 */
[--C-:B------:R-:W-:Y:S02]  /*46c0*/  FFMA.FTZ R0, R27, c[0x0][0x2d0], -R2.reuse ;  /* 0x0000b4001b007a23 */ /* 0x100fe40000010802 */
[----:B------:R1:W-:Y:S01]  /*46d0*/  MUFU.EX2 R164, R4 ;  /* 0x0000000400a47308 */ /* 0x0003e20000000800 */
[----:B------:R-:W-:Y:S02]  /*46e0*/  FSETP.NEU.FTZ.AND P0, PT, R121, -INF , PT ;  /* 0xff8000007900780b */ /* 0x000fe40003f1d000 */
[C---:B------:R-:W-:Y:S05]  /*46f0*/  HMMA.16816.F32 R132, R8.reuse, R60, R112 ;  /* 0x0000003c0884723c */ /* 0x040fea0000001870 */
[----:B------:R2:W-:Y:S03]  /*4700*/  MUFU.EX2 R162, R0 ;  /* 0x0000000000a27308 */ /* 0x0005e60000000800 */
[----:B------:R-:W-:Y:S01]  /*4710*/  HMMA.16816.F32 R96, R8, R64, R96 ;  /* 0x000000400860723c */ /* 0x000fe20000001860 */
[----:B-1----:R-:W-:-:S07]  /*4720*/  FFMA.FTZ R4, R76, c[0x0][0x2d0], -R2 ;  /* 0x0000b4004c047a23 */ /* 0x002fce0000010802 */
[----:B------:R-:W-:Y:S01]  /*4730*/  HMMA.16816.F32 R212, R8, R52, R136 ;  /* 0x0000003408d4723c */ /* 0x000fe20000001888 */
[----:B------:R-:W-:Y:S01]  /*4740*/  IMAD.MOV.U32 R78, RZ, RZ, R154 ;  /* 0x000000ffff4e7224 */ /* 0x000fe200078e009a */
[----:B------:R1:W-:Y:S01]  /*4750*/  MUFU.EX2 R165, R4 ;  /* 0x0000000400a57308 */ /* 0x0003e20000000800 */
[----:B------:R-:W-:Y:S02]  /*4760*/  IMAD.MOV.U32 R77, RZ, RZ, R155 ;  /* 0x000000ffff4d7224 */ /* 0x000fe400078e009b */
[----:B--2---:R-:W-:-:S03]  /*4770*/  FMUL.FTZ R0, R121, c[0x0][0x2d0] ;  /* 0x0000b40079007a20 */ /* 0x004fc60000410000 */
[----:B------:R-:W-:Y:S01]  /*4780*/  IMAD.MOV.U32 R114, RZ, RZ, R132 ;  /* 0x000000ffff727224 */ /* 0x000fe200078e0084 */
[C---:B------:R-:W-:Y:S01]  /*4790*/  HMMA.16816.F32 R248, R8.reuse, R62, R32 ;  /* 0x0000003e08f8723c */ /* 0x040fe20000001820 */
[----:B------:R-:W-:Y:S01]  /*47a0*/  IMAD.MOV.U32 R113, RZ, RZ, R133 ;  /* 0x000000ffff717224 */ /* 0x000fe200078e0085 */
[----:B------:R-:W-:Y:S01]  /*47b0*/  FSEL R0, R0, RZ, P0 ;  /* 0x000000ff00007208 */ /* 0x000fe20000000000 */
[----:B------:R-:W-:Y:S02]  /*47c0*/  IMAD.MOV.U32 R112, RZ, RZ, R134 ;  /* 0x000000ffff707224 */ /* 0x000fe400078e0086 */
[----:B------:R-:W-:Y:S02]  /*47d0*/  IMAD.MOV.U32 R76, RZ, RZ, R135 ;  /* 0x000000ffff4c7224 */ /* 0x000fe400078e0087 */
[----:B------:R-:W-:Y:S01]  /*47e0*/  IMAD.MOV.U32 R139, RZ, RZ, R96 ;  /* 0x000000ffff8b7224 */ /* 0x000fe200078e0060 */
[----:B------:R-:W-:Y:S01]  /*47f0*/  HMMA.16816.F32 R132, R8, R56, R108 ;  /* 0x000000380884723c */ /* 0x000fe2000000186c */
[----:B-1----:R-:W-:-:S02]  /*4800*/  FFMA.FTZ R4, R26, c[0x0][0x2d0], -R2 ;  /* 0x0000b4001a047a23 */ /* 0x002fc40000010802 */
[----:B------:R-:W-:Y:S02]  /*4810*/  IMAD.MOV.U32 R138, RZ, RZ, R97 ;  /* 0x000000ffff8a7224 */ /* 0x000fe400078e0061 */
[----:B------:R1:W-:Y:S01]  /*4820*/  MUFU.EX2 R161, R4 ;  /* 0x0000000400a17308 */ /* 0x0003e20000000800 */
[----:B------:R-:W-:Y:S02]  /*4830*/  IMAD.MOV.U32 R115, RZ, RZ, R98 ;  /* 0x000000ffff737224 */ /* 0x000fe400078e0062 */
[----:B------:R-:W-:Y:S01]  /*4840*/  IMAD.MOV.U32 R111, RZ, RZ, R99 ;  /* 0x000000ffff6f7224 */ /* 0x000fe200078e0063 */
[----:B------:R-:W-:Y:S01]  /*4850*/  HMMA.16816.F32 R244, R8, R58, R28 ;  /* 0x0000003a08f4723c */ /* 0x000fe2000000181c */
[----:B------:R-:W-:Y:S02]  /*4860*/  IMAD.MOV.U32 R137, RZ, RZ, R152 ;  /* 0x000000ffff897224 */ /* 0x000fe400078e0098 */
[----:B------:R-:W-:-:S05]  /*4870*/  IMAD.MOV.U32 R136, RZ, RZ, R153 ;  /* 0x000000ffff887224 */ /* 0x000fca00078e0099 */
[----:B------:R-:W-:Y:S01]  /*4880*/  HMMA.16816.F32 R96, R8, R50, R36 ;  /* 0x000000320860723c */ /* 0x000fe20000001824 */
[----:B-1----:R-:W-:-:S06]  /*4890*/  FFMA.FTZ R4, R24, c[0x0][0x2d0], -R2 ;  /* 0x0000b40018047a23 */ /* 0x002fcc0000010802 */
[----:B------:R-:W-:Y:S01]  /*48a0*/  IMAD.MOV.U32 R110, RZ, RZ, R132 ;  /* 0x000000ffff6e7224 */ /* 0x000fe200078e0084 */
[----:B------:R1:W2:Y:S01]  /*48b0*/  MUFU.EX2 R160, R4 ;  /* 0x0000000400a07308 */ /* 0x0002a20000000800 */
[----:B------:R-:W-:Y:S01]  /*48c0*/  IMAD.MOV.U32 R109, RZ, RZ, R133 ;  /* 0x000000ffff6d7224 */ /* 0x000fe200078e0085 */
[----:B------:R-:W-:Y:S01]  /*48d0*/  HMMA.16816.F32 R240, R8, R70, R20 ;  /* 0x0000004608f0723c */ /* 0x000fe20000001814 */
[----:B------:R-:W-:Y:S02]  /*48e0*/  IMAD.MOV.U32 R108, RZ, RZ, R134 ;  /* 0x000000ffff6c7224 */ /* 0x000fe400078e0086 */
[----:B------:R-:W-:-:S05]  /*48f0*/  IMAD.MOV.U32 R13, RZ, RZ, R135 ;  /* 0x000000ffff0d7224 */ /* 0x000fca00078e0087 */
[----:B------:R-:W-:Y:S01]  /*4900*/  HMMA.16816.F32 R132, R8, R68, R100 ;  /* 0x000000440884723c */ /* 0x000fe20000001864 */
[----:B-1----:R-:W-:Y:S01]  /*4910*/  FFMA.FTZ R4, R128, c[0x0][0x2d0], -R0 ;  /* 0x0000b40080047a23 */ /* 0x002fe20000010800 */
[----:B--2---:R-:W-:-:S06]  /*4920*/  F2FP.PACK_AB R6, R160, R161 ;  /* 0x000000a1a006723e */ /* 0x004fcc00000000ff */
[C---:B------:R-:W-:Y:S01]  /*4930*/  HMMA.16816.F32 R208, R8.reuse, R66, R16 ;  /* 0x0000004208d0723c */ /* 0x040fe20000001810 */
[----:B------:R1:W-:Y:S11]  /*4940*/  MUFU.EX2 R145, R4 ;  /* 0x0000000400917308 */ /* 0x0003f60000000800 */
[----:B------:R-:W-:Y:S04]  /*4950*/  @!UPT UIADD3 URZ, URZ, URZ, URZ ;  /* 0x0000003f3f3ff290 */ /* 0x000fe8000fffe03f */
[----:B------:R-:W-:Y:S02]  /*4960*/  IMAD.MOV.U32 R103, RZ, RZ, R132 ;  /* 0x000000ffff677224 */ /* 0x000fe400078e0084 */
[----:B-1----:R-:W-:Y:S02]  /*4970*/  FFMA.FTZ R4, R127, c[0x0][0x2d0], -R0 ;  /* 0x0000b4007f047a23 */ /* 0x002fe40000010800 */
[----:B------:R-:W-:Y:S02]  /*4980*/  IMAD.MOV.U32 R102, RZ, RZ, R133 ;  /* 0x000000ffff667224 */ /* 0x000fe400078e0085 */
[----:B------:R1:W2:Y:S01]  /*4990*/  MUFU.EX2 R144, R4 ;  /* 0x0000000400907308 */ /* 0x0002a20000000800 */
[----:B------:R-:W-:Y:S02]  /*49a0*/  IMAD.MOV.U32 R101, RZ, RZ, R134 ;  /* 0x000000ffff657224 */ /* 0x000fe400078e0086 */
[----:B------:R-:W-:Y:S02]  /*49b0*/  IMAD.MOV.U32 R100, RZ, RZ, R135 ;  /* 0x000000ffff647224 */ /* 0x000fe400078e0087 */
[----:B------:R-:W-:Y:S07]  /*49c0*/  HMMA.16816.F32 R132, R8, R54, R88 ;  /* 0x000000360884723c */ /* 0x000fee0000001858 */
[----:B------:R-:W-:-:S02]  /*49d0*/  F2FP.PACK_AB R8, R166, R167 ;  /* 0x000000a7a608723e */ /* 0x000fc400000000ff */
[----:B------:R-:W-:Y:S01]  /*49e0*/  F2FP.PACK_AB R10, R164, R163 ;  /* 0x000000a3a40a723e */ /* 0x000fe200000000ff */
[----:B-1----:R-:W-:Y:S01]  /*49f0*/  FFMA.FTZ R4, R117, c[0x0][0x2d0], -R0 ;  /* 0x0000b40075047a23 */ /* 0x002fe20000010800 */
[----:B--2---:R-:W-:-:S03]  /*4a00*/  F2FP.PACK_AB R9, R144, R145 ;  /* 0x000000919009723e */ /* 0x004fc600000000ff */
[----:B------:R1:W-:Y:S02]  /*4a10*/  MUFU.EX2 R159, R4 ;  /* 0x00000004009f7308 */ /* 0x0003e40000000800 */
[----:B-1----:R-:W-:-:S06]  /*4a20*/  FFMA.FTZ R4, R116, c[0x0][0x2d0], -R0 ;  /* 0x0000b40074047a23 */ /* 0x002fcc0000010800 */
[----:B------:R1:W2:Y:S02]  /*4a30*/  MUFU.EX2 R157, R4 ;  /* 0x00000004009d7308 */ /* 0x0002a40000000800 */
[----:B-1----:R-:W-:Y:S01]  /*4a40*/  FFMA.FTZ R4, R105, c[0x0][0x2d0], -R0 ;  /* 0x0000b40069047a23 */ /* 0x002fe20000010800 */
[----:B--2---:R-:W-:Y:S01]  /*4a50*/  F2FP.PACK_AB R11, R157, R159 ;  /* 0x0000009f9d0b723e */ /* 0x004fe200000000ff */
[----:B------:R-:W-:-:S04]  /*4a60*/  IMAD.MOV.U32 R105, RZ, RZ, R109 ;  /* 0x000000ffff697224 */ /* 0x000fc800078e006d */
[----:B------:R1:W-:Y:S01]  /*4a70*/  MUFU.EX2 R158, R4 ;  /* 0x00000004009e7308 */ /* 0x0003e20000000800 */
[----:B------:R-:W-:Y:S01]  /*4a80*/  IMAD.MOV.U32 R109, RZ, RZ, R136 ;  /* 0x000000ffff6d7224 */ /* 0x000fe200078e0088 */
[C---:B------:R-:W-:Y:S08]  /*4a90*/  HMMA.16816.F32 R16, R8.reuse, R44, RZ ;  /* 0x0000002c0810723c */ /* 0x040ff000000018ff */
[----:B------:R-:W-:Y:S01]  /*4aa0*/  HMMA.16816.F32 R20, R8, R40, RZ ;  /* 0x000000280814723c */ /* 0x000fe200000018ff */
[----:B-1----:R-:W-:-:S04]  /*4ab0*/  FFMA.FTZ R4, R14, c[0x0][0x2d0], -R0 ;  /* 0x0000b4000e047a23 */ /* 0x002fc80000010800 */
[----:B------:R1:W2:Y:S03]  /*4ac0*/  MUFU.EX2 R116, R4 ;  /* 0x0000000400747308 */ /* 0x0002a60000000800 */
[C---:B------:R-:W-:Y:S07]  /*4ad0*/  HMMA.16816.F32 R28, R8.reuse, R84, RZ ;  /* 0x00000054081c723c */ /* 0x040fee00000018ff */
[----:B------:R-:W-:Y:S01]  /*4ae0*/  IMAD.MOV.U32 R84, RZ, RZ, R139 ;  /* 0x000000ffff547224 */ /* 0x000fe200078e008b */
[----:B------:R-:W-:Y:S01]  /*4af0*/  HMMA.16816.F32 R36, R8, R46, RZ ;  /* 0x0000002e0824723c */ /* 0x000fe200000018ff */
[----:B------:R-:W-:-:S02]  /*4b00*/  IMAD.MOV.U32 R85, RZ, RZ, R138 ;  /* 0x000000ffff557224 */ /* 0x000fc400078e008a */
[----:B-1----:R-:W-:Y:S01]  /*4b10*/  FFMA.FTZ R4, R15, c[0x0][0x2d0], -R0 ;  /* 0x0000b4000f047a23 */ /* 0x002fe20000010800 */
[----:B--2---:R-:W-:-:S04]  /*4b20*/  F2FP.PACK_AB R5, R116, R158 ;  /* 0x0000009e7405723e */ /* 0x004fc800000000ff */
[C---:B------:R-:W-:Y:S01]  /*4b30*/  HMMA.16816.F32 R40, R8.reuse, R42, RZ ;  /* 0x0000002a0828723c */ /* 0x040fe200000018ff */
[----:B------:R1:W-:Y:S07]  /*4b40*/  MUFU.EX2 R156, R4 ;  /* 0x00000004009c7308 */ /* 0x0003ee0000000800 */
[C---:B------:R-:W-:Y:S08]  /*4b50*/  HMMA.16816.F32 R32, R8.reuse, R82, RZ ;  /* 0x000000520820723c */ /* 0x040ff000000018ff */
[----:B------:R-:W-:Y:S01]  /*4b60*/  HMMA.16816.F32 R44, R8, R86, RZ ;  /* 0x00000056082c723c */ /* 0x000fe200000018ff */
[----:B-1----:R-:W-:-:S04]  /*4b70*/  FFMA.FTZ R4, R25, c[0x0][0x2d0], -R0 ;  /* 0x0000b40019047a23 */ /* 0x002fc80000010800 */
[----:B------:R1:W2:Y:S02]  /*4b80*/  MUFU.EX2 R117, R4 ;  /* 0x0000000400757308 */ /* 0x0002a40000000800 */
[----:B------:R-:W-:Y:S01]  /*4b90*/  IMAD.MOV.U32 R86, RZ, RZ, R115 ;  /* 0x000000ffff567224 */ /* 0x000fe200078e0073 */
[----:B------:R-:W-:Y:S01]  /*4ba0*/  HMMA.16816.F32 R24, R8, R92, RZ ;  /* 0x0000005c0818723c */ /* 0x000fe200000018ff */
[----:B------:R-:W-:Y:S02]  /*4bb0*/  IMAD.MOV.U32 R87, RZ, RZ, R111 ;  /* 0x000000ffff577224 */ /* 0x000fe400078e006f */
[----:B------:R-:W-:-:S04]  /*4bc0*/  IMAD.MOV.U32 R111, RZ, RZ, R77 ;  /* 0x000000ffff6f7224 */ /* 0x000fc800078e004d */
[----:B------:R-:W-:Y:S02]  /*4bd0*/  IMAD.MOV.U32 R92, RZ, RZ, R103 ;  /* 0x000000ffff5c7224 */ /* 0x000fe400078e0067 */
[----:B------:R-:W-:Y:S01]  /*4be0*/  IMAD.MOV.U32 R93, RZ, RZ, R102 ;  /* 0x000000ffff5d7224 */ /* 0x000fe200078e0066 */
[----:B-1----:R-:W-:Y:S02]  /*4bf0*/  F2FP.PACK_AB R4, R162, R165 ;  /* 0x000000a5a204723e */ /* 0x002fe400000000ff */
[----:B--2---:R-:W-:-:S07]  /*4c00*/  F2FP.PACK_AB R7, R117, R156 ;  /* 0x0000009c7507723e */ /* 0x004fce00000000ff */
[----:B------:R-:W-:Y:S08]  /*4c10*/  HMMA.16816.F32 R88, R4, R48, R16 ;  /* 0x000000300458723c */ /* 0x000ff00000001810 */
[----:B------:R-:W-:Y:S01]  /*4c20*/  HMMA.16816.F32 R16, R8, R80, RZ ;  /* 0x000000500810723c */ /* 0x000fe200000018ff */
[----:B------:R-:W-:Y:S07]  /*4c30*/  LDSM.16.MT88.4 R80, [R180+0x1400] ;  /* 0x00140000b450783b */ /* 0x000fee0000004200 */
[----:B------:R-:W-:Y:S08]  /*4c40*/  HMMA.16816.F32 R128, R4, R52, R20 ;  /* 0x000000340480723c */ /* 0x000ff00000001814 */
[----:B------:R-:W-:Y:S07]  /*4c50*/  HMMA.16816.F32 R20, R8, R72, RZ ;  /* 0x000000480814723c */ /* 0x000fee00000018ff */
[----:B------:R-:W-:Y:S01]  /*4c60*/  IMAD.MOV.U32 R72, RZ, RZ, R114 ;  /* 0x000000ffff487224 */ /* 0x000fe200078e0072 */
[----:B------:R-:W-:Y:S01]  /*4c70*/  HMMA.16816.F32 R176, R4, R56, R16 ;  /* 0x0000003804b0723c */ /* 0x000fe20000001810 */
[----:B------:R-:W-:-:S07]  /*4c80*/  IMAD.MOV.U32 R73, RZ, RZ, R113 ;  /* 0x000000ffff497224 */ /* 0x000fce00078e0071 */
[----:B------:R-:W-:Y:S07]  /*4c90*/  HMMA.16816.F32 R16, R8, R74, RZ ;  /* 0x0000004a0810723c */ /* 0x000fee00000018ff */
[----:B------:R-:W-:Y:S01]  /*4ca0*/  IMAD.MOV.U32 R74, RZ, RZ, R112 ;  /* 0x000000ffff4a7224 */ /* 0x000fe200078e0070 */
[----:B------:R-:W-:Y:S01]  /*4cb0*/  HMMA.16816.F32 R172, R4, R60, R20 ;  /* 0x0000003c04ac723c */ /* 0x000fe20000001814 */
[----:B------:R-:W-:-:S07]  /*4cc0*/  IMAD.MOV.U32 R75, RZ, RZ, R76 ;  /* 0x000000ffff4b7224 */ /* 0x000fce00078e004c */
[----:B------:R-:W-:Y:S07]  /*4cd0*/  HMMA.16816.F32 R20, R8, R94, RZ ;  /* 0x0000005e0814723c */ /* 0x000fee00000018ff */
[----:B------:R-:W-:Y:S01]  /*4ce0*/  FFMA.FTZ R8, R125, c[0x0][0x2d0], -R2 ;  /* 0x0000b4007d087a23 */ /* 0x000fe20000010802 */
[----:B------:R-:W-:Y:S01]  /*4cf0*/  HMMA.16816.F32 R168, R4, R64, R24 ;  /* 0x0000004004a8723c */ /* 0x000fe20000001818 */
[----:B------:R-:W-:Y:S02]  /*4d00*/  IMAD.MOV.U32 R94, RZ, RZ, R101 ;  /* 0x000000ffff5e7224 */ /* 0x000fe400078e0065 */
[----:B------:R1:W-:Y:S01]  /*4d10*/  MUFU.EX2 R26, R8 ;  /* 0x00000008001a7308 */ /* 0x0003e20000000800 */
[----:B------:R-:W-:-:S02]  /*4d20*/  IMAD.MOV.U32 R95, RZ, RZ, R100 ;  /* 0x000000ffff5f7224 */ /* 0x000fc400078e0064 */
[----:B------:R-:W-:Y:S02]  /*4d30*/  FADD.FTZ R9, R206, R205 ;  /* 0x000000cdce097221 */ /* 0x000fe40000010000 */
[----:B------:R-:W-:Y:S01]  /*4d40*/  HMMA.16816.F32 R100, R4, R68, R28 ;  /* 0x000000440464723c */ /* 0x000fe2000000181c */
[----:B------:R-:W-:-:S07]  /*4d50*/  FADD.FTZ R11, R204, R202 ;  /* 0x000000cacc0b7221 */ /* 0x000fce0000010000 */
[----:B------:R-:W-:Y:S01]  /*4d60*/  HMMA.16816.F32 R36, R4, R50, R36 ;  /* 0x000000320424723c */ /* 0x000fe20000001824 */
[----:B-1----:R-:W-:-:S04]  /*4d70*/  FFMA.FTZ R8, R124, c[0x0][0x2d0], -R2 ;  /* 0x0000b4007c087a23 */ /* 0x002fc80000010802 */
[----:B------:R1:W2:Y:S03]  /*4d80*/  MUFU.EX2 R28, R8 ;  /* 0x00000008001c7308 */ /* 0x0002a60000000800 */
[C---:B------:R-:W-:Y:S08]  /*4d90*/  HMMA.16816.F32 R48, R4.reuse, R62, R16 ;  /* 0x0000003e0430723c */ /* 0x040ff00000001810 */
[----:B------:R-:W-:Y:S01]  /*4da0*/  HMMA.16816.F32 R20, R4, R66, R20 ;  /* 0x000000420414723c */ /* 0x000fe20000001814 */
[----:B------:R-:W3:Y:S01]  /*4db0*/  LDSM.16.MT88.4 R64, [R181+0x800] ;  /* 0x00080000b540783b */ /* 0x000ee20000004200 */
[----:B-1----:R-:W-:-:S06]  /*4dc0*/  FFMA.FTZ R8, R118, c[0x0][0x2d0], -R2 ;  /* 0x0000b40076087a23 */ /* 0x002fcc0000010802 */
[C---:B------:R-:W-:Y:S01]  /*4dd0*/  HMMA.16816.F32 R40, R4.reuse, R54, R40 ;  /* 0x000000360428723c */ /* 0x040fe20000001828 */
[----:B------:R-:W-:Y:S01]  /*4de0*/  FFMA.FTZ R2, R126, c[0x0][0x2d0], -R2 ;  /* 0x0000b4007e027a23 */ /* 0x000fe20000010802 */
[----:B--2---:R-:W-:Y:S01]  /*4df0*/  F2FP.PACK_AB R152, R28, R26 ;  /* 0x0000001a1c98723e */ /* 0x004fe200000000ff */
[----:B------:R-:W-:Y:S05]  /*4e00*/  MUFU.EX2 R29, R8 ;  /* 0x00000008001d7308 */ /* 0x000fea0000000800 */
[C---:B------:R-:W-:Y:S03]  /*4e10*/  HMMA.16816.F32 R32, R4.reuse, R58, R32 ;  /* 0x0000003a0420723c */ /* 0x040fe60000001820 */
[----:B------:R1:W2:Y:S05]  /*4e20*/  MUFU.EX2 R27, R2 ;  /* 0x00000002001b7308 */ /* 0x0002aa0000000800 */
[----:B------:R-:W-:Y:S01]  /*4e30*/  HMMA.16816.F32 R44, R4, R70, R44 ;  /* 0x00000046042c723c */ /* 0x000fe2000000182c */
[----:B------:R-:W-:Y:S01]  /*4e40*/  LDSM.16.MT88.4 R4, [R181+0x2000] ;  /* 0x00200000b504783b */ /* 0x000fe20000004200 */
[----:B-1----:R-:W-:Y:S01]  /*4e50*/  FFMA.FTZ R2, R107, c[0x0][0x2d0], -R0 ;  /* 0x0000b4006b027a23 */ /* 0x002fe20000010800 */
[----:B--2---:R-:W-:Y:S01]  /*4e60*/  F2FP.PACK_AB R154, R27, R29 ;  /* 0x0000001d1b9a723e */ /* 0x004fe200000000ff */
[----:B------:R-:W-:-:S02]  /*4e70*/  IMAD.MOV.U32 R107, RZ, RZ, R13 ;  /* 0x000000ffff6b7224 */ /* 0x000fc400078e000d */
[----:B------:R1:W-:Y:S02]  /*4e80*/  MUFU.EX2 R18, R2 ;  /* 0x0000000200127308 */ /* 0x0003e40000000800 */
[----:B-1----:R-:W-:Y:S02]  /*4e90*/  FFMA.FTZ R2, R106, c[0x0][0x2d0], -R0 ;  /* 0x0000b4006a027a23 */ /* 0x002fe40000010800 */
[----:B------:R-:W-:-:S04]  /*4ea0*/  IMAD.MOV.U32 R106, RZ, RZ, R108 ;  /* 0x000000ffff6a7224 */ /* 0x000fc800078e006c */
[----:B------:R1:W2:Y:S01]  /*4eb0*/  MUFU.EX2 R24, R2 ;  /* 0x0000000200187308 */ /* 0x0002a20000000800 */
[----:B------:R-:W-:Y:S02]  /*4ec0*/  IMAD.MOV.U32 R108, RZ, RZ, R137 ;  /* 0x000000ffff6c7224 */ /* 0x000fe400078e0089 */
[----:B------:R-:W4:Y:S01]  /*4ed0*/  LDSM.16.MT88.4 R136, [R180+0x800] ;  /* 0x00080000b488783b */ /* 0x000f220000004200 */
[--C-:B-1----:R-:W-:Y:S01]  /*4ee0*/  FFMA.FTZ R2, R104, c[0x0][0x2d0], -R0.reuse ;  /* 0x0000b40068027a23 */ /* 0x102fe20000010800 */
[----:B--2---:R-:W-:Y:S01]  /*4ef0*/  F2FP.PACK_AB R153, R24, R18 ;  /* 0x000000121899723e */ /* 0x004fe200000000ff */
[----:B------:R-:W-:Y:S02]  /*4f00*/  FFMA.FTZ R0, R79, c[0x0][0x2d0], -R0 ;  /* 0x0000b4004f007a23 */ /* 0x000fe40000010800 */
[----:B------:R-:W-:Y:S01]  /*4f10*/  MUFU.EX2 R25, R2 ;  /* 0x0000000200197308 */ /* 0x000fe20000000800 */
[----:B------:R-:W-:Y:S02]  /*4f20*/  IMAD.MOV.U32 R104, RZ, RZ, R110 ;  /* 0x000000ffff687224 */ /* 0x000fe400078e006e */
[----:B------:R-:W-:-:S05]  /*4f30*/  IMAD.MOV.U32 R110, RZ, RZ, R78 ;  /* 0x000000ffff6e7224 */ /* 0x000fca00078e004e */
[----:B------:R1:W2:Y:S02]  /*4f40*/  MUFU.EX2 R19, R0 ;  /* 0x0000000000137308 */ /* 0x0002a40000000800 */
[----:B-1----:R-:W-:Y:S01]  /*4f50*/  FFMA.FTZ R0, R146, c[0x0][0x2d0], -R12 ;  /* 0x0000b40092007a23 */ /* 0x002fe2000001080c */
[----:B--2---:R-:W-:-:S05]  /*4f60*/  F2FP.PACK_AB R155, R19, R25 ;  /* 0x00000019139b723e */ /* 0x004fca00000000ff */
[----:B------:R1:W-:Y:S02]  /*4f70*/  MUFU.EX2 R17, R0 ;  /* 0x0000000000117308 */ /* 0x0003e40000000800 */
[C---:B---3--:R-:W-:Y:S08]  /*4f80*/  HMMA.16816.F32 R52, R152.reuse, R64, R88 ;  /* 0x000000409834723c */ /* 0x048ff00000001858 */
[----:B----4-:R-:W-:Y:S01]  /*4f90*/  HMMA.16816.F32 R128, R152, R136, R128 ;  /* 0x000000889880723c */ /* 0x010fe20000001880 */
[----:B-1----:R-:W-:-:S04]  /*4fa0*/  FFMA.FTZ R0, R148, c[0x0][0x2d0], -R12 ;  /* 0x0000b40094007a23 */ /* 0x002fc8000001080c */
[----:B------:R1:W2:Y:S03]  /*4fb0*/  MUFU.EX2 R16, R0 ;  /* 0x0000000000107308 */ /* 0x0002a60000000800 */
[----:B------:R-:W-:Y:S01]  /*4fc0*/  HMMA.16816.F32 R68, R152, R80, R172 ;  /* 0x000000509844723c */ /* 0x000fe200000018ac */
[----:B-1----:R-:W-:Y:S01]  /*4fd0*/  FFMA.FTZ R0, R147, c[0x0][0x2d0], -R12 ;  /* 0x0000b40093007a23 */ /* 0x002fe2000001080c */
[----:B--2---:R-:W-:-:S03]  /*4fe0*/  F2FP.PACK_AB R112, R16, R17 ;  /* 0x000000111070723e */ /* 0x004fc600000000ff */
[----:B------:R1:W-:Y:S02]  /*4ff0*/  MUFU.EX2 R14, R0 ;  /* 0x00000000000e7308 */ /* 0x0003e40000000800 */
[----:B-1----:R-:W-:-:S06]  /*5000*/  FFMA.FTZ R0, R149, c[0x0][0x2d0], -R12 ;  /* 0x0000b40095007a23 */ /* 0x002fcc000001080c */
[----:B------:R1:W2:Y:S02]  /*5010*/  MUFU.EX2 R15, R0 ;  /* 0x00000000000f7308 */ /* 0x0002a40000000800 */
[----:B-1----:R-:W-:Y:S01]  /*5020*/  FFMA.FTZ R0, R140, c[0x0][0x2d0], -R3 ;  /* 0x0000b4008c007a23 */ /* 0x002fe20000010803 */
[----:B--2---:R-:W-:-:S05]  /*5030*/  F2FP.PACK_AB R114, R15, R14 ;  /* 0x0000000e0f72723e */ /* 0x004fca00000000ff */
[----:B------:R1:W-:Y:S02]  /*5040*/  MUFU.EX2 R2, R0 ;  /* 0x0000000000027308 */ /* 0x0003e40000000800 */
[----:B-1----:R-:W-:-:S06]  /*5050*/  FFMA.FTZ R0, R143, c[0x0][0x2d0], -R3 ;  /* 0x0000b4008f007a23 */ /* 0x002fcc0000010803 */
[----:B------:R1:W2:Y:S02]  /*5060*/  MUFU.EX2 R8, R0 ;  /* 0x0000000000087308 */ /* 0x0002a40000000800 */
[--C-:B-1----:R-:W-:Y:S01]  /*5070*/  FFMA.FTZ R0, R142, c[0x0][0x2d0], -R3.reuse ;  /* 0x0000b4008e007a23 */ /* 0x102fe20000010803 */
[----:B--2---:R-:W-:Y:S01]  /*5080*/  F2FP.PACK_AB R113, R8, R2 ;  /* 0x000000020871723e */ /* 0x004fe200000000ff */
[----:B------:R-:W-:-:S04]  /*5090*/  FFMA.FTZ R3, R141, c[0x0][0x2d0], -R3 ;  /* 0x0000b4008d037a23 */ /* 0x000fc80000010803 */
[----:B------:R1:W-:Y:S08]  /*50a0*/  MUFU.EX2 R12, R0 ;  /* 0x00000000000c7308 */ /* 0x0003f00000000800 */
[----:B------:R-:W2:Y:S01]  /*50b0*/  MUFU.EX2 R13, R3 ;  /* 0x00000003000d7308 */ /* 0x000ea20000000800 */
[----:B-1----:R-:W-:-:S04]  /*50c0*/  FADD.FTZ R0, R167, R166 ;  /* 0x000000a6a7007221 */ /* 0x002fc80000010000 */
[----:B------:R-:W-:Y:S02]  /*50d0*/  FADD.FTZ R10, R163, R0 ;  /* 0x00000000a30a7221 */ /* 0x000fe40000010000 */
[----:B------:R-:W-:Y:S01]  /*50e0*/  FADD.FTZ R0, R203, R11 ;  /* 0x0000000bcb007221 */ /* 0x000fe20000010000 */
[----:B--2---:R-:W-:Y:S01]  /*50f0*/  F2FP.PACK_AB R115, R13, R12 ;  /* 0x0000000c0d73723e */ /* 0x004fe200000000ff */
[----:B------:R-:W-:Y:S02]  /*5100*/  FADD.FTZ R3, R145, R144 ;  /* 0x0000009091037221 */ /* 0x000fe40000010000 */
[----:B------:R-:W-:Y:S01]  /*5110*/  HMMA.16816.F32 R144, R152, R4, R168 ;  /* 0x000000049890723c */ /* 0x000fe200000018a8 */
[----:B------:R-:W-:-:S07]  /*5120*/  FADD.FTZ R10, R164, R10 ;  /* 0x0000000aa40a7221 */ /* 0x000fce0000010000 */
[C---:B------:R-:W-:Y:S01]  /*5130*/  HMMA.16816.F32 R60, R112.reuse, R66, R96 ;  /* 0x00000042703c723c */ /* 0x040fe20000001860 */
[----:B------:R-:W1:Y:S07]  /*5140*/  LDSM.16.MT88.4 R96, [R181+0x1400] ;  /* 0x00140000b560783b */ /* 0x000e6e0000004200 */
[C---:B------:R-:W-:Y:S01]  /*5150*/  HMMA.16816.F32 R56, R112.reuse, R64, R108 ;  /* 0x000000407038723c */ /* 0x040fe2000000186c */
[----:B------:R-:W2:Y:S07]  /*5160*/  LDSM.16.MT88.4 R108, [R180+0x2000] ;  /* 0x00200000b46c783b */ /* 0x000eae0000004200 */
[C---:B------:R-:W-:Y:S07]  /*5170*/  HMMA.16816.F32 R148, R112.reuse, R4, R84 ;  /* 0x000000047094723c */ /* 0x040fee0000001854 */
        /* <DEDUP_REMOVED lines=11> */
[----:B------:R-:W-:Y:S01]  /*5230*/  IADD3 R194, R217, -0x2, RZ ;  /* 0xfffffffed9c27810 */ /* 0x000fe20007ffe0ff */
[----:B------:R-:W-:Y:S01]  /*5240*/  FADD.FTZ R3, R116, R3 ;  /* 0x0000000374037221 */ /* 0x000fe20000010000 */
[C---:B-1----:R-:W-:Y:S01]  /*5250*/  HMMA.16816.F32 R88, R112.reuse, R96, R104 ;  /* 0x000000607058723c */ /* 0x042fe20000001868 */
[----:B------:R-:W-:Y:S01]  /*5260*/  FADD.FTZ R4, R199, R4 ;  /* 0x00000004c7047221 */ /* 0x000fe20000010000 */
[----:B------:R-:W-:Y:S01]  /*5270*/  ISETP.GE.AND P0, PT, R194, R231, PT ;  /* 0x000000e7c200720c */ /* 0x000fe20003f06270 */
[----:B------:R-:W-:Y:S02]  /*5280*/  FADD.FTZ R0, R162, R0 ;  /* 0x00000000a2007221 */ /* 0x000fe40000010000 */
[----:B------:R-:W-:Y:S02]  /*5290*/  FADD.FTZ R5, R218, R5 ;  /* 0x00000005da057221 */ /* 0x000fe40000010000 */
[----:B------:R-:W-:Y:S01]  /*52a0*/  FADD.FTZ R3, R156, R3 ;  /* 0x000000039c037221 */ /* 0x000fe20000010000 */
[----:B--2---:R-:W-:Y:S01]  /*52b0*/  HMMA.16816.F32 R104, R112, R108, R92 ;  /* 0x0000006c7068723c */ /* 0x004fe2000000185c */
        /* <DEDUP_REMOVED lines=26> */
[----:B------:R-:W-:Y:S02]  /*5460*/  FADD.FTZ R214, R15, R3 ;  /* 0x000000030fd67221 */ /* 0x000fe40000010000 */
[----:B------:R-:W-:-:S03]  /*5470*/  FADD.FTZ R215, R13, R4 ;  /* 0x000000040dd77221 */ /* 0x000fc60000010000 */
[C---:B------:R-:W-:Y:S08]  /*5480*/  HMMA.16816.F32 R100, R152.reuse, R108, R100 ;  /* 0x0000006c9864723c */ /* 0x040ff00000001864 */
[C---:B------:R-:W-:Y:S08]  /*5490*/  HMMA.16816.F32 R136, R152.reuse, R138, R40 ;  /* 0x0000008a9888723c */ /* 0x040ff00000001828 */
[C---:B------:R-:W-:Y:S08]  /*54a0*/  HMMA.16816.F32 R64, R152.reuse, R66, R36 ;  /* 0x000000429840723c */ /* 0x040ff00000001824 */
[C---:B------:R-:W-:Y:S08]  /*54b0*/  HMMA.16816.F32 R80, R152.reuse, R82, R48 ;  /* 0x000000529850723c */ /* 0x040ff00000001830 */
[C---:B------:R-:W-:Y:S08]  /*54c0*/  HMMA.16816.F32 R96, R152.reuse, R98, R32 ;  /* 0x000000629860723c */ /* 0x040ff00000001820 */
[----:B------:R-:W-:Y:S08]  /*54d0*/  HMMA.16816.F32 R108, R152, R110, R44 ;  /* 0x0000006e986c723c */ /* 0x000ff0000000182c */
[-C--:B------:R-:W-:Y:S08]  /*54e0*/  HMMA.16816.F32 R112, R112, R6.reuse, R208 ;  /* 0x000000067070723c */ /* 0x080ff000000018d0 */
[----:B------:R-:W-:Y:S01]  /*54f0*/  HMMA.16816.F32 R152, R152, R6, R20 ;  /* 0x000000069898723c */ /* 0x000fe20000001814 */
[----:B------:R-:W-:Y:S07]  /*5500*/  @!UPT UIADD3 URZ, URZ, URZ, URZ ;  /* 0x0000003f3f3ff290 */ /* 0x000fee000fffe03f */
[----:B------:R-:W-:Y:S11]  /*5510*/  @!P0 BRA `(.L_x_52) ;  /* 0x0000279000008947 */ /* 0x000ff60003800000 */
[----:B------:R-:W1:Y:S01]  /*5520*/  S2R R31, SR_TID.X ;  /* 0x00000000001f7919 */ /* 0x000e620000002100 */
[----:B------:R-:W-:Y:S01]  /*5530*/  ISETP.GE.AND P5, PT, R228, c[0x0][0x1d4], PT ;  /* 0x00007500e4007a0c */ /* 0x000fe20003fa6270 */
[----:B------:R-:W-:Y:S01]  /*5540*/  IMAD.MOV.U32 R240, RZ, RZ, c[0x0][0x208] ;  /* 0x00008200fff07624 */ /* 0x000fe200078e00ff */
[----:B------:R-:W-:Y:S01]  /*5550*/  ISETP.GE.AND P4, PT, R225, c[0x0][0x1d4], PT ;  /* 0x00007500e1007a0c */ /* 0x000fe20003f86270 */
[----:B------:R-:W-:Y:S01]  /*5560*/  IMAD.MOV.U32 R241, RZ, RZ, c[0x0][0x20c] ;  /* 0x00008300fff17624 */ /* 0x000fe200078e00ff */
[----:B------:R-:W-:-:S02]  /*5570*/  ISETP.GE.AND P3, PT, R226, c[0x0][0x1d4], PT ;  /* 0x00007500e2007a0c */ /* 0x000fc40003f66270 */
[----:B-1----:R-:W-:Y:S02]  /*5580*/  ISETP.GT.AND P0, PT, R31, 0x3f, PT ;  /* 0x0000003f1f00780c */ /* 0x002fe40003f04270 */
.L_x_55:
[----:B------:R-:W-:Y:S04]  /*5590*/  DEPBAR.LE SB0, 0x0 ;  /* 0x000080000000791a */ /* 0x000fe80000000000 */
[----:B------:R-:W-:Y:S01]  /*55a0*/  WARPSYNC 0xffffffff ;  /* 0xffffffff00007948 */ /* 0x000fe20003800000 */
[----:B------:R-:W-:Y:S01]  /*55b0*/  BAR.SYNC.DEFER_BLOCKING 0x0 ;  /* 0x0000000000007b1d */ /* 0x000fe20000010000 */
[----:B------:R-:W-:Y:S01]  /*55c0*/  SHF.R.S32.HI R0, RZ, 0x1f, R194 ;  /* 0x0000001fff007819 */ /* 0x000fe200000114c2 */
[----:B------:R-:W-:Y:S01]  /*55d0*/  IMAD.WIDE.U32 R2, R194, c[0x0][0x208], RZ ;  /* 0x00008200c2027a25 */ /* 0x000fe200078e00ff */
[----:B------:R-:W-:Y:S03]  /*55e0*/  MOV R116, R120 ;  /* 0x0000007800747202 */ /* 0x000fe60000000f00 */
[----:B------:R-:W-:Y:S04]  /*55f0*/  IMAD R0, R0, c[0x0][0x208], RZ ;  /* 0x0000820000007a24 */ /* 0x000fe800078e02ff */
[----:B------:R-:W-:Y:S04]  /*5600*/  IMAD R0, R194, c[0x0][0x20c], R0 ;  /* 0x00008300c2007a24 */ /* 0x000fe800078e0200 */
[----:B------:R-:W-:Y:S02]  /*5610*/  IMAD.IADD R0, R3, 0x1, R0 ;  /* 0x0000000103007824 */ /* 0x000fe400078e0200 */
[----:B------:R-:W-:Y:S01]  /*5620*/  IMAD.WIDE.U32 R2, R2, 0x30, RZ ;  /* 0x0000003002027825 */ /* 0x000fe200078e00ff */
[----:B------:R-:W-:Y:S01]  /*5630*/  LDSM.16.M88.4 R48, [R182] ;  /* 0x00000000b630783b */ /* 0x000fe20000000200 */
[----:B------:R-:W-:Y:S05]  /*5640*/  BSSY B0, `(.L_x_53) ;  /* 0x00000b0000007945 */ /* 0x000fea0003800000 */
[----:B------:R-:W1:Y:S06]  /*5650*/  LDSM.16.M88.4 R16, [R123] ;  /* 0x000000007b10783b */ /* 0x000e6c0000000200 */
[----:B------:R-:W2:Y:S06]  /*5660*/  S2R R20, SR_TID.X ;  /* 0x0000000000147919 */ /* 0x000eac0000002100 */
[----:B------:R-:W3:Y:S06]  /*5670*/  LDSM.16.M88.4 R44, [R182+0x1000] ;  /* 0x00100000b62c783b */ /* 0x000eec0000000200 */
[----:B------:R-:W4:Y:S06]  /*5680*/  LDSM.16.M88.4 R32, [R123+0x400] ;  /* 0x000400007b20783b */ /* 0x000f2c0000000200 */
[----:B------:R-:W5:Y:S06]  /*5690*/  LDSM.16.M88.4 R156, [R123+0x800] ;  /* 0x000800007b9c783b */ /* 0x000f6c0000000200 */
[----:B------:R-:W-:Y:S06]  /*56a0*/  LDSM.16.M88.4 R160, [R183] ;  /* 0x00000000b7a0783b */ /* 0x000fec0000000200 */
[----:B------:R-:W4:Y:S01]  /*56b0*/  LDSM.16.M88.4 R164, [R184] ;  /* 0x00000000b8a4783b */ /* 0x000f220000000200 */
[-C--:B-1----:R-:W-:Y:S05]  /*56c0*/  HMMA.16816.F32 R4, R48, R16.reuse, RZ ;  /* 0x000000103004723c */ /* 0x082fea00000018ff */
[----:B------:R-:W1:Y:S01]  /*56d0*/  LDSM.16.M88.4 R168, [R183+0x1000] ;  /* 0x00100000b7a8783b */ /* 0x000e620000000200 */
[----:B--2---:R-:W-:Y:S01]  /*56e0*/  ISETP.GT.AND P6, PT, R20, 0x3f, PT ;  /* 0x0000003f1400780c */ /* 0x004fe20003fc4270 */
[----:B------:R-:W-:Y:S01]  /*56f0*/  IMAD R20, R0, 0x30, RZ ;  /* 0x0000003000147824 */ /* 0x000fe200078e02ff */
[-C--:B------:R-:W-:Y:S04]  /*5700*/  IADD3 R0, P0, R222, R2.reuse, RZ ;  /* 0x00000002de007210 */ /* 0x080fe80007f1e0ff */
[----:B------:R-:W-:Y:S01]  /*5710*/  IMAD.IADD R3, R3, 0x1, R20 ;  /* 0x0000000103037824 */ /* 0x000fe200078e0214 */
[----:B------:R-:W2:Y:S01]  /*5720*/  LDSM.16.M88.4 R172, [R192] ;  /* 0x00000000c0ac783b */ /* 0x000ea20000000200 */
[C---:B---3--:R-:W-:Y:S02]  /*5730*/  HMMA.16816.F32 R8, R44.reuse, R16, RZ ;  /* 0x000000102c08723c */ /* 0x048fe400000018ff */
[----:B------:R-:W-:Y:S03]  /*5740*/  IMAD.X R28, R3, 0x1, R224, P0 ;  /* 0x00000001031c7824 */ /* 0x000fe600000e06e0 */
[----:B------:R-:W3:Y:S01]  /*5750*/  LDSM.16.M88.4 R176, [R191] ;  /* 0x00000000bfb0783b */ /* 0x000ee20000000200 */
[----:B------:R-:W-:Y:S02]  /*5760*/  @!P6 LEA R24, P1, R240, R2, 0x5 ;  /* 0x00000002f018e211 */ /* 0x000fe400078228ff */
[----:B------:R-:W-:Y:S01]  /*5770*/  LEA R2, P0, R0, c[0x0][0x1f8], 0x1 ;  /* 0x00007e0000027a11 */ /* 0x000fe200078008ff */
[-C--:B------:R-:W-:Y:S03]  /*5780*/  HMMA.16816.F32 R12, R44, R18.reuse, RZ ;  /* 0x000000122c0c723c */ /* 0x080fe600000018ff */
[----:B------:R-:W-:Y:S02]  /*5790*/  @!P6 LEA.HI.X R29, R240, R3, R241, 0x5, P1 ;  /* 0x00000003f01de211 */ /* 0x000fe400008f2cf1 */
[----:B------:R-:W-:Y:S02]  /*57a0*/  LEA.HI.X R3, R0, c[0x0][0x1fc], R28, 0x1, P0 ;  /* 0x00007f0000037a11 */ /* 0x000fe400000f0c1c */
[----:B------:R-:W-:Y:S01]  /*57b0*/  @!P6 IADD3 R37, P2, R24, R222, RZ ;  /* 0x000000de1825e210 */ /* 0x000fe20007f5e0ff */
[C---:B------:R-:W-:Y:S02]  /*57c0*/  HMMA.16816.F32 R16, R48.reuse, R18, RZ ;  /* 0x000000123010723c */ /* 0x040fe400000018ff */
[----:B------:R-:W-:Y:S01]  /*57d0*/  @!PT LDS RZ, [RZ] ;  /* 0x00000000fffff984 */ /* 0x000fe20000000800 */
[----:B------:R-:W-:Y:S01]  /*57e0*/  @!PT LDS RZ, [RZ] ;  /* 0x00000000fffff984 */ /* 0x000fe20000000800 */
[----:B------:R-:W-:Y:S01]  /*57f0*/  @!PT LDS RZ, [RZ] ;  /* 0x00000000fffff984 */ /* 0x000fe20000000800 */
[----:B------:R1:W-:Y:S02]  /*5800*/  LDGSTS.E.BYPASS.LTC128B.128 [R193+0x1880], [R2.64], !P3 ;  /* 0x0188000002c17fae */ /* 0x0003e4000d901d46 */
[----:B------:R-:W-:Y:S02]  /*5810*/  @!P6 LEA R36, P0, R37, c[0x0][0x1f8], 0x1 ;  /* 0x00007e002524ea11 */ /* 0x000fe400078008ff */
[----:B------:R-:W-:Y:S02]  /*5820*/  @!P6 IADD3.X R0, R29, R224, RZ, P2, !PT ;  /* 0x000000e01d00e210 */ /* 0x000fe400017fe4ff */
[----:B------:R1:W-:Y:S01]  /*5830*/  LDGSTS.E.BYPASS.LTC128B.128 [R193+0x2480], [R2.64+0x40], !P4 ;  /* 0x0248004002c17fae */ /* 0x0003e2000e101d46 */
[-C--:B----4-:R-:W-:Y:S01]  /*5840*/  HMMA.16816.F32 R20, R48, R32.reuse, RZ ;  /* 0x000000203014723c */ /* 0x090fe200000018ff */
[----:B------:R-:W-:Y:S02]  /*5850*/  ISETP.GT.AND P2, PT, R194, R231, PT ;  /* 0x000000e7c200720c */ /* 0x000fe40003f44270 */
[----:B------:R-:W-:Y:S02]  /*5860*/  @!P6 LEA.HI.X R37, R37, c[0x0][0x1fc], R0, 0x1, P0 ;  /* 0x00007f002525ea11 */ /* 0x000fe400000f0c00 */
[----:B------:R1:W-:Y:S01]  /*5870*/  LDGSTS.E.BYPASS.LTC128B.128 [R193+0x3080], [R2.64+0x80], !P5 ;  /* 0x0308008002c17fae */ /* 0x0003e2000e901d46 */
[----:B------:R-:W-:Y:S02]  /*5880*/  IMAD.MOV.U32 R0, RZ, RZ, R122 ;  /* 0x000000ffff007224 */ /* 0x000fe400078e007a */
[C---:B------:R-:W-:Y:S03]  /*5890*/  HMMA.16816.F32 R24, R44.reuse, R32, RZ ;  /* 0x000000202c18723c */ /* 0x040fe600000018ff */
[----:B------:R5:W-:Y:S05]  /*58a0*/  @!P6 LDGSTS.E.BYPASS.LTC128B.128 [R193+0x2080], [R36.64], !P3 ;  /* 0x0208000024c1efae */ /* 0x000bea000d901d46 */
[-C--:B------:R-:W-:Y:S01]  /*58b0*/  HMMA.16816.F32 R28, R44, R34.reuse, RZ ;  /* 0x000000222c1c723c */ /* 0x080fe200000018ff */
[----:B------:R5:W-:Y:S06]  /*58c0*/  @!P6 LDGSTS.E.BYPASS.LTC128B.128 [R193+0x2c80], [R36.64+0x40], !P4 ;  /* 0x02c8004024c1efae */ /* 0x000bec000e101d46 */
[----:B------:R5:W-:Y:S01]  /*58d0*/  @!P6 LDGSTS.E.BYPASS.LTC128B.128 [R193+0x3880], [R36.64+0x80], !P5 ;  /* 0x0388008024c1efae */ /* 0x000be2000e901d46 */
[C---:B------:R-:W-:Y:S05]  /*58e0*/  HMMA.16816.F32 R32, R48.reuse, R34, RZ ;  /* 0x000000223020723c */ /* 0x040fea00000018ff */
[----:B------:R-:W0:Y:S01]  /*58f0*/  LDGDEPBAR ;  /* 0x00000000000079af */ /* 0x000e220000000000 */
[----:B-1----:R-:W-:Y:S02]  /*5900*/  IMAD.MOV.U32 R2, RZ, RZ, R121 ;  /* 0x000000ffff027224 */ /* 0x002fe400078e0079 */
[-C--:B-----5:R-:W-:Y:S08]  /*5910*/  HMMA.16816.F32 R36, R48, R156.reuse, RZ ;  /* 0x0000009c3024723c */ /* 0x0a0ff000000018ff */
[C---:B------:R-:W-:Y:S08]  /*5920*/  HMMA.16816.F32 R40, R44.reuse, R156, RZ ;  /* 0x0000009c2c28723c */ /* 0x040ff000000018ff */
[-C--:B------:R-:W-:Y:S08]  /*5930*/  HMMA.16816.F32 R44, R44, R158.reuse, RZ ;  /* 0x0000009e2c2c723c */ /* 0x080ff000000018ff */
[----:B------:R-:W-:Y:S01]  /*5940*/  HMMA.16816.F32 R48, R48, R158, RZ ;  /* 0x0000009e3030723c */ /* 0x000fe200000018ff */
[----:B------:R-:W-:Y:S07]  /*5950*/  LDSM.16.M88.4 R156, [R182+0x2000] ;  /* 0x00200000b69c783b */ /* 0x000fee0000000200 */
[-C--:B------:R-:W-:Y:S08]  /*5960*/  HMMA.16816.F32 R4, R160, R164.reuse, R4 ;  /* 0x000000a4a004723c */ /* 0x080ff00000001804 */
[C---:B------:R-:W-:Y:S08]  /*5970*/  HMMA.16816.F32 R8, R168.reuse, R164, R8 ;  /* 0x000000a4a808723c */ /* 0x040ff00000001808 */
[-C--:B------:R-:W-:Y:S08]  /*5980*/  HMMA.16816.F32 R12, R168, R166.reuse, R12 ;  /* 0x000000a6a80c723c */ /* 0x080ff0000000180c */
[C---:B------:R-:W-:Y:S01]  /*5990*/  HMMA.16816.F32 R16, R160.reuse, R166, R16 ;  /* 0x000000a6a010723c */ /* 0x040fe20000001810 */
[----:B------:R-:W1:Y:S07]  /*59a0*/  LDSM.16.M88.4 R164, [R123+0xc00] ;  /* 0x000c00007ba4783b */ /* 0x000e6e0000000200 */
[-C--:B--2---:R-:W-:Y:S08]  /*59b0*/  HMMA.16816.F32 R20, R160, R172.reuse, R20 ;  /* 0x000000aca014723c */ /* 0x084ff00000001814 */
[C---:B------:R-:W-:Y:S08]  /*59c0*/  HMMA.16816.F32 R24, R168.reuse, R172, R24 ;  /* 0x000000aca818723c */ /* 0x040ff00000001818 */
[-C--:B------:R-:W-:Y:S08]  /*59d0*/  HMMA.16816.F32 R28, R168, R174.reuse, R28 ;  /* 0x000000aea81c723c */ /* 0x080ff0000000181c */
[C---:B------:R-:W-:Y:S01]  /*59e0*/  HMMA.16816.F32 R32, R160.reuse, R174, R32 ;  /* 0x000000aea020723c */ /* 0x040fe20000001820 */
[----:B------:R-:W-:Y:S07]  /*59f0*/  LDSM.16.M88.4 R172, [R123+0x1400] ;  /* 0x001400007bac783b */ /* 0x000fee0000000200 */
[-C--:B---3--:R-:W-:Y:S08]  /*5a00*/  HMMA.16816.F32 R36, R160, R176.reuse, R36 ;  /* 0x000000b0a024723c */ /* 0x088ff00000001824 */
[C---:B------:R-:W-:Y:S08]  /*5a10*/  HMMA.16816.F32 R40, R168.reuse, R176, R40 ;  /* 0x000000b0a828723c */ /* 0x040ff00000001828 */
[-C--:B------:R-:W-:Y:S01]  /*5a20*/  HMMA.16816.F32 R44, R168, R178.reuse, R44 ;  /* 0x000000b2a82c723c */ /* 0x080fe2000000182c */
[----:B------:R-:W2:Y:S07]  /*5a30*/  LDSM.16.M88.4 R168, [R182+0x3000] ;  /* 0x00300000b6a8783b */ /* 0x000eae0000000200 */
[----:B------:R-:W-:Y:S01]  /*5a40*/  HMMA.16816.F32 R48, R160, R178, R48 ;  /* 0x000000b2a030723c */ /* 0x000fe20000001830 */
[----:B------:R-:W3:Y:S07]  /*5a50*/  LDSM.16.M88.4 R160, [R123+0x1000] ;  /* 0x001000007ba0783b */ /* 0x000eee0000000200 */
[-C--:B-1----:R-:W-:Y:S08]  /*5a60*/  HMMA.16816.F32 R4, R156, R164.reuse, R4 ;  /* 0x000000a49c04723c */ /* 0x082ff00000001804 */
[C---:B--2---:R-:W-:Y:S08]  /*5a70*/  HMMA.16816.F32 R8, R168.reuse, R164, R8 ;  /* 0x000000a4a808723c */ /* 0x044ff00000001808 */
[-C--:B------:R-:W-:Y:S08]  /*5a80*/  HMMA.16816.F32 R12, R168, R166.reuse, R12 ;  /* 0x000000a6a80c723c */ /* 0x080ff0000000180c */
[C---:B------:R-:W-:Y:S01]  /*5a90*/  HMMA.16816.F32 R16, R156.reuse, R166, R16 ;  /* 0x000000a69c10723c */ /* 0x040fe20000001810 */
[----:B------:R-:W-:Y:S07]  /*5aa0*/  LDSM.16.M88.4 R164, [R190] ;  /* 0x00000000bea4783b */ /* 0x000fee0000000200 */
[-C--:B---3--:R-:W-:Y:S08]  /*5ab0*/  HMMA.16816.F32 R20, R156, R160.reuse, R20 ;  /* 0x000000a09c14723c */ /* 0x088ff00000001814 */
[C---:B------:R-:W-:Y:S08]  /*5ac0*/  HMMA.16816.F32 R24, R168.reuse, R160, R24 ;  /* 0x000000a0a818723c */ /* 0x040ff00000001818 */
[-C--:B------:R-:W-:Y:S08]  /*5ad0*/  HMMA.16816.F32 R28, R168, R162.reuse, R28 ;  /* 0x000000a2a81c723c */ /* 0x080ff0000000181c */
[C---:B------:R-:W-:Y:S01]  /*5ae0*/  HMMA.16816.F32 R32, R156.reuse, R162, R32 ;  /* 0x000000a29c20723c */ /* 0x040fe20000001820 */
[----:B------:R-:W1:Y:S07]  /*5af0*/  LDSM.16.M88.4 R160, [R183+0x2000] ;  /* 0x00200000b7a0783b */ /* 0x000e6e0000000200 */
[-C--:B------:R-:W-:Y:S08]  /*5b00*/  HMMA.16816.F32 R36, R156, R172.reuse, R36 ;  /* 0x000000ac9c24723c */ /* 0x080ff00000001824 */
[C---:B------:R-:W-:Y:S08]  /*5b10*/  HMMA.16816.F32 R40, R168.reuse, R172, R40 ;  /* 0x000000aca828723c */ /* 0x040ff00000001828 */
[-C--:B------:R-:W-:Y:S01]  /*5b20*/  HMMA.16816.F32 R44, R168, R174.reuse, R44 ;  /* 0x000000aea82c723c */ /* 0x080fe2000000182c */
[----:B------:R-:W2:Y:S07]  /*5b30*/  LDSM.16.M88.4 R168, [R183+0x3000] ;  /* 0x00300000b7a8783b */ /* 0x000eae0000000200 */
[----:B------:R-:W-:Y:S01]  /*5b40*/  HMMA.16816.F32 R48, R156, R174, R48 ;  /* 0x000000ae9c30723c */ /* 0x000fe20000001830 */
[----:B------:R-:W3:Y:S06]  /*5b50*/  LDSM.16.M88.4 R156, [R189] ;  /* 0x00000000bd9c783b */ /* 0x000eec0000000200 */
[----:B------:R-:W4:Y:S01]  /*5b60*/  LDSM.16.M88.4 R172, [R188] ;  /* 0x00000000bcac783b */ /* 0x000f220000000200 */
[-C--:B-1----:R-:W-:Y:S08]  /*5b70*/  HMMA.16816.F32 R4, R160, R164.reuse, R4 ;  /* 0x000000a4a004723c */ /* 0x082ff00000001804 */
[C---:B--2---:R-:W-:Y:S08]  /*5b80*/  HMMA.16816.F32 R8, R168.reuse, R164, R8 ;  /* 0x000000a4a808723c */ /* 0x044ff00000001808 */
[-C--:B------:R-:W-:Y:S08]  /*5b90*/  HMMA.16816.F32 R12, R168, R166.reuse, R12 ;  /* 0x000000a6a80c723c */ /* 0x080ff0000000180c */
[C---:B------:R-:W-:Y:S01]  /*5ba0*/  HMMA.16816.F32 R16, R160.reuse, R166, R16 ;  /* 0x000000a6a010723c */ /* 0x040fe20000001810 */
[----:B------:R-:W-:Y:S07]  /*5bb0*/  LDSM.16.M88.4 R164, [R123+0x1800] ;  /* 0x001800007ba4783b */ /* 0x000fee0000000200 */
[-C--:B---3--:R-:W-:Y:S08]  /*5bc0*/  HMMA.16816.F32 R20, R160, R156.reuse, R20 ;  /* 0x0000009ca014723c */ /* 0x088ff00000001814 */
[C---:B------:R-:W-:Y:S08]  /*5bd0*/  HMMA.16816.F32 R24, R168.reuse, R156, R24 ;  /* 0x0000009ca818723c */ /* 0x040ff00000001818 */
[-C--:B------:R-:W-:Y:S08]  /*5be0*/  HMMA.16816.F32 R28, R168, R158.reuse, R28 ;  /* 0x0000009ea81c723c */ /* 0x080ff0000000181c */
[C---:B------:R-:W-:Y:S01]  /*5bf0*/  HMMA.16816.F32 R32, R160.reuse, R158, R32 ;  /* 0x0000009ea020723c */ /* 0x040fe20000001820 */
[----:B------:R-:W1:Y:S07]  /*5c00*/  LDSM.16.M88.4 R156, [R182+0x4000] ;  /* 0x00400000b69c783b */ /* 0x000e6e0000000200 */
[-C--:B----4-:R-:W-:Y:S08]  /*5c10*/  HMMA.16816.F32 R36, R160, R172.reuse, R36 ;  /* 0x000000aca024723c */ /* 0x090ff00000001824 */
[C---:B------:R-:W-:Y:S08]  /*5c20*/  HMMA.16816.F32 R40, R168.reuse, R172, R40 ;  /* 0x000000aca828723c */ /* 0x040ff00000001828 */
[-C--:B------:R-:W-:Y:S01]  /*5c30*/  HMMA.16816.F32 R44, R168, R174.reuse, R44 ;  /* 0x000000aea82c723c */ /* 0x080fe2000000182c */
[----:B------:R-:W2:Y:S07]  /*5c40*/  LDSM.16.M88.4 R168, [R182+0x5000] ;  /* 0x00500000b6a8783b */ /* 0x000eae0000000200 */
[----:B------:R-:W-:Y:S01]  /*5c50*/  HMMA.16816.F32 R48, R160, R174, R48 ;  /* 0x000000aea030723c */ /* 0x000fe20000001830 */
[----:B------:R-:W3:Y:S06]  /*5c60*/  LDSM.16.M88.4 R160, [R123+0x1c00] ;  /* 0x001c00007ba0783b */ /* 0x000eec0000000200 */
[----:B------:R-:W4:Y:S01]  /*5c70*/  LDSM.16.M88.4 R172, [R123+0x2000] ;  /* 0x002000007bac783b */ /* 0x000f220000000200 */
        /* <DEDUP_REMOVED lines=15> */
[----:B------:R-:W3:Y:S06]  /*5d70*/  LDSM.16.M88.4 R156, [R186] ;  /* 0x00000000ba9c783b */ /* 0x000eec0000000200 */
[----:B------:R-:W4:Y:S01]  /*5d80*/  LDSM.16.M88.4 R172, [R185] ;  /* 0x00000000b9ac783b */ /* 0x000f220000000200 */
[----:B------:R-:W-:Y:S04]  /*5d90*/  DEPBAR.LE SB0, 0x0 ;  /* 0x000080000000791a */ /* 0x000fe80000000000 */
[-C--:B-1----:R-:W-:Y:S01]  /*5da0*/  HMMA.16816.F32 R4, R160, R164.reuse, R4 ;  /* 0x000000a4a004723c */ /* 0x082fe20000001804 */
[----:B------:R-:W-:Y:S07]  /*5db0*/  BAR.SYNC.DEFER_BLOCKING 0x0 ;  /* 0x0000000000007b1d */ /* 0x000fee0000010000 */
[C---:B--2---:R-:W-:Y:S08]  /*5dc0*/  HMMA.16816.F32 R8, R168.reuse, R164, R8 ;  /* 0x000000a4a808723c */ /* 0x044ff00000001808 */
[-C--:B------:R-:W-:Y:S08]  /*5dd0*/  HMMA.16816.F32 R12, R168, R166.reuse, R12 ;  /* 0x000000a6a80c723c */ /* 0x080ff0000000180c */
[C---:B------:R-:W-:Y:S08]  /*5de0*/  HMMA.16816.F32 R16, R160.reuse, R166, R16 ;  /* 0x000000a6a010723c */ /* 0x040ff00000001810 */
[-C--:B---3--:R-:W-:Y:S08]  /*5df0*/  HMMA.16816.F32 R20, R160, R156.reuse, R20 ;  /* 0x0000009ca014723c */ /* 0x088ff00000001814 */
[C---:B------:R-:W-:Y:S08]  /*5e00*/  HMMA.16816.F32 R24, R168.reuse, R156, R24 ;  /* 0x0000009ca818723c */ /* 0x040ff00000001818 */
[-C--:B------:R-:W-:Y:S08]  /*5e10*/  HMMA.16816.F32 R28, R168, R158.reuse, R28 ;  /* 0x0000009ea81c723c */ /* 0x080ff0000000181c */
[C---:B------:R-:W-:Y:S08]  /*5e20*/  HMMA.16816.F32 R32, R160.reuse, R158, R32 ;  /* 0x0000009ea020723c */ /* 0x040ff00000001820 */
[-C--:B----4-:R-:W-:Y:S08]  /*5e30*/  HMMA.16816.F32 R36, R160, R172.reuse, R36 ;  /* 0x000000aca024723c */ /* 0x090ff00000001824 */
[C---:B------:R-:W-:Y:S08]  /*5e40*/  HMMA.16816.F32 R40, R168.reuse, R172, R40 ;  /* 0x000000aca828723c */ /* 0x040ff00000001828 */
[-C--:B------:R-:W-:Y:S08]  /*5e50*/  HMMA.16816.F32 R44, R168, R174.reuse, R44 ;  /* 0x000000aea82c723c */ /* 0x080ff0000000182c */
[----:B------:R-:W-:Y:S01]  /*5e60*/  HMMA.16816.F32 R48, R160, R174, R48 ;  /* 0x000000aea030723c */ /* 0x000fe20000001830 */
[----:B------:R-:W-:Y:S07]  /*5e70*/  @!UPT UIADD3 URZ, URZ, URZ, URZ ;  /* 0x0000003f3f3ff290 */ /* 0x000fee000fffe03f */
[----:B------:R-:W-:-:S11]  /*5e80*/  @!P2 BRA `(.L_x_54) ;  /* 0x000002b00000a947 */ /* 0x000fd60003800000 */
[----:B------:R-:W-:Y:S04]  /*5e90*/  IADD3 R3, -R229, 0x30, RZ ;  /* 0x00000030e5037810 */ /* 0x000fe80007ffe1ff */
[----:B------:R-:W-:Y:S11]  /*5ea0*/  ISETP.GE.AND P0, PT, R3, 0x21, PT ;  /* 0x000000210300780c */ /* 0x000ff60003f06270 */
[----:B------:R-:W-:Y:S02]  /*5eb0*/  @!UPT UIADD3 URZ, URZ, URZ, URZ ;  /* 0x0000003f3f3ff290 */ /* 0x000fe4000fffe03f */
[----:B------:R-:W-:Y:S01]  /*5ec0*/  @P0 IMAD.MOV.U32 R156, RZ, RZ, c[0x0][0x1e0] ;  /* 0x00007800ff9c0624 */ /* 0x000fe200078e00ff */
[----:B------:R-:W-:Y:S01]  /*5ed0*/  @P0 IADD3 R117, R194, -0x1, RZ ;  /* 0xffffffffc2750810 */ /* 0x000fe20007ffe0ff */
[----:B------:R-:W-:Y:S03]  /*5ee0*/  @P0 IMAD.MOV.U32 R158, RZ, RZ, 0x5 ;  /* 0x00000005ff9e0424 */ /* 0x000fe600078e00ff */
[----:B------:R-:W-:Y:S02]  /*5ef0*/  @P0 SHF.R.S32.HI R118, RZ, 0x1f, R117 ;  /* 0x0000001fff760819 */ /* 0x000fe40000011475 */
[C---:B------:R-:W-:Y:S02]  /*5f00*/  @P0 SHF.L.U64.HI R159, R156.reuse, R158, c[0x0][0x1e4] ;  /* 0x000079009c9f0619 */ /* 0x040fe4000001029e */
[----:B------:R-:W-:Y:S01]  /*5f10*/  @P0 SHF.L.U32 R158, R156, 0x5, RZ ;  /* 0x000000059c9e0819 */ /* 0x000fe200000006ff */
[----:B------:R-:W-:Y:S02]  /*5f20*/  @P0 IMAD R118, R118, c[0x0][0x1e0], RZ ;  /* 0x0000780076760a24 */ /* 0x000fe400078e02ff */
[C---:B------:R-:W-:Y:S04]  /*5f30*/  @P0 IMAD.WIDE.U32 R156, R117.reuse, c[0x0][0x1e0], RZ ;  /* 0x00007800759c0a25 */ /* 0x040fe800078e00ff */
[----:B------:R-:W-:Y:S04]  /*5f40*/  @P0 IMAD R118, R117, c[0x0][0x1e4], R118 ;  /* 0x0000790075760a24 */ /* 0x000fe800078e0276 */
[----:B------:R-:W-:Y:S02]  /*5f50*/  @P0 IMAD.IADD R118, R157, 0x1, R118 ;  /* 0x000000019d760824 */ /* 0x000fe400078e0276 */
[----:B------:R-:W-:Y:S04]  /*5f60*/  @P0 IMAD.WIDE.U32 R156, R156, 0x30, R158 ;  /* 0x000000309c9c0825 */ /* 0x000fe800078e009e */
[----:B------:R-:W-:Y:S01]  /*5f70*/  @P0 IMAD R118, R118, 0x30, RZ ;  /* 0x0000003076760824 */ /* 0x000fe200078e02ff */
[----:B------:R-:W-:Y:S04]  /*5f80*/  @P0 IADD3 R117, P1, R220, R156, RZ ;  /* 0x0000009cdc750210 */ /* 0x000fe80007f3e0ff */
[----:B------:R-:W-:Y:S02]  /*5f90*/  @P0 IADD3.X R160, R219, R118, R157, P1, !PT ;  /* 0x00000076dba00210 */ /* 0x000fe40000ffe49d */
[----:B------:R-:W-:Y:S11]  /*5fa0*/  ISETP.GE.AND P1, PT, R3, 0x1, PT ;  /* 0x000000010300780c */ /* 0x000ff60003f26270 */
[----:B------:R-:W-:Y:S02]  /*5fb0*/  @!UPT UIADD3 URZ, URZ, URZ, URZ ;  /* 0x0000003f3f3ff290 */ /* 0x000fe4000fffe03f */
[----:B------:R-:W-:Y:S01]  /*5fc0*/  @P1 IADD3 R3, R194, -0x1, RZ ;  /* 0xffffffffc2031810 */ /* 0x000fe20007ffe0ff */
[----:B------:R-:W-:Y:S01]  /*5fd0*/  @P1 IMAD.MOV.U32 R157, RZ, RZ, R219 ;  /* 0x000000ffff9d1224 */ /* 0x000fe200078e00db */
[----:B------:R-:W-:Y:S02]  /*5fe0*/  @P1 MOV R156, R220 ;  /* 0x000000dc009c1202 */ /* 0x000fe40000000f00 */
[----:B------:R-:W-:Y:S01]  /*5ff0*/  @P1 SHF.R.S32.HI R118, RZ, 0x1f, R3 ;  /* 0x0000001fff761819 */ /* 0x000fe20000011403 */
[C---:B------:R-:W-:Y:S04]  /*6000*/  @P1 IMAD.WIDE.U32 R158, R3.reuse, c[0x0][0x1e0], RZ ;  /* 0x00007800039e1a25 */ /* 0x040fe800078e00ff */
[----:B------:R-:W-:Y:S02]  /*6010*/  @P1 IMAD R118, R118, c[0x0][0x1e0], RZ ;  /* 0x0000780076761a24 */ /* 0x000fe400078e02ff */
[----:B------:R-:W-:Y:S04]  /*6020*/  @P1 IMAD.WIDE.U32 R156, R158, 0x30, R156 ;  /* 0x000000309e9c1825 */ /* 0x000fe800078e009c */
[----:B------:R-:W-:Y:S01]  /*6030*/  @P1 IMAD R3, R3, c[0x0][0x1e4], R118 ;  /* 0x0000790003031a24 */ /* 0x000fe200078e0276 */
[C---:B------:R-:W-:Y:S03]  /*6040*/  @P1 LEA R158, P6, R156.reuse, c[0x0][0x1c8], 0x1 ;  /* 0x000072009c9e1a11 */ /* 0x040fe600078c08ff */
[----:B------:R-:W-:Y:S04]  /*6050*/  @P1 IMAD.IADD R3, R159, 0x1, R3 ;  /* 0x000000019f031824 */ /* 0x000fe800078e0203 */
[----:B------:R-:W-:Y:S05]  /*6060*/  @P1 IMAD R3, R3, 0x30, RZ ;  /* 0x0000003003031824 */ /* 0x000fea00078e02ff */
[----:B------:R-:W-:Y:S04]  /*6070*/  @P1 IADD3 R3, R157, R3, RZ ;  /* 0x000000039d031210 */ /* 0x000fe80007ffe0ff */
[----:B------:R-:W-:Y:S02]  /*6080*/  @P1 LEA.HI.X R159, R156, c[0x0][0x1cc], R3, 0x1, P6 ;  /* 0x000073009c9f1a11 */ /* 0x000fe400030f0c03 */
[C---:B------:R-:W-:Y:S03]  /*6090*/  @P0 LEA R156, P6, R117.reuse, c[0x0][0x1c8], 0x1 ;  /* 0x00007200759c0a11 */ /* 0x040fe600078c08ff */
[----:B------:R-:W-:Y:S01]  /*60a0*/  @!PT LDS RZ, [RZ] ;  /* 0x00000000fffff984 */ /* 0x000fe20000000800 */
[----:B------:R-:W-:Y:S01]  /*60b0*/  @!PT LDS RZ, [RZ] ;  /* 0x00000000fffff984 */ /* 0x000fe20000000800 */
[----:B------:R-:W-:Y:S01]  /*60c0*/  @!PT LDS RZ, [RZ] ;  /* 0x00000000fffff984 */ /* 0x000fe20000000800 */
[----:B------:R1:W-:Y:S01]  /*60d0*/  @P1 LDGSTS.E.BYPASS.LTC128B.128 [R193+0x3c80], [R158.64], !P3 ;  /* 0x03c800009ec11fae */ /* 0x0003e2000d901d46 */
[----:B------:R-:W-:Y:S04]  /*60e0*/  @P0 LEA.HI.X R157, R117, c[0x0][0x1cc], R160, 0x1, P6 ;  /* 0x00007300759d0a11 */ /* 0x000fe800030f0ca0 */
[----:B------:R1:W-:Y:S05]  /*60f0*/  @P1 LDGSTS.E.BYPASS.LTC128B.128 [R193+0x4880], [R158.64+0x40], !P4 ;  /* 0x048800409ec11fae */ /* 0x0003ea000e101d46 */
[----:B------:R1:W-:Y:S05]  /*6100*/  @P1 LDGSTS.E.BYPASS.LTC128B.128 [R193+0x5480], [R158.64+0x80], !P5 ;  /* 0x054800809ec11fae */ /* 0x0003ea000e901d46 */
[----:B------:R1:W-:Y:S05]  /*6110*/  @P0 LDGSTS.E.BYPASS.LTC128B.128 [R193+0x4480], [R156.64], !P3 ;  /* 0x044800009cc10fae */ /* 0x0003ea000d901d46 */
[----:B------:R1:W-:Y:S05]  /*6120*/  @P0 LDGSTS.E.BYPASS.LTC128B.128 [R193+0x5080], [R156.64+0x40], !P4 ;  /* 0x050800409cc10fae */ /* 0x0003ea000e101d46 */
[----:B------:R1:W-:Y:S02]  /*6130*/  @P0 LDGSTS.E.BYPASS.LTC128B.128 [R193+0x5c80], [R156.64+0x80], !P5 ;  /* 0x05c800809cc10fae */ /* 0x0003e4000e901d46 */
.L_x_54:
[----:B------:R-:W-:Y:S05]  /*6140*/  BSYNC B0 ;  /* 0x0000000000007941 */ /* 0x000fea0003800000 */
.L_x_53:
[----:B------:R-:W-:Y:S01]  /*6150*/  FMNMX.FTZ R117, R6, R121, !PT ;  /* 0x0000007906757209 */ /* 0x000fe20007810000 */
[----:B------:R-:W0:Y:S01]  /*6160*/  LDGDEPBAR ;  /* 0x00000000000079af */ /* 0x000e220000000000 */
        /* <DEDUP_REMOVED lines=32> */
[----:B------:R-:W-:Y:S01]  /*6370*/  SHFL.BFLY PT, R121, R117, 0x2, 0x1f ;  /* 0x0c401f0075797f89 */ /* 0x000fe200000e0000 */
[----:B------:R-:W-:Y:S02]  /*6380*/  FMNMX.FTZ R3, R49, R3, !PT ;  /* 0x0000000331037209 */ /* 0x000fe40007810000 */
[----:B------:R-:W-:Y:S02]  /*6390*/  FMNMX.FTZ R118, R44, R118, !PT ;  /* 0x000000762c767209 */ /* 0x000fe40007810000 */
[----:B------:R-:W-:Y:S02]  /*63a0*/  IADD3 R194, R194, -0x1, RZ ;  /* 0xffffffffc2c27810 */ /* 0x000fe40007ffe0ff */
[----:B------:R-:W-:Y:S01]  /*63b0*/  FMNMX.FTZ R118, R45, R118, !PT ;  /* 0x000000762d767209 */ /* 0x000fe20007810000 */
[----:B------:R-:W-:Y:S08]  /*63c0*/  SHFL.BFLY PT, R120, R3, 0x2, 0x1f ;  /* 0x0c401f0003787f89 */ /* 0x000ff000000e0000 */
[----:B------:R-:W2:Y:S02]  /*63d0*/  SHFL.BFLY PT, R122, R118, 0x2, 0x1f ;  /* 0x0c401f00767a7f89 */ /* 0x000ea400000e0000 */
[----:B--2---:R-:W-:Y:S02]  /*63e0*/  FMNMX.FTZ R118, R118, R122, !PT ;  /* 0x0000007a76767209 */ /* 0x004fe40007810000 */
[----:B------:R-:W-:Y:S02]  /*63f0*/  FMNMX.FTZ R117, R117, R121, !PT ;  /* 0x0000007975757209 */ /* 0x000fe40007810000 */
[----:B------:R-:W-:Y:S02]  /*6400*/  FMNMX.FTZ R3, R3, R120, !PT ;  /* 0x0000007803037209 */ /* 0x000fe40007810000 */
[----:B-1----:R-:W-:Y:S01]  /*6410*/  SHFL.BFLY PT, R157, R118, 0x1, 0x1f ;  /* 0x0c201f00769d7f89 */ /* 0x002fe200000e0000 */
[----:B------:R-:W-:Y:S04]  /*6420*/  FMNMX.FTZ R120, R10, R119, !PT ;  /* 0x000000770a787209 */ /* 0x000fe80007810000 */
[----:B------:R-:W-:Y:S03]  /*6430*/  FMNMX.FTZ R120, R11, R120, !PT ;  /* 0x000000780b787209 */ /* 0x000fe60007810000 */
[----:B------:R-:W1:Y:S01]  /*6440*/  SHFL.BFLY PT, R121, R117, 0x1, 0x1f ;  /* 0x0c201f0075797f89 */ /* 0x000e6200000e0000 */
[----:B------:R-:W-:Y:S04]  /*6450*/  FMNMX.FTZ R120, R14, R120, !PT ;  /* 0x000000780e787209 */ /* 0x000fe80007810000 */
[----:B------:R-:W-:Y:S03]  /*6460*/  FMNMX.FTZ R120, R15, R120, !PT ;  /* 0x000000780f787209 */ /* 0x000fe60007810000 */
[----:B------:R-:W2:Y:S01]  /*6470*/  SHFL.BFLY PT, R156, R3, 0x1, 0x1f ;  /* 0x0c201f00039c7f89 */ /* 0x000ea200000e0000 */
[----:B------:R-:W-:Y:S04]  /*6480*/  FMNMX.FTZ R120, R26, R120, !PT ;  /* 0x000000781a787209 */ /* 0x000fe80007810000 */
[----:B------:R-:W-:Y:S02]  /*6490*/  FMNMX.FTZ R120, R27, R120, !PT ;  /* 0x000000781b787209 */ /* 0x000fe40007810000 */
[----:B-1----:R-:W-:Y:S05]  /*64a0*/  FMNMX.FTZ R121, R117, R121, !PT ;  /* 0x0000007975797209 */ /* 0x002fea0007810000 */
[C---:B------:R-:W-:Y:S02]  /*64b0*/  FADD.FTZ R2, -R121.reuse, R2 ;  /* 0x0000000279027221 */ /* 0x040fe40000010100 */
[----:B------:R-:W-:Y:S01]  /*64c0*/  FMUL.FTZ R161, R121, c[0x0][0x2d0] ;  /* 0x0000b40079a17a20 */ /* 0x000fe20000410000 */
[----:B--2---:R-:W-:Y:S01]  /*64d0*/  FMNMX.FTZ R122, R3, R156, !PT ;  /* 0x0000009c037a7209 */ /* 0x004fe20007810000 */
[----:B------:R-:W-:Y:S01]  /*64e0*/  FMUL.FTZ R2, R2, c[0x0][0x2d0] ;  /* 0x0000b40002027a20 */ /* 0x000fe20000410000 */
[----:B------:R-:W-:Y:S01]  /*64f0*/  FMNMX.FTZ R3, R30, R120, !PT ;  /* 0x000000781e037209 */ /* 0x000fe20007810000 */
[--C-:B------:R-:W-:Y:S01]  /*6500*/  FFMA.FTZ R22, R22, c[0x0][0x2d0], -R161.reuse ;  /* 0x0000b40016167a23 */ /* 0x100fe200000108a1 */
[----:B------:R-:W-:Y:S01]  /*6510*/  FMNMX.FTZ R120, R118, R157, !PT ;  /* 0x0000009d76787209 */ /* 0x000fe20007810000 */
[C---:B------:R-:W-:Y:S01]  /*6520*/  FADD.FTZ R0, -R122.reuse, R0 ;  /* 0x000000007a007221 */ /* 0x040fe20000010100 */
[----:B------:R-:W-:Y:S01]  /*6530*/  FMNMX.FTZ R3, R31, R3, !PT ;  /* 0x000000031f037209 */ /* 0x000fe20007810000 */
[----:B------:R1:W2:Y:S01]  /*6540*/  MUFU.EX2 R118, R2 ;  /* 0x0000000200767308 */ /* 0x0002a20000000800 */
[----:B------:R-:W-:Y:S01]  /*6550*/  FMUL.FTZ R160, R122, c[0x0][0x2d0] ;  /* 0x0000b4007aa07a20 */ /* 0x000fe20000410000 */
[----:B------:R-:W-:Y:S01]  /*6560*/  LDSM.16.MT88.4 R156, [R180] ;  /* 0x00000000b49c783b */ /* 0x000fe20000004200 */
[----:B------:R-:W-:Y:S01]  /*6570*/  FMNMX.FTZ R117, R42, R3, !PT ;  /* 0x000000032a757209 */ /* 0x000fe20007810000 */
[----:B------:R-:W-:Y:S02]  /*6580*/  FMUL.FTZ R3, R0, c[0x0][0x2d0] ;  /* 0x0000b40000037a20 */ /* 0x000fe40000410000 */
[--C-:B------:R-:W-:Y:S01]  /*6590*/  FFMA.FTZ R4, R4, c[0x0][0x2d0], -R160.reuse ;  /* 0x0000b40004047a23 */ /* 0x100fe200000108a0 */
[----:B------:R-:W-:Y:S01]  /*65a0*/  FMNMX.FTZ R0, R43, R117, !PT ;  /* 0x000000752b007209 */ /* 0x000fe20007810000 */
[--C-:B------:R-:W-:Y:S02]  /*65b0*/  FFMA.FTZ R20, R20, c[0x0][0x2d0], -R160.reuse ;  /* 0x0000b40014147a23 */ /* 0x100fe400000108a0 */
[----:B------:R3:W4:Y:S01]  /*65c0*/  MUFU.EX2 R117, R3 ;  /* 0x0000000300757308 */ /* 0x0007220000000800 */
[----:B------:R-:W-:Y:S01]  /*65d0*/  FMNMX.FTZ R0, R46, R0, !PT ;  /* 0x000000002e007209 */ /* 0x000fe20007810000 */
[--C-:B------:R-:W-:Y:S02]  /*65e0*/  FFMA.FTZ R21, R21, c[0x0][0x2d0], -R160.reuse ;  /* 0x0000b40015157a23 */ /* 0x100fe400000108a0 */
[--C-:B------:R-:W-:Y:S01]  /*65f0*/  FFMA.FTZ R23, R23, c[0x0][0x2d0], -R161.reuse ;  /* 0x0000b40017177a23 */ /* 0x100fe200000108a1 */
[----:B------:R-:W-:Y:S01]  /*6600*/  FMNMX.FTZ R0, R47, R0, !PT ;  /* 0x000000002f007209 */ /* 0x000fe20007810000 */
[--C-:B------:R-:W-:Y:S02]  /*6610*/  FFMA.FTZ R32, R32, c[0x0][0x2d0], -R160.reuse ;  /* 0x0000b40020207a23 */ /* 0x100fe400000108a0 */
[----:B------:R-:W-:Y:S02]  /*6620*/  FFMA.FTZ R33, R33, c[0x0][0x2d0], -R160 ;  /* 0x0000b40021217a23 */ /* 0x000fe400000108a0 */
[----:B------:R-:W-:Y:S01]  /*6630*/  MUFU.EX2 R162, R4 ;  /* 0x0000000400a27308 */ /* 0x000fe20000000800 */
[--C-:B------:R-:W-:Y:S02]  /*6640*/  FFMA.FTZ R34, R34, c[0x0][0x2d0], -R161.reuse ;  /* 0x0000b40022227a23 */ /* 0x100fe400000108a1 */
[--C-:B------:R-:W-:Y:S02]  /*6650*/  FFMA.FTZ R35, R35, c[0x0][0x2d0], -R161.reuse ;  /* 0x0000b40023237a23 */ /* 0x100fe400000108a1 */
[----:B-1----:R-:W-:Y:S02]  /*6660*/  FADD.FTZ R2, -R120, R116 ;  /* 0x0000007478027221 */ /* 0x002fe40000010100 */
[----:B--2---:R-:W-:Y:S02]  /*6670*/  FMUL.FTZ R54, R118, R54 ;  /* 0x0000003676367220 */ /* 0x004fe40000410000 */
[----:B------:R-:W-:Y:S01]  /*6680*/  FMUL.FTZ R2, R2, c[0x0][0x2d0] ;  /* 0x0000b40002027a20 */ /* 0x000fe20000410000 */
[----:B------:R-:W-:Y:S01]  /*6690*/  MUFU.EX2 R198, R20 ;  /* 0x0000001400c67308 */ /* 0x000fe20000000800 */
[C---:B------:R-:W-:Y:S02]  /*66a0*/  FMUL.FTZ R55, R118.reuse, R55 ;  /* 0x0000003776377220 */ /* 0x040fe40000410000 */
[C---:B------:R-:W-:Y:S01]  /*66b0*/  FMUL.FTZ R66, R118.reuse, R66 ;  /* 0x0000004276427220 */ /* 0x040fe20000410000 */
[----:B---3--:R-:W1:Y:S01]  /*66c0*/  SHFL.BFLY PT, R3, R0, 0x2, 0x1f ;  /* 0x0c401f0000037f89 */ /* 0x008e6200000e0000 */
[C---:B----4-:R-:W-:Y:S02]  /*66d0*/  FMUL.FTZ R52, R117.reuse, R52 ;  /* 0x0000003475347220 */ /* 0x050fe40000410000 */
[C---:B------:R-:W-:Y:S02]  /*66e0*/  FMUL.FTZ R53, R117.reuse, R53 ;  /* 0x0000003575357220 */ /* 0x040fe40000410000 */
[C---:B------:R-:W-:Y:S01]  /*66f0*/  FMUL.FTZ R64, R117.reuse, R64 ;  /* 0x0000004075407220 */ /* 0x040fe20000410000 */
[----:B------:R2:W3:Y:S01]  /*6700*/  MUFU.EX2 R116, R2 ;  /* 0x0000000200747308 */ /* 0x0004e20000000800 */
[C---:B------:R-:W-:Y:S02]  /*6710*/  FMUL.FTZ R65, R117.reuse, R65 ;  /* 0x0000004175417220 */ /* 0x040fe40000410000 */
[C---:B------:R-:W-:Y:S02]  /*6720*/  FMUL.FTZ R67, R118.reuse, R67 ;  /* 0x0000004376437220 */ /* 0x040fe40000410000 */
[C---:B------:R-:W-:Y:S02]  /*6730*/  FMUL.FTZ R68, R117.reuse, R68 ;  /* 0x0000004475447220 */ /* 0x040fe40000410000 */
[C---:B------:R-:W-:Y:S02]  /*6740*/  FMUL.FTZ R69, R117.reuse, R69 ;  /* 0x0000004575457220 */ /* 0x040fe40000410000 */
[C---:B------:R-:W-:Y:S01]  /*6750*/  FMUL.FTZ R70, R118.reuse, R70 ;  /* 0x0000004676467220 */ /* 0x040fe20000410000 */
[----:B------:R-:W-:Y:S01]  /*6760*/  MUFU.EX2 R199, R21 ;  /* 0x0000001500c77308 */ /* 0x000fe20000000800 */
[C---:B------:R-:W-:Y:S02]  /*6770*/  FMUL.FTZ R71, R118.reuse, R71 ;  /* 0x0000004776477220 */ /* 0x040fe40000410000 */
[C---:B------:R-:W-:Y:S02]  /*6780*/  FMUL.FTZ R80, R117.reuse, R80 ;  /* 0x0000005075507220 */ /* 0x040fe40000410000 */
[----:B------:R-:W-:Y:S02]  /*6790*/  FMUL.FTZ R81, R117, R81 ;  /* 0x0000005175517220 */ /* 0x000fe40000410000 */
[----:B------:R-:W-:Y:S01]  /*67a0*/  FMUL.FTZ R82, R118, R82 ;  /* 0x0000005276527220 */ /* 0x000fe20000410000 */
[----:B-1----:R-:W-:Y:S01]  /*67b0*/  FMNMX.FTZ R0, R0, R3, !PT ;  /* 0x0000000300007209 */ /* 0x002fe20007810000 */
[--C-:B------:R-:W-:Y:S01]  /*67c0*/  FFMA.FTZ R3, R7, c[0x0][0x2d0], -R161.reuse ;  /* 0x0000b40007037a23 */ /* 0x100fe200000108a1 */
[----:B------:R-:W-:Y:S01]  /*67d0*/  MUFU.EX2 R197, R22 ;  /* 0x0000001600c57308 */ /* 0x000fe20000000800 */
[C---:B------:R-:W-:Y:S02]  /*67e0*/  FMUL.FTZ R7, R118.reuse, R131 ;  /* 0x0000008376077220 */ /* 0x040fe40000410000 */
[----:B------:R-:W-:Y:S02]  /*67f0*/  FMUL.FTZ R83, R118, R83 ;  /* 0x0000005376537220 */ /* 0x000fe40000410000 */
[--C-:B--2---:R-:W-:Y:S02]  /*6800*/  FFMA.FTZ R2, R5, c[0x0][0x2d0], -R160.reuse ;  /* 0x0000b40005027a23 */ /* 0x104fe400000108a0 */
[C---:B------:R-:W-:Y:S02]  /*6810*/  FMUL.FTZ R5, R117.reuse, R129 ;  /* 0x0000008175057220 */ /* 0x040fe40000410000 */
[C---:B---3--:R-:W-:Y:S01]  /*6820*/  FMUL.FTZ R56, R116.reuse, R56 ;  /* 0x0000003874387220 */ /* 0x048fe20000410000 */
[----:B------:R1:W-:Y:S01]  /*6830*/  MUFU.EX2 R207, R2 ;  /* 0x0000000200cf7308 */ /* 0x0003e20000000800 */
[C---:B------:R-:W-:Y:S02]  /*6840*/  FMUL.FTZ R57, R116.reuse, R57 ;  /* 0x0000003974397220 */ /* 0x040fe40000410000 */
[C---:B------:R-:W-:Y:S02]  /*6850*/  FMUL.FTZ R60, R116.reuse, R60 ;  /* 0x0000003c743c7220 */ /* 0x040fe40000410000 */
[C---:B------:R-:W-:Y:S02]  /*6860*/  FMUL.FTZ R61, R116.reuse, R61 ;  /* 0x0000003d743d7220 */ /* 0x040fe40000410000 */
[C---:B------:R-:W-:Y:S02]  /*6870*/  FMUL.FTZ R72, R116.reuse, R72 ;  /* 0x0000004874487220 */ /* 0x040fe40000410000 */
[C---:B------:R-:W-:Y:S01]  /*6880*/  FMUL.FTZ R73, R116.reuse, R73 ;  /* 0x0000004974497220 */ /* 0x040fe20000410000 */
[----:B------:R2:W-:Y:S01]  /*6890*/  MUFU.EX2 R206, R3 ;  /* 0x0000000300ce7308 */ /* 0x0005e20000000800 */
[C---:B------:R-:W-:Y:S02]  /*68a0*/  FMUL.FTZ R76, R116.reuse, R76 ;  /* 0x0000004c744c7220 */ /* 0x040fe40000410000 */
[----:B------:R-:W-:Y:S02]  /*68b0*/  FMUL.FTZ R77, R116, R77 ;  /* 0x0000004d744d7220 */ /* 0x000fe40000410000 */
[C---:B------:R-:W-:Y:S02]  /*68c0*/  FMUL.FTZ R84, R117.reuse, R84 ;  /* 0x0000005475547220 */ /* 0x040fe40000410000 */
[C---:B------:R-:W-:Y:S02]  /*68d0*/  FMUL.FTZ R85, R117.reuse, R85 ;  /* 0x0000005575557220 */ /* 0x040fe40000410000 */
[C---:B------:R-:W-:Y:S01]  /*68e0*/  FMUL.FTZ R86, R118.reuse, R86 ;  /* 0x0000005676567220 */ /* 0x040fe20000410000 */
[----:B------:R-:W-:Y:S01]  /*68f0*/  MUFU.EX2 R196, R23 ;  /* 0x0000001700c47308 */ /* 0x000fe20000000800 */
[----:B------:R-:W-:Y:S02]  /*6900*/  FMUL.FTZ R87, R118, R87 ;  /* 0x0000005776577220 */ /* 0x000fe40000410000 */
[----:B------:R-:W-:Y:S02]  /*6910*/  FMUL.FTZ R88, R116, R88 ;  /* 0x0000005874587220 */ /* 0x000fe40000410000 */
[--C-:B-1----:R-:W-:Y:S02]  /*6920*/  FFMA.FTZ R2, R6, c[0x0][0x2d0], -R161.reuse ;  /* 0x0000b40006027a23 */ /* 0x102fe400000108a1 */
[----:B------:R-:W-:Y:S02]  /*6930*/  FMUL.FTZ R6, R118, R130 ;  /* 0x0000008276067220 */ /* 0x000fe40000410000 */
[C---:B------:R-:W-:Y:S01]  /*6940*/  FMUL.FTZ R89, R116.reuse, R89 ;  /* 0x0000005974597220 */ /* 0x040fe20000410000 */
[----:B------:R1:W3:Y:S01]  /*6950*/  MUFU.EX2 R205, R2 ;  /* 0x0000000200cd7308 */ /* 0x0002e20000000800 */
[C---:B------:R-:W-:Y:S02]  /*6960*/  FMUL.FTZ R92, R116.reuse, R92 ;  /* 0x0000005c745c7220 */ /* 0x040fe40000410000 */
[----:B------:R-:W-:Y:S02]  /*6970*/  FMUL.FTZ R93, R116, R93 ;  /* 0x0000005d745d7220 */ /* 0x000fe40000410000 */
[--C-:B--2---:R-:W-:Y:S02]  /*6980*/  FFMA.FTZ R3, R16, c[0x0][0x2d0], -R160.reuse ;  /* 0x0000b40010037a23 */ /* 0x104fe400000108a0 */
[C---:B------:R-:W-:Y:S02]  /*6990*/  FMUL.FTZ R16, R117.reuse, R136 ;  /* 0x0000008875107220 */ /* 0x040fe40000410000 */
[--C-:B------:R-:W-:Y:S01]  /*69a0*/  FFMA.FTZ R136, R38, c[0x0][0x2d0], -R161.reuse ;  /* 0x0000b40026887a23 */ /* 0x100fe200000108a1 */
[----:B------:R2:W-:Y:S01]  /*69b0*/  MUFU.EX2 R208, R3 ;  /* 0x0000000300d07308 */ /* 0x0005e20000000800 */
[C---:B------:R-:W-:Y:S02]  /*69c0*/  FMUL.FTZ R96, R117.reuse, R96 ;  /* 0x0000006075607220 */ /* 0x040fe40000410000 */
[C---:B------:R-:W-:Y:S02]  /*69d0*/  FMUL.FTZ R97, R117.reuse, R97 ;  /* 0x0000006175617220 */ /* 0x040fe40000410000 */
[C---:B------:R-:W-:Y:S02]  /*69e0*/  FMUL.FTZ R98, R118.reuse, R98 ;  /* 0x0000006276627220 */ /* 0x040fe40000410000 */
[C---:B------:R-:W-:Y:S02]  /*69f0*/  FMUL.FTZ R99, R118.reuse, R99 ;  /* 0x0000006376637220 */ /* 0x040fe40000410000 */
[C---:B------:R-:W-:Y:S01]  /*6a00*/  FMUL.FTZ R100, R117.reuse, R100 ;  /* 0x0000006475647220 */ /* 0x040fe20000410000 */
[----:B------:R-:W-:Y:S01]  /*6a10*/  MUFU.EX2 R163, R136 ;  /* 0x0000008800a37308 */ /* 0x000fe20000000800 */
[----:B------:R-:W-:Y:S02]  /*6a20*/  FMUL.FTZ R101, R117, R101 ;  /* 0x0000006575657220 */ /* 0x000fe40000410000 */
[----:B------:R-:W-:Y:S01]  /*6a30*/  FMUL.FTZ R102, R118, R102 ;  /* 0x0000006676667220 */ /* 0x000fe20000410000 */
[----:B-1----:R-:W1:Y:S01]  /*6a40*/  SHFL.BFLY PT, R2, R0, 0x1, 0x1f ;  /* 0x0c201f0000027f89 */ /* 0x002e6200000e0000 */
[----:B---3--:R-:W-:Y:S01]  /*6a50*/  F2FP.PACK_AB R129, R206, R205 ;  /* 0x000000cdce81723e */ /* 0x008fe200000000ff */
[----:B------:R-:W-:Y:S02]  /*6a60*/  FMUL.FTZ R103, R118, R103 ;  /* 0x0000006776677220 */ /* 0x000fe40000410000 */
[C---:B------:R-:W-:Y:S02]  /*6a70*/  FMUL.FTZ R104, R116.reuse, R104 ;  /* 0x0000006874687220 */ /* 0x040fe40000410000 */
[C---:B------:R-:W-:Y:S01]  /*6a80*/  FMUL.FTZ R105, R116.reuse, R105 ;  /* 0x0000006974697220 */ /* 0x040fe20000410000 */
[----:B------:R-:W-:Y:S01]  /*6a90*/  MUFU.EX2 R195, R32 ;  /* 0x0000002000c37308 */ /* 0x000fe20000000800 */
[C---:B------:R-:W-:Y:S02]  /*6aa0*/  FMUL.FTZ R20, R116.reuse, R140 ;  /* 0x0000008c74147220 */ /* 0x040fe40000410000 */
[--C-:B--2---:R-:W-:Y:S02]  /*6ab0*/  FFMA.FTZ R3, R17, c[0x0][0x2d0], -R160.reuse ;  /* 0x0000b40011037a23 */ /* 0x104fe400000108a0 */
[----:B------:R-:W-:Y:S02]  /*6ac0*/  FMUL.FTZ R17, R117, R137 ;  /* 0x0000008975117220 */ /* 0x000fe40000410000 */
[--C-:B------:R-:W-:Y:S02]  /*6ad0*/  FFMA.FTZ R137, R49, c[0x0][0x2d0], -R160.reuse ;  /* 0x0000b40031897a23 */ /* 0x100fe400000108a0 */
[--C-:B------:R-:W-:Y:S01]  /*6ae0*/  FFMA.FTZ R140, R51, c[0x0][0x2d0], -R161.reuse ;  /* 0x0000b400338c7a23 */ /* 0x100fe200000108a1 */
[----:B------:R2:W3:Y:S01]  /*6af0*/  MUFU.EX2 R218, R3 ;  /* 0x0000000300da7308 */ /* 0x0004e20000000800 */
[----:B------:R-:W-:Y:S02]  /*6b00*/  FMUL.FTZ R21, R116, R141 ;  /* 0x0000008d74157220 */ /* 0x000fe40000410000 */
[C---:B------:R-:W-:Y:S02]  /*6b10*/  FMUL.FTZ R108, R117.reuse, R108 ;  /* 0x0000006c756c7220 */ /* 0x040fe40000410000 */
[----:B------:R-:W-:Y:S01]  /*6b20*/  FMUL.FTZ R109, R117, R109 ;  /* 0x0000006d756d7220 */ /* 0x000fe20000410000 */
[----:B-1----:R-:W-:Y:S01]  /*6b30*/  FMNMX.FTZ R2, R0, R2, !PT ;  /* 0x0000000200027209 */ /* 0x002fe20007810000 */
[--C-:B------:R-:W-:Y:S02]  /*6b40*/  FFMA.FTZ R0, R19, c[0x0][0x2d0], -R161.reuse ;  /* 0x0000b40013007a23 */ /* 0x100fe400000108a1 */
[----:B------:R-:W-:Y:S01]  /*6b50*/  FMUL.FTZ R19, R118, R139 ;  /* 0x0000008b76137220 */ /* 0x000fe20000410000 */
[----:B------:R-:W-:Y:S01]  /*6b60*/  MUFU.EX2 R168, R137 ;  /* 0x0000008900a87308 */ /* 0x000fe20000000800 */
[--C-:B------:R-:W-:Y:S01]  /*6b70*/  FFMA.FTZ R139, R37, c[0x0][0x2d0], -R160.reuse ;  /* 0x0000b400258b7a23 */ /* 0x100fe200000108a0 */
[----:B------:R-:W-:Y:S01]  /*6b80*/  F2FP.PACK_AB R37, R196, R197 ;  /* 0x000000c5c425723e */ /* 0x000fe200000000ff */
[C---:B------:R-:W-:Y:S02]  /*6b90*/  FMUL.FTZ R110, R118.reuse, R110 ;  /* 0x0000006e766e7220 */ /* 0x040fe40000410000 */
[----:B------:R-:W-:Y:S02]  /*6ba0*/  FMUL.FTZ R111, R118, R111 ;  /* 0x0000006f766f7220 */ /* 0x000fe40000410000 */
[C---:B------:R-:W-:Y:S02]  /*6bb0*/  FMUL.FTZ R112, R116.reuse, R112 ;  /* 0x0000007074707220 */ /* 0x040fe40000410000 */
[----:B------:R-:W-:Y:S01]  /*6bc0*/  FMUL.FTZ R113, R116, R113 ;  /* 0x0000007174717220 */ /* 0x000fe20000410000 */
[----:B------:R1:W-:Y:S01]  /*6bd0*/  MUFU.EX2 R216, R0 ;  /* 0x0000000000d87308 */ /* 0x0003e20000000800 */
[--C-:B------:R-:W-:Y:S01]  /*6be0*/  FFMA.FTZ R141, R36, c[0x0][0x2d0], -R160.reuse ;  /* 0x0000b400248d7a23 */ /* 0x100fe200000108a0 */
[----:B------:R-:W-:Y:S01]  /*6bf0*/  F2FP.PACK_AB R36, R199, R198 ;  /* 0x000000c6c724723e */ /* 0x000fe200000000ff */
[----:B--2---:R-:W-:Y:S01]  /*6c00*/  FFMA.FTZ R3, R18, c[0x0][0x2d0], -R161 ;  /* 0x0000b40012037a23 */ /* 0x004fe200000108a1 */
[----:B---3--:R-:W-:Y:S01]  /*6c10*/  F2FP.PACK_AB R130, R218, R208 ;  /* 0x000000d0da82723e */ /* 0x008fe200000000ff */
[----:B------:R-:W-:Y:S02]  /*6c20*/  FMUL.FTZ R18, R118, R138 ;  /* 0x0000008a76127220 */ /* 0x000fe40000410000 */
[----:B------:R-:W-:Y:S03]  /*6c30*/  FFMA.FTZ R138, R48, c[0x0][0x2d0], -R160 ;  /* 0x0000b400308a7a23 */ /* 0x000fe600000108a0 */
[----:B------:R-:W2:Y:S10]  /*6c40*/  MUFU.EX2 R217, R3 ;  /* 0x0000000300d97308 */ /* 0x000eb40000000800 */
[----:B------:R-:W-:Y:S01]  /*6c50*/  MUFU.EX2 R166, R139 ;  /* 0x0000008b00a67308 */ /* 0x000fe20000000800 */
[----:B-1----:R-:W-:Y:S02]  /*6c60*/  FADD.FTZ R0, -R2, R119 ;  /* 0x0000007702007221 */ /* 0x002fe40000010100 */
[----:B------:R-:W-:Y:S02]  /*6c70*/  FMUL.FTZ R119, R120, c[0x0][0x2d0] ;  /* 0x0000b40078777a20 */ /* 0x000fe40000410000 */
[----:B------:R-:W-:Y:S05]  /*6c80*/  FMUL.FTZ R0, R0, c[0x0][0x2d0] ;  /* 0x0000b40000007a20 */ /* 0x000fea0000410000 */
[----:B------:R1:W-:Y:S01]  /*6c90*/  MUFU.EX2 R167, R138 ;  /* 0x0000008a00a77308 */ /* 0x0003e20000000800 */
[--C-:B------:R-:W-:Y:S02]  /*6ca0*/  FFMA.FTZ R24, R24, c[0x0][0x2d0], -R119.reuse ;  /* 0x0000b40018187a23 */ /* 0x100fe40000010877 */
[--C-:B------:R-:W-:Y:S01]  /*6cb0*/  FFMA.FTZ R25, R25, c[0x0][0x2d0], -R119.reuse ;  /* 0x0000b40019197a23 */ /* 0x100fe20000010877 */
[----:B--2---:R-:W-:Y:S01]  /*6cc0*/  F2FP.PACK_AB R131, R216, R217 ;  /* 0x000000d9d883723e */ /* 0x004fe200000000ff */
[--C-:B------:R-:W-:Y:S02]  /*6cd0*/  FFMA.FTZ R3, R8, c[0x0][0x2d0], -R119.reuse ;  /* 0x0000b40008037a23 */ /* 0x100fe40000010877 */
[----:B------:R-:W-:Y:S02]  /*6ce0*/  FMUL.FTZ R8, R116, R124 ;  /* 0x0000007c74087220 */ /* 0x000fe40000410000 */
[--C-:B------:R-:W-:Y:S01]  /*6cf0*/  FFMA.FTZ R28, R28, c[0x0][0x2d0], -R119.reuse ;  /* 0x0000b4001c1c7a23 */ /* 0x100fe20000010877 */
[----:B------:R2:W-:Y:S01]  /*6d00*/  MUFU.EX2 R202, R3 ;  /* 0x0000000300ca7308 */ /* 0x0005e20000000800 */
[--C-:B------:R-:W-:Y:S09]  /*6d10*/  FFMA.FTZ R29, R29, c[0x0][0x2d0], -R119.reuse ;  /* 0x0000b4001d1d7a23 */ /* 0x100ff20000010877 */
[----:B------:R-:W3:Y:S01]  /*6d20*/  MUFU.EX2 R0, R0 ;  /* 0x0000000000007308 */ /* 0x000ee20000000800 */
[----:B-1----:R-:W-:Y:S09]  /*6d30*/  LDSM.16.MT88.4 R136, [R180+0x800] ;  /* 0x00080000b488783b */ /* 0x002ff20000004200 */
[----:B------:R-:W-:Y:S01]  /*6d40*/  MUFU.EX2 R171, R28 ;  /* 0x0000001c00ab7308 */ /* 0x000fe20000000800 */
[--C-:B--2---:R-:W-:Y:S02]  /*6d50*/  FFMA.FTZ R3, R9, c[0x0][0x2d0], -R119.reuse ;  /* 0x0000b40009037a23 */ /* 0x104fe40000010877 */
[----:B------:R-:W-:Y:S07]  /*6d60*/  FMUL.FTZ R9, R116, R125 ;  /* 0x0000007d74097220 */ /* 0x000fee0000410000 */
[----:B------:R1:W2:Y:S01]  /*6d70*/  MUFU.EX2 R204, R3 ;  /* 0x0000000300cc7308 */ /* 0x0002a20000000800 */
[C---:B---3--:R-:W-:Y:S02]  /*6d80*/  FMUL.FTZ R58, R0.reuse, R58 ;  /* 0x0000003a003a7220 */ /* 0x048fe40000410000 */
[C---:B------:R-:W-:Y:S02]  /*6d90*/  FMUL.FTZ R59, R0.reuse, R59 ;  /* 0x0000003b003b7220 */ /* 0x040fe40000410000 */
[C---:B------:R-:W-:Y:S02]  /*6da0*/  FMUL.FTZ R62, R0.reuse, R62 ;  /* 0x0000003e003e7220 */ /* 0x040fe40000410000 */
[C---:B------:R-:W-:Y:S03]  /*6db0*/  FMUL.FTZ R63, R0.reuse, R63 ;  /* 0x0000003f003f7220 */ /* 0x040fe60000410000 */
[----:B------:R-:W-:Y:S01]  /*6dc0*/  MUFU.EX2 R172, R29 ;  /* 0x0000001d00ac7308 */ /* 0x000fe20000000800 */
[C---:B------:R-:W-:Y:S02]  /*6dd0*/  FMUL.FTZ R74, R0.reuse, R74 ;  /* 0x0000004a004a7220 */ /* 0x040fe40000410000 */
[C---:B------:R-:W-:Y:S02]  /*6de0*/  FMUL.FTZ R75, R0.reuse, R75 ;  /* 0x0000004b004b7220 */ /* 0x040fe40000410000 */
[C---:B------:R-:W-:Y:S02]  /*6df0*/  FMUL.FTZ R78, R0.reuse, R78 ;  /* 0x0000004e004e7220 */ /* 0x040fe40000410000 */
[C---:B------:R-:W-:Y:S02]  /*6e00*/  FMUL.FTZ R79, R0.reuse, R79 ;  /* 0x0000004f004f7220 */ /* 0x040fe40000410000 */
[C---:B------:R-:W-:Y:S01]  /*6e10*/  FMUL.FTZ R90, R0.reuse, R90 ;  /* 0x0000005a005a7220 */ /* 0x040fe20000410000 */
[----:B------:R3:W-:Y:S01]  /*6e20*/  MUFU.EX2 R175, R24 ;  /* 0x0000001800af7308 */ /* 0x0007e20000000800 */
[----:B------:R-:W-:Y:S02]  /*6e30*/  FMUL.FTZ R91, R0, R91 ;  /* 0x0000005b005b7220 */ /* 0x000fe40000410000 */
[--C-:B-1----:R-:W-:Y:S01]  /*6e40*/  FFMA.FTZ R3, R12, c[0x0][0x2d0], -R119.reuse ;  /* 0x0000b4000c037a23 */ /* 0x102fe20000010877 */
[----:B--2---:R-:W-:Y:S01]  /*6e50*/  F2FP.PACK_AB R124, R204, R202 ;  /* 0x000000cacc7c723e */ /* 0x004fe200000000ff */
[----:B------:R-:W-:Y:S02]  /*6e60*/  FMUL.FTZ R12, R116, R132 ;  /* 0x00000084740c7220 */ /* 0x000fe40000410000 */
[C---:B------:R-:W-:Y:S02]  /*6e70*/  FMUL.FTZ R94, R0.reuse, R94 ;  /* 0x0000005e005e7220 */ /* 0x040fe40000410000 */
[C---:B------:R-:W-:Y:S01]  /*6e80*/  FMUL.FTZ R95, R0.reuse, R95 ;  /* 0x0000005f005f7220 */ /* 0x040fe20000410000 */
[----:B------:R1:W-:Y:S01]  /*6e90*/  MUFU.EX2 R211, R3 ;  /* 0x0000000300d37308 */ /* 0x0003e20000000800 */
[C---:B------:R-:W-:Y:S02]  /*6ea0*/  FMUL.FTZ R106, R0.reuse, R106 ;  /* 0x0000006a006a7220 */ /* 0x040fe40000410000 */
[C---:B------:R-:W-:Y:S02]  /*6eb0*/  FMUL.FTZ R107, R0.reuse, R107 ;  /* 0x0000006b006b7220 */ /* 0x040fe40000410000 */
[C---:B------:R-:W-:Y:S02]  /*6ec0*/  FMUL.FTZ R22, R0.reuse, R142 ;  /* 0x0000008e00167220 */ /* 0x040fe40000410000 */
[C---:B------:R-:W-:Y:S02]  /*6ed0*/  FMUL.FTZ R23, R0.reuse, R143 ;  /* 0x0000008f00177220 */ /* 0x040fe40000410000 */
[C---:B------:R-:W-:Y:S01]  /*6ee0*/  FMUL.FTZ R114, R0.reuse, R114 ;  /* 0x0000007200727220 */ /* 0x040fe20000410000 */
[----:B------:R2:W-:Y:S01]  /*6ef0*/  MUFU.EX2 R176, R25 ;  /* 0x0000001900b07308 */ /* 0x0005e20000000800 */
[----:B------:R-:W-:Y:S02]  /*6f00*/  FMUL.FTZ R115, R0, R115 ;  /* 0x0000007300737220 */ /* 0x000fe40000410000 */
[C---:B------:R-:W-:Y:S02]  /*6f10*/  FMUL.FTZ R28, R117.reuse, R152 ;  /* 0x00000098751c7220 */ /* 0x040fe40000410000 */
[----:B---3--:R-:W-:Y:S02]  /*6f20*/  FMUL.FTZ R24, R117, R144 ;  /* 0x0000009075187220 */ /* 0x008fe40000410000 */
[--C-:B------:R-:W-:Y:S02]  /*6f30*/  FFMA.FTZ R144, R45, c[0x0][0x2d0], -R119.reuse ;  /* 0x0000b4002d907a23 */ /* 0x100fe40000010877 */
[----:B------:R-:W-:Y:S01]  /*6f40*/  FMUL.FTZ R29, R117, R153 ;  /* 0x00000099751d7220 */ /* 0x000fe20000410000 */
[----:B------:R3:W4:Y:S01]  /*6f50*/  MUFU.EX2 R179, R33 ;  /* 0x0000002100b37308 */ /* 0x0007220000000800 */
[--C-:B-1----:R-:W-:Y:S02]  /*6f60*/  FFMA.FTZ R3, R13, c[0x0][0x2d0], -R119.reuse ;  /* 0x0000b4000d037a23 */ /* 0x102fe40000010877 */
[----:B------:R-:W-:Y:S07]  /*6f70*/  FMUL.FTZ R13, R116, R133 ;  /* 0x00000085740d7220 */ /* 0x000fee0000410000 */
[----:B------:R1:W5:Y:S01]  /*6f80*/  MUFU.EX2 R212, R3 ;  /* 0x0000000300d47308 */ /* 0x0003620000000800 */
[----:B--2---:R-:W-:Y:S02]  /*6f90*/  FMUL.FTZ R25, R117, R145 ;  /* 0x0000009175197220 */ /* 0x004fe40000410000 */
[----:B------:R-:W-:Y:S07]  /*6fa0*/  FFMA.FTZ R145, R44, c[0x0][0x2d0], -R119 ;  /* 0x0000b4002c917a23 */ /* 0x000fee0000010877 */
[----:B------:R2:W-:Y:S01]  /*6fb0*/  MUFU.EX2 R177, R34 ;  /* 0x0000002200b17308 */ /* 0x0005e20000000800 */
[----:B---3--:R-:W-:Y:S01]  /*6fc0*/  FMUL.FTZ R33, R116, R149 ;  /* 0x0000009574217220 */ /* 0x008fe20000410000 */
[----:B----4-:R-:W-:Y:S08]  /*6fd0*/  F2FP.PACK_AB R38, R179, R195 ;  /* 0x000000c3b326723e */ /* 0x010ff000000000ff */
[----:B------:R3:W-:Y:S01]  /*6fe0*/  MUFU.EX2 R178, R35 ;  /* 0x0000002300b27308 */ /* 0x0007e20000000800 */
[----:B-1----:R-:W-:Y:S04]  /*6ff0*/  FMUL.FTZ R3, R2, c[0x0][0x2d0] ;  /* 0x0000b40002037a20 */ /* 0x002fe80000410000 */
[--C-:B------:R-:W-:Y:S02]  /*7000*/  FFMA.FTZ R4, R10, c[0x0][0x2d0], -R3.reuse ;  /* 0x0000b4000a047a23 */ /* 0x100fe40000010803 */
[----:B------:R-:W-:Y:S01]  /*7010*/  FMUL.FTZ R10, R0, R126 ;  /* 0x0000007e000a7220 */ /* 0x000fe20000410000 */
[----:B-----5:R-:W-:Y:S02]  /*7020*/  F2FP.PACK_AB R126, R212, R211 ;  /* 0x000000d3d47e723e */ /* 0x020fe400000000ff */
[----:B------:R1:W-:Y:S01]  /*7030*/  MUFU.EX2 R201, R4 ;  /* 0x0000000400c97308 */ /* 0x0003e20000000800 */
[--C-:B------:R-:W-:Y:S02]  /*7040*/  FFMA.FTZ R26, R26, c[0x0][0x2d0], -R3.reuse ;  /* 0x0000b4001a1a7a23 */ /* 0x100fe40000010803 */
[--C-:B------:R-:W-:Y:S02]  /*7050*/  FFMA.FTZ R32, R27, c[0x0][0x2d0], -R3.reuse ;  /* 0x0000b4001b207a23 */ /* 0x100fe40000010803 */
[----:B--2---:R-:W-:Y:S02]  /*7060*/  FMUL.FTZ R34, R0, R150 ;  /* 0x0000009600227220 */ /* 0x004fe40000410000 */
[--C-:B------:R-:W-:Y:S02]  /*7070*/  FFMA.FTZ R30, R30, c[0x0][0x2d0], -R3.reuse ;  /* 0x0000b4001e1e7a23 */ /* 0x100fe40000010803 */
[--C-:B------:R-:W-:Y:S01]  /*7080*/  FFMA.FTZ R31, R31, c[0x0][0x2d0], -R3.reuse ;  /* 0x0000b4001f1f7a23 */ /* 0x100fe20000010803 */
[----:B------:R2:W-:Y:S01]  /*7090*/  MUFU.EX2 R173, R26 ;  /* 0x0000001a00ad7308 */ /* 0x0005e20000000800 */
[--C-:B------:R-:W-:Y:S01]  /*70a0*/  FFMA.FTZ R143, R42, c[0x0][0x2d0], -R3.reuse ;  /* 0x0000b4002a8f7a23 */ /* 0x100fe20000010803 */
[----:B------:R-:W-:Y:S01]  /*70b0*/  F2FP.PACK_AB R42, R172, R171 ;  /* 0x000000abac2a723e */ /* 0x000fe200000000ff */
[----:B---3--:R-:W-:Y:S02]  /*70c0*/  FMUL.FTZ R35, R0, R151 ;  /* 0x0000009700237220 */ /* 0x008fe40000410000 */
[----:B------:R-:W-:Y:S02]  /*70d0*/  FFMA.FTZ R142, R43, c[0x0][0x2d0], -R3 ;  /* 0x0000b4002b8e7a23 */ /* 0x000fe40000010803 */
[----:B------:R-:W-:Y:S02]  /*70e0*/  FMUL.FTZ R27, R118, R147 ;  /* 0x00000093761b7220 */ /* 0x000fe40000410000 */
[----:B------:R-:W-:Y:S01]  /*70f0*/  FFMA.FTZ R147, R40, c[0x0][0x2d0], -R119 ;  /* 0x0000b40028937a23 */ /* 0x000fe20000010877 */
[----:B------:R3:W-:Y:S01]  /*7100*/  MUFU.EX2 R170, R30 ;  /* 0x0000001e00aa7308 */ /* 0x0007e20000000800 */
[----:B------:R-:W-:Y:S01]  /*7110*/  F2FP.PACK_AB R40, R176, R175 ;  /* 0x000000afb028723e */ /* 0x000fe200000000ff */
[----:B-1----:R-:W-:Y:S02]  /*7120*/  FFMA.FTZ R4, R11, c[0x0][0x2d0], -R3 ;  /* 0x0000b4000b047a23 */ /* 0x002fe40000010803 */
[----:B------:R-:W-:Y:S06]  /*7130*/  FMUL.FTZ R11, R0, R127 ;  /* 0x0000007f000b7220 */ /* 0x000fec0000410000 */
[----:B------:R1:W4:Y:S01]  /*7140*/  MUFU.EX2 R203, R4 ;  /* 0x0000000400cb7308 */ /* 0x0003220000000800 */
[----:B--2---:R-:W-:Y:S02]  /*7150*/  FMUL.FTZ R26, R118, R146 ;  /* 0x00000092761a7220 */ /* 0x004fe40000410000 */
[----:B------:R-:W-:Y:S02]  /*7160*/  FFMA.FTZ R146, R41, c[0x0][0x2d0], -R119 ;  /* 0x0000b40029927a23 */ /* 0x000fe40000010877 */
[--C-:B------:R-:W-:Y:S05]  /*7170*/  FFMA.FTZ R119, R46, c[0x0][0x2d0], -R3.reuse ;  /* 0x0000b4002e777a23 */ /* 0x100fea0000010803 */
[----:B------:R-:W2:Y:S01]  /*7180*/  MUFU.EX2 R169, R31 ;  /* 0x0000001f00a97308 */ /* 0x000ea20000000800 */
[----:B---3--:R-:W-:Y:S01]  /*7190*/  FMUL.FTZ R30, R118, R154 ;  /* 0x0000009a761e7220 */ /* 0x008fe20000410000 */
[----:B------:R-:W-:Y:S08]  /*71a0*/  F2FP.PACK_AB R154, R168, R167 ;  /* 0x000000a7a89a723e */ /* 0x000ff000000000ff */
[----:B------:R3:W5:Y:S01]  /*71b0*/  MUFU.EX2 R174, R32 ;  /* 0x0000002000ae7308 */ /* 0x0007620000000800 */
[--C-:B-1----:R-:W-:Y:S01]  /*71c0*/  FFMA.FTZ R4, R14, c[0x0][0x2d0], -R3.reuse ;  /* 0x0000b4000e047a23 */ /* 0x102fe20000010803 */
[----:B----4-:R-:W-:Y:S01]  /*71d0*/  F2FP.PACK_AB R125, R203, R201 ;  /* 0x000000c9cb7d723e */ /* 0x010fe200000000ff */
[----:B------:R-:W-:Y:S07]  /*71e0*/  FMUL.FTZ R14, R0, R134 ;  /* 0x00000086000e7220 */ /* 0x000fee0000410000 */
[----:B------:R1:W4:Y:S01]  /*71f0*/  MUFU.EX2 R209, R4 ;  /* 0x0000000400d17308 */ /* 0x0003220000000800 */
[----:B--2---:R-:W-:Y:S01]  /*7200*/  F2FP.PACK_AB R43, R169, R170 ;  /* 0x000000aaa92b723e */ /* 0x004fe200000000ff */
[----:B------:R-:W-:Y:S08]  /*7210*/  FMUL.FTZ R31, R118, R155 ;  /* 0x0000009b761f7220 */ /* 0x000ff00000410000 */
[----:B------:R-:W-:Y:S01]  /*7220*/  MUFU.EX2 R160, R144 ;  /* 0x0000009000a07308 */ /* 0x000fe20000000800 */
[----:B---3--:R-:W-:Y:S01]  /*7230*/  FMUL.FTZ R32, R116, R148 ;  /* 0x0000009474207220 */ /* 0x008fe20000410000 */
[----:B-----5:R-:W-:Y:S08]  /*7240*/  F2FP.PACK_AB R41, R174, R173 ;  /* 0x000000adae29723e */ /* 0x020ff000000000ff */
[----:B------:R-:W-:Y:S01]  /*7250*/  MUFU.EX2 R119, R119 ;  /* 0x0000007700777308 */ /* 0x000fe20000000800 */
[--C-:B-1----:R-:W-:Y:S02]  /*7260*/  FFMA.FTZ R4, R15, c[0x0][0x2d0], -R3.reuse ;  /* 0x0000b4000f047a23 */ /* 0x102fe40000010803 */
[C---:B------:R-:W-:Y:S02]  /*7270*/  FMUL.FTZ R15, R0.reuse, R135 ;  /* 0x00000087000f7220 */ /* 0x040fe40000410000 */
[----:B------:R-:W1:Y:S01]  /*7280*/  LDSM.16.MT88.4 R132, [R181] ;  /* 0x00000000b584783b */ /* 0x000e620000004200 */
[----:B------:R-:W-:Y:S04]  /*7290*/  FFMA.FTZ R3, R47, c[0x0][0x2d0], -R3 ;  /* 0x0000b4002f037a23 */ /* 0x000fe80000010803 */
[----:B------:R2:W3:Y:S01]  /*72a0*/  MUFU.EX2 R210, R4 ;  /* 0x0000000400d27308 */ /* 0x0004e20000000800 */
[----:B------:R-:W-:Y:S04]  /*72b0*/  FFMA.FTZ R0, R0, R215, R201 ;  /* 0x000000d700007223 */ /* 0x000fe800000100c9 */
[----:B------:R-:W-:Y:S01]  /*72c0*/  FADD.FTZ R0, R203, R0 ;  /* 0x00000000cb007221 */ /* 0x000fe20000010000 */
[----:B------:R-:W-:Y:S03]  /*72d0*/  LDSM.16.MT88.4 R44, [R180+0x1000] ;  /* 0x00100000b42c783b */ /* 0x000fe60000004200 */
[----:B----4-:R-:W-:Y:S02]  /*72e0*/  FADD.FTZ R0, R209, R0 ;  /* 0x00000000d1007221 */ /* 0x010fe40000010000 */
[----:B--2---:R-:W-:Y:S01]  /*72f0*/  FMUL.FTZ R4, R117, R128 ;  /* 0x0000008075047220 */ /* 0x004fe20000410000 */
[----:B------:R-:W-:Y:S01]  /*7300*/  F2FP.PACK_AB R128, R207, R162 ;  /* 0x000000a2cf80723e */ /* 0x000fe200000000ff */
[----:B------:R-:W-:Y:S01]  /*7310*/  FFMA.FTZ R117, R117, R200, R162 ;  /* 0x000000c875757223 */ /* 0x000fe200000100a2 */
[C---:B---3--:R-:W-:Y:S01]  /*7320*/  F2FP.PACK_AB R127, R210.reuse, R209 ;  /* 0x000000d1d27f723e */ /* 0x048fe200000000ff */
[----:B------:R-:W2:Y:S01]  /*7330*/  MUFU.EX2 R162, R141 ;  /* 0x0000008d00a27308 */ /* 0x000ea20000000800 */
[----:B------:R-:W-:Y:S03]  /*7340*/  FADD.FTZ R0, R210, R0 ;  /* 0x00000000d2007221 */ /* 0x000fe60000010000 */
[-C--:B------:R-:W-:Y:S08]  /*7350*/  HMMA.16816.F32 R4, R128, R156.reuse, R4 ;  /* 0x0000009c8004723c */ /* 0x080ff00000001804 */
[C---:B------:R-:W-:Y:S01]  /*7360*/  HMMA.16816.F32 R8, R124.reuse, R156, R8 ;  /* 0x0000009c7c08723c */ /* 0x040fe20000001808 */
[----:B------:R-:W-:Y:S07]  /*7370*/  MUFU.EX2 R156, R147 ;  /* 0x00000093009c7308 */ /* 0x000fee0000000800 */
[-C--:B------:R-:W-:Y:S03]  /*7380*/  HMMA.16816.F32 R12, R124, R158.reuse, R12 ;  /* 0x0000009e7c0c723c */ /* 0x080fe6000000180c */
[----:B------:R-:W-:Y:S01]  /*7390*/  MUFU.EX2 R157, R142 ;  /* 0x0000008e009d7308 */ /* 0x000fe20000000800 */
[----:B--2---:R-:W-:Y:S04]  /*73a0*/  F2FP.PACK_AB R152, R166, R162 ;  /* 0x000000a2a698723e */ /* 0x004fe800000000ff */
[C---:B------:R-:W-:Y:S05]  /*73b0*/  HMMA.16816.F32 R16, R128.reuse, R158, R16 ;  /* 0x0000009e8010723c */ /* 0x040fea0000001810 */
[----:B------:R-:W-:Y:S03]  /*73c0*/  MUFU.EX2 R158, R146 ;  /* 0x00000092009e7308 */ /* 0x000fe60000000800 */
[-C--:B-1----:R-:W-:Y:S07]  /*73d0*/  HMMA.16816.F32 R52, R128, R132.reuse, R52 ;  /* 0x000000848034723c */ /* 0x082fee0000001834 */
[----:B------:R-:W-:Y:S01]  /*73e0*/  MUFU.EX2 R159, R145 ;  /* 0x00000091009f7308 */ /* 0x000fe20000000800 */
[C---:B------:R-:W-:Y:S08]  /*73f0*/  HMMA.16816.F32 R56, R124.reuse, R132, R56 ;  /* 0x000000847c38723c */ /* 0x040ff00000001838 */
[-C--:B------:R-:W-:Y:S08]  /*7400*/  HMMA.16816.F32 R60, R124, R134.reuse, R60 ;  /* 0x000000867c3c723c */ /* 0x080ff0000000183c */
[C---:B------:R-:W-:Y:S01]  /*7410*/  HMMA.16816.F32 R64, R128.reuse, R134, R64 ;  /* 0x000000868040723c */ /* 0x040fe20000001840 */
[----:B------:R-:W1:Y:S07]  /*7420*/  LDSM.16.MT88.4 R132, [R180+0xc00] ;  /* 0x000c0000b484783b */ /* 0x000e6e0000004200 */
[-C--:B-1----:R-:W-:Y:S08]  /*7430*/  HMMA.16816.F32 R68, R128, R132.reuse, R68 ;  /* 0x000000848044723c */ /* 0x082ff00000001844 */
        /* <DEDUP_REMOVED lines=15> */
[C---:B------:R-:W-:Y:S07]  /*7530*/  HMMA.16816.F32 R32, R124.reuse, R132, R32 ;  /* 0x000000847c20723c */ /* 0x040fee0000001820 */
[--C-:B------:R-:W-:Y:S01]  /*7540*/  FFMA.FTZ R132, R50, c[0x0][0x2d0], -R161.reuse ;  /* 0x0000b40032847a23 */ /* 0x100fe200000108a1 */
[-C--:B------:R-:W-:Y:S01]  /*7550*/  HMMA.16816.F32 R112, R124, R134.reuse, R112 ;  /* 0x000000867c70723c */ /* 0x080fe20000001870 */
[----:B------:R-:W1:Y:S02]  /*7560*/  LDSM.16.MT88.4 R124, [R180+0x400] ;  /* 0x00040000b47c783b */ /* 0x000e640000004200 */
[----:B------:R-:W-:Y:S01]  /*7570*/  MUFU.EX2 R165, R132 ;  /* 0x0000008400a57308 */ /* 0x000fe20000000800 */
[----:B------:R-:W-:Y:S01]  /*7580*/  FFMA.FTZ R133, R39, c[0x0][0x2d0], -R161 ;  /* 0x0000b40027857a23 */ /* 0x000fe200000108a1 */
[----:B------:R-:W-:Y:S03]  /*7590*/  F2FP.PACK_AB R39, R178, R177 ;  /* 0x000000b1b227723e */ /* 0x000fe600000000ff */
[----:B------:R-:W-:Y:S01]  /*75a0*/  HMMA.16816.F32 R28, R128, R134, R28 ;  /* 0x00000086801c723c */ /* 0x000fe2000000181c */
[----:B------:R-:W2:Y:S04]  /*75b0*/  LDSM.16.MT88.4 R48, [R181+0x400] ;  /* 0x00040000b530783b */ /* 0x000ea80000004200 */
[----:B------:R-:W3:Y:S10]  /*75c0*/  MUFU.EX2 R164, R133 ;  /* 0x0000008500a47308 */ /* 0x000ef40000000800 */
[----:B------:R-:W4:Y:S01]  /*75d0*/  MUFU.EX2 R161, R140 ;  /* 0x0000008c00a17308 */ /* 0x000f220000000800 */
[----:B---3--:R-:W-:Y:S01]  /*75e0*/  F2FP.PACK_AB R153, R164, R163 ;  /* 0x000000a3a499723e */ /* 0x008fe200000000ff */
[-C--:B-1----:R-:W-:Y:S05]  /*75f0*/  HMMA.16816.F32 R4, R36, R124.reuse, R4 ;  /* 0x0000007c2404723c */ /* 0x082fea0000001804 */
[----:B----4-:R-:W-:Y:S03]  /*7600*/  F2FP.PACK_AB R155, R161, R165 ;  /* 0x000000a5a19b723e */ /* 0x010fe600000000ff */
[C---:B------:R-:W-:Y:S08]  /*7610*/  HMMA.16816.F32 R8, R40.reuse, R124, R8 ;  /* 0x0000007c2808723c */ /* 0x040ff00000001808 */
[-C--:B------:R-:W-:Y:S08]  /*7620*/  HMMA.16816.F32 R12, R40, R126.reuse, R12 ;  /* 0x0000007e280c723c */ /* 0x080ff0000000180c */
[C---:B------:R-:W-:Y:S08]  /*7630*/  HMMA.16816.F32 R16, R36.reuse, R126, R16 ;  /* 0x0000007e2410723c */ /* 0x040ff00000001810 */
[-C--:B--2---:R-:W-:Y:S08]  /*7640*/  HMMA.16816.F32 R52, R36, R48.reuse, R52 ;  /* 0x000000302434723c */ /* 0x084ff00000001834 */
[C---:B------:R-:W-:Y:S08]  /*7650*/  HMMA.16816.F32 R56, R40.reuse, R48, R56 ;  /* 0x000000302838723c */ /* 0x040ff00000001838 */
[-C--:B------:R-:W-:Y:S08]  /*7660*/  HMMA.16816.F32 R60, R40, R50.reuse, R60 ;  /* 0x00000032283c723c */ /* 0x080ff0000000183c */
[C---:B------:R-:W-:Y:S01]  /*7670*/  HMMA.16816.F32 R64, R36.reuse, R50, R64 ;  /* 0x000000322440723c */ /* 0x040fe20000001840 */
[----:B------:R-:W1:Y:S07]  /*7680*/  LDSM.16.MT88.4 R48, [R181+0x1000] ;  /* 0x00100000b530783b */ /* 0x000e6e0000004200 */
        /* <DEDUP_REMOVED lines=8> */
[C---:B------:R-:W-:Y:S01]  /*7710*/  HMMA.16816.F32 R96, R36.reuse, R50, R96 ;  /* 0x000000322460723c */ /* 0x040fe20000001860 */
[----:B------:R-:W1:Y:S07]  /*7720*/  LDSM.16.MT88.4 R48, [R181+0x1c00] ;  /* 0x001c0000b530783b */ /* 0x000e6e0000004200 */
[-C--:B--2---:R-:W-:Y:S08]  /*7730*/  HMMA.16816.F32 R100, R36, R44.reuse, R100 ;  /* 0x0000002c2464723c */ /* 0x084ff00000001864 */
[C---:B------:R-:W-:Y:S08]  /*7740*/  HMMA.16816.F32 R104, R40.reuse, R44, R104 ;  /* 0x0000002c2868723c */ /* 0x040ff00000001868 */
[-C--:B------:R-:W-:Y:S08]  /*7750*/  HMMA.16816.F32 R20, R40, R46.reuse, R20 ;  /* 0x0000002e2814723c */ /* 0x080ff00000001814 */
[C---:B------:R-:W-:Y:S01]  /*7760*/  HMMA.16816.F32 R108, R36.reuse, R46, R108 ;  /* 0x0000002e246c723c */ /* 0x040fe2000000186c */
[----:B------:R-:W2:Y:S07]  /*7770*/  MUFU.EX2 R47, R143 ;  /* 0x0000008f002f7308 */ /* 0x000eae0000000800 */
[-C--:B-1----:R-:W-:Y:S03]  /*7780*/  HMMA.16816.F32 R24, R36, R48.reuse, R24 ;  /* 0x000000302418723c */ /* 0x082fe60000001818 */
[----:B------:R1:W3:Y:S05]  /*7790*/  MUFU.EX2 R46, R3 ;  /* 0x00000003002e7308 */ /* 0x0002ea0000000800 */
[C---:B------:R-:W-:Y:S08]  /*77a0*/  HMMA.16816.F32 R32, R40.reuse, R48, R32 ;  /* 0x000000302820723c */ /* 0x040ff00000001820 */
[-C--:B------:R-:W-:Y:S07]  /*77b0*/  HMMA.16816.F32 R112, R40, R50.reuse, R112 ;  /* 0x000000322870723c */ /* 0x080fee0000001870 */
[----:B------:R-:W-:Y:S01]  /*77c0*/  FFMA.FTZ R40, R116, R214, R202 ;  /* 0x000000d674287223 */ /* 0x000fe200000100ca */
[----:B------:R-:W-:Y:S04]  /*77d0*/  HMMA.16816.F32 R28, R36, R50, R28 ;  /* 0x00000032241c723c */ /* 0x000fe8000000181c */
[----:B------:R-:W-:Y:S02]  /*77e0*/  FADD.FTZ R41, R207, R117 ;  /* 0x00000075cf297221 */ /* 0x000fe40000010000 */
[----:B------:R-:W-:Y:S01]  /*77f0*/  FADD.FTZ R44, R204, R40 ;  /* 0x00000028cc2c7221 */ /* 0x000fe20000010000 */
[----:B------:R-:W-:Y:S01]  /*7800*/  F2FP.PACK_AB R36, R158, R156 ;  /* 0x0000009c9e24723e */ /* 0x000fe200000000ff */
[-C--:B------:R-:W-:Y:S01]  /*7810*/  HMMA.16816.F32 R128, R152, R136.reuse, R4 ;  /* 0x000000889880723c */ /* 0x080fe20000001804 */
[----:B------:R-:W4:Y:S04]  /*7820*/  LDSM.16.MT88.4 R4, [R181+0x800] ;  /* 0x00080000b504783b */ /* 0x000f280000004200 */
[----:B--2---:R-:W-:Y:S01]  /*7830*/  F2FP.PACK_AB R37, R157, R47 ;  /* 0x0000002f9d25723e */ /* 0x004fe200000000ff */
[----:B-1----:R-:W-:Y:S01]  /*7840*/  FFMA.FTZ R3, R118, R213, R205 ;  /* 0x000000d576037223 */ /* 0x002fe200000100cd */
[----:B------:R-:W-:Y:S02]  /*7850*/  F2FP.PACK_AB R38, R160, R159 ;  /* 0x0000009fa026723e */ /* 0x000fe400000000ff */
[----:B---3--:R-:W-:Y:S03]  /*7860*/  F2FP.PACK_AB R39, R46, R119 ;  /* 0x000000772e27723e */ /* 0x008fe600000000ff */
[----:B------:R-:W-:Y:S02]  /*7870*/  FADD.FTZ R45, R206, R3 ;  /* 0x00000003ce2d7221 */ /* 0x000fe40000010000 */
[----:B------:R-:W-:Y:S02]  /*7880*/  FADD.FTZ R3, R208, R41 ;  /* 0x00000029d0037221 */ /* 0x000fe40000010000 */
[C---:B------:R-:W-:Y:S01]  /*7890*/  HMMA.16816.F32 R124, R36.reuse, R136, R8 ;  /* 0x00000088247c723c */ /* 0x040fe20000001808 */
[----:B------:R-:W1:Y:S03]  /*78a0*/  LDSM.16.MT88.4 R8, [R180+0x1400] ;  /* 0x00140000b408783b */ /* 0x000e660000004200 */
[----:B------:R-:W-:Y:S04]  /*78b0*/  FADD.FTZ R3, R218, R3 ;  /* 0x00000003da037221 */ /* 0x000fe80000010000 */
[-C--:B------:R-:W-:Y:S01]  /*78c0*/  HMMA.16816.F32 R132, R36, R138.reuse, R12 ;  /* 0x0000008a2484723c */ /* 0x080fe2000000180c */
[----:B------:R-:W2:Y:S03]  /*78d0*/  LDSM.16.MT88.4 R40, [R181+0x1400] ;  /* 0x00140000b528783b */ /* 0x000ea60000004200 */
[----:B------:R-:W-:Y:S04]  /*78e0*/  FADD.FTZ R3, R198, R3 ;  /* 0x00000003c6037221 */ /* 0x000fe80000010000 */
[C---:B------:R-:W-:Y:S01]  /*78f0*/  HMMA.16816.F32 R136, R152.reuse, R138, R16 ;  /* 0x0000008a9888723c */ /* 0x040fe20000001810 */
[----:B------:R-:W3:Y:S03]  /*7900*/  LDSM.16.MT88.4 R12, [R180+0x2000] ;  /* 0x00200000b40c783b */ /* 0x000ee60000004200 */
[----:B------:R-:W-:Y:S04]  /*7910*/  FADD.FTZ R3, R199, R3 ;  /* 0x00000003c7037221 */ /* 0x000fe80000010000 */
[-C--:B----4-:R-:W-:Y:S01]  /*7920*/  HMMA.16816.F32 R52, R152, R4.reuse, R52 ;  /* 0x000000049834723c */ /* 0x090fe20000001834 */
[----:B------:R-:W4:Y:S07]  /*7930*/  LDSM.16.MT88.4 R16, [R181+0x2000] ;  /* 0x00200000b510783b */ /* 0x000f2e0000004200 */
[C---:B------:R-:W-:Y:S07]  /*7940*/  HMMA.16816.F32 R56, R36.reuse, R4, R56 ;  /* 0x000000042438723c */ /* 0x040fee0000001838 */
[----:B------:R-:W-:Y:S01]  /*7950*/  FADD.FTZ R5, R217, R45 ;  /* 0x0000002dd9057221 */ /* 0x000fe20000010000 */
[-C--:B------:R-:W-:Y:S04]  /*7960*/  HMMA.16816.F32 R60, R36, R6.reuse, R60 ;  /* 0x00000006243c723c */ /* 0x080fe8000000183c */
[----:B------:R-:W-:Y:S02]  /*7970*/  FADD.FTZ R5, R216, R5 ;  /* 0x00000005d8057221 */ /* 0x000fe40000010000 */
[----:B------:R-:W-:Y:S02]  /*7980*/  FADD.FTZ R4, R173, R0 ;  /* 0x00000000ad047221 */ /* 0x000fe40000010000 */
[C---:B------:R-:W-:Y:S04]  /*7990*/  HMMA.16816.F32 R64, R152.reuse, R6, R64 ;  /* 0x000000069840723c */ /* 0x040fe80000001840 */
[----:B------:R-:W-:Y:S03]  /*79a0*/  FADD.FTZ R5, R197, R5 ;  /* 0x00000005c5057221 */ /* 0x000fe60000010000 */
[----:B------:R-:W-:Y:S01]  /*79b0*/  FADD.FTZ R6, R211, R44 ;  /* 0x0000002cd3067221 */ /* 0x000fe20000010000 */
        /* <DEDUP_REMOVED lines=24> */
[-C--:B---3--:R-:W-:Y:S04]  /*7b40*/  HMMA.16816.F32 R100, R152, R12.reuse, R100 ;  /* 0x0000000c9864723c */ /* 0x088fe80000001864 */
        /* <DEDUP_REMOVED lines=11> */
[-C--:B----4-:R-:W-:Y:S04]  /*7c00*/  HMMA.16816.F32 R144, R152, R16.reuse, R24 ;  /* 0x000000109890723c */ /* 0x090fe80000001818 */
[----:B------:R-:W-:Y:S01]  /*7c10*/  FADD.FTZ R0, R119, R5 ;  /* 0x0000000577007221 */ /* 0x000fe20000010000 */
[----:B------:R-:W-:Y:S01]  /*7c20*/  MOV R119, R2 ;  /* 0x0000000200777202 */ /* 0x000fe20000000f00 */
[----:B------:R-:W-:Y:S02]  /*7c30*/  FADD.FTZ R200, R168, R6 ;  /* 0x00000006a8c87221 */ /* 0x000fe40000010000 */
[C---:B------:R-:W-:Y:S04]  /*7c40*/  HMMA.16816.F32 R148, R36.reuse, R16, R32 ;  /* 0x000000102494723c */ /* 0x040fe80000001820 */
[----:B------:R-:W-:Y:S02]  /*7c50*/  FADD.FTZ R213, R161, R4 ;  /* 0x00000004a1d57221 */ /* 0x000fe40000010000 */
[----:B------:R-:W-:Y:S02]  /*7c60*/  FADD.FTZ R214, R160, R3 ;  /* 0x00000003a0d67221 */ /* 0x000fe40000010000 */
[-C--:B------:R-:W-:Y:S04]  /*7c70*/  HMMA.16816.F32 R112, R36, R18.reuse, R112 ;  /* 0x000000122470723c */ /* 0x080fe80000001870 */
[----:B------:R-:W-:Y:S04]  /*7c80*/  FADD.FTZ R215, R46, R0 ;  /* 0x000000002ed77221 */ /* 0x000fe80000010000 */
[----:B------:R-:W-:Y:S01]  /*7c90*/  HMMA.16816.F32 R152, R152, R18, R28 ;  /* 0x000000129898723c */ /* 0x000fe2000000181c */
[----:B------:R-:W-:-:S07]  /*7ca0*/  @P2 BRA `(.L_x_55) ;  /* 0xffffd8e000002947 */ /* 0x000fce000383ffff */
.L_x_52:
[----:B------:R-:W-:Y:S11]  /*7cb0*/  @!UPT UIADD3 URZ, URZ, URZ, URZ ;  /* 0x0000003f3f3ff290 */ /* 0x000ff6000fffe03f */
[----:B------:R-:W-:Y:S05]  /*7cc0*/  BRA.DIV ~URZ, `(.L_x_56) ;  /* 0x000055527f007947 */ /* 0x000fea000b800000 */
[----:B------:R-:W1:Y:S04]  /*7cd0*/  SHFL.BFLY PT, R3, R200, 0x2, 0x1f ;  /* 0x0c401f00c8037f89 */ /* 0x000e6800000e0000 */
[----:B------:R-:W2:Y:S04]  /*7ce0*/  SHFL.BFLY PT, R2, R213, 0x2, 0x1f ;  /* 0x0c401f00d5027f89 */ /* 0x000ea800000e0000 */
[----:B------:R-:W3:Y:S04]  /*7cf0*/  SHFL.BFLY PT, R0, R214, 0x2, 0x1f ;  /* 0x0c401f00d6007f89 */ /* 0x000ee800000e0000 */
[----:B------:R-:W4:Y:S01]  /*7d00*/  SHFL.BFLY PT, R6, R215, 0x2, 0x1f ;  /* 0x0c401f00d7067f89 */ /* 0x000f2200000e0000 */
[----:B-1----:R-:W-:-:S02]  /*7d10*/  FADD.FTZ R3, R3, R200 ;  /* 0x000000c803037221 */ /* 0x002fc40000010000 */
[----:B--2---:R-:W-:-:S03]  /*7d20*/  FADD.FTZ R2, R2, R213 ;  /* 0x000000d502027221 */ /* 0x004fc60000010000 */
[----:B------:R-:W1:Y:S01]  /*7d30*/  SHFL.BFLY PT, R5, R3, 0x1, 0x1f ;  /* 0x0c201f0003057f89 */ /* 0x000e6200000e0000 */
[----:B---3--:R-:W-:-:S03]  /*7d40*/  FADD.FTZ R0, R0, R214 ;  /* 0x000000d600007221 */ /* 0x008fc60000010000 */
[----:B------:R-:W2:Y:S01]  /*7d50*/  SHFL.BFLY PT, R4, R2, 0x1, 0x1f ;  /* 0x0c201f0002047f89 */ /* 0x000ea200000e0000 */
[----:B----4-:R-:W-:-:S03]  /*7d60*/  FADD.FTZ R6, R6, R215 ;  /* 0x000000d706067221 */ /* 0x010fc60000010000 */
[----:B------:R-:W3:Y:S04]  /*7d70*/  SHFL.BFLY PT, R7, R0, 0x1, 0x1f ;  /* 0x0c201f0000077f89 */ /* 0x000ee800000e0000 */
[----:B------:R4:W4:Y:S01]  /*7d80*/  SHFL.BFLY PT, R8, R6, 0x1, 0x1f ;  /* 0x0c201f0006087f89 */ /* 0x00092200000e0000 */
[----:B-1----:R-:W-:Y:S02]  /*7d90*/  FADD.FTZ R5, R3, R5 ;  /* 0x0000000503057221 */ /* 0x002fe40000010000 */
[----:B--2---:R-:W-:Y:S02]  /*7da0*/  FADD.FTZ R4, R2, R4 ;  /* 0x0000000402047221 */ /* 0x004fe40000010000 */
[----:B---3--:R-:W-:Y:S02]  /*7db0*/  FADD.FTZ R7, R0, R7 ;  /* 0x0000000700077221 */ /* 0x008fe40000010000 */
.L_x_132:
[----:B------:R-:W-:Y:S01]  /*7dc0*/  FSETP.NE.FTZ.AND P3, PT, R5, RZ, PT ;  /* 0x000000ff0500720b */ /* 0x000fe20003f75000 */
[----:B------:R-:W-:Y:S01]  /*7dd0*/  CS2R R2, SRZ ;  /* 0x0000000000027805 */ /* 0x000fe2000001ff00 */
[----:B------:R-:W-:Y:S01]  /*7de0*/  MOV R0, RZ ;  /* 0x000000ff00007202 */ /* 0x000fe20000000f00 */
[----:B----4-:R-:W-:Y:S01]  /*7df0*/  FADD.FTZ R6, R8, R6 ;  /* 0x0000000608067221 */ /* 0x010fe20000010000 */
[----:B------:R-:W-:-:S02]  /*7e00*/  FSETP.NE.FTZ.AND P2, PT, R4, RZ, PT ;  /* 0x000000ff0400720b */ /* 0x000fc40003f55000 */
[----:B------:R-:W-:Y:S02]  /*7e10*/  FSETP.NE.FTZ.AND P1, PT, R7, RZ, PT ;  /* 0x000000ff0700720b */ /* 0x000fe40003f35000 */
[----:B------:R-:W-:Y:S02]  /*7e20*/  FSETP.NE.FTZ.AND P0, PT, R6, RZ, PT ;  /* 0x000000ff0600720b */ /* 0x000fe40003f15000 */
[----:B------:R-:W-:Y:S02]  /*7e30*/  MOV R25, 0xff800000 ;  /* 0xff80000000197802 */ /* 0x000fe40000000f00 */
[----:B------:R-:W-:Y:S01]  /*7e40*/  MOV R24, 0xff800000 ;  /* 0xff80000000187802 */ /* 0x000fe20000000f00 */
[----:B------:R-:W1:Y:S01]  /*7e50*/  @P3 MUFU.RCP R0, R5 ;  /* 0x0000000500003308 */ /* 0x000e620000001000 */
[----:B------:R-:W-:Y:S02]  /*7e60*/  MOV R23, 0xff800000 ;  /* 0xff80000000177802 */ /* 0x000fe40000000f00 */
[----:B------:R-:W-:-:S03]  /*7e70*/  MOV R22, 0xff800000 ;  /* 0xff80000000167802 */ /* 0x000fc60000000f00 */
[----:B------:R-:W-:Y:S02]  /*7e80*/  @P1 MOV R10, 0x3f317218 ;  /* 0x3f317218000a1802 */ /* 0x000fe40000000f00 */
[----:B------:R-:W-:Y:S01]  /*7e90*/  @P2 MUFU.RCP R3, R4 ;  /* 0x0000000400032308 */ /* 0x000fe20000001000 */
[----:B-1----:R-:W-:-:S07]  /*7ea0*/  FMUL.FTZ R160, R0, R80 ;  /* 0x0000005000a07220 */ /* 0x002fce0000410000 */
[----:B------:R-:W1:Y:S01]  /*7eb0*/  @P2 MUFU.LG2 R4, R4 ;  /* 0x0000000400042308 */ /* 0x000e620000000c00 */
[C---:B------:R-:W-:Y:S02]  /*7ec0*/  FMUL.FTZ R161, R0.reuse, R81 ;  /* 0x0000005100a17220 */ /* 0x040fe40000410000 */
[C---:B------:R-:W-:Y:S02]  /*7ed0*/  FMUL.FTZ R128, R0.reuse, R128 ;  /* 0x0000008000807220 */ /* 0x040fe40000410000 */
[C---:B------:R-:W-:Y:S02]  /*7ee0*/  FMUL.FTZ R129, R0.reuse, R129 ;  /* 0x0000008100817220 */ /* 0x040fe40000410000 */
[C---:B------:R-:W-:Y:S01]  /*7ef0*/  FMUL.FTZ R136, R0.reuse, R136 ;  /* 0x0000008800887220 */ /* 0x040fe20000410000 */
[----:B------:R-:W-:Y:S01]  /*7f00*/  @P1 MUFU.RCP R2, R7 ;  /* 0x0000000700021308 */ /* 0x000fe20000001000 */
        /* <DEDUP_REMOVED lines=19> */
[----:B------:R-:W-:Y:S02]  /*8040*/  FMUL.FTZ R81, R0, R153 ;  /* 0x0000009900517220 */ /* 0x000fe40000410000 */
[----:B------:R2:W3:Y:S01]  /*8050*/  @P1 MUFU.LG2 R0, R7 ;  /* 0x0000000700001308 */ /* 0x0004e20000000c00 */
[----:B-1----:R-:W-:-:S02]  /*8060*/  @P2 FMUL.FTZ R8, R4, 0.69314718246459960938 ;  /* 0x3f31721804082820 */ /* 0x002fc40000410000 */
[C---:B------:R-:W-:Y:S02]  /*8070*/  FMUL.FTZ R162, R3.reuse, R138 ;  /* 0x0000008a03a27220 */ /* 0x040fe40000410000 */
[C---:B------:R-:W-:Y:S02]  /*8080*/  FMUL.FTZ R163, R3.reuse, R139 ;  /* 0x0000008b03a37220 */ /* 0x040fe40000410000 */
[C---:B------:R-:W-:Y:S02]  /*8090*/  FMUL.FTZ R152, R3.reuse, R130 ;  /* 0x0000008203987220 */ /* 0x040fe40000410000 */
[C---:B------:R-:W-:Y:S02]  /*80a0*/  FMUL.FTZ R153, R3.reuse, R131 ;  /* 0x0000008303997220 */ /* 0x040fe40000410000 */
[C---:B------:R-:W-:Y:S02]  /*80b0*/  FMUL.FTZ R138, R3.reuse, R82 ;  /* 0x00000052038a7220 */ /* 0x040fe40000410000 */
[----:B------:R-:W-:-:S02]  /*80c0*/  FMUL.FTZ R139, R3, R83 ;  /* 0x00000053038b7220 */ /* 0x000fc40000410000 */
[C---:B------:R-:W-:Y:S01]  /*80d0*/  FMUL.FTZ R164, R3.reuse, R54 ;  /* 0x0000003603a47220 */ /* 0x040fe20000410000 */
[----:B--2---:R-:W-:Y:S01]  /*80e0*/  @P2 MOV R7, 0x3f317218 ;  /* 0x3f31721800072802 */ /* 0x004fe20000000f00 */
[C---:B------:R-:W-:Y:S02]  /*80f0*/  FMUL.FTZ R165, R3.reuse, R55 ;  /* 0x0000003703a57220 */ /* 0x040fe40000410000 */
[----:B------:R-:W-:Y:S02]  /*8100*/  FMUL.FTZ R108, R3, R66 ;  /* 0x00000042036c7220 */ /* 0x000fe40000410000 */
[----:B------:R-:W-:Y:S02]  /*8110*/  @P2 FMUL.FTZ R4, R7, c[0x0][0x2d0] ;  /* 0x0000b40007042a20 */ /* 0x000fe40000410000 */
[----:B---3--:R-:W-:Y:S01]  /*8120*/  @P1 FMUL.FTZ R7, R0, 0.69314718246459960938 ;  /* 0x3f31721800071820 */ /* 0x008fe20000410000 */
[----:B------:R-:W-:Y:S01]  /*8130*/  MOV R0, RZ ;  /* 0x000000ff00007202 */ /* 0x000fe20000000f00 */
[----:B------:R-:W-:-:S02]  /*8140*/  FMUL.FTZ R109, R3, R67 ;  /* 0x00000043036d7220 */ /* 0x000fc40000410000 */
[C---:B------:R-:W-:Y:S02]  /*8150*/  FMUL.FTZ R130, R3.reuse, R70 ;  /* 0x0000004603827220 */ /* 0x040fe40000410000 */
[C---:B------:R-:W-:Y:S01]  /*8160*/  FMUL.FTZ R131, R3.reuse, R71 ;  /* 0x0000004703837220 */ /* 0x040fe20000410000 */
[----:B------:R-:W1:Y:S01]  /*8170*/  @P0 MUFU.RCP R0, R6 ;  /* 0x0000000600000308 */ /* 0x000e620000001000 */
        /* <DEDUP_REMOVED lines=11> */
[----:B------:R-:W-:Y:S01]  /*8230*/  FMUL.FTZ R83, R3, R155 ;  /* 0x0000009b03537220 */ /* 0x000fe20000410000 */
[----:B------:R-:W-:Y:S01]  /*8240*/  @P3 MOV R3, 0x3f317218 ;  /* 0x3f31721800033802 */ /* 0x000fe20000000f00 */
        /* <DEDUP_REMOVED lines=23> */
[----:B------:R-:W-:Y:S02]  /*83c0*/  FMUL.FTZ R27, R2, R113 ;  /* 0x00000071021b7220 */ /* 0x000fe40000410000 */
[----:B------:R-:W2:Y:S01]  /*83d0*/  @P0 MUFU.LG2 R2, R6 ;  /* 0x0000000600020308 */ /* 0x000ea20000000c00 */
[----:B------:R-:W-:Y:S02]  /*83e0*/  @P3 FMUL.FTZ R9, R5, 0.69314718246459960938 ;  /* 0x3f31721805093820 */ /* 0x000fe40000410000 */
[----:B------:R-:W-:Y:S02]  /*83f0*/  @P3 FMUL.FTZ R5, R3, c[0x0][0x2d0] ;  /* 0x0000b40003053a20 */ /* 0x000fe40000410000 */
[----:B------:R-:W-:Y:S02]  /*8400*/  @P1 FMUL.FTZ R3, R10, c[0x0][0x2d0] ;  /* 0x0000b4000a031a20 */ /* 0x000fe40000410000 */
[----:B------:R-:W-:Y:S01]  /*8410*/  @P2 FFMA.FTZ R24, R4, R121, R8 ;  /* 0x0000007904182223 */ /* 0x000fe20000010008 */
[----:B------:R-:W-:Y:S01]  /*8420*/  MOV R4, 0x1 ;  /* 0x0000000100047802 */ /* 0x000fe20000000f00 */
[----:B------:R-:W-:Y:S01]  /*8430*/  @P1 FFMA.FTZ R25, R3, R120, R7 ;  /* 0x0000007803191223 */ /* 0x000fe20000010007 */
[----:B------:R-:W-:Y:S01]  /*8440*/  @P0 MOV R3, 0x3f317218 ;  /* 0x3f31721800030802 */ /* 0x000fe20000000f00 */
[----:B-1----:R-:W-:-:S02]  /*8450*/  FMUL.FTZ R68, R0, R58 ;  /* 0x0000003a00447220 */ /* 0x002fc40000410000 */
[----:B------:R-:W-:Y:S02]  /*8460*/  FMUL.FTZ R69, R0, R59 ;  /* 0x0000003b00457220 */ /* 0x000fe40000410000 */
[----:B------:R-:W-:Y:S02]  /*8470*/  @P0 FMUL.FTZ R3, R3, c[0x0][0x2d0] ;  /* 0x0000b40003030a20 */ /* 0x000fe40000410000 */
[----:B--2---:R-:W-:Y:S02]  /*8480*/  @P0 FMUL.FTZ R2, R2, 0.69314718246459960938 ;  /* 0x3f31721802020820 */ /* 0x004fe40000410000 */
        /* <DEDUP_REMOVED lines=21> */
[----:B------:R-:W-:Y:S01]  /*85e0*/  FMUL.FTZ R45, R0, R115 ;  /* 0x00000073002d7220 */ /* 0x000fe20000410000 */
[----:B------:R-:W-:Y:S01]  /*85f0*/  PRMT R0, R4, 0x7610, R0 ;  /* 0x0000761004007816 */ /* 0x000fe20000000000 */
[----:B------:R-:W-:Y:S02]  /*8600*/  @P3 FFMA.FTZ R23, R5, R122, R9 ;  /* 0x0000007a05173223 */ /* 0x000fe40000010009 */
[----:B------:R-:W-:Y:S02]  /*8610*/  @P0 FFMA.FTZ R22, R3, R119, R2 ;  /* 0x0000007703160223 */ /* 0x000fe40000010002 */
.L_x_37:
[----:B------:R-:W2:Y:S01]  /*8620*/  S2R R2, SR_TID.X ;  /* 0x0000000000027919 */ /* 0x000ea20000002100 */
[----:B------:R-:W-:Y:S01]  /*8630*/  BSSY B0, `(.L_x_57) ;  /* 0x0000010000007945 */ /* 0x000fe20003800000 */
[----:B--2---:R-:W-:-:S13]  /*8640*/  LOP3.LUT P0, RZ, R2, 0x7f, RZ, 0xc0, !PT ;  /* 0x0000007f02ff7812 */ /* 0x004fda000780c0ff */
[----:B------:R-:W-:Y:S05]  /*8650*/  @P0 BRA `(.L_x_58) ;  /* 0x000000d000000947 */ /* 0x000fea0003800000 */
[----:B------:R-:W2:Y:S01]  /*8660*/  S2R R4, SR_LANEID ;  /* 0x0000000000047919 */ /* 0x000ea20000000000 */
[----:B------:R-:W-:Y:S01]  /*8670*/  VOTEU.ANY UR4, UPT, PT ;  /* 0x0000000000047886 */ /* 0x000fe200038e0100 */
[----:B------:R-:W-:Y:S01]  /*8680*/  IMAD.MOV.U32 R5, RZ, RZ, c[0x0][0x564] ;  /* 0x00015900ff057624 */ /* 0x000fe200078e00ff */
[----:B------:R-:W2:Y:S08]  /*8690*/  FLO.U32 R3, UR4 ;  /* 0x0000000400037d00 */ /* 0x000eb000080e0000 */
[----:B------:R-:W3:Y:S01]  /*86a0*/  POPC R2, UR4 ;  /* 0x0000000400027d09 */ /* 0x000ee20008000000 */
[----:B--2---:R-:W-:Y:S01]  /*86b0*/  ISETP.EQ.U32.AND P0, PT, R3, R4, PT ;  /* 0x000000040300720c */ /* 0x004fe20003f02070 */
[----:B------:R-:W-:-:S12]  /*86c0*/  IMAD.MOV.U32 R4, RZ, RZ, c[0x0][0x560] ;  /* 0x00015800ff047624 */ /* 0x000fd800078e00ff */
[----:B---3--:R2:W3:Y:S04]  /*86d0*/  @P0 ATOMG.E.ADD.STRONG.GPU PT, R2, [R4.64], R2 ;  /* 0x00000002040209a8 */ /* 0x0084e800081ee1c6 */
[----:B--2---:R-:W2:Y:S04]  /*86e0*/  S2R R4, SR_LTMASK ;  /* 0x0000000000047919 */ /* 0x004ea80000003900 */
[----:B---3--:R2:W3:Y:S02]  /*86f0*/  SHFL.IDX PT, R3, R2, R3, 0x1f ;  /* 0x00001f0302037589 */ /* 0x0084e400000e0000 */
[----:B--2---:R-:W-:-:S06]  /*8700*/  LOP3.LUT R2, R4, UR4, RZ, 0xc0, !PT ;  /* 0x0000000404027c12 */ /* 0x004fcc000f8ec0ff */
[----:B------:R-:W3:Y:S02]  /*8710*/  POPC R2, R2 ;  /* 0x0000000200027309 */ /* 0x000ee40000000000 */
[----:B---3--:R-:W-:-:S06]  /*8720*/  IADD3 R232, R3, c[0x0][0xc], R2 ;  /* 0x0000030003e87a10 */ /* 0x008fcc0007ffe002 */
.L_x_58:
[----:B------:R-:W-:Y:S05]  /*8730*/  BSYNC B0 ;  /* 0x0000000000007941 */ /* 0x000fea0003800000 */
.L_x_57:
[----:B------:R-:W-:Y:S01]  /*8740*/  PRMT R0, R0, 0x9910, RZ ;  /* 0x0000991000007816 */ /* 0x000fe200000000ff */
[----:B------:R-:W-:Y:S01]  /*8750*/  BSSY B1, `(.L_x_59) ;  /* 0x0000388000017945 */ /* 0x000fe20003800000 */
[----:B------:R-:W-:Y:S02]  /*8760*/  IMAD.MOV.U32 R74, RZ, RZ, R232 ;  /* 0x000000ffff4a7224 */ /* 0x000fe400078e00e8 */
[----:B------:R-:W-:-:S13]  /*8770*/  ISETP.NE.AND P0, PT, R0, RZ, PT ;  /* 0x000000ff0000720c */ /* 0x000fda0003f05270 */
[----:B------:R-:W-:Y:S05]  /*8780*/  @!P0 BRA `(.L_x_60) ;  /* 0x00002ba000008947 */ /* 0x000fea0003800000 */
[----:B------:R-:W2:Y:S04]  /*8790*/  LDL R6, [R1+0x30] ;  /* 0x0000300001067983 */ /* 0x000ea80000100800 */
[----:B------:R-:W3:Y:S01]  /*87a0*/  LDL R8, [R1+0x2c] ;  /* 0x00002c0001087983 */ /* 0x000ee20000100800 */
[----:B------:R-:W-:Y:S01]  /*87b0*/  WARPSYNC 0xffffffff ;  /* 0xffffffff00007948 */ /* 0x000fe20003800000 */
[----:B------:R-:W-:Y:S01]  /*87c0*/  F2FP.PACK_AB R0, R129, R128 ;  /* 0x000000808100723e */ /* 0x000fe200000000ff */
[----:B------:R-:W-:Y:S01]  /*87d0*/  IMAD.MOV.U32 R11, RZ, RZ, c[0x0][0x388] ;  /* 0x0000e200ff0b7624 */ /* 0x000fe200078e00ff */
[----:B------:R-:W-:Y:S01]  /*87e0*/  BAR.SYNC.DEFER_BLOCKING 0x1, 0x80 ;  /* 0x0042000000007b1d */ /* 0x000fe20000010000 */
[----:B------:R-:W-:Y:S02]  /*87f0*/  F2FP.PACK_AB R3, R153, R152 ;  /* 0x000000989903723e */ /* 0x000fe400000000ff */
[----:B------:R-:W-:-:S02]  /*8800*/  F2FP.PACK_AB R2, R137, R136 ;  /* 0x000000888902723e */ /* 0x000fc400000000ff */
[----:B------:R-:W-:Y:S02]  /*8810*/  F2FP.PACK_AB R4, R47, R46 ;  /* 0x0000002e2f04723e */ /* 0x000fe400000000ff */
[----:B------:R-:W-:Y:S02]  /*8820*/  F2FP.PACK_AB R5, R73, R72 ;  /* 0x000000484905723e */ /* 0x000fe400000000ff */
[----:B------:R-:W-:Y:S02]  /*8830*/  ISETP.NE.U32.AND P0, PT, RZ, c[0x0][0x508], PT ;  /* 0x00014200ff007a0c */ /* 0x000fe40003f05070 */
[----:B------:R-:W-:Y:S02]  /*8840*/  ISETP.NE.U32.AND P2, PT, RZ, c[0x0][0x500], PT ;  /* 0x00014000ff007a0c */ /* 0x000fe40003f45070 */
[----:B------:R-:W-:Y:S02]  /*8850*/  ISETP.NE.AND.EX P1, PT, RZ, c[0x0][0x50c], PT, P0 ;  /* 0x00014300ff007a0c */ /* 0x000fe40003f25300 */
[----:B------:R-:W-:Y:S01]  /*8860*/  ISETP.NE.AND.EX P2, PT, RZ, c[0x0][0x504], PT, P2 ;  /* 0x00014100ff007a0c */ /* 0x000fe20003f45320 */
[----:B------:R4:W-:Y:S04]  /*8870*/  STS [R239+0x80], R0 ;  /* 0x00008000ef007388 */ /* 0x0009e80000000800 */
[----:B------:R1:W-:Y:S04]  /*8880*/  STS [R239+0x280], R3 ;  /* 0x00028003ef007388 */ /* 0x0003e80000000800 */
[----:B------:R1:W-:Y:S01]  /*8890*/  STS [R252], R2 ;  /* 0x00000002fc007388 */ /* 0x0003e20000000800 */
[----:B----4-:R-:W-:-:S02]  /*88a0*/  F2FP.PACK_AB R0, R163, R162 ;  /* 0x000000a2a300723e */ /* 0x010fc400000000ff */
[----:B-1----:R-:W-:-:S03]  /*88b0*/  F2FP.PACK_AB R3, R29, R28 ;  /* 0x0000001c1d03723e */ /* 0x002fc600000000ff */
[----:B------:R1:W-:Y:S01]  /*88c0*/  STS [R252+0x200], R0 ;  /* 0x00020000fc007388 */ /* 0x0003e20000000800 */
[----:B------:R-:W-:-:S03]  /*88d0*/  F2FP.PACK_AB R2, R57, R56 ;  /* 0x000000383902723e */ /* 0x000fc600000000ff */
[----:B------:R4:W-:Y:S04]  /*88e0*/  STS [R239+0x1080], R3 ;  /* 0x00108003ef007388 */ /* 0x0009e80000000800 */
[----:B------:R4:W-:Y:S04]  /*88f0*/  STS [R239+0x1280], R2 ;  /* 0x00128002ef007388 */ /* 0x0009e80000000800 */
[----:B------:R4:W-:Y:S01]  /*8900*/  STS [R252+0x1200], R4 ;  /* 0x00120004fc007388 */ /* 0x0009e20000000800 */
[----:B-1----:R-:W-:Y:S02]  /*8910*/  F2FP.PACK_AB R0, R31, R30 ;  /* 0x0000001e1f00723e */ /* 0x002fe400000000ff */
[----:B----4-:R-:W-:-:S03]  /*8920*/  F2FP.PACK_AB R3, R117, R116 ;  /* 0x000000747503723e */ /* 0x010fc600000000ff */
[----:B------:R1:W-:Y:S01]  /*8930*/  STS [R252+0x1000], R0 ;  /* 0x00100000fc007388 */ /* 0x0003e20000000800 */
[----:B------:R-:W-:Y:S02]  /*8940*/  F2FP.PACK_AB R2, R165, R164 ;  /* 0x000000a4a502723e */ /* 0x000fe400000000ff */
[----:B------:R-:W-:Y:S02]  /*8950*/  F2FP.PACK_AB R4, R33, R32 ;  /* 0x000000202104723e */ /* 0x000fe400000000ff */
[----:B-1----:R-:W-:Y:S01]  /*8960*/  F2FP.PACK_AB R0, R157, R156 ;  /* 0x0000009c9d00723e */ /* 0x002fe200000000ff */
[----:B--2---:R1:W-:Y:S04]  /*8970*/  STS [R6+0x80], R3 ;  /* 0x0000800306007388 */ /* 0x0043e80000000800 */
[----:B------:R2:W-:Y:S04]  /*8980*/  STS [R6+0x280], R2 ;  /* 0x0002800206007388 */ /* 0x0005e80000000800 */
[----:B---3--:R3:W-:Y:S01]  /*8990*/  STS [R8], R0 ;  /* 0x0000000008007388 */ /* 0x0087e20000000800 */
[----:B-1----:R-:W-:-:S02]  /*89a0*/  F2FP.PACK_AB R3, R109, R108 ;  /* 0x0000006c6d03723e */ /* 0x002fc400000000ff */
[----:B--2---:R-:W-:-:S03]  /*89b0*/  F2FP.PACK_AB R2, R69, R68 ;  /* 0x000000444502723e */ /* 0x004fc600000000ff */
[----:B------:R1:W-:Y:S01]  /*89c0*/  STS [R8+0x200], R3 ;  /* 0x0002000308007388 */ /* 0x0003e20000000800 */
[----:B---3--:R-:W-:-:S03]  /*89d0*/  F2FP.PACK_AB R0, R35, R34 ;  /* 0x000000222300723e */ /* 0x008fc600000000ff */
[----:B------:R2:W-:Y:S04]  /*89e0*/  STS [R6+0x1080], R4 ;  /* 0x0010800406007388 */ /* 0x0005e80000000800 */
[----:B------:R3:W-:Y:S04]  /*89f0*/  STS [R6+0x1280], R2 ;  /* 0x0012800206007388 */ /* 0x0007e80000000800 */
[----:B------:R4:W-:Y:S01]  /*8a00*/  STS [R8+0x1000], R0 ;  /* 0x0010000008007388 */ /* 0x0009e20000000800 */
[----:B-1----:R-:W-:Y:S02]  /*8a10*/  F2FP.PACK_AB R3, R159, R158 ;  /* 0x0000009e9f03723e */ /* 0x002fe400000000ff */
[----:B--2---:R-:W-:-:S02]  /*8a20*/  F2FP.PACK_AB R4, R63, R62 ;  /* 0x0000003e3f04723e */ /* 0x004fc400000000ff */
[----:B---3--:R-:W-:-:S03]  /*8a30*/  F2FP.PACK_AB R2, R131, R130 ;  /* 0x000000828302723e */ /* 0x008fc600000000ff */
[----:B------:R1:W-:Y:S01]  /*8a40*/  STS [R8+0x1200], R4 ;  /* 0x0012000408007388 */ /* 0x0003e20000000800 */
[----:B----4-:R-:W-:-:S03]  /*8a50*/  F2FP.PACK_AB R0, R161, R160 ;  /* 0x000000a0a100723e */ /* 0x010fc600000000ff */
        /* <DEDUP_REMOVED lines=26> */
[----:B------:R4:W-:Y:S04]  /*8c00*/  STS [R8+0x3000], R0 ;  /* 0x0030000008007388 */ /* 0x0009e80000000800 */
[----:B------:R-:W-:Y:S01]  /*8c10*/  STS [R8+0x3200], R5 ;  /* 0x0032000508007388 */ /* 0x000fe20000000800 */
[----:B-1----:R-:W-:-:S02]  /*8c20*/  F2FP.PACK_AB R3, R103, R102 ;  /* 0x000000666703723e */ /* 0x002fc400000000ff */
[----:B--2---:R-:W-:-:S03]  /*8c30*/  F2FP.PACK_AB R4, R101, R100 ;  /* 0x000000646504723e */ /* 0x004fc600000000ff */
[----:B------:R1:W-:Y:S01]  /*8c40*/  STS [R239+0x4280], R3 ;  /* 0x00428003ef007388 */ /* 0x0003e20000000800 */
[----:B---3--:R-:W-:-:S03]  /*8c50*/  F2FP.PACK_AB R2, R167, R166 ;  /* 0x000000a6a702723e */ /* 0x008fc600000000ff */
[----:B------:R2:W-:Y:S01]  /*8c60*/  STS [R239+0x4080], R4 ;  /* 0x00408004ef007388 */ /* 0x0005e20000000800 */
[----:B----4-:R-:W-:-:S03]  /*8c70*/  F2FP.PACK_AB R0, R111, R110 ;  /* 0x0000006e6f00723e */ /* 0x010fc600000000ff */
[----:B------:R3:W-:Y:S04]  /*8c80*/  STS [R252+0x4000], R2 ;  /* 0x00400002fc007388 */ /* 0x0007e80000000800 */
[----:B------:R4:W-:Y:S01]  /*8c90*/  STS [R252+0x4200], R0 ;  /* 0x00420000fc007388 */ /* 0x0009e20000000800 */
[----:B-1----:R-:W-:Y:S02]  /*8ca0*/  F2FP.PACK_AB R3, R71, R70 ;  /* 0x000000464703723e */ /* 0x002fe400000000ff */
        /* <DEDUP_REMOVED lines=8> */
[----:B--2---:R-:W-:-:S03]  /*8d30*/  @P1 LEA R4, P0, R230, c[0x0][0x508], 0x2 ;  /* 0x00014200e6041a11 */ /* 0x004fc600078010ff */
[----:B------:R1:W-:Y:S01]  /*8d40*/  STS [R6+0x4080], R3 ;  /* 0x0040800306007388 */ /* 0x0003e20000000800 */
[----:B---3--:R-:W-:Y:S02]  /*8d50*/  F2FP.PACK_AB R2, R147, R146 ;  /* 0x000000929302723e */ /* 0x008fe400000000ff */
[----:B------:R-:W-:Y:S02]  /*8d60*/  @P1 LEA.HI.X R5, R230, c[0x0][0x50c], R238, 0x2, P0 ;  /* 0x00014300e6051a11 */ /* 0x000fe400000f14ee */
[----:B----4-:R-:W-:Y:S01]  /*8d70*/  F2FP.PACK_AB R0, R81, R80 ;  /* 0x000000505100723e */ /* 0x010fe200000000ff */
[----:B------:R2:W-:Y:S04]  /*8d80*/  STS [R6+0x4280], R2 ;  /* 0x0042800206007388 */ /* 0x0005e80000000800 */
[----:B------:R3:W-:Y:S01]  /*8d90*/  STS [R8+0x4000], R0 ;  /* 0x0040000008007388 */ /* 0x0007e20000000800 */
[----:B-1----:R-:W-:-:S05]  /*8da0*/  F2FP.PACK_AB R3, R83, R82 ;  /* 0x000000525303723e */ /* 0x002fca00000000ff */
[----:B------:R1:W-:Y:S01]  /*8db0*/  STS [R8+0x4200], R3 ;  /* 0x0042000308007388 */ /* 0x0003e20000000800 */
[----:B--2---:R-:W-:Y:S02]  /*8dc0*/  F2FP.PACK_AB R2, R43, R42 ;  /* 0x0000002a2b02723e */ /* 0x004fe400000000ff */
[----:B---3--:R-:W-:-:S03]  /*8dd0*/  F2FP.PACK_AB R0, R55, R54 ;  /* 0x000000363700723e */ /* 0x008fc600000000ff */
[----:B------:R2:W-:Y:S04]  /*8de0*/  STS [R6+0x5080], R2 ;  /* 0x0050800206007388 */ /* 0x0005e80000000800 */
[----:B------:R3:W-:Y:S01]  /*8df0*/  STS [R6+0x5280], R0 ;  /* 0x0052800006007388 */ /* 0x0007e20000000800 */
[----:B-1----:R-:W-:-:S05]  /*8e00*/  F2FP.PACK_AB R3, R27, R26 ;  /* 0x0000001a1b03723e */ /* 0x002fca00000000ff */
[----:B------:R1:W-:Y:S01]  /*8e10*/  STS [R8+0x5000], R3 ;  /* 0x0050000308007388 */ /* 0x0003e20000000800 */
[----:B--2---:R-:W-:Y:S01]  /*8e20*/  IMAD.MOV.U32 R2, RZ, RZ, RZ ;  /* 0x000000ffff027224 */ /* 0x004fe200078e00ff */
[----:B---3--:R-:W-:Y:S01]  /*8e30*/  F2FP.PACK_AB R0, R45, R44 ;  /* 0x0000002c2d00723e */ /* 0x008fe200000000ff */
[----:B------:R-:W-:-:S04]  /*8e40*/  IMAD.MOV.U32 R6, RZ, RZ, 0x4 ;  /* 0x00000004ff067424 */ /* 0x000fc800078e00ff */
[----:B------:R2:W-:Y:S01]  /*8e50*/  STS [R8+0x5200], R0 ;  /* 0x0052000008007388 */ /* 0x0005e20000000800 */
[----:B------:R-:W-:-:S03]  /*8e60*/  IMAD.WIDE R6, R230, R6, c[0x0][0x500] ;  /* 0x00014000e6067625 */ /* 0x000fc600078e0206 */
[----:B------:R-:W-:Y:S06]  /*8e70*/  BAR.SYNC.DEFER_BLOCKING 0x1, 0x80 ;  /* 0x0042000000007b1d */ /* 0x000fec0000010000 */
[----:B------:R2:W5:Y:S04]  /*8e80*/  @P1 LDG.E R11, [R4.64] ;  /* 0x00000006040b1981 */ /* 0x000568000c1e1900 */
[----:B------:R2:W5:Y:S01]  /*8e90*/  @P2 LDG.E R2, [R6.64] ;  /* 0x0000000606022981 */ /* 0x000562000c1e1900 */
[----:B------:R-:W-:-:S04]  /*8ea0*/  ISETP.NE.AND P0, PT, R234, RZ, PT ;  /* 0x000000ffea00720c */ /* 0x000fc80003f05270 */
[----:B-1----:R-:W-:Y:S01]  /*8eb0*/  SEL R3, R234, c[0x0][0x3d4], P0 ;  /* 0x0000f500ea037a07 */ /* 0x002fe20000000000 */
[----:B------:R-:W-:Y:S05]  /*8ec0*/  @P1 BRA `(.L_x_61) ;  /* 0x0000004000001947 */ /* 0x000fea0003800000 */
[----:B------:R-:W-:Y:S05]  /*8ed0*/  @!P2 BRA `(.L_x_61) ;  /* 0x000000300000a947 */ /* 0x000fea0003800000 */
[----:B--2---:R1:W2:Y:S04]  /*8ee0*/  LDG.E R0, [R6.64] ;  /* 0x0000000606007981 */ /* 0x0042a8000c1e1900 */
[----:B-1----:R-:W2:Y:S02]  /*8ef0*/  LDG.E R6, [R6.64+0x4] ;  /* 0x0000040606067981 */ /* 0x002ea4000c1e1900 */
[----:B--2--5:R-:W-:Y:S02]  /*8f00*/  IADD3 R11, -R0, R6, RZ ;  /* 0x00000006000b7210 */ /* 0x024fe40007ffe1ff */
.L_x_61:
[----:B--2---:R-:W2:Y:S04]  /*8f10*/  LDL R4, [R1+0x7c] ;  /* 0x00007c0001047983 */ /* 0x004ea80000100800 */
[----:B------:R-:W3:Y:S01]  /*8f20*/  LDL R13, [R1+0x40] ;  /* 0x00004000010d7983 */ /* 0x000ee20000100800 */
[----:B------:R-:W-:Y:S01]  /*8f30*/  IMAD.MOV.U32 R0, RZ, RZ, 0x368 ;  /* 0x00000368ff007424 */ /* 0x000fe200078e00ff */
[----:B------:R-:W-:-:S02]  /*8f40*/  ISETP.GT.AND P2, PT, R3, 0x1, PT ;  /* 0x000000010300780c */ /* 0x000fc40003f44270 */
[----:B------:R-:W4:Y:S01]  /*8f50*/  LDL R75, [R1+0x78] ;  /* 0x00007800014b7983 */ /* 0x000f220000100800 */
[----:B------:R-:W-:Y:S02]  /*8f60*/  ISETP.NE.U32.AND P0, PT, RZ, c[0x0][0x500], PT ;  /* 0x00014000ff007a0c */ /* 0x000fe40003f05070 */
[----:B------:R-:W-:Y:S02]  /*8f70*/  SEL R0, R0, 0x328, P2 ;  /* 0x0000032800007807 */ /* 0x000fe40001000000 */
[----:B------:R-:W-:Y:S02]  /*8f80*/  ISETP.NE.AND.EX P0, PT, RZ, c[0x0][0x504], PT, P0 ;  /* 0x00014100ff007a0c */ /* 0x000fe40003f05300 */
[----:B------:R1:W1:Y:S08]  /*8f90*/  LDC.64 R6, c[0x0][R0+0x170] ;  /* 0x00005c0000067b82 */ /* 0x0002700000000a00 */
[----:B------:R1:W1:Y:S08]  /*8fa0*/  LDC.64 R14, c[0x0][R0+0x168] ;  /* 0x00005a00000e7b82 */ /* 0x0002700000000a00 */
[----:B------:R1:W2:Y:S08]  /*8fb0*/  LDC.64 R18, c[0x0][R0+0x178] ;  /* 0x00005e0000127b82 */ /* 0x0002b00000000a00 */
[----:B------:R1:W2:Y:S02]  /*8fc0*/  LDC.64 R20, c[0x0][R0+0x160] ;  /* 0x0000580000147b82 */ /* 0x0002a40000000a00 */
[----:B-1----:R-:W-:-:S05]  /*8fd0*/  IMAD.MOV.U32 R0, RZ, RZ, c[0x0][0x4e8] ;  /* 0x00013a00ff007624 */ /* 0x002fca00078e00ff */
[----:B------:R-:W-:Y:S02]  /*8fe0*/  ISETP.NE.AND P5, PT, R0, 0x1, PT ;  /* 0x000000010000780c */ /* 0x000fe40003fa5270 */
[----:B------:R-:W-:Y:S01]  /*8ff0*/  SEL R0, R230, RZ, !P0 ;  /* 0x000000ffe6007207 */ /* 0x000fe20004000000 */
[----:B------:R-:W1:Y:S01]  /*9000*/  S2R R76, SR_TID.X ;  /* 0x00000000004c7919 */ /* 0x000e620000002100 */
[----:B------:R-:W-:-:S03]  /*9010*/  IMAD R9, R15, R236, RZ ;  /* 0x000000ec0f097224 */ /* 0x000fc600078e02ff */
[----:B------:R-:W-:Y:S01]  /*9020*/  IMAD R3, R7, R0, RZ ;  /* 0x0000000007037224 */ /* 0x000fe200078e02ff */
[----:B-----5:R-:W-:Y:S02]  /*9030*/  SHF.R.S32.HI R17, RZ, 0x1f, R2 ;  /* 0x0000001fff117819 */ /* 0x020fe40000011402 */
[----:B-1----:R-:W-:-:S04]  /*9040*/  SHF.R.S32.HI R16, RZ, 0x1f, R76 ;  /* 0x0000001fff107819 */ /* 0x002fc8000001144c */
[----:B------:R-:W-:-:S04]  /*9050*/  LEA.HI R16, R16, R76, RZ, 0x5 ;  /* 0x0000004c10107211 */ /* 0x000fc800078f28ff */
[----:B------:R-:W-:-:S05]  /*9060*/  LOP3.LUT R16, R16, 0xffffffe0, RZ, 0xc0, !PT ;  /* 0xffffffe010107812 */ /* 0x000fca00078ec0ff */
[----:B------:R-:W-:Y:S01]  /*9070*/  IMAD.IADD R16, R76, 0x1, -R16 ;  /* 0x000000014c107824 */ /* 0x000fe200078e0a10 */
[----:B------:R-:W-:-:S04]  /*9080*/  LOP3.LUT R237, R237, 0xfffffffd, RZ, 0xc0, !PT ;  /* 0xfffffffdeded7812 */ /* 0x000fc800078ec0ff */
[----:B------:R-:W-:Y:S01]  /*9090*/  LOP3.LUT R237, R237, 0xfffffffe, RZ, 0xc0, !PT ;  /* 0xfffffffeeded7812 */ /* 0x000fe200078ec0ff */
[----:B--2---:R-:W-:Y:S01]  /*90a0*/  IMAD R10, R233, 0x80, R4 ;  /* 0x00000080e90a7824 */ /* 0x004fe200078e0204 */
[----:B------:R-:W-:-:S03]  /*90b0*/  SEL R4, R238, RZ, !P0 ;  /* 0x000000ffee047207 */ /* 0x000fc60004000000 */
[----:B------:R-:W-:-:S04]  /*90c0*/  @P5 IMAD.HI.U32 R8, R10, c[0x0][0x4ec], RZ ;  /* 0x00013b000a085a27 */ /* 0x000fc800078e00ff */
[C---:B------:R-:W-:Y:S02]  /*90d0*/  IMAD R12, R6.reuse, R4, R3 ;  /* 0x00000004060c7224 */ /* 0x040fe400078e0203 */
[----:B------:R-:W-:-:S04]  /*90e0*/  IMAD.WIDE.U32 R4, R6, R0, RZ ;  /* 0x0000000006047225 */ /* 0x000fc800078e00ff */
[----:B------:R-:W-:-:S04]  /*90f0*/  IMAD.WIDE.U32 R6, R14, R236, RZ ;  /* 0x000000ec0e067225 */ /* 0x000fc800078e00ff */
[----:B------:R-:W-:Y:S01]  /*9100*/  IMAD.MOV.U32 R3, RZ, RZ, R10 ;  /* 0x000000ffff037224 */ /* 0x000fe200078e000a */
[----:B------:R-:W-:Y:S02]  /*9110*/  @P5 SHF.R.U32.HI R3, RZ, c[0x0][0x4f0], R8 ;  /* 0x00013c00ff035a19 */ /* 0x000fe40000011608 */
[----:B---3--:R-:W-:Y:S01]  /*9120*/  SEL R8, R13, RZ, P2 ;  /* 0x000000ff0d087207 */ /* 0x008fe20001000000 */
[----:B------:R-:W-:Y:S01]  /*9130*/  IMAD.IADD R12, R5, 0x1, R12 ;  /* 0x00000001050c7824 */ /* 0x000fe200078e020c */
[----:B------:R-:W-:Y:S01]  /*9140*/  IADD3 R13, P1, P0, R4, R6, R2 ;  /* 0x00000006040d7210 */ /* 0x000fe2000783e002 */
[----:B------:R-:W-:Y:S02]  /*9150*/  IMAD.IADD R4, R7, 0x1, R9 ;  /* 0x0000000107047824 */ /* 0x000fe400078e0209 */
[----:B------:R-:W-:Y:S02]  /*9160*/  IMAD R9, R19, R8, RZ ;  /* 0x0000000813097224 */ /* 0x000fe400078e02ff */
[----:B------:R-:W-:-:S02]  /*9170*/  IMAD.MOV R5, RZ, RZ, -R3 ;  /* 0x000000ffff057224 */ /* 0x000fc400078e0a03 */
[----:B------:R-:W-:Y:S01]  /*9180*/  IMAD.WIDE.U32 R6, R18, R8, RZ ;  /* 0x0000000812067225 */ /* 0x000fe200078e00ff */
[----:B------:R-:W-:-:S03]  /*9190*/  IADD3.X R12, R12, R4, R17, P1, P0 ;  /* 0x000000040c0c7210 */ /* 0x000fc60000fe0411 */
[----:B------:R-:W-:Y:S01]  /*91a0*/  IMAD R4, R5, c[0x0][0x4e8], R10 ;  /* 0x00013a0005047a24 */ /* 0x000fe200078e020a */
[----:B------:R-:W-:Y:S01]  /*91b0*/  IADD3 R6, P1, P0, R3, R13, R6 ;  /* 0x0000000d03067210 */ /* 0x000fe2000783e006 */
[----:B------:R-:W-:Y:S01]  /*91c0*/  IMAD.IADD R9, R7, 0x1, R9 ;  /* 0x0000000107097824 */ /* 0x000fe200078e0209 */
[----:B------:R-:W-:Y:S01]  /*91d0*/  SHF.R.S32.HI R5, RZ, 0x1f, R3 ;  /* 0x0000001fff057819 */ /* 0x000fe20000011403 */
[----:B------:R-:W-:Y:S01]  /*91e0*/  IMAD R3, R21, R4, RZ ;  /* 0x0000000415037224 */ /* 0x000fe200078e02ff */
[----:B------:R-:W-:Y:S02]  /*91f0*/  SHF.R.S32.HI R8, RZ, 0x1f, R4 ;  /* 0x0000001fff087819 */ /* 0x000fe40000011404 */
[----:B------:R-:W-:Y:S01]  /*9200*/  IADD3.X R7, R5, R12, R9, P1, P0 ;  /* 0x0000000c05077210 */ /* 0x000fe20000fe0409 */
[----:B------:R-:W-:Y:S02]  /*9210*/  IMAD.MOV.U32 R9, RZ, RZ, c[0x0][0x4a8] ;  /* 0x00012a00ff097624 */ /* 0x000fe400078e00ff */
[----:B------:R-:W-:-:S02]  /*9220*/  IMAD R3, R20, R8, R3 ;  /* 0x0000000814037224 */ /* 0x000fc400078e0203 */
[----:B------:R-:W-:Y:S01]  /*9230*/  IMAD.WIDE.U32 R4, R20, R4, R6 ;  /* 0x0000000414047225 */ /* 0x000fe200078e0006 */
[----:B------:R-:W-:-:S03]  /*9240*/  SEL R6, R9, c[0x0][0x450], P2 ;  /* 0x0001140009067a07 */ /* 0x000fc60001000000 */
[----:B------:R-:W-:Y:S02]  /*9250*/  IMAD.MOV.U32 R7, RZ, RZ, c[0x0][0x4ac] ;  /* 0x00012b00ff077624 */ /* 0x000fe400078e00ff */
[----:B------:R-:W-:Y:S01]  /*9260*/  IMAD.IADD R3, R5, 0x1, R3 ;  /* 0x0000000105037824 */ /* 0x000fe200078e0203 */
[----:B------:R-:W-:Y:S02]  /*9270*/  LEA R5, P0, R4, R6, 0x2 ;  /* 0x0000000604057211 */ /* 0x000fe400078010ff */
[----:B------:R-:W-:-:S04]  /*9280*/  SEL R7, R7, c[0x0][0x454], P2 ;  /* 0x0001150007077a07 */ /* 0x000fc80001000000 */
[----:B------:R-:W-:Y:S01]  /*9290*/  LEA.HI.X R3, R4, R7, R3, 0x2, P0 ;  /* 0x0000000704037211 */ /* 0x000fe200000f1403 */
[----:B------:R-:W-:Y:S04]  /*92a0*/  SHFL.IDX PT, R14, R5, RZ, 0x1c1f ;  /* 0x001c1fff050e7589 */ /* 0x000fe800000e0000 */
[----:B------:R-:W1:Y:S04]  /*92b0*/  SHFL.IDX PT, R15, R3, RZ, 0x1c1f ;  /* 0x001c1fff030f7589 */ /* 0x000e6800000e0000 */
[----:B------:R-:W-:Y:S04]  /*92c0*/  SHFL.IDX PT, R12, R5, 0x1, 0x1c1f ;  /* 0x003c1f00050c7f89 */ /* 0x000fe800000e0000 */
[----:B------:R-:W2:Y:S04]  /*92d0*/  SHFL.IDX PT, R13, R3, 0x1, 0x1c1f ;  /* 0x003c1f00030d7f89 */ /* 0x000ea800000e0000 */
[----:B------:R-:W-:Y:S04]  /*92e0*/  SHFL.IDX PT, R9, R3, 0x2, 0x1c1f ;  /* 0x005c1f0003097f89 */ /* 0x000fe800000e0000 */
[----:B------:R4:W-:Y:S01]  /*92f0*/  SHFL.IDX PT, R7, R3, 0x3, 0x1c1f ;  /* 0x007c1f0003077f89 */ /* 0x0009e200000e0000 */
[----:B------:R-:W-:Y:S01]  /*9300*/  IMAD R4, R11, c[0x0][0x4e8], RZ ;  /* 0x00013a000b047a24 */ /* 0x000fe200078e02ff */
[----:B------:R-:W-:-:S02]  /*9310*/  LOP3.LUT P0, RZ, R16, 0x3, RZ, 0xc0, !PT ;  /* 0x0000000310ff7812 */ /* 0x000fc4000780c0ff */
[----:B------:R-:W3:Y:S04]  /*9320*/  SHFL.IDX PT, R8, R5, 0x2, 0x1c1f ;  /* 0x005c1f0005087f89 */ /* 0x000ee800000e0000 */
[----:B------:R1:W1:Y:S01]  /*9330*/  SHFL.IDX PT, R6, R5, 0x3, 0x1c1f ;  /* 0x007c1f0005067f89 */ /* 0x00026200000e0000 */
[----:B----4-:R-:W-:-:S05]  /*9340*/  IMAD R3, R233, 0x80, R75 ;  /* 0x00000080e9037824 */ /* 0x010fca00078e024b */
[C---:B------:R-:W-:Y:S02]  /*9350*/  IADD3 R16, R3.reuse, 0x8, RZ ;  /* 0x0000000803107810 */ /* 0x040fe40007ffe0ff */
[CC--:B------:R-:W-:Y:S02]  /*9360*/  ISETP.GE.OR P4, PT, R3.reuse, R4.reuse, P0 ;  /* 0x000000040300720c */ /* 0x0c0fe40000786670 */
[----:B------:R-:W-:Y:S02]  /*9370*/  IADD3 R11, R3, 0x40, RZ ;  /* 0x00000040030b7810 */ /* 0x000fe40007ffe0ff */
[-C--:B------:R-:W-:Y:S02]  /*9380*/  ISETP.GE.OR P3, PT, R16, R4.reuse, P0 ;  /* 0x000000041000720c */ /* 0x080fe40000766670 */
[----:B------:R-:W-:Y:S02]  /*9390*/  ISETP.GE.OR P1, PT, R11, R4, P0 ;  /* 0x000000040b00720c */ /* 0x000fe40000726670 */
[----:B-1----:R-:W-:-:S05]  /*93a0*/  IADD3 R5, R3, 0x48, RZ ;  /* 0x0000004803057810 */ /* 0x002fca0007ffe0ff */
[----:B------:R1:W-:Y:S04]  /*93b0*/  @!P4 ST.E [R14.64], R23 ;  /* 0x000000170e00c985 */ /* 0x0003e8000c101906 */
[----:B--2---:R1:W-:Y:S01]  /*93c0*/  @!P3 ST.E [R12.64], R24 ;  /* 0x000000180c00b985 */ /* 0x0043e2000c101906 */
[-C--:B------:R-:W-:Y:S02]  /*93d0*/  ISETP.GE.AND P3, PT, R11, R4.reuse, PT ;  /* 0x000000040b00720c */ /* 0x080fe40003f66270 */
[CC--:B------:R-:W-:Y:S01]  /*93e0*/  ISETP.GE.OR P0, PT, R5.reuse, R4.reuse, P0 ;  /* 0x000000040500720c */ /* 0x0c0fe20000706670 */
[----:B---3--:R1:W-:Y:S01]  /*93f0*/  @!P1 ST.E [R8.64], R25 ;  /* 0x0000001908009985 */ /* 0x0083e2000c101906 */
[-C--:B------:R-:W-:Y:S02]  /*9400*/  ISETP.GE.AND P1, PT, R5, R4.reuse, PT ;  /* 0x000000040500720c */ /* 0x080fe40003f26270 */
[----:B------:R-:W-:-:S07]  /*9410*/  ISETP.GE.AND P6, PT, R16, R4, PT ;  /* 0x000000041000720c */ /* 0x000fce0003fc6270 */
[----:B------:R-:W-:Y:S02]  /*9420*/  @P3 LOP3.LUT R237, R237, 0x1, RZ, 0xfc, !PT ;  /* 0x00000001eded3812 */ /* 0x000fe400078efcff */
[----:B------:R1:W-:Y:S01]  /*9430*/  @!P0 ST.E [R6.64], R22 ;  /* 0x0000001606008985 */ /* 0x0003e2000c101906 */
[----:B------:R-:W-:Y:S02]  /*9440*/  ISETP.GE.AND P0, PT, R3, R4, PT ;  /* 0x000000040300720c */ /* 0x000fe40003f06270 */
[----:B------:R-:W-:Y:S01]  /*9450*/  @P1 LOP3.LUT R237, R237, 0x2, RZ, 0xfc, !PT ;  /* 0x00000002eded1812 */ /* 0x000fe200078efcff */
[----:B------:R-:W-:Y:S05]  /*9460*/  @P2 BRA `(.L_x_62) ;  /* 0x000008c000002947 */ /* 0x000fea0003800000 */
[----:B------:R-:W2:Y:S04]  /*9470*/  LDL R18, [R1+0x44] ;  /* 0x0000440001127983 */ /* 0x000ea80000100800 */
[----:B------:R-:W3:Y:S01]  /*9480*/  S2R R76, SR_TID.X ;  /* 0x00000000004c7919 */ /* 0x000ee20000002100 */
[----:B------:R-:W-:-:S02]  /*9490*/  IMAD R3, R17, c[0x0][0x3a0], RZ ;  /* 0x0000e80011037a24 */ /* 0x000fc400078e02ff */
[----:B-1----:R-:W-:-:S04]  /*94a0*/  IMAD.WIDE.U32 R6, R2, c[0x0][0x3a0], RZ ;  /* 0x0000e80002067a25 */ /* 0x002fc800078e00ff */
[----:B------:R-:W-:Y:S01]  /*94b0*/  IMAD R2, R2, c[0x0][0x3a4], R3 ;  /* 0x0000e90002027a24 */ /* 0x000fe200078e0203 */
[----:B---3--:R-:W-:-:S04]  /*94c0*/  SHF.R.S32.HI R75, RZ, 0x1f, R76 ;  /* 0x0000001fff4b7819 */ /* 0x008fc8000001144c */
[----:B------:R-:W-:-:S04]  /*94d0*/  LEA.HI R75, R75, R76, RZ, 0x2 ;  /* 0x0000004c4b4b7211 */ /* 0x000fc800078f10ff */
[----:B------:R-:W-:-:S04]  /*94e0*/  LOP3.LUT R75, R75, 0xfffffffc, RZ, 0xc0, !PT ;  /* 0xfffffffc4b4b7812 */ /* 0x000fc800078ec0ff */
[----:B------:R-:W-:Y:S02]  /*94f0*/  IADD3 R75, -R75, R76, RZ ;  /* 0x0000004c4b4b7210 */ /* 0x000fe40007ffe1ff */
[----:B------:R-:W-:Y:S02]  /*9500*/  IADD3 R3, R7, R2, RZ ;  /* 0x0000000207037210 */ /* 0x000fe40007ffe0ff */
[----:B------:R-:W-:Y:S02]  /*9510*/  LEA R5, R75, R229, 0x5 ;  /* 0x000000e54b057211 */ /* 0x000fe400078e28ff */
[----:B------:R-:W-:Y:S02]  /*9520*/  MOV R2, R6 ;  /* 0x0000000600027202 */ /* 0x000fe40000000f00 */
[----:B------:R-:W-:-:S03]  /*9530*/  LEA R5, R233, R5, 0x7 ;  /* 0x00000005e9057211 */ /* 0x000fc600078e38ff */
[----:B------:R-:W-:Y:S01]  /*9540*/  IMAD.WIDE.U32 R6, R236, c[0x0][0x3e8], R2 ;  /* 0x0000fa00ec067a25 */ /* 0x000fe200078e0002 */
[----:B------:R-:W-:-:S03]  /*9550*/  SHF.R.S32.HI R3, RZ, 0x1f, R0 ;  /* 0x0000001fff037819 */ /* 0x000fc60000011400 */
[----:B------:R-:W-:-:S04]  /*9560*/  @P5 IMAD.HI.U32 R9, R5, c[0x0][0x4ec], RZ ;  /* 0x00013b0005095a27 */ /* 0x000fc800078e00ff */
[----:B------:R-:W-:Y:S01]  /*9570*/  IMAD.MOV.U32 R2, RZ, RZ, R5 ;  /* 0x000000ffff027224 */ /* 0x000fe200078e0005 */
[----:B------:R-:W-:Y:S01]  /*9580*/  @P5 SHF.R.U32.HI R2, RZ, c[0x0][0x4f0], R9 ;  /* 0x00013c00ff025a19 */ /* 0x000fe20000011609 */
[----:B------:R-:W-:Y:S02]  /*9590*/  IMAD R8, R3, c[0x0][0x3f0], RZ ;  /* 0x0000fc0003087a24 */ /* 0x000fe400078e02ff */
[----:B------:R-:W-:Y:S02]  /*95a0*/  IMAD R7, R236, c[0x0][0x3ec], R7 ;  /* 0x0000fb00ec077a24 */ /* 0x000fe400078e0207 */
[C---:B------:R-:W-:Y:S01]  /*95b0*/  IMAD R9, R0.reuse, c[0x0][0x3f4], R8 ;  /* 0x0000fd0000097a24 */ /* 0x040fe200078e0208 */
[----:B------:R-:W-:Y:S01]  /*95c0*/  SHF.R.S32.HI R8, RZ, 0x1f, R2 ;  /* 0x0000001fff087819 */ /* 0x000fe20000011402 */
[----:B------:R-:W-:Y:S01]  /*95d0*/  IMAD.WIDE.U32 R6, R0, c[0x0][0x3f0], R6 ;  /* 0x0000fc0000067a25 */ /* 0x000fe200078e0006 */
[----:B------:R-:W-:-:S03]  /*95e0*/  IADD3 R0, -R2, RZ, RZ ;  /* 0x000000ff02007210 */ /* 0x000fc60007ffe1ff */
[----:B------:R-:W-:Y:S02]  /*95f0*/  IMAD.IADD R7, R7, 0x1, R9 ;  /* 0x0000000107077824 */ /* 0x000fe400078e0209 */
[----:B------:R-:W-:-:S05]  /*9600*/  IMAD R0, R0, c[0x0][0x4e8], R5 ;  /* 0x00013a0000007a24 */ /* 0x000fca00078e0205 */
[----:B------:R-:W-:-:S05]  /*9610*/  SHF.R.S32.HI R5, RZ, 0x1f, R0 ;  /* 0x0000001fff057819 */ /* 0x000fca0000011400 */
[----:B------:R-:W-:Y:S01]  /*9620*/  IMAD R5, R5, c[0x0][0x3d8], RZ ;  /* 0x0000f60005057a24 */ /* 0x000fe200078e02ff */
[----:B------:R-:W-:Y:S02]  /*9630*/  LEA R11, R233, R229, 0x7 ;  /* 0x000000e5e90b7211 */ /* 0x000fe400078e38ff */
[----:B--2---:R-:W-:-:S05]  /*9640*/  SHF.L.U32 R3, R18, 0x1, RZ ;  /* 0x0000000112037819 */ /* 0x004fca00000006ff */
[----:B------:R-:W1:Y:S04]  /*9650*/  LDS.128 R24, [R3+0x80] ;  /* 0x0000800003187984 */ /* 0x000e680000000c00 */
[----:B------:R-:W2:Y:S04]  /*9660*/  LDS.128 R36, [R3+0x880] ;  /* 0x0008800003247984 */ /* 0x000ea80000000c00 */
[----:B------:R-:W3:Y:S04]  /*9670*/  LDS.128 R48, [R3+0x1080] ;  /* 0x0010800003307984 */ /* 0x000ee80000000c00 */
[----:B------:R-:W4:Y:S04]  /*9680*/  LDS.128 R60, [R3+0x1880] ;  /* 0x00188000033c7984 */ /* 0x000f280000000c00 */
[----:B------:R-:W1:Y:S04]  /*9690*/  LDS.128 R20, [R3+0x2080] ;  /* 0x0020800003147984 */ /* 0x000e680000000c00 */
[----:B------:R-:W1:Y:S04]  /*96a0*/  LDS.128 R32, [R3+0x2880] ;  /* 0x0028800003207984 */ /* 0x000e680000000c00 */
[----:B------:R-:W1:Y:S04]  /*96b0*/  LDS.128 R44, [R3+0x3080] ;  /* 0x00308000032c7984 */ /* 0x000e680000000c00 */
[----:B------:R-:W1:Y:S04]  /*96c0*/  LDS.128 R56, [R3+0x3880] ;  /* 0x0038800003387984 */ /* 0x000e680000000c00 */
[----:B------:R-:W1:Y:S04]  /*96d0*/  LDS.128 R16, [R3+0x4080] ;  /* 0x0040800003107984 */ /* 0x000e680000000c00 */
[----:B------:R-:W1:Y:S04]  /*96e0*/  LDS.128 R28, [R3+0x4880] ;  /* 0x00488000031c7984 */ /* 0x000e680000000c00 */
[----:B------:R-:W1:Y:S04]  /*96f0*/  LDS.128 R40, [R3+0x5080] ;  /* 0x0050800003287984 */ /* 0x000e680000000c00 */
[----:B------:R5:W1:Y:S02]  /*9700*/  LDS.128 R52, [R3+0x5880] ;  /* 0x0058800003347984 */ /* 0x000a640000000c00 */
[----:B-----5:R-:W-:-:S04]  /*9710*/  IMAD R3, R8, c[0x0][0x3e0], RZ ;  /* 0x0000f80008037a24 */ /* 0x020fc800078e02ff */
[C---:B------:R-:W-:Y:S02]  /*9720*/  IMAD R8, R2.reuse, c[0x0][0x3e4], R3 ;  /* 0x0000f90002087a24 */ /* 0x040fe400078e0203 */
[----:B------:R-:W-:-:S05]  /*9730*/  IMAD.WIDE.U32 R2, R2, c[0x0][0x3e0], R6 ;  /* 0x0000f80002027a25 */ /* 0x000fca00078e0006 */
[----:B------:R-:W-:-:S05]  /*9740*/  IADD3 R3, R3, R8, RZ ;  /* 0x0000000803037210 */ /* 0x000fca0007ffe0ff */
[----:B------:R-:W-:-:S04]  /*9750*/  IMAD.WIDE.U32 R2, R0, c[0x0][0x3d8], R2 ;  /* 0x0000f60000027a25 */ /* 0x000fc800078e0002 */
[----:B------:R-:W-:Y:S01]  /*9760*/  IMAD R0, R0, c[0x0][0x3dc], R5 ;  /* 0x0000f70000007a24 */ /* 0x000fe200078e0205 */
[----:B------:R-:W-:-:S04]  /*9770*/  LEA R13, P0, R2, c[0x0][0x380], 0x1 ;  /* 0x0000e000020d7a11 */ /* 0x000fc800078008ff */
[----:B------:R-:W-:-:S04]  /*9780*/  IADD3 R0, R3, R0, RZ ;  /* 0x0000000003007210 */ /* 0x000fc80007ffe0ff */
[----:B------:R-:W-:Y:S01]  /*9790*/  LEA.HI.X R12, R2, c[0x0][0x384], R0, 0x1, P0 ;  /* 0x0000e100020c7a11 */ /* 0x000fe200000f0c00 */
[----:B------:R-:W-:Y:S05]  /*97a0*/  BRA.DIV ~URZ, `(.L_x_63) ;  /* 0x00003d027f007947 */ /* 0x000fea000b800000 */
[----:B-1234-:R1:W2:Y:S02]  /*97b0*/  SHFL.IDX PT, R10, R12, RZ, 0x1c1f ;  /* 0x001c1fff0c0a7589 */ /* 0x01e2a400000e0000 */
.L_x_133:
[----:B------:R-:W-:Y:S05]  /*97c0*/  BRA.DIV ~URZ, `(.L_x_64) ;  /* 0x00003d527f007947 */ /* 0x000fea000b800000 */
[----:B------:R3:W4:Y:S02]  /*97d0*/  SHFL.IDX PT, R0, R13, RZ, 0x1c1f ;  /* 0x001c1fff0d007589 */ /* 0x00072400000e0000 */
.L_x_134:
[----:B------:R-:W-:Y:S01]  /*97e0*/  ISETP.GE.AND P0, PT, R11, R4, PT ;  /* 0x000000040b00720c */ /* 0x000fe20003f06270 */
[----:B------:R-:W-:-:S12]  /*97f0*/  BSSY B0, `(.L_x_65) ;  /* 0x0000010000007945 */ /* 0x000fd80003800000 */
[----:B------:R-:W-:Y:S05]  /*9800*/  @P0 BRA `(.L_x_66) ;  /* 0x000000e000000947 */ /* 0x000fea0003800000 */
[----:B------:R-:W5:Y:S04]  /*9810*/  LDL R14, [R1+0x38] ;  /* 0x00003800010e7983 */ /* 0x000f680000100800 */
[----:B---3--:R-:W3:Y:S01]  /*9820*/  LDL R5, [R1+0x34] ;  /* 0x0000340001057983 */ /* 0x008ee20000100800 */
[----:B------:R-:W-:Y:S02]  /*9830*/  ISETP.GE.AND P2, PT, R226, c[0x0][0x3c8], PT ;  /* 0x0000f200e2007a0c */ /* 0x000fe40003f46270 */
[----:B------:R-:W-:Y:S02]  /*9840*/  ISETP.GE.AND P1, PT, R225, c[0x0][0x3c8], PT ;  /* 0x0000f200e1007a0c */ /* 0x000fe40003f26270 */
[----:B------:R-:W-:-:S09]  /*9850*/  ISETP.GE.AND P0, PT, R228, c[0x0][0x3c8], PT ;  /* 0x0000f200e4007a0c */ /* 0x000fd20003f06270 */
[-C--:B----4-:R-:W-:Y:S02]  /*9860*/  @!P2 LEA R8, P5, R226, R0.reuse, 0x1 ;  /* 0x00000000e208a211 */ /* 0x090fe400078a08ff */
[-C--:B------:R-:W-:Y:S02]  /*9870*/  @!P1 LEA R6, P4, R225, R0.reuse, 0x1 ;  /* 0x00000000e1069211 */ /* 0x080fe400078808ff */
[----:B------:R-:W-:Y:S02]  /*9880*/  @!P0 LEA R2, P3, R228, R0, 0x1 ;  /* 0x00000000e4028211 */ /* 0x000fe400078608ff */
[----:B--2---:R-:W-:-:S05]  /*9890*/  @!P2 LEA.HI.X R9, R226, R10, R227, 0x1, P5 ;  /* 0x0000000ae209a211 */ /* 0x004fca00028f0ce3 */
[----:B------:R2:W-:Y:S01]  /*98a0*/  @!P2 ST.E.128 [R8.64], R24 ;  /* 0x000000180800a985 */ /* 0x0005e2000c101d06 */
[-C--:B-----5:R-:W-:Y:S02]  /*98b0*/  @!P1 LEA.HI.X R7, R225, R10.reuse, R14, 0x1, P4 ;  /* 0x0000000ae1079211 */ /* 0x0a0fe400020f0c0e */
[----:B---3--:R-:W-:-:S03]  /*98c0*/  @!P0 LEA.HI.X R3, R228, R10, R5, 0x1, P3 ;  /* 0x0000000ae4038211 */ /* 0x008fc600018f0c05 */
[----:B------:R2:W-:Y:S04]  /*98d0*/  @!P1 ST.E.128 [R6.64], R20 ;  /* 0x0000001406009985 */ /* 0x0005e8000c101d06 */
[----:B------:R2:W-:Y:S02]  /*98e0*/  @!P0 ST.E.128 [R2.64], R16 ;  /* 0x0000001002008985 */ /* 0x0005e4000c101d06 */
.L_x_66:
[----:B------:R-:W-:Y:S05]  /*98f0*/  BSYNC B0 ;  /* 0x0000000000007941 */ /* 0x000fea0003800000 */
.L_x_65:
[----:B------:R-:W-:Y:S05]  /*9900*/  BRA.DIV ~URZ, `(.L_x_67) ;  /* 0x00003c727f007947 */ /* 0x000fea000b800000 */
[----:B--2---:R2:W1:Y:S04]  /*9910*/  SHFL.IDX PT, R10, R12, 0x1, 0x1c1f ;  /* 0x003c1f000c0a7f89 */ /* 0x00446800000e0000 */
[----:B----4-:R2:W4:Y:S02]  /*9920*/  SHFL.IDX PT, R0, R13, 0x1, 0x1c1f ;  /* 0x003c1f000d007f89 */ /* 0x01052400000e0000 */
.L_x_135:
[----:B------:R-:W-:Y:S01]  /*9930*/  IADD3 R2, R11, 0x20, RZ ;  /* 0x000000200b027810 */ /* 0x000fe20007ffe0ff */
[----:B------:R-:W-:Y:S03]  /*9940*/  BSSY B0, `(.L_x_68) ;  /* 0x0000011000007945 */ /* 0x000fe60003800000 */
[----:B------:R-:W-:-:S13]  /*9950*/  ISETP.GE.AND P0, PT, R2, R4, PT ;  /* 0x000000040200720c */ /* 0x000fda0003f06270 */
[----:B------:R-:W-:Y:S05]  /*9960*/  @P0 BRA `(.L_x_69) ;  /* 0x000000e000000947 */ /* 0x000fea0003800000 */
[----:B------:R-:W5:Y:S04]  /*9970*/  LDL R14, [R1+0x38] ;  /* 0x00003800010e7983 */ /* 0x000f680000100800 */
[----:B--2---:R-:W2:Y:S01]  /*9980*/  LDL R5, [R1+0x34] ;  /* 0x0000340001057983 */ /* 0x004ea20000100800 */
[----:B------:R-:W-:Y:S02]  /*9990*/  ISETP.GE.AND P2, PT, R226, c[0x0][0x3c8], PT ;  /* 0x0000f200e2007a0c */ /* 0x000fe40003f46270 */
[----:B------:R-:W-:Y:S02]  /*99a0*/  ISETP.GE.AND P1, PT, R225, c[0x0][0x3c8], PT ;  /* 0x0000f200e1007a0c */ /* 0x000fe40003f26270 */
[----:B------:R-:W-:-:S09]  /*99b0*/  ISETP.GE.AND P0, PT, R228, c[0x0][0x3c8], PT ;  /* 0x0000f200e4007a0c */ /* 0x000fd20003f06270 */
[-C--:B----4-:R-:W-:Y:S02]  /*99c0*/  @!P2 LEA R8, P5, R226, R0.reuse, 0x1 ;  /* 0x00000000e208a211 */ /* 0x090fe400078a08ff */
[-C--:B------:R-:W-:Y:S02]  /*99d0*/  @!P1 LEA R6, P4, R225, R0.reuse, 0x1 ;  /* 0x00000000e1069211 */ /* 0x080fe400078808ff */
[----:B------:R-:W-:Y:S02]  /*99e0*/  @!P0 LEA R2, P3, R228, R0, 0x1 ;  /* 0x00000000e4028211 */ /* 0x000fe400078608ff */
[----:B-1----:R-:W-:-:S05]  /*99f0*/  @!P2 LEA.HI.X R9, R226, R10, R227, 0x1, P5 ;  /* 0x0000000ae209a211 */ /* 0x002fca00028f0ce3 */
[----:B------:R1:W-:Y:S01]  /*9a00*/  @!P2 ST.E.128 [R8.64], R36 ;  /* 0x000000240800a985 */ /* 0x0003e2000c101d06 */
[-C--:B-----5:R-:W-:Y:S02]  /*9a10*/  @!P1 LEA.HI.X R7, R225, R10.reuse, R14, 0x1, P4 ;  /* 0x0000000ae1079211 */ /* 0x0a0fe400020f0c0e */
[----:B--2---:R-:W-:-:S03]  /*9a20*/  @!P0 LEA.HI.X R3, R228, R10, R5, 0x1, P3 ;  /* 0x0000000ae4038211 */ /* 0x004fc600018f0c05 */
[----:B------:R1:W-:Y:S04]  /*9a30*/  @!P1 ST.E.128 [R6.64], R32 ;  /* 0x0000002006009985 */ /* 0x0003e8000c101d06 */
[----:B------:R1:W-:Y:S02]  /*9a40*/  @!P0 ST.E.128 [R2.64], R28 ;  /* 0x0000001c02008985 */ /* 0x0003e4000c101d06 */
.L_x_69:
[----:B------:R-:W-:Y:S05]  /*9a50*/  BSYNC B0 ;  /* 0x0000000000007941 */ /* 0x000fea0003800000 */
.L_x_68:
[----:B------:R-:W-:Y:S05]  /*9a60*/  BRA.DIV ~URZ, `(.L_x_70) ;  /* 0x00003bd27f007947 */ /* 0x000fea000b800000 */
[----:B-1----:R1:W2:Y:S02]  /*9a70*/  SHFL.IDX PT, R10, R12, 0x2, 0x1c1f ;  /* 0x005c1f000c0a7f89 */ /* 0x0022a400000e0000 */
.L_x_136:
[----:B------:R-:W-:Y:S05]  /*9a80*/  BRA.DIV ~URZ, `(.L_x_71) ;  /* 0x00003c227f007947 */ /* 0x000fea000b800000 */
[----:B----4-:R4:W1:Y:S02]  /*9a90*/  SHFL.IDX PT, R0, R13, 0x2, 0x1c1f ;  /* 0x005c1f000d007f89 */ /* 0x01086400000e0000 */
.L_x_137:
[----:B------:R-:W-:Y:S01]  /*9aa0*/  IADD3 R2, R11, 0x40, RZ ;  /* 0x000000400b027810 */ /* 0x000fe20007ffe0ff */
[----:B------:R-:W-:Y:S03]  /*9ab0*/  BSSY B0, `(.L_x_72) ;  /* 0x0000011000007945 */ /* 0x000fe60003800000 */
[----:B------:R-:W-:-:S13]  /*9ac0*/  ISETP.GE.AND P0, PT, R2, R4, PT ;  /* 0x000000040200720c */ /* 0x000fda0003f06270 */
[----:B------:R-:W-:Y:S05]  /*9ad0*/  @P0 BRA `(.L_x_73) ;  /* 0x000000e000000947 */ /* 0x000fea0003800000 */
[----:B------:R-:W5:Y:S04]  /*9ae0*/  LDL R14, [R1+0x38] ;  /* 0x00003800010e7983 */ /* 0x000f680000100800 */
[----:B---3--:R-:W3:Y:S01]  /*9af0*/  LDL R5, [R1+0x34] ;  /* 0x0000340001057983 */ /* 0x008ee20000100800 */
[----:B------:R-:W-:Y:S02]  /*9b00*/  ISETP.GE.AND P2, PT, R226, c[0x0][0x3c8], PT ;  /* 0x0000f200e2007a0c */ /* 0x000fe40003f46270 */
[----:B------:R-:W-:Y:S02]  /*9b10*/  ISETP.GE.AND P1, PT, R225, c[0x0][0x3c8], PT ;  /* 0x0000f200e1007a0c */ /* 0x000fe40003f26270 */
[----:B------:R-:W-:-:S09]  /*9b20*/  ISETP.GE.AND P0, PT, R228, c[0x0][0x3c8], PT ;  /* 0x0000f200e4007a0c */ /* 0x000fd20003f06270 */
[-C--:B-1----:R-:W-:Y:S02]  /*9b30*/  @!P2 LEA R8, P5, R226, R0.reuse, 0x1 ;  /* 0x00000000e208a211 */ /* 0x082fe400078a08ff */
        /* <DEDUP_REMOVED lines=8> */
.L_x_73:
[----:B------:R-:W-:Y:S05]  /*9bc0*/  BSYNC B0 ;  /* 0x0000000000007941 */ /* 0x000fea0003800000 */
.L_x_72:
[----:B------:R-:W-:Y:S05]  /*9bd0*/  BRA.DIV ~URZ, `(.L_x_74) ;  /* 0x00003b327f007947 */ /* 0x000fea000b800000 */
[----:B-1----:R1:W3:Y:S04]  /*9be0*/  SHFL.IDX PT, R6, R12, 0x3, 0x1c1f ;  /* 0x007c1f000c067f89 */ /* 0x0022e800000e0000 */
[----:B------:R1:W4:Y:S02]  /*9bf0*/  SHFL.IDX PT, R0, R13, 0x3, 0x1c1f ;  /* 0x007c1f000d007f89 */ /* 0x00032400000e0000 */
.L_x_138:
[----:B------:R-:W-:-:S04]  /*9c00*/  IADD3 R2, R11, 0x60, RZ ;  /* 0x000000600b027810 */ /* 0x000fc80007ffe0ff */
[----:B------:R-:W-:-:S13]  /*9c10*/  ISETP.GE.AND P0, PT, R2, R4, PT ;  /* 0x000000040200720c */ /* 0x000fda0003f06270 */
[----:B------:R-:W-:Y:S05]  /*9c20*/  @P0 BRA `(.L_x_75) ;  /* 0x000023a000000947 */ /* 0x000fea0003800000 */
[----:B------:R-:W5:Y:S01]  /*9c30*/  LDL R7, [R1+0x38] ;  /* 0x0000380001077983 */ /* 0x000f620000100800 */
[----:B------:R-:W-:Y:S02]  /*9c40*/  ISETP.GE.AND P1, PT, R226, c[0x0][0x3c8], PT ;  /* 0x0000f200e2007a0c */ /* 0x000fe40003f26270 */
[----:B------:R-:W-:-:S11]  /*9c50*/  ISETP.GE.AND P0, PT, R225, c[0x0][0x3c8], PT ;  /* 0x0000f200e1007a0c */ /* 0x000fd60003f06270 */
[CC--:B----4-:R-:W-:Y:S02]  /*9c60*/  @!P1 LEA R4, P3, R226.reuse, R0.reuse, 0x1 ;  /* 0x00000000e2049211 */ /* 0x0d0fe400078608ff */
[----:B------:R-:W-:Y:S02]  /*9c70*/  @!P0 LEA R2, P2, R225, R0, 0x1 ;  /* 0x00000000e1028211 */ /* 0x000fe400078408ff */
[----:B---3--:R-:W-:-:S05]  /*9c80*/  @!P1 LEA.HI.X R5, R226, R6, R227, 0x1, P3 ;  /* 0x00000006e2059211 */ /* 0x008fca00018f0ce3 */
[----:B------:R3:W-:Y:S01]  /*9c90*/  @!P1 ST.E.128 [R4.64], R60 ;  /* 0x0000003c04009985 */ /* 0x0007e2000c101d06 */
[----:B-----5:R-:W-:-:S05]  /*9ca0*/  @!P0 LEA.HI.X R3, R225, R6, R7, 0x1, P2 ;  /* 0x00000006e1038211 */ /* 0x020fca00010f0c07 */
[----:B------:R3:W-:Y:S01]  /*9cb0*/  @!P0 ST.E.128 [R2.64], R56 ;  /* 0x0000003802008985 */ /* 0x0007e2000c101d06 */
[----:B------:R-:W-:-:S13]  /*9cc0*/  ISETP.GE.AND P0, PT, R228, c[0x0][0x3c8], PT ;  /* 0x0000f200e4007a0c */ /* 0x000fda0003f06270 */
[----:B------:R-:W-:Y:S05]  /*9cd0*/  @P0 BRA `(.L_x_75) ;  /* 0x000022f000000947 */ /* 0x000fea0003800000 */
[----:B------:R-:W4:Y:S01]  /*9ce0*/  LDL R7, [R1+0x34] ;  /* 0x0000340001077983 */ /* 0x000f220000100800 */
[----:B---3--:R-:W-:-:S04]  /*9cf0*/  LEA R2, P0, R228, R0, 0x1 ;  /* 0x00000000e4027211 */ /* 0x008fc800078008ff */
[----:B----4-:R-:W-:-:S05]  /*9d00*/  LEA.HI.X R3, R228, R6, R7, 0x1, P0 ;  /* 0x00000006e4037211 */ /* 0x010fca00000f0c07 */
[----:B------:R3:W-:Y:S01]  /*9d10*/  ST.E.128 [R2.64], R52 ;  /* 0x0000003402007985 */ /* 0x0007e2000c101d06 */
[----:B------:R-:W-:Y:S05]  /*9d20*/  BRA `(.L_x_75) ;  /* 0x000022a000007947 */ /* 0x000fea0003800000 */
.L_x_62:
[----:B-1----:R-:W2:Y:S01]  /*9d30*/  LDL.LU R6, [R1+0x40] ;  /* 0x0000400001067983 */ /* 0x002ea20000300800 */
[----:B------:R-:W-:Y:S02]  /*9d40*/  IMAD R3, R17, c[0x0][0x408], RZ ;  /* 0x0001020011037a24 */ /* 0x000fe400078e02ff */
[----:B------:R-:W-:-:S04]  /*9d50*/  IMAD.WIDE.U32 R4, R2, c[0x0][0x408], RZ ;  /* 0x0001020002047a25 */ /* 0x000fc800078e00ff */
[----:B------:R-:W-:-:S05]  /*9d60*/  IMAD R2, R2, c[0x0][0x40c], R3 ;  /* 0x0001030002027a24 */ /* 0x000fca00078e0203 */
[----:B------:R-:W-:Y:S02]  /*9d70*/  IADD3 R3, R5, R2, RZ ;  /* 0x0000000205037210 */ /* 0x000fe40007ffe0ff */
[----:B------:R-:W-:Y:S02]  /*9d80*/  MOV R2, R4 ;  /* 0x0000000400027202 */ /* 0x000fe40000000f00 */
[----:B------:R-:W-:-:S03]  /*9d90*/  SHF.R.S32.HI R5, RZ, 0x1f, R0 ;  /* 0x0000001fff057819 */ /* 0x000fc60000011400 */
[----:B------:R-:W-:-:S04]  /*9da0*/  IMAD.WIDE.U32 R2, R236, c[0x0][0x438], R2 ;  /* 0x00010e00ec027a25 */ /* 0x000fc800078e0002 */
[----:B------:R-:W-:Y:S02]  /*9db0*/  IMAD R4, R5, c[0x0][0x440], RZ ;  /* 0x0001100005047a24 */ /* 0x000fe400078e02ff */
[----:B------:R-:W-:Y:S02]  /*9dc0*/  IMAD R3, R236, c[0x0][0x43c], R3 ;  /* 0x00010f00ec037a24 */ /* 0x000fe400078e0203 */
[----:B------:R-:W-:-:S04]  /*9dd0*/  @P5 IMAD.HI.U32 R5, R10, c[0x0][0x4ec], RZ ;  /* 0x00013b000a055a27 */ /* 0x000fc800078e00ff */
[C---:B------:R-:W-:Y:S02]  /*9de0*/  IMAD R4, R0.reuse, c[0x0][0x444], R4 ;  /* 0x0001110000047a24 */ /* 0x040fe400078e0204 */
[----:B------:R-:W-:Y:S01]  /*9df0*/  IMAD.WIDE.U32 R2, R0, c[0x0][0x440], R2 ;  /* 0x0001100000027a25 */ /* 0x000fe200078e0002 */
[----:B------:R-:W-:Y:S02]  /*9e00*/  MOV R0, R10 ;  /* 0x0000000a00007202 */ /* 0x000fe40000000f00 */
[----:B------:R-:W-:Y:S02]  /*9e10*/  @P5 SHF.R.U32.HI R0, RZ, c[0x0][0x4f0], R5 ;  /* 0x00013c00ff005a19 */ /* 0x000fe40000011605 */
[----:B------:R-:W-:Y:S02]  /*9e20*/  IADD3 R3, R3, R4, RZ ;  /* 0x0000000403037210 */ /* 0x000fe40007ffe0ff */
[----:B------:R-:W-:Y:S02]  /*9e30*/  SHF.R.S32.HI R5, RZ, 0x1f, R0 ;  /* 0x0000001fff057819 */ /* 0x000fe40000011400 */
[----:B------:R-:W-:-:S03]  /*9e40*/  IADD3 R4, -R0, RZ, RZ ;  /* 0x000000ff00047210 */ /* 0x000fc60007ffe1ff */
[----:B------:R-:W-:Y:S02]  /*9e50*/  IMAD R5, R5, c[0x0][0x430], RZ ;  /* 0x00010c0005057a24 */ /* 0x000fe400078e02ff */
[----:B------:R-:W-:Y:S02]  /*9e60*/  IMAD R4, R4, c[0x0][0x4e8], R10 ;  /* 0x00013a0004047a24 */ /* 0x000fe400078e020a */
[----:B------:R-:W-:Y:S02]  /*9e70*/  IMAD R5, R0, c[0x0][0x434], R5 ;  /* 0x00010d0000057a24 */ /* 0x000fe400078e0205 */
[----:B--2---:R-:W-:-:S04]  /*9e80*/  IMAD.WIDE.U32 R2, R6, c[0x0][0x448], R2 ;  /* 0x0001120006027a25 */ /* 0x004fc800078e0002 */
[----:B------:R-:W-:-:S04]  /*9e90*/  IMAD R3, R6, c[0x0][0x44c], R3 ;  /* 0x0001130006037a24 */ /* 0x000fc800078e0203 */
[----:B------:R-:W-:Y:S01]  /*9ea0*/  IMAD.WIDE.U32 R2, R0, c[0x0][0x430], R2 ;  /* 0x00010c0000027a25 */ /* 0x000fe200078e0002 */
[----:B------:R-:W-:-:S04]  /*9eb0*/  SHF.R.S32.HI R0, RZ, 0x1f, R4 ;  /* 0x0000001fff007819 */ /* 0x000fc80000011404 */
[----:B------:R-:W-:Y:S01]  /*9ec0*/  IADD3 R3, R3, R5, RZ ;  /* 0x0000000503037210 */ /* 0x000fe20007ffe0ff */
[----:B------:R-:W-:-:S04]  /*9ed0*/  IMAD R0, R0, c[0x0][0x428], RZ ;  /* 0x00010a0000007a24 */ /* 0x000fc800078e02ff */
[----:B------:R-:W-:-:S04]  /*9ee0*/  IMAD.WIDE.U32 R2, R4, c[0x0][0x428], R2 ;  /* 0x00010a0004027a25 */ /* 0x000fc800078e0002 */
[----:B------:R-:W-:Y:S01]  /*9ef0*/  IMAD R4, R4, c[0x0][0x42c], R0 ;  /* 0x00010b0004047a24 */ /* 0x000fe200078e0200 */
[----:B------:R-:W-:-:S04]  /*9f00*/  LEA R13, P1, R2, c[0x0][0x400], 0x2 ;  /* 0x00010000020d7a11 */ /* 0x000fc800078210ff */
[----:B------:R-:W-:-:S04]  /*9f10*/  IADD3 R4, R3, R4, RZ ;  /* 0x0000000403047210 */ /* 0x000fc80007ffe0ff */
[----:B------:R-:W-:Y:S01]  /*9f20*/  LEA.HI.X R12, R2, c[0x0][0x404], R4, 0x2, P1 ;  /* 0x00010100020c7a11 */ /* 0x000fe200008f1404 */
[----:B------:R-:W-:Y:S05]  /*9f30*/  BRA.DIV ~URZ, `(.L_x_76) ;  /* 0x000038927f007947 */ /* 0x000fea000b800000 */
[----:B------:R1:W2:Y:S02]  /*9f40*/  SHFL.IDX PT, R4, R12, RZ, 0x1c1f ;  /* 0x001c1fff0c047589 */ /* 0x0002a400000e0000 */
.L_x_139:
[----:B------:R-:W-:Y:S05]  /*9f50*/  BRA.DIV ~URZ, `(.L_x_77) ;  /* 0x000038e27f007947 */ /* 0x000fea000b800000 */
[----:B------:R3:W4:Y:S02]  /*9f60*/  SHFL.IDX PT, R0, R13, RZ, 0x1c1f ;  /* 0x001c1fff0d007589 */ /* 0x00072400000e0000 */
.L_x_140:
[----:B------:R-:W-:Y:S01]  /*9f70*/  BSSY B0, `(.L_x_78) ;  /* 0x000004a000007945 */ /* 0x000fe20003800000 */
[----:B------:R-:W-:Y:S05]  /*9f80*/  @P0 BRA `(.L_x_79) ;  /* 0x0000048000000947 */ /* 0x000fea0003800000 */
[----:B------:R-:W5:Y:S04]  /*9f90*/  LDL R5, [R1+0x3c] ;  /* 0x00003c0001057983 */ /* 0x000f680000100800 */
[----:B---3--:R-:W3:Y:S04]  /*9fa0*/  LDL R16, [R1+0x28] ;  /* 0x0000280001107983 */ /* 0x008ee80000100800 */
[----:B----4-:R-:W4:Y:S04]  /*9fb0*/  LDL R10, [R1+0x24] ;  /* 0x00002400010a7983 */ /* 0x010f280000100800 */
[----:B--2---:R-:W2:Y:S04]  /*9fc0*/  LDL R18, [R1+0x70] ;  /* 0x0000700001127983 */ /* 0x004ea80000100800 */
[----:B------:R-:W2:Y:S04]  /*9fd0*/  LDL R14, [R1+0x6c] ;  /* 0x00006c00010e7983 */ /* 0x000ea80000100800 */
        /* <DEDUP_REMOVED lines=12> */
[----:B------:R-:W2:Y:S01]  /*a0a0*/  LDL R11, [R1+0x4] ;  /* 0x00000400010b7983 */ /* 0x000ea20000100800 */
[----:B-----5:R-:W-:-:S02]  /*a0b0*/  ISETP.GE.AND P0, PT, R5, c[0x0][0x3c8], PT ;  /* 0x0000f20005007a0c */ /* 0x020fc40003f06270 */
[----:B---3--:R-:W-:Y:S02]  /*a0c0*/  ISETP.GE.AND P1, PT, R16, c[0x0][0x3c8], PT ;  /* 0x0000f20010007a0c */ /* 0x008fe40003f26270 */
[----:B----4-:R-:W-:-:S09]  /*a0d0*/  ISETP.GE.AND P3, PT, R10, c[0x0][0x3c8], PT ;  /* 0x0000f2000a007a0c */ /* 0x010fd20003f66270 */
[----:B------:R-:W-:Y:S02]  /*a0e0*/  @!P0 IMAD.MOV.U32 R2, RZ, RZ, R0 ;  /* 0x000000ffff028224 */ /* 0x000fe400078e0000 */
[----:B------:R-:W-:-:S04]  /*a0f0*/  @!P0 IMAD.MOV.U32 R3, RZ, RZ, R4 ;  /* 0x000000ffff038224 */ /* 0x000fc800078e0004 */
[----:B------:R-:W-:Y:S01]  /*a100*/  @!P0 IMAD.WIDE R6, R5, 0x4, R2 ;  /* 0x0000000405068825 */ /* 0x000fe200078e0202 */
[C---:B------:R-:W-:Y:S01]  /*a110*/  @!P1 LEA R2, P2, R16.reuse, R0, 0x2 ;  /* 0x0000000010029211 */ /* 0x040fe200078410ff */
[----:B------:R-:W3:Y:S03]  /*a120*/  LDL R5, [R1] ;  /* 0x0000000001057983 */ /* 0x000ee60000100800 */
[----:B--2---:R-:W-:Y:S02]  /*a130*/  @!P1 LEA.HI.X R3, R16, R4, R18, 0x2, P2 ;  /* 0x0000000410039211 */ /* 0x004fe400010f1412 */
[----:B------:R-:W2:Y:S04]  /*a140*/  LDL R18, [R1+0x54] ;  /* 0x0000540001127983 */ /* 0x000ea80000100800 */
[----:B------:R4:W-:Y:S04]  /*a150*/  @!P0 ST.E.64 [R6.64], R128 ;  /* 0x0000008006008985 */ /* 0x0009e8000c101b06 */
[----:B------:R-:W5:Y:S01]  /*a160*/  LDL R16, [R1+0x50] ;  /* 0x0000500001107983 */ /* 0x000f620000100800 */
[----:B----4-:R-:W-:-:S04]  /*a170*/  @!P3 LEA R6, P0, R10, R0, 0x2 ;  /* 0x000000000a06b211 */ /* 0x010fc800078010ff */
[----:B------:R-:W-:Y:S02]  /*a180*/  @!P3 LEA.HI.X R7, R10, R4, R14, 0x2, P0 ;  /* 0x000000040a07b211 */ /* 0x000fe400000f140e */
[----:B------:R-:W4:Y:S04]  /*a190*/  LDL R14, [R1+0x4c] ;  /* 0x00004c00010e7983 */ /* 0x000f280000100800 */
[----:B------:R-:W4:Y:S01]  /*a1a0*/  LDL R10, [R1+0x48] ;  /* 0x00004800010a7983 */ /* 0x000f220000100800 */
[----:B------:R-:W-:-:S03]  /*a1b0*/  ISETP.GE.AND P4, PT, R25, c[0x0][0x3c8], PT ;  /* 0x0000f20019007a0c */ /* 0x000fc60003f86270 */
[----:B------:R1:W-:Y:S01]  /*a1c0*/  @!P1 ST.E.64 [R2.64], R136 ;  /* 0x0000008802009985 */ /* 0x0003e2000c101b06 */
[----:B------:R-:W-:Y:S02]  /*a1d0*/  ISETP.GE.AND P1, PT, R23, c[0x0][0x3c8], PT ;  /* 0x0000f20017007a0c */ /* 0x000fe40003f26270 */
[----:B------:R-:W-:Y:S01]  /*a1e0*/  ISETP.GE.AND P2, PT, R8, c[0x0][0x3c8], PT ;  /* 0x0000f20008007a0c */ /* 0x000fe20003f46270 */
[----:B------:R1:W-:Y:S06]  /*a1f0*/  @!P3 ST.E.64 [R6.64], R116 ;  /* 0x000000740600b985 */ /* 0x0003ec000c101b06 */
[----:B-1----:R-:W-:-:S04]  /*a200*/  @!P4 LEA R2, P0, R25, R0, 0x2 ;  /* 0x000000001902c211 */ /* 0x002fc800078010ff */
[----:B------:R-:W-:Y:S02]  /*a210*/  @!P4 LEA.HI.X R3, R25, R4, R75, 0x2, P0 ;  /* 0x000000041903c211 */ /* 0x000fe400000f144b */
[----:B------:R-:W-:-:S03]  /*a220*/  @!P1 LEA R6, P0, R23, R0, 0x2 ;  /* 0x0000000017069211 */ /* 0x000fc600078010ff */
[----:B------:R1:W-:Y:S01]  /*a230*/  @!P4 ST.E.64 [R2.64], R156 ;  /* 0x0000009c0200c985 */ /* 0x0003e2000c101b06 */
[----:B------:R-:W-:Y:S02]  /*a240*/  ISETP.GE.AND P4, PT, R21, c[0x0][0x3c8], PT ;  /* 0x0000f20015007a0c */ /* 0x000fe40003f86270 */
[----:B------:R-:W-:-:S05]  /*a250*/  @!P1 LEA.HI.X R7, R23, R4, R24, 0x2, P0 ;  /* 0x0000000417079211 */ /* 0x000fca00000f1418 */
[----:B------:R1:W-:Y:S01]  /*a260*/  @!P1 ST.E.64 [R6.64], R158 ;  /* 0x0000009e06009985 */ /* 0x0003e2000c101b06 */
[----:B------:R-:W-:Y:S02]  /*a270*/  ISETP.GE.AND P1, PT, R19, c[0x0][0x3c8], PT ;  /* 0x0000f20013007a0c */ /* 0x000fe40003f26270 */
[----:B------:R-:W-:Y:S02]  /*a280*/  ISETP.GE.AND P3, PT, R17, c[0x0][0x3c8], PT ;  /* 0x0000f20011007a0c */ /* 0x000fe40003f66270 */
[----:B-1----:R-:W-:-:S04]  /*a290*/  @!P2 LEA R2, P0, R8, R0, 0x2 ;  /* 0x000000000802a211 */ /* 0x002fc800078010ff */
[----:B------:R-:W-:Y:S02]  /*a2a0*/  @!P2 LEA.HI.X R3, R8, R4, R9, 0x2, P0 ;  /* 0x000000040803a211 */ /* 0x000fe400000f1409 */
[----:B------:R-:W-:-:S04]  /*a2b0*/  @!P4 LEA R8, P0, R21, R0, 0x2 ;  /* 0x000000001508c211 */ /* 0x000fc800078010ff */
[----:B------:R-:W-:Y:S01]  /*a2c0*/  @!P4 LEA.HI.X R9, R21, R4, R22, 0x2, P0 ;  /* 0x000000041509c211 */ /* 0x000fe200000f1416 */
[----:B------:R1:W-:Y:S01]  /*a2d0*/  @!P2 ST.E.64 [R2.64], R160 ;  /* 0x000000a00200a985 */ /* 0x0003e2000c101b06 */
[----:B------:R-:W-:-:S03]  /*a2e0*/  @!P1 LEA R6, P0, R19, R0, 0x2 ;  /* 0x0000000013069211 */ /* 0x000fc600078010ff */
[----:B------:R2:W-:Y:S01]  /*a2f0*/  @!P4 ST.E.64 [R8.64], R84 ;  /* 0x000000540800c985 */ /* 0x0005e2000c101b06 */
[----:B------:R-:W-:Y:S02]  /*a300*/  ISETP.GE.AND P4, PT, R15, c[0x0][0x3c8], PT ;  /* 0x0000f2000f007a0c */ /* 0x000fe40003f86270 */
[----:B------:R-:W-:Y:S02]  /*a310*/  @!P1 LEA.HI.X R7, R19, R4, R20, 0x2, P0 ;  /* 0x0000000413079211 */ /* 0x000fe400000f1414 */
[----:B------:R-:W-:-:S03]  /*a320*/  ISETP.GE.AND P2, PT, R11, c[0x0][0x3c8], PT ;  /* 0x0000f2000b007a0c */ /* 0x000fc60003f46270 */
[----:B------:R2:W-:Y:S01]  /*a330*/  @!P1 ST.E.64 [R6.64], R96 ;  /* 0x0000006006009985 */ /* 0x0005e2000c101b06 */
[----:B-1----:R-:W-:Y:S02]  /*a340*/  @!P3 LEA R2, P0, R17, R0, 0x2 ;  /* 0x000000001102b211 */ /* 0x002fe400078010ff */
[----:B---3--:R-:W-:Y:S02]  /*a350*/  ISETP.GE.AND P1, PT, R5, c[0x0][0x3c8], PT ;  /* 0x0000f20005007a0c */ /* 0x008fe40003f26270 */
[----:B--2---:R-:W-:Y:S02]  /*a360*/  @!P3 LEA.HI.X R3, R17, R4, R18, 0x2, P0 ;  /* 0x000000041103b211 */ /* 0x004fe400000f1412 */
[----:B------:R-:W-:-:S04]  /*a370*/  @!P4 LEA R8, P0, R15, R0, 0x2 ;  /* 0x000000000f08c211 */ /* 0x000fc800078010ff */
[----:B-----5:R-:W-:Y:S02]  /*a380*/  @!P4 LEA.HI.X R9, R15, R4, R16, 0x2, P0 ;  /* 0x000000040f09c211 */ /* 0x020fe400000f1410 */
[C---:B------:R-:W-:Y:S01]  /*a390*/  @!P2 LEA R6, P0, R11.reuse, R0, 0x2 ;  /* 0x000000000b06a211 */ /* 0x040fe200078010ff */
[----:B------:R1:W-:Y:S04]  /*a3a0*/  @!P3 ST.E.64 [R2.64], R100 ;  /* 0x000000640200b985 */ /* 0x0003e8000c101b06 */
[----:B------:R2:W-:Y:S01]  /*a3b0*/  @!P4 ST.E.64 [R8.64], R166 ;  /* 0x000000a60800c985 */ /* 0x0005e2000c101b06 */
[----:B----4-:R-:W-:Y:S02]  /*a3c0*/  @!P2 LEA.HI.X R7, R11, R4, R14, 0x2, P0 ;  /* 0x000000040b07a211 */ /* 0x010fe400000f140e */
[----:B-1----:R-:W-:-:S04]  /*a3d0*/  @!P1 LEA R2, P0, R5, R0, 0x2 ;  /* 0x0000000005029211 */ /* 0x002fc800078010ff */
[----:B------:R-:W-:Y:S01]  /*a3e0*/  @!P1 LEA.HI.X R3, R5, R4, R10, 0x2, P0 ;  /* 0x0000000405039211 */ /* 0x000fe200000f140a */
[----:B------:R2:W-:Y:S04]  /*a3f0*/  @!P2 ST.E.64 [R6.64], R144 ;  /* 0x000000900600a985 */ /* 0x0005e8000c101b06 */
[----:B------:R2:W-:Y:S04]  /*a400*/  @!P1 ST.E.64 [R2.64], R80 ;  /* 0x0000005002009985 */ /* 0x0005e8000c101b06 */
.L_x_79:
[----:B------:R-:W-:Y:S05]  /*a410*/  BSYNC B0 ;  /* 0x0000000000007941 */ /* 0x000fea0003800000 */
.L_x_78:
[----:B------:R-:W-:Y:S05]  /*a420*/  BRA.DIV ~URZ, `(.L_x_80) ;  /* 0x000034727f007947 */ /* 0x000fea000b800000 */
[----:B--2---:R2:W1:Y:S04]  /*a430*/  SHFL.IDX PT, R4, R12, 0x1, 0x1c1f ;  /* 0x003c1f000c047f89 */ /* 0x00446800000e0000 */
[----:B----4-:R2:W4:Y:S02]  /*a440*/  SHFL.IDX PT, R0, R13, 0x1, 0x1c1f ;  /* 0x003c1f000d007f89 */ /* 0x01052400000e0000 */
.L_x_141:
[----:B------:R-:W-:Y:S01]  /*a450*/  BSSY B0, `(.L_x_81) ;  /* 0x000004a000007945 */ /* 0x000fe20003800000 */
[----:B------:R-:W-:Y:S05]  /*a460*/  @P6 BRA `(.L_x_82) ;  /* 0x0000048000006947 */ /* 0x000fea0003800000 */
[----:B------:R-:W5:Y:S04]  /*a470*/  LDL R5, [R1+0x3c] ;  /* 0x00003c0001057983 */ /* 0x000f680000100800 */
[----:B--2---:R-:W2:Y:S04]  /*a480*/  LDL R9, [R1+0x28] ;  /* 0x0000280001097983 */ /* 0x004ea80000100800 */
[----:B---3--:R-:W3:Y:S04]  /*a490*/  LDL R14, [R1+0x70] ;  /* 0x00007000010e7983 */ /* 0x008ee80000100800 */
[----:B----4-:R-:W4:Y:S04]  /*a4a0*/  LDL R76, [R1+0x24] ;  /* 0x00002400014c7983 */ /* 0x010f280000100800 */
[----:B------:R-:W3:Y:S04]  /*a4b0*/  LDL R25, [R1+0x20] ;  /* 0x0000200001197983 */ /* 0x000ee80000100800 */
[----:B------:R-:W3:Y:S04]  /*a4c0*/  LDL R23, [R1+0x1c] ;  /* 0x00001c0001177983 */ /* 0x000ee80000100800 */
[----:B------:R-:W4:Y:S04]  /*a4d0*/  LDL R21, [R1+0x18] ;  /* 0x0000180001157983 */ /* 0x000f280000100800 */
        /* <DEDUP_REMOVED lines=12> */
[----:B------:R-:W4:Y:S01]  /*a5a0*/  LDL R16, [R1+0x4c] ;  /* 0x00004c0001107983 */ /* 0x000f220000100800 */
[----:B-----5:R-:W-:-:S02]  /*a5b0*/  ISETP.GE.AND P1, PT, R5, c[0x0][0x3c8], PT ;  /* 0x0000f20005007a0c */ /* 0x020fc40003f26270 */
[----:B--2---:R-:W-:-:S11]  /*a5c0*/  ISETP.GE.AND P0, PT, R9, c[0x0][0x3c8], PT ;  /* 0x0000f20009007a0c */ /* 0x004fd60003f06270 */
[----:B------:R-:W-:Y:S02]  /*a5d0*/  @!P1 IMAD.MOV.U32 R6, RZ, RZ, R0 ;  /* 0x000000ffff069224 */ /* 0x000fe400078e0000 */
[----:B-1----:R-:W-:Y:S01]  /*a5e0*/  @!P1 IMAD.MOV.U32 R7, RZ, RZ, R4 ;  /* 0x000000ffff079224 */ /* 0x002fe200078e0004 */
[----:B------:R-:W-:-:S03]  /*a5f0*/  @!P0 LEA R2, P2, R9, R0, 0x2 ;  /* 0x0000000009028211 */ /* 0x000fc600078410ff */
[----:B------:R-:W-:Y:S02]  /*a600*/  @!P1 IMAD.WIDE R6, R5, 0x4, R6 ;  /* 0x0000000405069825 */ /* 0x000fe400078e0206 */
[----:B------:R-:W2:Y:S01]  /*a610*/  LDL R5, [R1] ;  /* 0x0000000001057983 */ /* 0x000ea20000100800 */
[----:B---3--:R-:W-:-:S03]  /*a620*/  @!P0 LEA.HI.X R3, R9, R4, R14, 0x2, P2 ;  /* 0x0000000409038211 */ /* 0x008fc600010f140e */
[----:B------:R-:W3:Y:S04]  /*a630*/  LDL R9, [R1+0x54] ;  /* 0x0000540001097983 */ /* 0x000ee80000100800 */
[----:B------:R-:W5:Y:S01]  /*a640*/  LDL R14, [R1+0x48] ;  /* 0x00004800010e7983 */ /* 0x000f620000100800 */
[----:B----4-:R-:W-:Y:S02]  /*a650*/  ISETP.GE.AND P3, PT, R76, c[0x0][0x3c8], PT ;  /* 0x0000f2004c007a0c */ /* 0x010fe40003f66270 */
[----:B------:R-:W-:Y:S02]  /*a660*/  ISETP.GE.AND P4, PT, R25, c[0x0][0x3c8], PT ;  /* 0x0000f20019007a0c */ /* 0x000fe40003f86270 */
[----:B------:R-:W-:Y:S01]  /*a670*/  ISETP.GE.AND P2, PT, R23, c[0x0][0x3c8], PT ;  /* 0x0000f20017007a0c */ /* 0x000fe20003f46270 */
[----:B------:R1:W-:Y:S01]  /*a680*/  @!P1 ST.E.64 [R6.64], R152 ;  /* 0x0000009806009985 */ /* 0x0003e2000c101b06 */
[----:B------:R-:W-:-:S03]  /*a690*/  ISETP.GE.AND P1, PT, R21, c[0x0][0x3c8], PT ;  /* 0x0000f20015007a0c */ /* 0x000fc60003f26270 */
[----:B------:R4:W-:Y:S04]  /*a6a0*/  @!P0 ST.E.64 [R2.64], R162 ;  /* 0x000000a202008985 */ /* 0x0009e8000c101b06 */
[CC--:B-1----:R-:W-:Y:S02]  /*a6b0*/  @!P3 LEA R6, P5, R76.reuse, R0.reuse, 0x2 ;  /* 0x000000004c06b211 */ /* 0x0c2fe400078a10ff */
[C---:B----4-:R-:W-:Y:S02]  /*a6c0*/  @!P4 LEA R2, P0, R25.reuse, R0, 0x2 ;  /* 0x000000001902c211 */ /* 0x050fe400078010ff */
[-C--:B------:R-:W-:Y:S02]  /*a6d0*/  @!P3 LEA.HI.X R7, R76, R4.reuse, R77, 0x2, P5 ;  /* 0x000000044c07b211 */ /* 0x080fe400028f144d */
[----:B------:R-:W-:-:S02]  /*a6e0*/  @!P4 LEA.HI.X R3, R25, R4, R75, 0x2, P0 ;  /* 0x000000041903c211 */ /* 0x000fc400000f144b */
[----:B------:R-:W-:Y:S01]  /*a6f0*/  ISETP.GE.AND P0, PT, R19, c[0x0][0x3c8], PT ;  /* 0x0000f20013007a0c */ /* 0x000fe20003f06270 */
[----:B------:R1:W-:Y:S04]  /*a700*/  @!P3 ST.E.64 [R6.64], R164 ;  /* 0x000000a40600b985 */ /* 0x0003e8000c101b06 */
[----:B------:R4:W-:Y:S01]  /*a710*/  @!P4 ST.E.64 [R2.64], R108 ;  /* 0x0000006c0200c985 */ /* 0x0009e2000c101b06 */
[----:B------:R-:W-:Y:S02]  /*a720*/  ISETP.GE.AND P4, PT, R10, c[0x0][0x3c8], PT ;  /* 0x0000f2000a007a0c */ /* 0x000fe40003f86270 */
[----:B------:R-:W-:Y:S02]  /*a730*/  ISETP.GE.AND P5, PT, R8, c[0x0][0x3c8], PT ;  /* 0x0000f20008007a0c */ /* 0x000fe40003fa6270 */
[----:B-1----:R-:W-:-:S04]  /*a740*/  @!P2 LEA R6, P3, R23, R0, 0x2 ;  /* 0x000000001706a211 */ /* 0x002fc800078610ff */
[----:B------:R-:W-:Y:S02]  /*a750*/  @!P2 LEA.HI.X R7, R23, R4, R24, 0x2, P3 ;  /* 0x000000041707a211 */ /* 0x000fe400018f1418 */
[----:B----4-:R-:W-:-:S03]  /*a760*/  @!P1 LEA R2, P3, R21, R0, 0x2 ;  /* 0x0000000015029211 */ /* 0x010fc600078610ff */
[----:B------:R1:W-:Y:S01]  /*a770*/  @!P2 ST.E.64 [R6.64], R130 ;  /* 0x000000820600a985 */ /* 0x0003e2000c101b06 */
[----:B------:R-:W-:Y:S02]  /*a780*/  @!P1 LEA.HI.X R3, R21, R4, R22, 0x2, P3 ;  /* 0x0000000415039211 */ /* 0x000fe400018f1416 */
[----:B------:R-:W-:-:S03]  /*a790*/  ISETP.GE.AND P3, PT, R17, c[0x0][0x3c8], PT ;  /* 0x0000f20011007a0c */ /* 0x000fc60003f66270 */
[----:B------:R4:W-:Y:S01]  /*a7a0*/  @!P1 ST.E.64 [R2.64], R138 ;  /* 0x0000008a02009985 */ /* 0x0009e2000c101b06 */
[----:B-1----:R-:W-:-:S04]  /*a7b0*/  @!P0 LEA R6, P2, R19, R0, 0x2 ;  /* 0x0000000013068211 */ /* 0x002fc800078410ff */
[----:B------:R-:W-:Y:S02]  /*a7c0*/  @!P0 LEA.HI.X R7, R19, R4, R20, 0x2, P2 ;  /* 0x0000000413078211 */ /* 0x000fe400010f1414 */
[C---:B----4-:R-:W-:Y:S02]  /*a7d0*/  @!P4 LEA R2, P1, R10.reuse, R0, 0x2 ;  /* 0x000000000a02c211 */ /* 0x050fe400078210ff */
[----:B------:R-:W-:Y:S01]  /*a7e0*/  ISETP.GE.AND P2, PT, R15, c[0x0][0x3c8], PT ;  /* 0x0000f2000f007a0c */ /* 0x000fe20003f46270 */
[----:B------:R1:W-:Y:S01]  /*a7f0*/  @!P0 ST.E.64 [R6.64], R86 ;  /* 0x0000005606008985 */ /* 0x0003e2000c101b06 */
[----:B------:R-:W-:Y:S02]  /*a800*/  @!P4 LEA.HI.X R3, R10, R4, R11, 0x2, P1 ;  /* 0x000000040a03c211 */ /* 0x000fe400008f140b */
[----:B------:R-:W-:-:S03]  /*a810*/  @!P5 LEA R10, P0, R8, R0, 0x2 ;  /* 0x00000000080ad211 */ /* 0x000fc600078010ff */
[----:B------:R4:W-:Y:S01]  /*a820*/  @!P4 ST.E.64 [R2.64], R98 ;  /* 0x000000620200c985 */ /* 0x0009e2000c101b06 */
[----:B--2---:R-:W-:Y:S02]  /*a830*/  ISETP.GE.AND P1, PT, R5, c[0x0][0x3c8], PT ;  /* 0x0000f20005007a0c */ /* 0x004fe40003f26270 */
[----:B---3--:R-:W-:Y:S02]  /*a840*/  @!P5 LEA.HI.X R11, R8, R4, R9, 0x2, P0 ;  /* 0x00000004080bd211 */ /* 0x008fe400000f1409 */
[----:B------:R-:W-:-:S04]  /*a850*/  @!P3 LEA R8, P0, R17, R0, 0x2 ;  /* 0x000000001108b211 */ /* 0x000fc800078010ff */
[----:B------:R-:W-:Y:S02]  /*a860*/  @!P3 LEA.HI.X R9, R17, R4, R18, 0x2, P0 ;  /* 0x000000041109b211 */ /* 0x000fe400000f1412 */
[----:B-1----:R-:W-:-:S04]  /*a870*/  @!P2 LEA R6, P0, R15, R0, 0x2 ;  /* 0x000000000f06a211 */ /* 0x002fc800078010ff */
[----:B------:R-:W-:Y:S02]  /*a880*/  @!P2 LEA.HI.X R7, R15, R4, R16, 0x2, P0 ;  /* 0x000000040f07a211 */ /* 0x000fe400000f1410 */
[C---:B----4-:R-:W-:Y:S01]  /*a890*/  @!P1 LEA R2, P0, R5.reuse, R0, 0x2 ;  /* 0x0000000005029211 */ /* 0x050fe200078010ff */
[----:B------:R1:W-:Y:S03]  /*a8a0*/  @!P5 ST.E.64 [R10.64], R102 ;  /* 0x000000660a00d985 */ /* 0x0003e6000c101b06 */
[----:B-----5:R-:W-:Y:S01]  /*a8b0*/  @!P1 LEA.HI.X R3, R5, R4, R14, 0x2, P0 ;  /* 0x0000000405039211 */ /* 0x020fe200000f140e */
[----:B------:R1:W-:Y:S04]  /*a8c0*/  @!P3 ST.E.64 [R8.64], R110 ;  /* 0x0000006e0800b985 */ /* 0x0003e8000c101b06 */
[----:B------:R1:W-:Y:S04]  /*a8d0*/  @!P2 ST.E.64 [R6.64], R146 ;  /* 0x000000920600a985 */ /* 0x0003e8000c101b06 */
[----:B------:R1:W-:Y:S02]  /*a8e0*/  @!P1 ST.E.64 [R2.64], R82 ;  /* 0x0000005202009985 */ /* 0x0003e4000c101b06 */
.L_x_82:
[----:B------:R-:W-:Y:S05]  /*a8f0*/  BSYNC B0 ;  /* 0x0000000000007941 */ /* 0x000fea0003800000 */
.L_x_81:
[----:B------:R-:W-:Y:S05]  /*a900*/  BRA.DIV ~URZ, `(.L_x_83) ;  /* 0x000030527f007947 */ /* 0x000fea000b800000 */
[----:B-1----:R1:W2:Y:S02]  /*a910*/  SHFL.IDX PT, R4, R12, 0x2, 0x1c1f ;  /* 0x005c1f000c047f89 */ /* 0x0022a400000e0000 */
.L_x_142:
[----:B------:R-:W-:Y:S05]  /*a920*/  BRA.DIV ~URZ, `(.L_x_84) ;  /* 0x000030a27f007947 */ /* 0x000fea000b800000 */
[----:B----4-:R4:W1:Y:S02]  /*a930*/  SHFL.IDX PT, R0, R13, 0x2, 0x1c1f ;  /* 0x005c1f000d007f89 */ /* 0x01086400000e0000 */
.L_x_143:
[----:B------:R-:W-:Y:S01]  /*a940*/  LOP3.LUT P0, RZ, R237, 0x1, RZ, 0xc0, !PT ;  /* 0x00000001edff7812 */ /* 0x000fe2000780c0ff */
[----:B------:R-:W-:-:S12]  /*a950*/  BSSY B0, `(.L_x_85) ;  /* 0x000004a000007945 */ /* 0x000fd80003800000 */
        /* <DEDUP_REMOVED lines=18> */
[----:B------:R-:W2:Y:S04]  /*aa80*/  LDL R5, [R1] ;  /* 0x0000000001057983 */ /* 0x000ea80000100800 */
[----:B------:R-:W2:Y:S04]  /*aa90*/  LDL R20, [R1+0x54] ;  /* 0x0000540001147983 */ /* 0x000ea80000100800 */
[----:B------:R-:W2:Y:S01]  /*aaa0*/  LDL R18, [R1+0x50] ;  /* 0x0000500001127983 */ /* 0x000ea20000100800 */
[----:B-----5:R-:W-:-:S02]  /*aab0*/  ISETP.GE.AND P2, PT, R11, c[0x0][0x3c8], PT ;  /* 0x0000f2000b007a0c */ /* 0x020fc40003f46270 */
[----:B---3--:R-:W-:-:S11]  /*aac0*/  ISETP.GE.AND P0, PT, R16, c[0x0][0x3c8], PT ;  /* 0x0000f20010007a0c */ /* 0x008fd60003f06270 */
[----:B-1----:R-:W-:-:S04]  /*aad0*/  @!P2 LEA R2, P1, R11, R0, 0x2 ;  /* 0x000000000b02a211 */ /* 0x002fc800078210ff */
[----:B----4-:R-:W-:Y:S02]  /*aae0*/  @!P2 LEA.HI.X R3, R11, R4, R14, 0x2, P1 ;  /* 0x000000040b03a211 */ /* 0x010fe400008f140e */
[----:B------:R-:W3:Y:S01]  /*aaf0*/  LDL R11, [R1+0x58] ;  /* 0x00005800010b7983 */ /* 0x000ee20000100800 */
[----:B------:R-:W-:Y:S02]  /*ab00*/  @!P0 IMAD.MOV.U32 R6, RZ, RZ, R0 ;  /* 0x000000ffff068224 */ /* 0x000fe400078e0000 */
[----:B------:R-:W-:Y:S01]  /*ab10*/  @!P0 IMAD.MOV.U32 R7, RZ, RZ, R4 ;  /* 0x000000ffff078224 */ /* 0x000fe200078e0004 */
[----:B------:R-:W4:Y:S03]  /*ab20*/  LDL R14, [R1+0x48] ;  /* 0x00004800010e7983 */ /* 0x000f260000100800 */
[----:B------:R-:W-:Y:S02]  /*ab30*/  @!P0 IMAD.WIDE R6, R16, 0x4, R6 ;  /* 0x0000000410068825 */ /* 0x000fe400078e0206 */
[----:B------:R-:W5:Y:S01]  /*ab40*/  LDL R16, [R1+0x4c] ;  /* 0x00004c0001107983 */ /* 0x000f620000100800 */
[----:B--2---:R-:W-:-:S02]  /*ab50*/  ISETP.GE.AND P4, PT, R76, c[0x0][0x3c8], PT ;  /* 0x0000f2004c007a0c */ /* 0x004fc40003f86270 */
[----:B------:R-:W-:Y:S01]  /*ab60*/  ISETP.GE.AND P3, PT, R8, c[0x0][0x3c8], PT ;  /* 0x0000f20008007a0c */ /* 0x000fe20003f66270 */
[----:B------:R1:W-:Y:S01]  /*ab70*/  @!P0 ST.E.64 [R6.64], R28 ;  /* 0x0000001c06008985 */ /* 0x0003e2000c101b06 */
[----:B------:R-:W-:Y:S02]  /*ab80*/  ISETP.GE.AND P1, PT, R25, c[0x0][0x3c8], PT ;  /* 0x0000f20019007a0c */ /* 0x000fe40003f26270 */
[----:B------:R-:W-:Y:S01]  /*ab90*/  ISETP.GE.AND P0, PT, R23, c[0x0][0x3c8], PT ;  /* 0x0000f20017007a0c */ /* 0x000fe20003f06270 */
[----:B------:R2:W-:Y:S01]  /*aba0*/  @!P2 ST.E.64 [R2.64], R30 ;  /* 0x0000001e0200a985 */ /* 0x0005e2000c101b06 */
[----:B------:R-:W-:-:S05]  /*abb0*/  ISETP.GE.AND P6, PT, R21, c[0x0][0x3c8], PT ;  /* 0x0000f20015007a0c */ /* 0x000fca0003fc6270 */
[-C--:B-1----:R-:W-:Y:S02]  /*abc0*/  @!P4 LEA R6, P5, R76, R0.reuse, 0x2 ;  /* 0x000000004c06c211 */ /* 0x082fe400078a10ff */
[----:B--2---:R-:W-:Y:S02]  /*abd0*/  @!P3 LEA R2, P2, R8, R0, 0x2 ;  /* 0x000000000802b211 */ /* 0x004fe400078410ff */
[-C--:B------:R-:W-:Y:S02]  /*abe0*/  @!P4 LEA.HI.X R7, R76, R4.reuse, R77, 0x2, P5 ;  /* 0x000000044c07c211 */ /* 0x080fe400028f144d */
[----:B------:R-:W-:-:S03]  /*abf0*/  @!P3 LEA.HI.X R3, R8, R4, R9, 0x2, P2 ;  /* 0x000000040803b211 */ /* 0x000fc600010f1409 */
[----:B------:R-:W-:Y:S01]  /*ac00*/  @!P4 ST.E.64 [R6.64], R32 ;  /* 0x000000200600c985 */ /* 0x000fe2000c101b06 */
[----:B------:R-:W-:Y:S02]  /*ac10*/  ISETP.GE.AND P4, PT, R10, c[0x0][0x3c8], PT ;  /* 0x0000f2000a007a0c */ /* 0x000fe40003f86270 */
[C---:B------:R-:W-:Y:S01]  /*ac20*/  @!P1 LEA R8, P5, R25.reuse, R0, 0x2 ;  /* 0x0000000019089211 */ /* 0x040fe200078a10ff */
[----:B------:R1:W-:Y:S03]  /*ac30*/  @!P3 ST.E.64 [R2.64], R34 ;  /* 0x000000220200b985 */ /* 0x0003e6000c101b06 */
[----:B------:R-:W-:Y:S02]  /*ac40*/  @!P1 LEA.HI.X R9, R25, R4, R75, 0x2, P5 ;  /* 0x0000000419099211 */ /* 0x000fe400028f144b */
[----:B------:R-:W-:-:S03]  /*ac50*/  ISETP.GE.AND P3, PT, R19, c[0x0][0x3c8], PT ;  /* 0x0000f20013007a0c */ /* 0x000fc60003f66270 */
[----:B------:R-:W-:Y:S01]  /*ac60*/  @!P1 ST.E.64 [R8.64], R50 ;  /* 0x0000003208009985 */ /* 0x000fe2000c101b06 */
[----:B------:R-:W-:Y:S02]  /*ac70*/  ISETP.GE.AND P1, PT, R15, c[0x0][0x3c8], PT ;  /* 0x0000f2000f007a0c */ /* 0x000fe40003f26270 */
[-C--:B-1----:R-:W-:Y:S02]  /*ac80*/  @!P0 LEA R2, P2, R23, R0.reuse, 0x2 ;  /* 0x0000000017028211 */ /* 0x082fe400078410ff */
[----:B------:R-:W-:Y:S02]  /*ac90*/  @!P6 LEA R6, P5, R21, R0, 0x2 ;  /* 0x000000001506e211 */ /* 0x000fe400078a10ff */
[-C--:B------:R-:W-:Y:S02]  /*aca0*/  @!P0 LEA.HI.X R3, R23, R4.reuse, R24, 0x2, P2 ;  /* 0x0000000417038211 */ /* 0x080fe400010f1418 */
[----:B------:R-:W-:Y:S02]  /*acb0*/  ISETP.GE.AND P2, PT, R17, c[0x0][0x3c8], PT ;  /* 0x0000f20011007a0c */ /* 0x000fe40003f46270 */
[----:B------:R-:W-:Y:S01]  /*acc0*/  @!P6 LEA.HI.X R7, R21, R4, R22, 0x2, P5 ;  /* 0x000000041507e211 */ /* 0x000fe200028f1416 */
[----:B------:R1:W-:Y:S01]  /*acd0*/  @!P0 ST.E.64 [R2.64], R36 ;  /* 0x0000002402008985 */ /* 0x0003e2000c101b06 */
[----:B------:R-:W-:-:S03]  /*ace0*/  ISETP.GE.AND P0, PT, R5, c[0x0][0x3c8], PT ;  /* 0x0000f20005007a0c */ /* 0x000fc60003f06270 */
[----:B------:R2:W-:Y:S01]  /*acf0*/  @!P6 ST.E.64 [R6.64], R38 ;  /* 0x000000260600e985 */ /* 0x0005e2000c101b06 */
[----:B-1----:R-:W-:-:S04]  /*ad00*/  @!P4 LEA R2, P5, R10, R0, 0x2 ;  /* 0x000000000a02c211 */ /* 0x002fc800078a10ff */
[----:B---3--:R-:W-:Y:S02]  /*ad10*/  @!P4 LEA.HI.X R3, R10, R4, R11, 0x2, P5 ;  /* 0x000000040a03c211 */ /* 0x008fe400028f140b */
[----:B------:R-:W-:-:S03]  /*ad20*/  @!P3 LEA R10, P5, R19, R0, 0x2 ;  /* 0x00000000130ab211 */ /* 0x000fc600078a10ff */
[----:B------:R1:W-:Y:S01]  /*ad30*/  @!P4 ST.E.64 [R2.64], R40 ;  /* 0x000000280200c985 */ /* 0x0003e2000c101b06 */
[----:B------:R-:W-:Y:S02]  /*ad40*/  @!P2 LEA R8, P4, R17, R0, 0x2 ;  /* 0x000000001108a211 */ /* 0x000fe400078810ff */
[----:B------:R-:W-:Y:S02]  /*ad50*/  @!P3 LEA.HI.X R11, R19, R4, R20, 0x2, P5 ;  /* 0x00000004130bb211 */ /* 0x000fe400028f1414 */
[----:B--2---:R-:W-:Y:S02]  /*ad60*/  @!P1 LEA R6, P5, R15, R0, 0x2 ;  /* 0x000000000f069211 */ /* 0x004fe400078a10ff */
[-C--:B------:R-:W-:Y:S02]  /*ad70*/  @!P2 LEA.HI.X R9, R17, R4.reuse, R18, 0x2, P4 ;  /* 0x000000041109a211 */ /* 0x080fe400020f1412 */
[----:B-----5:R-:W-:Y:S01]  /*ad80*/  @!P1 LEA.HI.X R7, R15, R4, R16, 0x2, P5 ;  /* 0x000000040f079211 */ /* 0x020fe200028f1410 */
[----:B------:R2:W-:Y:S04]  /*ad90*/  @!P3 ST.E.64 [R10.64], R64 ;  /* 0x000000400a00b985 */ /* 0x0005e8000c101b06 */
[----:B------:R2:W-:Y:S04]  /*ada0*/  @!P2 ST.E.64 [R8.64], R52 ;  /* 0x000000340800a985 */ /* 0x0005e8000c101b06 */
[----:B------:R2:W-:Y:S01]  /*adb0*/  @!P1 ST.E.64 [R6.64], R42 ;  /* 0x0000002a06009985 */ /* 0x0005e2000c101b06 */
[----:B-1----:R-:W-:-:S04]  /*adc0*/  @!P0 LEA R2, P4, R5, R0, 0x2 ;  /* 0x0000000005028211 */ /* 0x002fc800078810ff */
[----:B----4-:R-:W-:-:S05]  /*add0*/  @!P0 LEA.HI.X R3, R5, R4, R14, 0x2, P4 ;  /* 0x0000000405038211 */ /* 0x010fca00020f140e */
[----:B------:R2:W-:Y:S04]  /*ade0*/  @!P0 ST.E.64 [R2.64], R26 ;  /* 0x0000001a02008985 */ /* 0x0005e8000c101b06 */
.L_x_86:
[----:B------:R-:W-:Y:S05]  /*adf0*/  BSYNC B0 ;  /* 0x0000000000007941 */ /* 0x000fea0003800000 */
.L_x_85:
[----:B------:R-:W-:Y:S05]  /*ae00*/  BRA.DIV ~URZ, `(.L_x_87) ;  /* 0x00002c227f007947 */ /* 0x000fea000b800000 */
[----:B--2---:R2:W3:Y:S04]  /*ae10*/  SHFL.IDX PT, R4, R12, 0x3, 0x1c1f ;  /* 0x007c1f000c047f89 */ /* 0x0044e800000e0000 */
[----:B-1----:R2:W1:Y:S02]  /*ae20*/  SHFL.IDX PT, R0, R13, 0x3, 0x1c1f ;  /* 0x007c1f000d007f89 */ /* 0x00246400000e0000 */
.L_x_144:
[----:B------:R-:W-:-:S13]  /*ae30*/  LOP3.LUT P0, RZ, R237, 0x2, RZ, 0xc0, !PT ;  /* 0x00000002edff7812 */ /* 0x000fda000780c0ff */
[----:B------:R-:W-:Y:S05]  /*ae40*/  @P0 BRA `(.L_x_75) ;  /* 0x0000118000000947 */ /* 0x000fea0003800000 */
[----:B--234-:R-:W2:Y:S04]  /*ae50*/  LDL R13, [R1+0x3c] ;  /* 0x00003c00010d7983 */ /* 0x01cea80000100800 */
[----:B------:R-:W3:Y:S04]  /*ae60*/  LDL R8, [R1+0x28] ;  /* 0x0000280001087983 */ /* 0x000ee80000100800 */
[----:B------:R-:W4:Y:S04]  /*ae70*/  LDL R5, [R1+0x24] ;  /* 0x0000240001057983 */ /* 0x000f280000100800 */
[----:B------:R-:W5:Y:S04]  /*ae80*/  LDL R9, [R1+0x70] ;  /* 0x0000700001097983 */ /* 0x000f680000100800 */
        /* <DEDUP_REMOVED lines=15> */
[----:B------:R-:W5:Y:S01]  /*af80*/  LDL R15, [R1+0x50] ;  /* 0x00005000010f7983 */ /* 0x000f620000100800 */
[----:B--2---:R-:W-:-:S02]  /*af90*/  ISETP.GE.AND P4, PT, R13, c[0x0][0x3c8], PT ;  /* 0x0000f2000d007a0c */ /* 0x004fc40003f86270 */
[----:B---3--:R-:W-:Y:S02]  /*afa0*/  ISETP.GE.AND P3, PT, R8, c[0x0][0x3c8], PT ;  /* 0x0000f20008007a0c */ /* 0x008fe40003f66270 */
[----:B----4-:R-:W-:-:S09]  /*afb0*/  ISETP.GE.AND P2, PT, R5, c[0x0][0x3c8], PT ;  /* 0x0000f20005007a0c */ /* 0x010fd20003f46270 */
[----:B-1----:R-:W-:Y:S02]  /*afc0*/  @!P4 IMAD.MOV.U32 R6, RZ, RZ, R0 ;  /* 0x000000ffff06c224 */ /* 0x002fe400078e0000 */
[----:B------:R-:W-:Y:S01]  /*afd0*/  @!P4 IMAD.MOV.U32 R7, RZ, RZ, R4 ;  /* 0x000000ffff07c224 */ /* 0x000fe200078e0004 */
[----:B------:R-:W-:-:S03]  /*afe0*/  @!P3 LEA R2, P5, R8, R0, 0x2 ;  /* 0x000000000802b211 */ /* 0x000fc600078a10ff */
[----:B------:R-:W-:Y:S01]  /*aff0*/  @!P4 IMAD.WIDE R6, R13, 0x4, R6 ;  /* 0x000000040d06c825 */ /* 0x000fe200078e0206 */
[----:B-----5:R-:W-:Y:S01]  /*b000*/  @!P3 LEA.HI.X R3, R8, R4, R9, 0x2, P5 ;  /* 0x000000040803b211 */ /* 0x020fe200028f1409 */
[----:B------:R-:W2:Y:S04]  /*b010*/  LDL R13, [R1+0x4c] ;  /* 0x00004c00010d7983 */ /* 0x000ea80000100800 */
[----:B------:R1:W-:Y:S04]  /*b020*/  @!P4 ST.E.64 [R6.64], R56 ;  /* 0x000000380600c985 */ /* 0x0003e8000c101b06 */
[----:B------:R3:W-:Y:S01]  /*b030*/  @!P3 ST.E.64 [R2.64], R46 ;  /* 0x0000002e0200b985 */ /* 0x0007e2000c101b06 */
[----:B------:R-:W-:-:S04]  /*b040*/  @!P2 LEA R8, P3, R5, R0, 0x2 ;  /* 0x000000000508a211 */ /* 0x000fc800078610ff */
[----:B------:R-:W-:Y:S02]  /*b050*/  @!P2 LEA.HI.X R9, R5, R4, R26, 0x2, P3 ;  /* 0x000000040509a211 */ /* 0x000fe400018f141a */
[----:B------:R-:W4:Y:S01]  /*b060*/  LDL R5, [R1] ;  /* 0x0000000001057983 */ /* 0x000f220000100800 */
[----:B------:R-:W-:Y:S02]  /*b070*/  ISETP.GE.AND P1, PT, R24, c[0x0][0x3c8], PT ;  /* 0x0000f20018007a0c */ /* 0x000fe40003f26270 */
[----:B------:R-:W-:-:S11]  /*b080*/  ISETP.GE.AND P0, PT, R22, c[0x0][0x3c8], PT ;  /* 0x0000f20016007a0c */ /* 0x000fd60003f06270 */
[-C--:B-1----:R-:W-:Y:S02]  /*b090*/  @!P1 LEA R6, P4, R24, R0.reuse, 0x2 ;  /* 0x0000000018069211 */ /* 0x082fe400078810ff */
[----:B------:R-:W-:Y:S02]  /*b0a0*/  ISETP.GE.AND P5, PT, R20, c[0x0][0x3c8], PT ;  /* 0x0000f20014007a0c */ /* 0x000fe40003fa6270 */
[----:B---3--:R-:W-:-:S09]  /*b0b0*/  @!P0 LEA R2, P6, R22, R0, 0x2 ;  /* 0x0000000016028211 */ /* 0x008fd200078c10ff */
[----:B------:R-:W-:-:S04]  /*b0c0*/  P2R R3, PR, RZ, 0x10 ;  /* 0x00000010ff037803 */ /* 0x000fc80000000000 */
[----:B------:R-:W-:Y:S02]  /*b0d0*/  ISETP.NE.AND P3, PT, R3, RZ, PT ;  /* 0x000000ff0300720c */ /* 0x000fe40003f65270 */
[----:B------:R-:W-:Y:S02]  /*b0e0*/  ISETP.GE.AND P4, PT, R10, c[0x0][0x3c8], PT ;  /* 0x0000f2000a007a0c */ /* 0x000fe40003f86270 */
[-C--:B------:R-:W-:Y:S02]  /*b0f0*/  @!P1 LEA.HI.X R7, R24, R4.reuse, R25, 0x2, P3 ;  /* 0x0000000418079211 */ /* 0x080fe400018f1419 */
[----:B------:R-:W-:Y:S01]  /*b100*/  @!P0 LEA.HI.X R3, R22, R4, R23, 0x2, P6 ;  /* 0x0000000416038211 */ /* 0x000fe200030f1417 */
[----:B------:R-:W-:Y:S01]  /*b110*/  @!P2 ST.E.64 [R8.64], R68 ;  /* 0x000000440800a985 */ /* 0x000fe2000c101b06 */
[----:B------:R-:W-:-:S03]  /*b120*/  ISETP.GE.AND P3, PT, R18, c[0x0][0x3c8], PT ;  /* 0x0000f20012007a0c */ /* 0x000fc60003f66270 */
[----:B------:R1:W-:Y:S04]  /*b130*/  @!P1 ST.E.64 [R6.64], R62 ;  /* 0x0000003e06009985 */ /* 0x0003e8000c101b06 */
[----:B------:R3:W-:Y:S01]  /*b140*/  @!P0 ST.E.64 [R2.64], R48 ;  /* 0x0000003002008985 */ /* 0x0007e2000c101b06 */
[----:B------:R-:W-:Y:S02]  /*b150*/  ISETP.GE.AND P2, PT, R16, c[0x0][0x3c8], PT ;  /* 0x0000f20010007a0c */ /* 0x000fe40003f46270 */
[----:B------:R-:W-:Y:S02]  /*b160*/  ISETP.GE.AND P1, PT, R14, c[0x0][0x3c8], PT ;  /* 0x0000f2000e007a0c */ /* 0x000fe40003f26270 */
[----:B-1----:R-:W-:-:S04]  /*b170*/  @!P5 LEA R6, P0, R20, R0, 0x2 ;  /* 0x000000001406d211 */ /* 0x002fc800078010ff */
[----:B------:R-:W-:Y:S02]  /*b180*/  @!P5 LEA.HI.X R7, R20, R4, R21, 0x2, P0 ;  /* 0x000000041407d211 */ /* 0x000fe400000f1415 */
[----:B---3--:R-:W-:-:S03]  /*b190*/  @!P4 LEA R2, P6, R10, R0, 0x2 ;  /* 0x000000000a02c211 */ /* 0x008fc600078c10ff */
[----:B------:R-:W-:Y:S01]  /*b1a0*/  @!P5 ST.E.64 [R6.64], R58 ;  /* 0x0000003a0600d985 */ /* 0x000fe2000c101b06 */
[----:B------:R-:W-:Y:S02]  /*b1b0*/  @!P4 LEA.HI.X R3, R10, R4, R11, 0x2, P6 ;  /* 0x000000040a03c211 */ /* 0x000fe400030f140b */
[-C--:B------:R-:W-:Y:S02]  /*b1c0*/  @!P3 LEA R10, P5, R18, R0.reuse, 0x2 ;  /* 0x00000000120ab211 */ /* 0x080fe400078a10ff */
[----:B------:R-:W-:Y:S01]  /*b1d0*/  ISETP.GE.AND P0, PT, R12, c[0x0][0x3c8], PT ;  /* 0x0000f2000c007a0c */ /* 0x000fe20003f06270 */
[----:B------:R1:W-:Y:S01]  /*b1e0*/  @!P4 ST.E.64 [R2.64], R60 ;  /* 0x0000003c0200c985 */ /* 0x0003e2000c101b06 */
[----:B------:R-:W-:-:S04]  /*b1f0*/  @!P2 LEA R8, P6, R16, R0, 0x2 ;  /* 0x000000001008a211 */ /* 0x000fc800078c10ff */
[----:B------:R-:W-:-:S05]  /*b200*/  @!P2 LEA.HI.X R9, R16, R4, R17, 0x2, P6 ;  /* 0x000000041009a211 */ /* 0x000fca00030f1411 */
[----:B-1----:R-:W-:-:S04]  /*b210*/  P2R R2, PR, RZ, 0x20 ;  /* 0x00000020ff027803 */ /* 0x002fc80000000000 */
[----:B------:R-:W-:Y:S02]  /*b220*/  ISETP.NE.AND P4, PT, R2, RZ, PT ;  /* 0x000000ff0200720c */ /* 0x000fe40003f85270 */
[----:B------:R-:W-:Y:S02]  /*b230*/  @!P1 LEA R6, P5, R14, R0, 0x2 ;  /* 0x000000000e069211 */ /* 0x000fe400078a10ff */
[----:B------:R-:W-:Y:S02]  /*b240*/  @!P3 LEA.HI.X R11, R18, R4, R19, 0x2, P4 ;  /* 0x00000004120bb211 */ /* 0x000fe400020f1413 */
[----:B------:R-:W-:Y:S02]  /*b250*/  @!P0 LEA R2, P4, R12, R0, 0x2 ;  /* 0x000000000c028211 */ /* 0x000fe400078810ff */
[-C--:B------:R-:W-:Y:S01]  /*b260*/  @!P1 LEA.HI.X R7, R14, R4.reuse, R15, 0x2, P5 ;  /* 0x000000040e079211 */ /* 0x080fe200028f140f */
[----:B------:R1:W-:Y:S04]  /*b270*/  @!P3 ST.E.64 [R10.64], R72 ;  /* 0x000000480a00b985 */ /* 0x0003e8000c101b06 */
[----:B------:R1:W-:Y:S04]  /*b280*/  @!P2 ST.E.64 [R8.64], R70 ;  /* 0x000000460800a985 */ /* 0x0003e8000c101b06 */
[----:B------:R1:W-:Y:S01]  /*b290*/  @!P1 ST.E.64 [R6.64], R66 ;  /* 0x0000004206009985 */ /* 0x0003e2000c101b06 */
[----:B--2---:R-:W-:-:S05]  /*b2a0*/  @!P0 LEA.HI.X R3, R12, R4, R13, 0x2, P4 ;  /* 0x000000040c038211 */ /* 0x004fca00020f140d */
[----:B------:R1:W-:Y:S01]  /*b2b0*/  @!P0 ST.E.64 [R2.64], R54 ;  /* 0x0000003602008985 */ /* 0x0003e2000c101b06 */
[----:B----4-:R-:W-:-:S13]  /*b2c0*/  ISETP.GE.AND P0, PT, R5, c[0x0][0x3c8], PT ;  /* 0x0000f20005007a0c */ /* 0x010fda0003f06270 */
[----:B------:R-:W-:Y:S05]  /*b2d0*/  @P0 BRA `(.L_x_75) ;  /* 0x00000cf000000947 */ /* 0x000fea0003800000 */
[----:B------:R-:W2:Y:S01]  /*b2e0*/  LDL R12, [R1+0x48] ;  /* 0x00004800010c7983 */ /* 0x000ea20000100800 */
[----:B-1----:R-:W-:-:S04]  /*b2f0*/  LEA R2, P0, R5, R0, 0x2 ;  /* 0x0000000005027211 */ /* 0x002fc800078010ff */
[----:B--2---:R-:W-:-:S05]  /*b300*/  LEA.HI.X R3, R5, R4, R12, 0x2, P0 ;  /* 0x0000000405037211 */ /* 0x004fca00000f140c */
[----:B------:R1:W-:Y:S01]  /*b310*/  ST.E.64 [R2.64], R44 ;  /* 0x0000002c02007985 */ /* 0x0003e2000c101b06 */
[----:B------:R-:W-:Y:S05]  /*b320*/  BRA `(.L_x_75) ;  /* 0x00000ca000007947 */ /* 0x000fea0003800000 */
.L_x_60:
[----:B------:R-:W-:Y:S01]  /*b330*/  ISETP.NE.U32.AND P0, PT, RZ, c[0x0][0x508], PT ;  /* 0x00014200ff007a0c */ /* 0x000fe20003f05070 */
[----:B------:R-:W-:Y:S01]  /*b340*/  IMAD.MOV.U32 R4, RZ, RZ, 0x4 ;  /* 0x00000004ff047424 */ /* 0x000fe200078e00ff */
[----:B------:R-:W-:Y:S01]  /*b350*/  ISETP.NE.U32.AND P2, PT, RZ, c[0x0][0x500], PT ;  /* 0x00014000ff007a0c */ /* 0x000fe20003f45070 */
[----:B------:R-:W-:Y:S01]  /*b360*/  IMAD.MOV.U32 R0, RZ, RZ, RZ ;  /* 0x000000ffff007224 */ /* 0x000fe200078e00ff */
[----:B------:R-:W-:Y:S01]  /*b370*/  ISETP.NE.AND.EX P1, PT, RZ, c[0x0][0x50c], PT, P0 ;  /* 0x00014300ff007a0c */ /* 0x000fe20003f25300 */
[----:B------:R-:W-:Y:S01]  /*b380*/  IMAD.MOV.U32 R19, RZ, RZ, c[0x0][0x388] ;  /* 0x0000e200ff137624 */ /* 0x000fe200078e00ff */
[----:B------:R-:W-:Y:S01]  /*b390*/  ISETP.NE.AND.EX P2, PT, RZ, c[0x0][0x504], PT, P2 ;  /* 0x00014100ff007a0c */ /* 0x000fe20003f45320 */
[----:B------:R-:W-:-:S10]  /*b3a0*/  IMAD.WIDE R4, R230, R4, c[0x0][0x500] ;  /* 0x00014000e6047625 */ /* 0x000fd400078e0204 */
[C---:B------:R-:W-:Y:S02]  /*b3b0*/  @P1 LEA R2, P0, R230.reuse, c[0x0][0x508], 0x2 ;  /* 0x00014200e6021a11 */ /* 0x040fe400078010ff */
[----:B------:R2:W5:Y:S02]  /*b3c0*/  @P2 LDG.E R0, [R4.64] ;  /* 0x0000000604002981 */ /* 0x000564000c1e1900 */
[----:B------:R-:W-:-:S05]  /*b3d0*/  @P1 LEA.HI.X R3, R230, c[0x0][0x50c], R238, 0x2, P0 ;  /* 0x00014300e6031a11 */ /* 0x000fca00000f14ee */
[----:B------:R2:W5:Y:S01]  /*b3e0*/  @P1 LDG.E R19, [R2.64] ;  /* 0x0000000602131981 */ /* 0x000562000c1e1900 */
[----:B------:R-:W-:-:S04]  /*b3f0*/  ISETP.NE.AND P0, PT, R234, RZ, PT ;  /* 0x000000ffea00720c */ /* 0x000fc80003f05270 */
[----:B------:R-:W-:Y:S01]  /*b400*/  SEL R18, R234, c[0x0][0x3d4], P0 ;  /* 0x0000f500ea127a07 */ /* 0x000fe20000000000 */
[----:B------:R-:W-:Y:S05]  /*b410*/  @P1 BRA `(.L_x_88) ;  /* 0x0000004000001947 */ /* 0x000fea0003800000 */
[----:B------:R-:W-:Y:S05]  /*b420*/  @!P2 BRA `(.L_x_88) ;  /* 0x000000300000a947 */ /* 0x000fea0003800000 */
[----:B--2---:R2:W3:Y:S04]  /*b430*/  LDG.E R2, [R4.64] ;  /* 0x0000000604027981 */ /* 0x0044e8000c1e1900 */
[----:B--2---:R-:W3:Y:S02]  /*b440*/  LDG.E R4, [R4.64+0x4] ;  /* 0x0000040604047981 */ /* 0x004ee4000c1e1900 */
[----:B---3-5:R-:W-:Y:S02]  /*b450*/  IADD3 R19, -R2, R4, RZ ;  /* 0x0000000402137210 */ /* 0x028fe40007ffe1ff */
.L_x_88:
[----:B--2---:R-:W2:Y:S01]  /*b460*/  S2R R3, SR_TID.X ;  /* 0x0000000000037919 */ /* 0x004ea20000002100 */
[----:B------:R-:W-:Y:S01]  /*b470*/  BSSY B0, `(.L_x_89) ;  /* 0x0000036000007945 */ /* 0x000fe20003800000 */
[----:B------:R-:W-:Y:S02]  /*b480*/  SEL R12, R230, RZ, !P2 ;  /* 0x000000ffe60c7207 */ /* 0x000fe40005000000 */
[----:B------:R-:W-:-:S02]  /*b490*/  SEL R20, R238, RZ, !P2 ;  /* 0x000000ffee147207 */ /* 0x000fc40005000000 */
[----:B-----5:R-:W-:Y:S02]  /*b4a0*/  SHF.R.S32.HI R17, RZ, 0x1f, R0 ;  /* 0x0000001fff117819 */ /* 0x020fe40000011400 */
[----:B--2---:R-:W-:-:S13]  /*b4b0*/  ISETP.GT.AND P0, PT, R3, 0x7f, PT ;  /* 0x0000007f0300780c */ /* 0x004fda0003f04270 */
[----:B------:R-:W-:Y:S05]  /*b4c0*/  @P0 BRA `(.L_x_90) ;  /* 0x0000030000000947 */ /* 0x000fea0003800000 */
[----:B------:R-:W-:Y:S01]  /*b4d0*/  IMAD R2, R19, c[0x0][0x4e8], RZ ;  /* 0x00013a0013027a24 */ /* 0x000fe200078e02ff */
[----:B------:R-:W-:-:S04]  /*b4e0*/  LEA R13, R233, R3, 0x7 ;  /* 0x00000003e90d7211 */ /* 0x000fc800078e38ff */
[----:B------:R-:W-:-:S13]  /*b4f0*/  ISETP.GE.AND P0, PT, R13, R2, PT ;  /* 0x000000020d00720c */ /* 0x000fda0003f06270 */
[----:B------:R-:W-:Y:S05]  /*b500*/  @P0 BRA `(.L_x_90) ;  /* 0x000002c000000947 */ /* 0x000fea0003800000 */
[----:B------:R-:W2:Y:S01]  /*b510*/  LDL.LU R21, [R1+0x40] ;  /* 0x0000400001157983 */ /* 0x000ea20000300800 */
[----:B------:R-:W-:Y:S01]  /*b520*/  IMAD.MOV.U32 R2, RZ, RZ, 0x368 ;  /* 0x00000368ff027424 */ /* 0x000fe200078e00ff */
[----:B------:R-:W-:-:S04]  /*b530*/  ISETP.GT.AND P2, PT, R18, 0x1, PT ;  /* 0x000000011200780c */ /* 0x000fc80003f44270 */
[----:B------:R-:W-:-:S04]  /*b540*/  SEL R2, R2, 0x328, P2 ;  /* 0x0000032802027807 */ /* 0x000fc80001000000 */
[----:B------:R3:W4:Y:S08]  /*b550*/  LDC.64 R8, c[0x0][R2+0x170] ;  /* 0x00005c0002087b82 */ /* 0x0007300000000a00 */
[----:B------:R3:W5:Y:S08]  /*b560*/  LDC.64 R6, c[0x0][R2+0x168] ;  /* 0x00005a0002067b82 */ /* 0x0007700000000a00 */
[----:B-1----:R3:W1:Y:S08]  /*b570*/  LDC.64 R14, c[0x0][R2+0x178] ;  /* 0x00005e00020e7b82 */ /* 0x0026700000000a00 */
[----:B------:R3:W1:Y:S02]  /*b580*/  LDC.64 R10, c[0x0][R2+0x160] ;  /* 0x00005800020a7b82 */ /* 0x0006640000000a00 */
[----:B---3--:R-:W-:-:S02]  /*b590*/  IMAD.MOV.U32 R2, RZ, RZ, c[0x0][0x4e8] ;  /* 0x00013a00ff027624 */ /* 0x008fc400078e00ff */
[-C--:B----4-:R-:W-:Y:S02]  /*b5a0*/  IMAD R3, R9, R12.reuse, RZ ;  /* 0x0000000c09037224 */ /* 0x090fe400078e02ff */
[----:B------:R-:W-:Y:S01]  /*b5b0*/  IMAD.WIDE.U32 R4, R8, R12, RZ ;  /* 0x0000000c08047225 */ /* 0x000fe200078e00ff */
[----:B------:R-:W-:Y:S02]  /*b5c0*/  ISETP.NE.AND P0, PT, R2, 0x1, PT ;  /* 0x000000010200780c */ /* 0x000fe40003f05270 */
[----:B------:R-:W-:Y:S01]  /*b5d0*/  MOV R2, R13 ;  /* 0x0000000d00027202 */ /* 0x000fe20000000f00 */
[----:B------:R-:W-:Y:S02]  /*b5e0*/  IMAD R8, R8, R20, R3 ;  /* 0x0000001408087224 */ /* 0x000fe400078e0203 */
[-C--:B-----5:R-:W-:Y:S02]  /*b5f0*/  IMAD R9, R7, R236.reuse, RZ ;  /* 0x000000ec07097224 */ /* 0x0a0fe400078e02ff */
[----:B------:R-:W-:-:S04]  /*b600*/  IMAD.WIDE.U32 R6, R6, R236, RZ ;  /* 0x000000ec06067225 */ /* 0x000fc800078e00ff */
[----:B------:R-:W-:Y:S01]  /*b610*/  IMAD.IADD R9, R7, 0x1, R9 ;  /* 0x0000000107097824 */ /* 0x000fe200078e0209 */
[----:B------:R-:W-:Y:S01]  /*b620*/  IADD3 R7, R5, R8, RZ ;  /* 0x0000000805077210 */ /* 0x000fe20007ffe0ff */
[----:B------:R-:W-:-:S05]  /*b630*/  @P0 IMAD.HI.U32 R16, R13, c[0x0][0x4ec], RZ ;  /* 0x00013b000d100a27 */ /* 0x000fca00078e00ff */
[----:B------:R-:W-:Y:S02]  /*b640*/  @P0 SHF.R.U32.HI R2, RZ, c[0x0][0x4f0], R16 ;  /* 0x00013c00ff020a19 */ /* 0x000fe40000011610 */
[----:B------:R-:W-:-:S03]  /*b650*/  IADD3 R16, P1, P0, R4, R6, R0 ;  /* 0x0000000604107210 */ /* 0x000fc6000783e000 */
[----:B------:R-:W-:Y:S01]  /*b660*/  IMAD.MOV R6, RZ, RZ, -R2 ;  /* 0x000000ffff067224 */ /* 0x000fe200078e0a02 */
[----:B------:R-:W-:Y:S02]  /*b670*/  IADD3.X R9, R7, R9, R17, P1, P0 ;  /* 0x0000000907097210 */ /* 0x000fe40000fe0411 */
[----:B--2---:R-:W-:-:S05]  /*b680*/  SEL R3, R21, RZ, P2 ;  /* 0x000000ff15037207 */ /* 0x004fca0001000000 */
[-C--:B-1----:R-:W-:Y:S02]  /*b690*/  IMAD R8, R15, R3.reuse, RZ ;  /* 0x000000030f087224 */ /* 0x082fe400078e02ff */
[----:B------:R-:W-:-:S04]  /*b6a0*/  IMAD.WIDE.U32 R4, R14, R3, RZ ;  /* 0x000000030e047225 */ /* 0x000fc800078e00ff */
[----:B------:R-:W-:Y:S01]  /*b6b0*/  IMAD R3, R6, c[0x0][0x4e8], R13 ;  /* 0x00013a0006037a24 */ /* 0x000fe200078e020d */
[----:B------:R-:W-:Y:S02]  /*b6c0*/  IADD3 R7, R5, R8, RZ ;  /* 0x0000000805077210 */ /* 0x000fe40007ffe0ff */
[----:B------:R-:W-:Y:S02]  /*b6d0*/  IADD3 R4, P1, P0, R2, R16, R4 ;  /* 0x0000001002047210 */ /* 0x000fe4000783e004 */
[----:B------:R-:W-:Y:S01]  /*b6e0*/  SHF.R.S32.HI R5, RZ, 0x1f, R2 ;  /* 0x0000001fff057819 */ /* 0x000fe20000011402 */
[----:B------:R-:W-:Y:S01]  /*b6f0*/  IMAD R2, R11, R3, RZ ;  /* 0x000000030b027224 */ /* 0x000fe200078e02ff */
[----:B------:R-:W-:Y:S02]  /*b700*/  SHF.R.S32.HI R6, RZ, 0x1f, R3 ;  /* 0x0000001fff067819 */ /* 0x000fe40000011403 */
[----:B------:R-:W-:Y:S01]  /*b710*/  IADD3.X R5, R5, R9, R7, P1, P0 ;  /* 0x0000000905057210 */ /* 0x000fe20000fe0407 */
[----:B------:R-:W-:-:S02]  /*b720*/  IMAD.MOV.U32 R7, RZ, RZ, c[0x0][0x4a8] ;  /* 0x00012a00ff077624 */ /* 0x000fc400078e00ff */
[C---:B------:R-:W-:Y:S02]  /*b730*/  IMAD R6, R10.reuse, R6, R2 ;  /* 0x000000060a067224 */ /* 0x040fe400078e0202 */
[----:B------:R-:W-:Y:S01]  /*b740*/  IMAD.WIDE.U32 R2, R10, R3, R4 ;  /* 0x000000030a027225 */ /* 0x000fe200078e0004 */
[----:B------:R-:W-:Y:S02]  /*b750*/  MOV R5, c[0x0][0x4ac] ;  /* 0x00012b0000057a02 */ /* 0x000fe40000000f00 */
[----:B------:R-:W-:Y:S01]  /*b760*/  SEL R4, R7, c[0x0][0x450], P2 ;  /* 0x0001140007047a07 */ /* 0x000fe20001000000 */
[----:B------:R-:W-:Y:S01]  /*b770*/  IMAD.IADD R3, R3, 0x1, R6 ;  /* 0x0000000103037824 */ /* 0x000fe200078e0206 */
[----:B------:R-:W-:Y:S02]  /*b780*/  SEL R5, R5, c[0x0][0x454], P2 ;  /* 0x0001150005057a07 */ /* 0x000fe40001000000 */
[----:B------:R-:W-:-:S04]  /*b790*/  LEA R4, P0, R2, R4, 0x2 ;  /* 0x0000000402047211 */ /* 0x000fc800078010ff */
[----:B------:R-:W-:Y:S02]  /*b7a0*/  LEA.HI.X R5, R2, R5, R3, 0x2, P0 ;  /* 0x0000000502057211 */ /* 0x000fe400000f1403 */
[----:B------:R-:W-:-:S05]  /*b7b0*/  MOV R2, 0xff800000 ;  /* 0xff80000000027802 */ /* 0x000fca0000000f00 */
[----:B------:R1:W-:Y:S02]  /*b7c0*/  STG.E [R4.64], R2 ;  /* 0x0000000204007986 */ /* 0x0003e4000c101906 */
.L_x_90:
[----:B------:R-:W-:Y:S05]  /*b7d0*/  BSYNC B0 ;  /* 0x0000000000007941 */ /* 0x000fea0003800000 */
.L_x_89:
[----:B------:R-:W-:-:S13]  /*b7e0*/  ISETP.GT.AND P0, PT, R18, 0x1, PT ;  /* 0x000000011200780c */ /* 0x000fda0003f04270 */
[----:B------:R-:W-:Y:S05]  /*b7f0*/  @P0 BRA `(.L_x_75) ;  /* 0x000007d000000947 */ /* 0x000fea0003800000 */
[----:B------:R-:W2:Y:S01]  /*b800*/  S2R R3, SR_TID.X ;  /* 0x0000000000037919 */ /* 0x000ea20000002100 */
[----:B-1----:R-:W-:Y:S01]  /*b810*/  MOV R2, c[0x0][0x4e8] ;  /* 0x00013a0000027a02 */ /* 0x002fe20000000f00 */
[----:B------:R-:W-:Y:S01]  /*b820*/  IMAD R4, R17, c[0x0][0x3a0], RZ ;  /* 0x0000e80011047a24 */ /* 0x000fe200078e02ff */
[----:B------:R-:W-:Y:S02]  /*b830*/  LEA R11, R233, R229, 0x7 ;  /* 0x000000e5e90b7211 */ /* 0x000fe400078e38ff */
[----:B------:R-:W-:Y:S02]  /*b840*/  ISETP.NE.AND P0, PT, R2, 0x1, PT ;  /* 0x000000010200780c */ /* 0x000fe40003f05270 */
[----:B--2---:R-:W-:-:S04]  /*b850*/  SHF.R.S32.HI R5, RZ, 0x1f, R3 ;  /* 0x0000001fff057819 */ /* 0x004fc80000011403 */
[----:B------:R-:W-:-:S04]  /*b860*/  LEA.HI R5, R5, R3, RZ, 0x2 ;  /* 0x0000000305057211 */ /* 0x000fc800078f10ff */
[----:B------:R-:W-:-:S04]  /*b870*/  LOP3.LUT R5, R5, 0xfffffffc, RZ, 0xc0, !PT ;  /* 0xfffffffc05057812 */ /* 0x000fc800078ec0ff */
[----:B------:R-:W-:Y:S01]  /*b880*/  IADD3 R5, -R5, R3, RZ ;  /* 0x0000000305057210 */ /* 0x000fe20007ffe1ff */
[----:B------:R-:W-:-:S04]  /*b890*/  IMAD.WIDE.U32 R2, R0, c[0x0][0x3a0], RZ ;  /* 0x0000e80000027a25 */ /* 0x000fc800078e00ff */
[----:B------:R-:W-:Y:S01]  /*b8a0*/  IMAD R0, R0, c[0x0][0x3a4], R4 ;  /* 0x0000e90000007a24 */ /* 0x000fe200078e0204 */
[----:B------:R-:W-:Y:S01]  /*b8b0*/  LEA R4, R5, R229, 0x5 ;  /* 0x000000e505047211 */ /* 0x000fe200078e28ff */
[----:B------:R-:W-:Y:S02]  /*b8c0*/  IMAD R5, R20, c[0x0][0x3f0], RZ ;  /* 0x0000fc0014057a24 */ /* 0x000fe400078e02ff */
[----:B------:R-:W-:Y:S01]  /*b8d0*/  IMAD.IADD R3, R3, 0x1, R0 ;  /* 0x0000000103037824 */ /* 0x000fe200078e0200 */
[----:B------:R-:W-:Y:S01]  /*b8e0*/  LEA R4, R233, R4, 0x7 ;  /* 0x00000004e9047211 */ /* 0x000fe200078e38ff */
[----:B------:R-:W-:Y:S02]  /*b8f0*/  IMAD R7, R12, c[0x0][0x3f4], R5 ;  /* 0x0000fd000c077a24 */ /* 0x000fe400078e0205 */
[----:B------:R-:W-:Y:S01]  /*b900*/  IMAD.WIDE.U32 R2, R236, c[0x0][0x3e8], R2 ;  /* 0x0000fa00ec027a25 */ /* 0x000fe200078e0002 */
[----:B------:R-:W-:-:S03]  /*b910*/  MOV R0, R4 ;  /* 0x0000000400007202 */ /* 0x000fc60000000f00 */
[----:B------:R-:W-:-:S04]  /*b920*/  @P0 IMAD.HI.U32 R6, R4, c[0x0][0x4ec], RZ ;  /* 0x00013b0004060a27 */ /* 0x000fc800078e00ff */
[----:B------:R-:W-:Y:S01]  /*b930*/  IMAD R3, R236, c[0x0][0x3ec], R3 ;  /* 0x0000fb00ec037a24 */ /* 0x000fe200078e0203 */
[----:B------:R-:W-:-:S03]  /*b940*/  @P0 SHF.R.U32.HI R0, RZ, c[0x0][0x4f0], R6 ;  /* 0x00013c00ff000a19 */ /* 0x000fc60000011606 */
[----:B------:R-:W-:Y:S01]  /*b950*/  IMAD.WIDE.U32 R2, R12, c[0x0][0x3f0], R2 ;  /* 0x0000fc000c027a25 */ /* 0x000fe200078e0002 */
[----:B------:R-:W-:Y:S02]  /*b960*/  SHF.R.S32.HI R6, RZ, 0x1f, R0 ;  /* 0x0000001fff067819 */ /* 0x000fe40000011400 */
[----:B------:R-:W-:Y:S01]  /*b970*/  IADD3 R5, -R0, RZ, RZ ;  /* 0x000000ff00057210 */ /* 0x000fe20007ffe1ff */
[----:B------:R-:W-:Y:S02]  /*b980*/  IMAD.IADD R3, R3, 0x1, R7 ;  /* 0x0000000103037824 */ /* 0x000fe400078e0207 */
[----:B------:R-:W-:Y:S02]  /*b990*/  IMAD R6, R6, c[0x0][0x3e0], RZ ;  /* 0x0000f80006067a24 */ /* 0x000fe400078e02ff */
[----:B------:R-:W-:Y:S02]  /*b9a0*/  IMAD R4, R5, c[0x0][0x4e8], R4 ;  /* 0x00013a0005047a24 */ /* 0x000fe400078e0204 */
[----:B------:R-:W-:-:S02]  /*b9b0*/  IMAD R6, R0, c[0x0][0x3e4], R6 ;  /* 0x0000f90000067a24 */ /* 0x000fc400078e0206 */
        /* <DEDUP_REMOVED lines=11> */
.L_x_145:
[----:B------:R-:W-:Y:S05]  /*ba70*/  BRA.DIV ~URZ, `(.L_x_92) ;  /* 0x000020e27f007947 */ /* 0x000fea000b800000 */
[----:B------:R3:W4:Y:S02]  /*ba80*/  SHFL.IDX PT, R0, R12, RZ, 0x1c1f ;  /* 0x001c1fff0c007589 */ /* 0x00072400000e0000 */
.L_x_146:
[----:B------:R-:W-:Y:S01]  /*ba90*/  IMAD R10, R19, c[0x0][0x4e8], RZ ;  /* 0x00013a00130a7a24 */ /* 0x000fe200078e02ff */
[----:B------:R-:W-:Y:S04]  /*baa0*/  BSSY B0, `(.L_x_93) ;  /* 0x0000011000007945 */ /* 0x000fe80003800000 */
[----:B------:R-:W-:-:S13]  /*bab0*/  ISETP.GE.AND P0, PT, R11, R10, PT ;  /* 0x0000000a0b00720c */ /* 0x000fda0003f06270 */
        /* <DEDUP_REMOVED lines=10> */
[----:B------:R2:W-:Y:S01]  /*bb60*/  @!P2 ST.E.128 [R6.64], RZ ;  /* 0x000000ff0600a985 */ /* 0x0005e2000c101d06 */
[-C--:B-----5:R-:W-:Y:S02]  /*bb70*/  @!P1 LEA.HI.X R5, R225, R8.reuse, R14, 0x1, P4 ;  /* 0x00000008e1059211 */ /* 0x0a0fe400020f0c0e */
[----:B---3--:R-:W-:-:S03]  /*bb80*/  @!P0 LEA.HI.X R3, R228, R8, R13, 0x1, P3 ;  /* 0x00000008e4038211 */ /* 0x008fc600018f0c0d */
[----:B------:R2:W-:Y:S04]  /*bb90*/  @!P1 ST.E.128 [R4.64], RZ ;  /* 0x000000ff04009985 */ /* 0x0005e8000c101d06 */
[----:B------:R2:W-:Y:S02]  /*bba0*/  @!P0 ST.E.128 [R2.64], RZ ;  /* 0x000000ff02008985 */ /* 0x0005e4000c101d06 */
.L_x_94:
[----:B------:R-:W-:Y:S05]  /*bbb0*/  BSYNC B0 ;  /* 0x0000000000007941 */ /* 0x000fea0003800000 */
.L_x_93:
[----:B------:R-:W-:Y:S05]  /*bbc0*/  BRA.DIV ~URZ, `(.L_x_95) ;  /* 0x00001ff27f007947 */ /* 0x000fea000b800000 */
[----:B--2---:R2:W1:Y:S04]  /*bbd0*/  SHFL.IDX PT, R8, R9, 0x1, 0x1c1f ;  /* 0x003c1f0009087f89 */ /* 0x00446800000e0000 */
[----:B----4-:R2:W4:Y:S02]  /*bbe0*/  SHFL.IDX PT, R0, R12, 0x1, 0x1c1f ;  /* 0x003c1f000c007f89 */ /* 0x01052400000e0000 */
.L_x_147:
        /* <DEDUP_REMOVED lines=13> */
[----:B------:R1:W-:Y:S01]  /*bcc0*/  @!P2 ST.E.128 [R6.64], RZ ;  /* 0x000000ff0600a985 */ /* 0x0003e2000c101d06 */
[-C--:B-----5:R-:W-:Y:S02]  /*bcd0*/  @!P1 LEA.HI.X R5, R225, R8.reuse, R14, 0x1, P4 ;  /* 0x00000008e1059211 */ /* 0x0a0fe400020f0c0e */
[----:B--2---:R-:W-:-:S03]  /*bce0*/  @!P0 LEA.HI.X R3, R228, R8, R13, 0x1, P3 ;  /* 0x00000008e4038211 */ /* 0x004fc600018f0c0d */
[----:B------:R1:W-:Y:S04]  /*bcf0*/  @!P1 ST.E.128 [R4.64], RZ ;  /* 0x000000ff04009985 */ /* 0x0003e8000c101d06 */
[----:B------:R1:W-:Y:S02]  /*bd00*/  @!P0 ST.E.128 [R2.64], RZ ;  /* 0x000000ff02008985 */ /* 0x0003e4000c101d06 */
.L_x_97:
[----:B------:R-:W-:Y:S05]  /*bd10*/  BSYNC B0 ;  /* 0x0000000000007941 */ /* 0x000fea0003800000 */
.L_x_96:
[----:B------:R-:W-:Y:S05]  /*bd20*/  BRA.DIV ~URZ, `(.L_x_98) ;  /* 0x00001f527f007947 */ /* 0x000fea000b800000 */
[----:B-1----:R1:W2:Y:S02]  /*bd30*/  SHFL.IDX PT, R8, R9, 0x2, 0x1c1f ;  /* 0x005c1f0009087f89 */ /* 0x0022a400000e0000 */
.L_x_148:
[----:B------:R-:W-:Y:S05]  /*bd40*/  BRA.DIV ~URZ, `(.L_x_99) ;  /* 0x00001fa27f007947 */ /* 0x000fea000b800000 */
[----:B----4-:R4:W1:Y:S02]  /*bd50*/  SHFL.IDX PT, R0, R12, 0x2, 0x1c1f ;  /* 0x005c1f000c007f89 */ /* 0x01086400000e0000 */
.L_x_149:
        /* <DEDUP_REMOVED lines=18> */
.L_x_101:
[----:B------:R-:W-:Y:S05]  /*be80*/  BSYNC B0 ;  /* 0x0000000000007941 */ /* 0x000fea0003800000 */
.L_x_100:
[----:B------:R-:W-:Y:S05]  /*be90*/  BRA.DIV ~URZ, `(.L_x_102) ;  /* 0x00001eb27f007947 */ /* 0x000fea000b800000 */
[----:B--2---:R2:W3:Y:S04]  /*bea0*/  SHFL.IDX PT, R8, R9, 0x3, 0x1c1f ;  /* 0x007c1f0009087f89 */ /* 0x0044e800000e0000 */
[----:B-1----:R2:W1:Y:S02]  /*beb0*/  SHFL.IDX PT, R0, R12, 0x3, 0x1c1f ;  /* 0x007c1f000c007f89 */ /* 0x00246400000e0000 */
.L_x_150:
[----:B------:R-:W-:-:S04]  /*bec0*/  IADD3 R2, R11, 0x60, RZ ;  /* 0x000000600b027810 */ /* 0x000fc80007ffe0ff */
[----:B------:R-:W-:-:S13]  /*bed0*/  ISETP.GE.AND P0, PT, R2, R10, PT ;  /* 0x0000000a0200720c */ /* 0x000fda0003f06270 */
[----:B------:R-:W-:Y:S05]  /*bee0*/  @P0 BRA `(.L_x_75) ;  /* 0x000000e000000947 */ /* 0x000fea0003800000 */
[----:B--234-:R-:W2:Y:S04]  /*bef0*/  LDL R12, [R1+0x38] ;  /* 0x00003800010c7983 */ /* 0x01cea80000100800 */
[----:B------:R-:W3:Y:S01]  /*bf00*/  LDL R9, [R1+0x34] ;  /* 0x0000340001097983 */ /* 0x000ee20000100800 */
[----:B------:R-:W-:Y:S02]  /*bf10*/  ISETP.GE.AND P2, PT, R226, c[0x0][0x3c8], PT ;  /* 0x0000f200e2007a0c */ /* 0x000fe40003f46270 */
[----:B------:R-:W-:Y:S02]  /*bf20*/  ISETP.GE.AND P1, PT, R225, c[0x0][0x3c8], PT ;  /* 0x0000f200e1007a0c */ /* 0x000fe40003f26270 */
[----:B------:R-:W-:-:S09]  /*bf30*/  ISETP.GE.AND P0, PT, R228, c[0x0][0x3c8], PT ;  /* 0x0000f200e4007a0c */ /* 0x000fd20003f06270 */
[-C--:B-1----:R-:W-:Y:S02]  /*bf40*/  @!P2 LEA R6, P5, R226, R0.reuse, 0x1 ;  /* 0x00000000e206a211 */ /* 0x082fe400078a08ff */
[-C--:B------:R-:W-:Y:S02]  /*bf50*/  @!P1 LEA R4, P4, R225, R0.reuse, 0x1 ;  /* 0x00000000e1049211 */ /* 0x080fe400078808ff */
[----:B------:R-:W-:Y:S02]  /*bf60*/  @!P0 LEA R2, P3, R228, R0, 0x1 ;  /* 0x00000000e4028211 */ /* 0x000fe400078608ff */
[----:B------:R-:W-:-:S05]  /*bf70*/  @!P2 LEA.HI.X R7, R226, R8, R227, 0x1, P5 ;  /* 0x00000008e207a211 */ /* 0x000fca00028f0ce3 */
[----:B------:R1:W-:Y:S01]  /*bf80*/  @!P2 ST.E.128 [R6.64], RZ ;  /* 0x000000ff0600a985 */ /* 0x0003e2000c101d06 */
[-C--:B--2---:R-:W-:Y:S02]  /*bf90*/  @!P1 LEA.HI.X R5, R225, R8.reuse, R12, 0x1, P4 ;  /* 0x00000008e1059211 */ /* 0x084fe400020f0c0c */
[----:B---3--:R-:W-:-:S03]  /*bfa0*/  @!P0 LEA.HI.X R3, R228, R8, R9, 0x1, P3 ;  /* 0x00000008e4038211 */ /* 0x008fc600018f0c09 */
[----:B------:R1:W-:Y:S04]  /*bfb0*/  @!P1 ST.E.128 [R4.64], RZ ;  /* 0x000000ff04009985 */ /* 0x0003e8000c101d06 */
[----:B------:R1:W-:Y:S02]  /*bfc0*/  @!P0 ST.E.128 [R2.64], RZ ;  /* 0x000000ff02008985 */ /* 0x0003e4000c101d06 */
.L_x_75:
[----:B------:R-:W-:Y:S05]  /*bfd0*/  BSYNC B1 ;  /* 0x0000000000017941 */ /* 0x000fea0003800000 */
.L_x_59:
[----:B-1--4-:R-:W4:Y:S02]  /*bfe0*/  LDL R0, [R1+0x74] ;  /* 0x0000740001007983 */ /* 0x012f240000100800 */
[----:B----4-:R-:W-:-:S13]  /*bff0*/  ISETP.NE.AND P0, PT, R0, RZ, PT ;  /* 0x000000ff0000720c */ /* 0x010fda0003f05270 */
[----:B------:R-:W-:Y:S01]  /*c000*/  @P0 WARPSYNC 0xffffffff ;  /* 0xffffffff00000948 */ /* 0x000fe20003800000 */
[----:B------:R-:W-:Y:S06]  /*c010*/  @P0 BAR.SYNC.DEFER_BLOCKING 0x5, 0x80 ;  /* 0x0142000000000b1d */ /* 0x000fec0000010000 */
[----:B------:R-:W1:Y:S04]  /*c020*/  @P0 LDS.128 R232, [0xc080] ;  /* 0x00c08000ffe80984 */ /* 0x000e680000000c00 */
[----:B------:R-:W-:Y:S06]  /*c030*/  @P0 BAR.ARV 0x4, 0x80 ;  /* 0x0102000000000b1d */ /* 0x000fec0000002000 */
[----:B------:R-:W-:Y:S05]  /*c040*/  @P0 BRA `(.L_x_103) ;  /* 0x00000ad000000947 */ /* 0x000fea0003800000 */
[----:B------:R-:W4:Y:S01]  /*c050*/  S2R R0, SR_TID.X ;  /* 0x0000000000007919 */ /* 0x000f220000002100 */
[----:B------:R-:W-:Y:S01]  /*c060*/  IMAD.MOV.U32 R7, RZ, RZ, RZ ;  /* 0x000000ffff077224 */ /* 0x000fe200078e00ff */
[----:B----4-:R-:W-:-:S04]  /*c070*/  LOP3.LUT R14, R0, 0x1f, RZ, 0xc0, !PT ;  /* 0x0000001f000e7812 */ /* 0x010fc800078ec0ff */
[----:B------:R-:W-:Y:S01]  /*c080*/  ISETP.NE.AND P6, PT, R14, 0x1f, PT ;  /* 0x0000001f0e00780c */ /* 0x000fe20003fc5270 */
[----:B------:R-:W-:Y:S10]  /*c090*/  BRA.DIV ~URZ, `(.L_x_104) ;  /* 0x00001d727f007947 */ /* 0x000ff4000b800000 */
[----:B--2---:R2:W4:Y:S02]  /*c0a0*/  SHFL.IDX PT, R9, R74, RZ, 0x1f ;  /* 0x00001fff4a097589 */ /* 0x00452400000e0000 */
.L_x_151:
[----:B------:R-:W-:Y:S05]  /*c0b0*/  BRA.DIV ~URZ, `(.L_x_105) ;  /* 0x00001dc27f007947 */ /* 0x000fea000b800000 */
[----:B---3--:R3:W2:Y:S02]  /*c0c0*/  SHFL.IDX PT, R8, R74, 0x1, 0x1f ;  /* 0x00201f004a087f89 */ /* 0x0086a400000e0000 */
.L_x_152:
[----:B-1----:R-:W-:Y:S02]  /*c0d0*/  IMAD.IADD R0, R235, 0x1, R14 ;  /* 0x00000001eb007824 */ /* 0x002fe400078e020e */
[----:B------:R-:W-:-:S03]  /*c0e0*/  IMAD.MOV.U32 R6, RZ, RZ, RZ ;  /* 0x000000ffff067224 */ /* 0x000fc600078e00ff */
[----:B------:R-:W-:-:S13]  /*c0f0*/  ISETP.GE.OR P0, PT, R0, c[0x0][0x53c], !P6 ;  /* 0x00014f0000007a0c */ /* 0x000fda0007706670 */
[----:B------:R-:W-:Y:S01]  /*c100*/  @!P0 IMAD.MOV.U32 R2, RZ, RZ, 0x4 ;  /* 0x00000004ff028424 */ /* 0x000fe200078e00ff */
[----:B------:R-:W-:-:S03]  /*c110*/  @!P0 MOV R3, 0x4 ;  /* 0x0000000400038802 */ /* 0x000fc60000000f00 */
[----:B------:R-:W-:-:S04]  /*c120*/  @!P0 IMAD.WIDE R4, R0, R2, c[0x0][0x580] ;  /* 0x0001600000048625 */ /* 0x000fc800078e0202 */
[----:B------:R-:W-:Y:S01]  /*c130*/  @!P0 IMAD.WIDE R2, R0, R3, c[0x0][0x578] ;  /* 0x00015e0000028625 */ /* 0x000fe200078e0203 */
[----:B------:R-:W5:Y:S04]  /*c140*/  @!P0 LDG.E R6, [R4.64] ;  /* 0x0000000604068981 */ /* 0x000f68000c1e1900 */
[----:B------:R-:W5:Y:S01]  /*c150*/  @!P0 LDG.E R7, [R2.64] ;  /* 0x0000000602078981 */ /* 0x000f62000c1e1900 */
[C---:B------:R-:W-:Y:S02]  /*c160*/  ISETP.GE.U32.AND P4, PT, R14.reuse, 0x10, PT ;  /* 0x000000100e00780c */ /* 0x040fe40003f86070 */
[C---:B------:R-:W-:Y:S02]  /*c170*/  ISETP.GE.U32.AND P3, PT, R14.reuse, 0x8, PT ;  /* 0x000000080e00780c */ /* 0x040fe40003f66070 */
[----:B------:R-:W-:-:S02]  /*c180*/  ISETP.GE.U32.AND P2, PT, R14, 0x4, PT ;  /* 0x000000040e00780c */ /* 0x000fc40003f46070 */
[C---:B------:R-:W-:Y:S02]  /*c190*/  ISETP.GE.U32.AND P1, PT, R14.reuse, 0x2, PT ;  /* 0x000000020e00780c */ /* 0x040fe40003f26070 */
[----:B------:R-:W-:Y:S02]  /*c1a0*/  ISETP.NE.AND P5, PT, R14, RZ, PT ;  /* 0x000000ff0e00720c */ /* 0x000fe40003fa5270 */
[----:B------:R-:W-:Y:S01]  /*c1b0*/  MOV R13, RZ ;  /* 0x000000ff000d7202 */ /* 0x000fe20000000f00 */
[----:B-----5:R-:W-:Y:S01]  /*c1c0*/  IMAD R0, R7, R6, RZ ;  /* 0x0000000607007224 */ /* 0x020fe200078e02ff */
[----:B------:R-:W-:Y:S07]  /*c1d0*/  BRA.DIV ~URZ, `(.L_x_106) ;  /* 0x00001d127f007947 */ /* 0x000fee000b800000 */
[----:B------:R1:W3:Y:S02]  /*c1e0*/  SHFL.UP PT, R4, R0, 0x1, RZ ;  /* 0x0420000000047989 */ /* 0x0002e400000e00ff */
.L_x_153:
        /* <DEDUP_REMOVED lines=16> */
.L_x_154:
[----:B---3--:R-:W-:Y:S01]  /*c2f0*/  IMAD R0, R0, c[0x0][0x538], RZ ;  /* 0x00014e0000007a24 */ /* 0x008fe200078e02ff */
[----:B------:R-:W-:Y:S04]  /*c300*/  BSSY B1, `(.L_x_108) ;  /* 0x000007c000017945 */ /* 0x000fe80003800000 */
[----:B--2---:R-:W-:-:S04]  /*c310*/  IADD3 R8, R0, R8, RZ ;  /* 0x0000000800087210 */ /* 0x004fc80007ffe0ff */
[----:B----4-:R-:W-:-:S13]  /*c320*/  ISETP.GT.AND P0, PT, R8, R9, PT ;  /* 0x000000090800720c */ /* 0x010fda0003f04270 */
[----:B------:R-:W-:Y:S05]  /*c330*/  @P0 BRA `(.L_x_109) ;  /* 0x0000024000000947 */ /* 0x000fea0003800000 */
.L_x_113:
[----:B------:R-:W-:-:S04]  /*c340*/  IADD3 R0, R235, 0x1f, RZ ;  /* 0x0000001feb007810 */ /* 0x000fc80007ffe0ff */
[----:B------:R-:W-:-:S13]  /*c350*/  ISETP.GE.AND P0, PT, R0, c[0x0][0x53c], PT ;  /* 0x00014f0000007a0c */ /* 0x000fda0003f06270 */
[----:B------:R-:W-:Y:S05]  /*c360*/  @P0 BRA `(.L_x_110) ;  /* 0x0000071000000947 */ /* 0x000fea0003800000 */
[----:B------:R-:W-:Y:S01]  /*c370*/  MOV R235, R0 ;  /* 0x0000000000eb7202 */ /* 0x000fe20000000f00 */
[----:B------:R-:W-:-:S03]  /*c380*/  CS2R R6, SRZ ;  /* 0x0000000000067805 */ /* 0x000fc6000001ff00 */
[----:B------:R-:W-:-:S04]  /*c390*/  IADD3 R0, R235, R14, RZ ;  /* 0x0000000eeb007210 */ /* 0x000fc80007ffe0ff */
[----:B------:R-:W-:-:S13]  /*c3a0*/  ISETP.GE.OR P0, PT, R0, c[0x0][0x53c], !P6 ;  /* 0x00014f0000007a0c */ /* 0x000fda0007706670 */
[----:B------:R-:W-:Y:S02]  /*c3b0*/  @!P0 MOV R2, 0x4 ;  /* 0x0000000400028802 */ /* 0x000fe40000000f00 */
[----:B------:R-:W-:-:S03]  /*c3c0*/  @!P0 MOV R3, 0x4 ;  /* 0x0000000400038802 */ /* 0x000fc60000000f00 */
[----:B-1----:R-:W-:-:S04]  /*c3d0*/  @!P0 IMAD.WIDE R4, R0, R2, c[0x0][0x580] ;  /* 0x0001600000048625 */ /* 0x002fc800078e0202 */
[----:B------:R-:W-:Y:S01]  /*c3e0*/  @!P0 IMAD.WIDE R2, R0, R3, c[0x0][0x578] ;  /* 0x00015e0000028625 */ /* 0x000fe200078e0203 */
[----:B------:R-:W2:Y:S04]  /*c3f0*/  @!P0 LDG.E R6, [R4.64] ;  /* 0x0000000604068981 */ /* 0x000ea8000c1e1900 */
[----:B------:R-:W2:Y:S02]  /*c400*/  @!P0 LDG.E R7, [R2.64] ;  /* 0x0000000602078981 */ /* 0x000ea4000c1e1900 */
[----:B--2---:R-:W-:Y:S01]  /*c410*/  IMAD R0, R7, R6, RZ ;  /* 0x0000000607007224 */ /* 0x004fe200078e02ff */
[----:B------:R-:W-:Y:S05]  /*c420*/  BRA.DIV ~URZ, `(.L_x_111) ;  /* 0x00001ca27f007947 */ /* 0x000fea000b800000 */
[----:B------:R1:W2:Y:S02]  /*c430*/  SHFL.UP PT, R2, R0, 0x1, RZ ;  /* 0x0420000000027989 */ /* 0x0002a400000e00ff */
.L_x_155:
[----:B--2---:R-:W-:-:S04]  /*c440*/  SEL R2, R2, RZ, P5 ;  /* 0x000000ff02027207 */ /* 0x004fc80002800000 */
        /* <DEDUP_REMOVED lines=14> */
[----:B------:R1:W2:Y:S02]  /*c530*/  SHFL.IDX PT, R0, R4, 0x1f, 0x1f ;  /* 0x03e01f0004007f89 */ /* 0x0002a400000e0000 */
.L_x_156:
[----:B--2---:R-:W-:-:S05]  /*c540*/  IMAD R0, R0, c[0x0][0x538], RZ ;  /* 0x00014e0000007a24 */ /* 0x004fca00078e02ff */
[----:B------:R-:W-:-:S04]  /*c550*/  IADD3 R8, R0, R8, RZ ;  /* 0x0000000800087210 */ /* 0x000fc80007ffe0ff */
[----:B------:R-:W-:-:S13]  /*c560*/  ISETP.GT.AND P0, PT, R8, R9, PT ;  /* 0x000000090800720c */ /* 0x000fda0003f04270 */
[----:B-1----:R-:W-:Y:S05]  /*c570*/  @!P0 BRA `(.L_x_113) ;  /* 0xfffffdc000008947 */ /* 0x002fea000383ffff */
.L_x_109:
[----:B------:R-:W-:-:S05]  /*c580*/  IADD3 R11, -R0, R8, RZ ;  /* 0x00000008000b7210 */ /* 0x000fca0007ffe1ff */
[----:B------:R-:W-:-:S05]  /*c590*/  IMAD R0, R4, c[0x0][0x538], R11 ;  /* 0x00014e0004007a24 */ /* 0x000fca00078e020b */
[----:B------:R-:W-:Y:S01]  /*c5a0*/  ISETP.GT.AND P0, PT, R0, R9, PT ;  /* 0x000000090000720c */ /* 0x000fe20003f04270 */
[----:B------:R-:W-:-:S12]  /*c5b0*/  BRA.DIV ~URZ, `(.L_x_114) ;  /* 0x00001d027f007947 */ /* 0x000fd8000b800000 */
[----:B------:R-:W-:-:S04]  /*c5c0*/  VOTE.ANY R10, PT, !P0 ;  /* 0x00000000000a7806 */ /* 0x000fc800040e0100 */
.L_x_157:
[----:B------:R2:W3:Y:S01]  /*c5d0*/  POPC R12, R10 ;  /* 0x0000000a000c7309 */ /* 0x0004e20000000000 */
[----:B------:R-:W-:Y:S05]  /*c5e0*/  BRA.DIV ~URZ, `(.L_x_115) ;  /* 0x00001d227f007947 */ /* 0x000fea000b800000 */
[----:B---3--:R3:W4:Y:S04]  /*c5f0*/  SHFL.IDX PT, R8, R6, R12, 0x1f ;  /* 0x00001f0c06087589 */ /* 0x00872800000e0000 */
[----:B------:R3:W1:Y:S02]  /*c600*/  SHFL.IDX PT, R7, R7, R12, 0x1f ;  /* 0x00001f0c07077589 */ /* 0x00066400000e0000 */
.L_x_158:
[----:B------:R-:W-:Y:S01]  /*c610*/  ISETP.NE.AND P0, PT, R10, RZ, PT ;  /* 0x000000ff0a00720c */ /* 0x000fe20003f05270 */
[----:B------:R-:W-:-:S12]  /*c620*/  BSSY B0, `(.L_x_116) ;  /* 0x0000005000007945 */ /* 0x000fd80003800000 */
[----:B------:R-:W-:Y:S05]  /*c630*/  @!P0 BRA `(.L_x_117) ;  /* 0x0000003000008947 */ /* 0x000fea0003800000 */
[----:B------:R-:W-:Y:S01]  /*c640*/  IADD3 R3, R12, -0x1, RZ ;  /* 0xffffffff0c037810 */ /* 0x000fe20007ffe0ff */
[----:B------:R-:W-:Y:S05]  /*c650*/  BRA.DIV ~URZ, `(.L_x_118) ;  /* 0x00001d827f007947 */ /* 0x000fea000b800000 */
[----:B------:R2:W3:Y:S02]  /*c660*/  SHFL.IDX PT, R13, R4, R3, 0x1f ;  /* 0x00001f03040d7589 */ /* 0x0004e400000e0000 */
.L_x_117:
[----:B------:R-:W-:Y:S05]  /*c670*/  BSYNC B0 ;  /* 0x0000000000007941 */ /* 0x000fea0003800000 */
.L_x_116:
[-C--:B----4-:R-:W-:Y:S01]  /*c680*/  IABS R2, R8.reuse ;  /* 0x0000000800027213 */ /* 0x090fe20000000000 */
[----:B---3--:R-:W-:Y:S01]  /*c690*/  IMAD R232, R13, c[0x0][0x538], R11 ;  /* 0x00014e000de87a24 */ /* 0x008fe200078e020b */
[----:B-1----:R-:W-:Y:S01]  /*c6a0*/  IABS R0, R7 ;  /* 0x0000000700007213 */ /* 0x002fe20000000000 */
[----:B------:R-:W-:Y:S01]  /*c6b0*/  IMAD.IADD R235, R12, 0x1, R235 ;  /* 0x000000010ceb7824 */ /* 0x000fe200078e02eb */
[----:B--2---:R-:W1:Y:S01]  /*c6c0*/  I2F.RP R4, R2 ;  /* 0x0000000200047306 */ /* 0x004e620000209400 */
[----:B------:R-:W-:Y:S02]  /*c6d0*/  IMAD.IADD R10, R9, 0x1, -R232 ;  /* 0x00000001090a7824 */ /* 0x000fe400078e0ae8 */
[----:B------:R-:W-:Y:S01]  /*c6e0*/  IMAD.MOV.U32 R6, RZ, RZ, R0 ;  /* 0x000000ffff067224 */ /* 0x000fe200078e0000 */
[----:B------:R-:W-:Y:S02]  /*c6f0*/  IABS R0, R8 ;  /* 0x0000000800007213 */ /* 0x000fe40000000000 */
[----:B------:R-:W-:-:S02]  /*c700*/  IABS R9, R10 ;  /* 0x0000000a00097213 */ /* 0x000fc40000000000 */
[----:B------:R-:W-:Y:S01]  /*c710*/  I2F.RP R11, R6 ;  /* 0x00000006000b7306 */ /* 0x000fe20000209400 */
[----:B------:R-:W-:-:S07]  /*c720*/  IMAD.MOV R0, RZ, RZ, -R0 ;  /* 0x000000ffff007224 */ /* 0x000fce00078e0a00 */
[----:B-1----:R-:W1:Y:S02]  /*c730*/  MUFU.RCP R4, R4 ;  /* 0x0000000400047308 */ /* 0x002e640000001000 */
[----:B-1----:R-:W-:-:S06]  /*c740*/  IADD3 R4, R4, 0xffffffe, RZ ;  /* 0x0ffffffe04047810 */ /* 0x002fcc0007ffe0ff */
[----:B------:R-:W1:Y:S02]  /*c750*/  F2I.FTZ.U32.TRUNC.NTZ R5, R4 ;  /* 0x0000000400057305 */ /* 0x000e64000021f000 */
[----:B-1----:R-:W-:Y:S01]  /*c760*/  IMAD.MOV R3, RZ, RZ, -R5 ;  /* 0x000000ffff037224 */ /* 0x002fe200078e0a05 */
[----:B------:R-:W-:-:S03]  /*c770*/  MOV R4, RZ ;  /* 0x000000ff00047202 */ /* 0x000fc60000000f00 */
[----:B------:R-:W-:-:S04]  /*c780*/  IMAD R3, R3, R2, RZ ;  /* 0x0000000203037224 */ /* 0x000fc800078e02ff */
[----:B------:R-:W-:-:S04]  /*c790*/  IMAD.HI.U32 R5, R5, R3, R4 ;  /* 0x0000000305057227 */ /* 0x000fc800078e0004 */
[----:B------:R-:W-:Y:S02]  /*c7a0*/  IMAD.MOV.U32 R3, RZ, RZ, R9 ;  /* 0x000000ffff037224 */ /* 0x000fe400078e0009 */
[----:B------:R-:W-:Y:S02]  /*c7b0*/  IMAD.MOV.U32 R4, RZ, RZ, R0 ;  /* 0x000000ffff047224 */ /* 0x000fe400078e0000 */
[----:B------:R-:W-:-:S04]  /*c7c0*/  IMAD.HI.U32 R0, R5, R3, RZ ;  /* 0x0000000305007227 */ /* 0x000fc800078e00ff */
[----:B------:R-:W-:Y:S02]  /*c7d0*/  IMAD R3, R0, R4, R3 ;  /* 0x0000000400037224 */ /* 0x000fe400078e0203 */
[----:B------:R-:W1:Y:S03]  /*c7e0*/  MUFU.RCP R4, R11 ;  /* 0x0000000b00047308 */ /* 0x000e660000001000 */
[----:B------:R-:W-:-:S13]  /*c7f0*/  ISETP.GT.U32.AND P0, PT, R2, R3, PT ;  /* 0x000000030200720c */ /* 0x000fda0003f04070 */
[-C--:B------:R-:W-:Y:S02]  /*c800*/  @!P0 IADD3 R3, R3, -R2.reuse, RZ ;  /* 0x8000000203038210 */ /* 0x080fe40007ffe0ff */
[----:B-1----:R-:W-:Y:S02]  /*c810*/  IADD3 R4, R4, 0xffffffe, RZ ;  /* 0x0ffffffe04047810 */ /* 0x002fe40007ffe0ff */
[----:B------:R-:W-:Y:S02]  /*c820*/  ISETP.GE.U32.AND P2, PT, R3, R2, PT ;  /* 0x000000020300720c */ /* 0x000fe40003f46070 */
[----:B------:R-:W1:Y:S01]  /*c830*/  F2I.FTZ.U32.TRUNC.NTZ R3, R4 ;  /* 0x0000000400037305 */ /* 0x000e62000021f000 */
[----:B------:R-:W-:Y:S02]  /*c840*/  LOP3.LUT R2, R10, R8, RZ, 0x3c, !PT ;  /* 0x000000080a027212 */ /* 0x000fe400078e3cff */
[----:B------:R-:W-:Y:S02]  /*c850*/  @!P0 IADD3 R0, R0, 0x1, RZ ;  /* 0x0000000100008810 */ /* 0x000fe40007ffe0ff */
[----:B------:R-:W-:-:S02]  /*c860*/  ISETP.GE.AND P1, PT, R2, RZ, PT ;  /* 0x000000ff0200720c */ /* 0x000fc40003f26270 */
[----:B------:R-:W-:-:S04]  /*c870*/  ISETP.NE.AND P0, PT, R8, RZ, PT ;  /* 0x000000ff0800720c */ /* 0x000fc80003f05270 */
[----:B------:R-:W-:Y:S01]  /*c880*/  @P2 IADD3 R0, R0, 0x1, RZ ;  /* 0x0000000100002810 */ /* 0x000fe20007ffe0ff */
[----:B-1----:R-:W-:-:S06]  /*c890*/  IMAD.MOV R2, RZ, RZ, -R3 ;  /* 0x000000ffff027224 */ /* 0x002fcc00078e0a03 */
[----:B------:R-:W-:Y:S02]  /*c8a0*/  @!P1 IMAD.MOV R0, RZ, RZ, -R0 ;  /* 0x000000ffff009224 */ /* 0x000fe400078e0a00 */
[----:B------:R-:W-:Y:S01]  /*c8b0*/  IMAD.MOV.U32 R4, RZ, RZ, R2 ;  /* 0x000000ffff047224 */ /* 0x000fe200078e0002 */
[----:B------:R-:W-:Y:S02]  /*c8c0*/  IABS R2, R7 ;  /* 0x0000000700027213 */ /* 0x000fe40000000000 */
[----:B------:R-:W-:Y:S01]  /*c8d0*/  @!P0 LOP3.LUT R0, RZ, R8, RZ, 0x33, !PT ;  /* 0x00000008ff008212 */ /* 0x000fe200078e33ff */
[----:B------:R-:W-:Y:S01]  /*c8e0*/  IMAD R4, R4, R6, RZ ;  /* 0x0000000604047224 */ /* 0x000fe200078e02ff */
[----:B------:R-:W-:Y:S01]  /*c8f0*/  IADD3 R5, RZ, -R2, RZ ;  /* 0x80000002ff057210 */ /* 0x000fe20007ffe0ff */
[----:B------:R-:W-:Y:S01]  /*c900*/  IMAD.MOV.U32 R2, RZ, RZ, RZ ;  /* 0x000000ffff027224 */ /* 0x000fe200078e00ff */
[----:B------:R-:W-:-:S03]  /*c910*/  IABS R9, R0 ;  /* 0x0000000000097213 */ /* 0x000fc60000000000 */
[----:B------:R-:W-:Y:S01]  /*c920*/  IMAD.HI.U32 R2, R3, R4, R2 ;  /* 0x0000000403027227 */ /* 0x000fe200078e0002 */
[----:B------:R-:W-:-:S03]  /*c930*/  MOV R4, R5 ;  /* 0x0000000500047202 */ /* 0x000fc60000000f00 */
[----:B------:R-:W-:-:S04]  /*c940*/  IMAD.MOV.U32 R3, RZ, RZ, R9 ;  /* 0x000000ffff037224 */ /* 0x000fc800078e0009 */
        /* <DEDUP_REMOVED lines=13> */
[----:B------:R-:W-:-:S04]  /*ca20*/  @!P0 LOP3.LUT R2, RZ, R7, RZ, 0x33, !PT ;  /* 0x00000007ff028212 */ /* 0x000fc800078e33ff */
[----:B------:R-:W-:Y:S01]  /*ca30*/  IADD3 R3, -R2, RZ, RZ ;  /* 0x000000ff02037210 */ /* 0x000fe20007ffe1ff */
[----:B------:R-:W-:-:S04]  /*ca40*/  IMAD R2, R7, 0x1000000, R2 ;  /* 0x0100000007027824 */ /* 0x000fc800078e0202 */
[----:B------:R-:W-:-:S04]  /*ca50*/  IMAD R0, R7, R3, R0 ;  /* 0x0000000307007224 */ /* 0x000fc800078e0200 */
[----:B------:R-:W-:Y:S01]  /*ca60*/  IMAD R234, R0, 0x10000, R2 ;  /* 0x0001000000ea7824 */ /* 0x000fe200078e0202 */
[----:B------:R-:W-:Y:S05]  /*ca70*/  BRA `(.L_x_119) ;  /* 0x0000004000007947 */ /* 0x000fea0003800000 */
.L_x_110:
[----:B------:R-:W-:Y:S01]  /*ca80*/  IMAD.MOV.U32 R232, RZ, RZ, R9 ;  /* 0x000000ffffe87224 */ /* 0x000fe200078e0009 */
[----:B------:R-:W-:Y:S01]  /*ca90*/  MOV R234, RZ ;  /* 0x000000ff00ea7202 */ /* 0x000fe20000000f00 */
[----:B------:R-:W-:Y:S01]  /*caa0*/  IMAD.MOV.U32 R233, RZ, RZ, RZ ;  /* 0x000000ffffe97224 */ /* 0x000fe200078e00ff */
[----:B------:R-:W-:Y:S02]  /*cab0*/  MOV R235, c[0x0][0x53c] ;  /* 0x00014f0000eb7a02 */ /* 0x000fe40000000f00 */
.L_x_119:
[----:B------:R-:W-:Y:S05]  /*cac0*/  BSYNC B1 ;  /* 0x0000000000017941 */ /* 0x000fea0003800000 */
.L_x_108:
[----:B------:R-:W-:Y:S01]  /*cad0*/  WARPSYNC 0xffffffff ;  /* 0xffffffff00007948 */ /* 0x000fe20003800000 */
[----:B------:R-:W-:Y:S01]  /*cae0*/  BAR.SYNC.DEFER_BLOCKING 0x4, 0x80 ;  /* 0x0102000000007b1d */ /* 0x000fe20000010000 */
[----:B------:R-:W-:-:S13]  /*caf0*/  ISETP.NE.AND P0, PT, R14, RZ, PT ;  /* 0x000000ff0e00720c */ /* 0x000fda0003f05270 */
[----:B------:R2:W-:Y:S04]  /*cb00*/  @!P0 STS.128 [0xc080], R232 ;  /* 0x00c080e8ff008388 */ /* 0x0005e80000000c00 */
[----:B------:R-:W-:Y:S06]  /*cb10*/  BAR.ARV 0x5, 0x80 ;  /* 0x0142000000007b1d */ /* 0x000fec0000002000 */
.L_x_103:
[----:B-1----:R-:W-:-:S13]  /*cb20*/  ISETP.GE.AND P0, PT, R235, c[0x0][0x53c], PT ;  /* 0x00014f00eb007a0c */ /* 0x002fda0003f06270 */
[----:B--23--:R-:W-:Y:S01]  /*cb30*/  @P0 CALL.REL.NOINC `(.L_x_120) ;  /* 0x0000001000000944 */ /* 0x00cfe20003c00000 */
[----:B------:R-:W-:Y:S05]  /*cb40*/  BRA `(.L_x_121) ;  /* 0xffff4b9000007947 */ /* 0x000fea000383ffff */
.L_x_120:
[----:B------:R-:W-:Y:S05]  /*cb50*/  EXIT ;  /* 0x000000000000794d */ /* 0x000fea0003800000 */
.L_x_23:
[----:B------:R-:W-:Y:S01]  /*cb60*/  IMAD.MOV.U32 R0, RZ, RZ, R5 ;  /* 0x000000ffff007224 */ /* 0x000fe200078e0005 */
[----:B------:R-:W-:Y:S02]  /*cb70*/  MOV R2, 0x1 ;  /* 0x0000000100027802 */ /* 0x000fe40000000f00 */
[----:B------:R-:W-:Y:S02]  /*cb80*/  MOV R3, 0xcba0 ;  /* 0x0000cba000037802 */ /* 0x000fe40000000f00 */
[----:B--2---:R-:W-:Y:S05]  /*cb90*/  CALL.REL.NOINC `($__internal_2_$__cuda_sm70_shflsync_up_p) ;  /* 0x0000193000007944 */ /* 0x004fea0003c00000 */
[----:B------:R-:W-:Y:S01]  /*cba0*/  MOV R0, R4 ;  /* 0x0000000400007202 */ /* 0x000fe20000000f00 */
[----:B------:R-:W-:Y:S05]  /*cbb0*/  BRA `(.L_x_122) ;  /* 0xffff389000007947 */ /* 0x000fea000383ffff */
.L_x_24:
[----:B------:R-:W-:Y:S01]  /*cbc0*/  IMAD.MOV.U32 R0, RZ, RZ, R5 ;  /* 0x000000ffff007224 */ /* 0x000fe200078e0005 */
[----:B------:R-:W-:Y:S02]  /*cbd0*/  MOV R2, 0x2 ;  /* 0x0000000200027802 */ /* 0x000fe40000000f00 */
[----:B------:R-:W-:Y:S02]  /*cbe0*/  MOV R3, 0xcc00 ;  /* 0x0000cc0000037802 */ /* 0x000fe40000000f00 */
[----:B--2---:R-:W-:Y:S05]  /*cbf0*/  CALL.REL.NOINC `($__internal_2_$__cuda_sm70_shflsync_up_p) ;  /* 0x000018d000007944 */ /* 0x004fea0003c00000 */
[----:B------:R-:W-:Y:S01]  /*cc00*/  SEL R0, R4, RZ, P4 ;  /* 0x000000ff04007207 */ /* 0x000fe20002000000 */
[----:B------:R-:W-:Y:S01]  /*cc10*/  IMAD.MOV.U32 R2, RZ, RZ, 0x4 ;  /* 0x00000004ff027424 */ /* 0x000fe200078e00ff */
[----:B------:R-:W-:-:S03]  /*cc20*/  MOV R3, 0xcc50 ;  /* 0x0000cc5000037802 */ /* 0x000fc60000000f00 */
[----:B------:R-:W-:Y:S02]  /*cc30*/  IMAD.IADD R0, R5, 0x1, R0 ;  /* 0x0000000105007824 */ /* 0x000fe400078e0200 */
[----:B------:R-:W-:Y:S05]  /*cc40*/  CALL.REL.NOINC `($__internal_2_$__cuda_sm70_shflsync_up_p) ;  /* 0x0000188000007944 */ /* 0x000fea0003c00000 */
        /* <DEDUP_REMOVED lines=13> */
[----:B------:R-:W-:Y:S01]  /*cd20*/  IMAD.IADD R4, R0, 0x1, R4 ;  /* 0x0000000100047824 */ /* 0x000fe200078e0204 */
[----:B------:R-:W-:-:S03]  /*cd30*/  MOV R0, 0x1f ;  /* 0x0000001f00007802 */ /* 0x000fc60000000f00 */
[----:B------:R-:W-:Y:S02]  /*cd40*/  IMAD.MOV.U32 R5, RZ, RZ, R4 ;  /* 0x000000ffff057224 */ /* 0x000fe400078e0004 */
[----:B------:R-:W-:Y:S05]  /*cd50*/  CALL.REL.NOINC `($__internal_1_$__cuda_sm70_shflsync_idx_p) ;  /* 0x0000172000007944 */ /* 0x000fea0003c00000 */
[----:B------:R-:W-:Y:S05]  /*cd60*/  BRA `(.L_x_123) ;  /* 0xffff37e000007947 */ /* 0x000fea000383ffff */
.L_x_26:
[----:B------:R-:W-:Y:S02]  /*cd70*/  SEL R0, RZ, 0x1, P0 ;  /* 0x00000001ff007807 */ /* 0x000fe40000000000 */
[----:B------:R-:W-:Y:S02]  /*cd80*/  MOV R2, 0xcda0 ;  /* 0x0000cda000027802 */ /* 0x000fe40000000f00 */
[----:B--2---:R-:W-:Y:S05]  /*cd90*/  CALL.REL.NOINC `($__internal_3_$__cuda_sm70_votesync_ballot) ;  /* 0x000017a000007944 */ /* 0x004fea0003c00000 */
[----:B------:R-:W-:Y:S01]  /*cda0*/  MOV R6, R0 ;  /* 0x0000000000067202 */ /* 0x000fe20000000f00 */
[----:B------:R-:W-:Y:S05]  /*cdb0*/  BRA `(.L_x_124) ;  /* 0xffff382000007947 */ /* 0x000fea000383ffff */
.L_x_27:
[----:B------:R-:W-:Y:S01]  /*cdc0*/  IMAD.MOV.U32 R5, RZ, RZ, R8 ;  /* 0x000000ffff057224 */ /* 0x000fe200078e0008 */
[----:B--2---:R-:W-:Y:S01]  /*cdd0*/  MOV R3, R235 ;  /* 0x000000eb00037202 */ /* 0x004fe20000000f00 */
[----:B------:R-:W-:Y:S01]  /*cde0*/  IMAD.MOV.U32 R0, RZ, RZ, 0x1f ;  /* 0x0000001fff007424 */ /* 0x000fe200078e00ff */
[----:B------:R-:W-:Y:S02]  /*cdf0*/  MOV R2, 0xce10 ;  /* 0x0000ce1000027802 */ /* 0x000fe40000000f00 */
[----:B-1----:R-:W-:Y:S05]  /*ce00*/  CALL.REL.NOINC `($__internal_1_$__cuda_sm70_shflsync_idx_p) ;  /* 0x0000167000007944 */ /* 0x002fea0003c00000 */
[----:B------:R-:W-:Y:S01]  /*ce10*/  IMAD.MOV.U32 R11, RZ, RZ, R0 ;  /* 0x000000ffff0b7224 */ /* 0x000fe200078e0000 */
[----:B------:R-:W-:Y:S01]  /*ce20*/  MOV R5, R7 ;  /* 0x0000000700057202 */ /* 0x000fe20000000f00 */
[----:B------:R-:W-:Y:S01]  /*ce30*/  IMAD.MOV.U32 R232, RZ, RZ, RZ ;  /* 0x000000ffffe87224 */ /* 0x000fe200078e00ff */
[----:B------:R-:W-:Y:S01]  /*ce40*/  MOV R3, R235 ;  /* 0x000000eb00037202 */ /* 0x000fe20000000f00 */
[----:B------:R-:W-:Y:S01]  /*ce50*/  IMAD.MOV.U32 R0, RZ, RZ, 0x1f ;  /* 0x0000001fff007424 */ /* 0x000fe200078e00ff */
[----:B------:R-:W-:-:S02]  /*ce60*/  MOV R2, 0xce80 ;  /* 0x0000ce8000027802 */ /* 0x000fc40000000f00 */
[----:B------:R-:W-:Y:S05]  /*ce70*/  CALL.REL.NOINC `($__internal_1_$__cuda_sm70_shflsync_idx_p) ;  /* 0x0000160000007944 */ /* 0x000fea0003c00000 */
[----:B------:R-:W-:Y:S01]  /*ce80*/  MOV R10, R0 ;  /* 0x00000000000a7202 */ /* 0x000fe20000000f00 */
[----:B------:R-:W-:Y:S05]  /*ce90*/  BRA `(.L_x_125) ;  /* 0xffff379000007947 */ /* 0x000fea000383ffff */
.L_x_30:
[----:B------:R-:W-:Y:S01]  /*cea0*/  IMAD.MOV.U32 R5, RZ, RZ, R4 ;  /* 0x000000ffff057224 */ /* 0x000fe200078e0004 */
[----:B------:R-:W-:-:S02]  /*ceb0*/  MOV R0, 0x1f ;  /* 0x0000001f00007802 */ /* 0x000fc40000000f00 */
[----:B------:R-:W-:Y:S02]  /*cec0*/  MOV R2, 0xcee0 ;  /* 0x0000cee000027802 */ /* 0x000fe40000000f00 */
[----:B-1234-:R-:W-:Y:S05]  /*ced0*/  CALL.REL.NOINC `($__internal_1_$__cuda_sm70_shflsync_idx_p) ;  /* 0x000015a000007944 */ /* 0x01efea0003c00000 */
[----:B------:R-:W-:Y:S01]  /*cee0*/  MOV R232, R0 ;  /* 0x0000000000e87202 */ /* 0x000fe20000000f00 */
[----:B------:R-:W-:Y:S05]  /*cef0*/  BRA `(.L_x_29) ;  /* 0xffff379000007947 */ /* 0x000fea000383ffff */
.L_x_38:
[----:B------:R-:W-:Y:S01]  /*cf00*/  IMAD.MOV.U32 R5, RZ, RZ, R10 ;  /* 0x000000ffff057224 */ /* 0x000fe200078e000a */
[----:B------:R-:W-:Y:S01]  /*cf10*/  MOV R3, RZ ;  /* 0x000000ff00037202 */ /* 0x000fe20000000f00 */
[----:B------:R-:W-:Y:S01]  /*cf20*/  IMAD.MOV.U32 R0, RZ, RZ, 0x1c1f ;  /* 0x00001c1fff007424 */ /* 0x000fe200078e00ff */
[----:B------:R-:W-:Y:S02]  /*cf30*/  MOV R2, 0xcf50 ;  /* 0x0000cf5000027802 */ /* 0x000fe40000000f00 */
[----:B------:R-:W-:Y:S05]  /*cf40*/  CALL.REL.NOINC `($__internal_1_$__cuda_sm70_shflsync_idx_p) ;  /* 0x0000153000007944 */ /* 0x000fea0003c00000 */
[----:B------:R-:W-:Y:S01]  /*cf50*/  MOV R8, R0 ;  /* 0x0000000000087202 */ /* 0x000fe20000000f00 */
[----:B------:R-:W-:Y:S05]  /*cf60*/  BRA `(.L_x_126) ;  /* 0xffff56b000007947 */ /* 0x000fea000383ffff */
.L_x_39:
[----:B------:R-:W-:Y:S01]  /*cf70*/  IMAD.MOV.U32 R5, RZ, RZ, R12 ;  /* 0x000000ffff057224 */ /* 0x000fe200078e000c */
[----:B------:R-:W-:Y:S01]  /*cf80*/  MOV R3, RZ ;  /* 0x000000ff00037202 */ /* 0x000fe20000000f00 */
[----:B------:R-:W-:Y:S01]  /*cf90*/  IMAD.MOV.U32 R0, RZ, RZ, 0x1c1f ;  /* 0x00001c1fff007424 */ /* 0x000fe200078e00ff */
[----:B------:R-:W-:Y:S02]  /*cfa0*/  MOV R2, 0xcfc0 ;  /* 0x0000cfc000027802 */ /* 0x000fe40000000f00 */
[----:B-12---:R-:W-:Y:S05]  /*cfb0*/  CALL.REL.NOINC `($__internal_1_$__cuda_sm70_shflsync_idx_p) ;  /* 0x000014c000007944 */ /* 0x006fea0003c00000 */
[----:B------:R-:W-:Y:S05]  /*cfc0*/  BRA `(.L_x_127) ;  /* 0xffff567000007947 */ /* 0x000fea000383ffff */
.L_x_42:
[----:B--2---:R-:W-:Y:S01]  /*cfd0*/  IMAD.MOV.U32 R5, RZ, RZ, R10 ;  /* 0x000000ffff057224 */ /* 0x004fe200078e000a */
[----:B------:R-:W-:Y:S01]  /*cfe0*/  MOV R3, 0x1 ;  /* 0x0000000100037802 */ /* 0x000fe20000000f00 */
[----:B----4-:R-:W-:Y:S01]  /*cff0*/  IMAD.MOV.U32 R0, RZ, RZ, 0x1c1f ;  /* 0x00001c1fff007424 */ /* 0x010fe200078e00ff */
[----:B------:R-:W-:-:S02]  /*d000*/  MOV R2, 0xd020 ;  /* 0x0000d02000027802 */ /* 0x000fc40000000f00 */
[----:B-1-3--:R-:W-:Y:S05]  /*d010*/  CALL.REL.NOINC `($__internal_1_$__cuda_sm70_shflsync_idx_p) ;  /* 0x0000146000007944 */ /* 0x00afea0003c00000 */
[----:B------:R-:W-:Y:S01]  /*d020*/  IMAD.MOV.U32 R8, RZ, RZ, R0 ;  /* 0x000000ffff087224 */ /* 0x000fe200078e0000 */
[----:B------:R-:W-:Y:S01]  /*d030*/  MOV R3, 0x1 ;  /* 0x0000000100037802 */ /* 0x000fe20000000f00 */
[----:B------:R-:W-:Y:S01]  /*d040*/  IMAD.MOV.U32 R5, RZ, RZ, R12 ;  /* 0x000000ffff057224 */ /* 0x000fe200078e000c */
[----:B------:R-:W-:-:S02]  /*d050*/  MOV R0, 0x1c1f ;  /* 0x00001c1f00007802 */ /* 0x000fc40000000f00 */
[----:B------:R-:W-:Y:S02]  /*d060*/  MOV R2, 0xd080 ;  /* 0x0000d08000027802 */ /* 0x000fe40000000f00 */
[----:B------:R-:W-:Y:S05]  /*d070*/  CALL.REL.NOINC `($__internal_1_$__cuda_sm70_shflsync_idx_p) ;  /* 0x0000140000007944 */ /* 0x000fea0003c00000 */
[----:B------:R-:W-:Y:S05]  /*d080*/  BRA `(.L_x_128) ;  /* 0xffff573000007947 */ /* 0x000fea000383ffff */
.L_x_45:
[----:B-1----:R-:W-:Y:S01]  /*d090*/  IMAD.MOV.U32 R5, RZ, RZ, R10 ;  /* 0x000000ffff057224 */ /* 0x002fe200078e000a */
[----:B------:R-:W-:Y:S01]  /*d0a0*/  MOV R3, 0x2 ;  /* 0x0000000200037802 */ /* 0x000fe20000000f00 */
[----:B----4-:R-:W-:Y:S01]  /*d0b0*/  IMAD.MOV.U32 R0, RZ, RZ, 0x1c1f ;  /* 0x00001c1fff007424 */ /* 0x010fe200078e00ff */
[----:B------:R-:W-:Y:S02]  /*d0c0*/  MOV R2, 0xd0e0 ;  /* 0x0000d0e000027802 */ /* 0x000fe40000000f00 */
[----:B--23--:R-:W-:Y:S05]  /*d0d0*/  CALL.REL.NOINC `($__internal_1_$__cuda_sm70_shflsync_idx_p) ;  /* 0x000013a000007944 */ /* 0x00cfea0003c00000 */
[----:B------:R-:W-:Y:S01]  /*d0e0*/  MOV R8, R0 ;  /* 0x0000000000087202 */ /* 0x000fe20000000f00 */
[----:B------:R-:W-:Y:S05]  /*d0f0*/  BRA `(.L_x_129) ;  /* 0xffff583000007947 */ /* 0x000fea000383ffff */
.L_x_46:
[----:B------:R-:W-:Y:S01]  /*d100*/  IMAD.MOV.U32 R5, RZ, RZ, R12 ;  /* 0x000000ffff057224 */ /* 0x000fe200078e000c */
[----:B------:R-:W-:Y:S01]  /*d110*/  MOV R3, 0x2 ;  /* 0x0000000200037802 */ /* 0x000fe20000000f00 */
[----:B----4-:R-:W-:Y:S01]  /*d120*/  IMAD.MOV.U32 R0, RZ, RZ, 0x1c1f ;  /* 0x00001c1fff007424 */ /* 0x010fe200078e00ff */
[----:B------:R-:W-:Y:S02]  /*d130*/  MOV R2, 0xd150 ;  /* 0x0000d15000027802 */ /* 0x000fe40000000f00 */
[----:B-123--:R-:W-:Y:S05]  /*d140*/  CALL.REL.NOINC `($__internal_1_$__cuda_sm70_shflsync_idx_p) ;  /* 0x0000133000007944 */ /* 0x00efea0003c00000 */
[----:B------:R-:W-:Y:S05]  /*d150*/  BRA `(.L_x_130) ;  /* 0xffff57f000007947 */ /* 0x000fea000383ffff */
.L_x_49:
[----:B-1----:R-:W-:Y:S01]  /*d160*/  IMAD.MOV.U32 R5, RZ, RZ, R10 ;  /* 0x000000ffff057224 */ /* 0x002fe200078e000a */
[----:B------:R-:W-:Y:S01]  /*d170*/  MOV R3, 0x3 ;  /* 0x0000000300037802 */ /* 0x000fe20000000f00 */
[----:B------:R-:W-:Y:S01]  /*d180*/  IMAD.MOV.U32 R0, RZ, RZ, 0x1c1f ;  /* 0x00001c1fff007424 */ /* 0x000fe200078e00ff */
[----:B------:R-:W-:-:S02]  /*d190*/  MOV R2, 0xd1b0 ;  /* 0x0000d1b000027802 */ /* 0x000fc40000000f00 */
[----:B--234-:R-:W-:Y:S05]  /*d1a0*/  CALL.REL.NOINC `($__internal_1_$__cuda_sm70_shflsync_idx_p) ;  /* 0x000012d000007944 */ /* 0x01cfea0003c00000 */
[----:B------:R-:W-:Y:S01]  /*d1b0*/  IMAD.MOV.U32 R8, RZ, RZ, R0 ;  /* 0x000000ffff087224 */ /* 0x000fe200078e0000 */
[----:B------:R-:W-:Y:S01]  /*d1c0*/  MOV R3, 0x3 ;  /* 0x0000000300037802 */ /* 0x000fe20000000f00 */
[----:B------:R-:W-:Y:S01]  /*d1d0*/  IMAD.MOV.U32 R5, RZ, RZ, R12 ;  /* 0x000000ffff057224 */ /* 0x000fe200078e000c */
[----:B------:R-:W-:-:S02]  /*d1e0*/  MOV R0, 0x1c1f ;  /* 0x00001c1f00007802 */ /* 0x000fc40000000f00 */
[----:B------:R-:W-:Y:S02]  /*d1f0*/  MOV R2, 0xd210 ;  /* 0x0000d21000027802 */ /* 0x000fe40000000f00 */
[----:B------:R-:W-:Y:S05]  /*d200*/  CALL.REL.NOINC `($__internal_1_$__cuda_sm70_shflsync_idx_p) ;  /* 0x0000127000007944 */ /* 0x000fea0003c00000 */
[----:B------:R-:W-:Y:S05]  /*d210*/  BRA `(.L_x_131) ;  /* 0xffff58b000007947 */ /* 0x000fea000383ffff */
.L_x_56:
[----:B------:R-:W-:Y:S01]  /*d220*/  IMAD.MOV.U32 R0, RZ, RZ, R200 ;  /* 0x000000ffff007224 */ /* 0x000fe200078e00c8 */
[----:B------:R-:W-:Y:S01]  /*d230*/  MOV R10, 0x1f ;  /* 0x0000001f000a7802 */ /* 0x000fe20000000f00 */
[----:B------:R-:W-:Y:S01]  /*d240*/  IMAD.MOV.U32 R3, RZ, RZ, 0x2 ;  /* 0x00000002ff037424 */ /* 0x000fe200078e00ff */
[----:B------:R-:W-:Y:S02]  /*d250*/  MOV R9, 0xffffffff ;  /* 0xffffffff00097802 */ /* 0x000fe40000000f00 */
[----:B------:R-:W-:Y:S02]  /*d260*/  MOV R2, 0xd280 ;  /* 0x0000d28000027802 */ /* 0x000fe40000000f00 */
[----:B------:R-:W-:Y:S05]  /*d270*/  CALL.REL.NOINC `($__internal_0_$__cuda_sm70_shflsync_bfly_p) ;  /* 0x000011c000007944 */ /* 0x000fea0003c00000 */
[----:B------:R-:W-:Y:S01]  /*d280*/  FADD.FTZ R0, R200, R8 ;  /* 0x00000008c8007221 */ /* 0x000fe20000010000 */
[----:B------:R-:W-:Y:S02]  /*d290*/  MOV R3, 0x1 ;  /* 0x0000000100037802 */ /* 0x000fe40000000f00 */
[----:B------:R-:W-:Y:S02]  /*d2a0*/  MOV R2, 0xd2c0 ;  /* 0x0000d2c000027802 */ /* 0x000fe40000000f00 */
[----:B------:R-:W-:Y:S05]  /*d2b0*/  CALL.REL.NOINC `($__internal_0_$__cuda_sm70_shflsync_bfly_p) ;  /* 0x0000118000007944 */ /* 0x000fea0003c00000 */
[----:B------:R-:W-:Y:S01]  /*d2c0*/  FADD.FTZ R5, R0, R8 ;  /* 0x0000000800057221 */ /* 0x000fe20000010000 */
[----:B------:R-:W-:Y:S02]  /*d2d0*/  MOV R0, R213 ;  /* 0x000000d500007202 */ /* 0x000fe40000000f00 */
[----:B------:R-:W-:-:S02]  /*d2e0*/  MOV R3, 0x2 ;  /* 0x0000000200037802 */ /* 0x000fc40000000f00 */
[----:B------:R-:W-:Y:S02]  /*d2f0*/  MOV R2, 0xd310 ;  /* 0x0000d31000027802 */ /* 0x000fe40000000f00 */
[----:B------:R-:W-:Y:S05]  /*d300*/  CALL.REL.NOINC `($__internal_0_$__cuda_sm70_shflsync_bfly_p) ;  /* 0x0000113000007944 */ /* 0x000fea0003c00000 */
[----:B------:R-:W-:Y:S01]  /*d310*/  FADD.FTZ R4, R213, R8 ;  /* 0x00000008d5047221 */ /* 0x000fe20000010000 */
[----:B------:R-:W-:Y:S02]  /*d320*/  MOV R3, 0x1 ;  /* 0x0000000100037802 */ /* 0x000fe40000000f00 */
[----:B------:R-:W-:Y:S02]  /*d330*/  MOV R2, 0xd360 ;  /* 0x0000d36000027802 */ /* 0x000fe40000000f00 */
[----:B------:R-:W-:Y:S02]  /*d340*/  MOV R0, R4 ;  /* 0x0000000400007202 */ /* 0x000fe40000000f00 */
[----:B------:R-:W-:Y:S05]  /*d350*/  CALL.REL.NOINC `($__internal_0_$__cuda_sm70_shflsync_bfly_p) ;  /* 0x000010e000007944 */ /* 0x000fea0003c00000 */
[----:B------:R-:W-:Y:S01]  /*d360*/  FADD.FTZ R4, R4, R8 ;  /* 0x0000000804047221 */ /* 0x000fe20000010000 */
[----:B------:R-:W-:Y:S02]  /*d370*/  MOV R0, R214 ;  /* 0x000000d600007202 */ /* 0x000fe40000000f00 */
[----:B------:R-:W-:Y:S02]  /*d380*/  MOV R3, 0x2 ;  /* 0x0000000200037802 */ /* 0x000fe40000000f00 */
[----:B------:R-:W-:-:S02]  /*d390*/  MOV R2, 0xd3b0 ;  /* 0x0000d3b000027802 */ /* 0x000fc40000000f00 */
[----:B------:R-:W-:Y:S05]  /*d3a0*/  CALL.REL.NOINC `($__internal_0_$__cuda_sm70_shflsync_bfly_p) ;  /* 0x0000109000007944 */ /* 0x000fea0003c00000 */
[----:B------:R-:W-:Y:S01]  /*d3b0*/  FADD.FTZ R7, R214, R8 ;  /* 0x00000008d6077221 */ /* 0x000fe20000010000 */
[----:B------:R-:W-:-:S02]  /*d3c0*/  MOV R3, 0x1 ;  /* 0x0000000100037802 */ /* 0x000fc40000000f00 */
[----:B------:R-:W-:Y:S02]  /*d3d0*/  MOV R2, 0xd400 ;  /* 0x0000d40000027802 */ /* 0x000fe40000000f00 */
[----:B------:R-:W-:Y:S02]  /*d3e0*/  MOV R0, R7 ;  /* 0x0000000700007202 */ /* 0x000fe40000000f00 */
[----:B------:R-:W-:Y:S05]  /*d3f0*/  CALL.REL.NOINC `($__internal_0_$__cuda_sm70_shflsync_bfly_p) ;  /* 0x0000104000007944 */ /* 0x000fea0003c00000 */
[----:B------:R-:W-:Y:S01]  /*d400*/  FADD.FTZ R7, R7, R8 ;  /* 0x0000000807077221 */ /* 0x000fe20000010000 */
[----:B------:R-:W-:Y:S02]  /*d410*/  MOV R0, R215 ;  /* 0x000000d700007202 */ /* 0x000fe40000000f00 */
[----:B------:R-:W-:Y:S02]  /*d420*/  MOV R3, 0x2 ;  /* 0x0000000200037802 */ /* 0x000fe40000000f00 */
[----:B------:R-:W-:Y:S02]  /*d430*/  MOV R2, 0xd450 ;  /* 0x0000d45000027802 */ /* 0x000fe40000000f00 */
[----:B------:R-:W-:Y:S05]  /*d440*/  CALL.REL.NOINC `($__internal_0_$__cuda_sm70_shflsync_bfly_p) ;  /* 0x00000ff000007944 */ /* 0x000fea0003c00000 */
[----:B------:R-:W-:Y:S01]  /*d450*/  FADD.FTZ R6, R215, R8 ;  /* 0x00000008d7067221 */ /* 0x000fe20000010000 */
[----:B------:R-:W-:Y:S02]  /*d460*/  MOV R3, 0x1 ;  /* 0x0000000100037802 */ /* 0x000fe40000000f00 */
[----:B------:R-:W-:-:S02]  /*d470*/  MOV R2, 0xd4a0 ;  /* 0x0000d4a000027802 */ /* 0x000fc40000000f00 */
[----:B------:R-:W-:Y:S02]  /*d480*/  MOV R0, R6 ;  /* 0x0000000600007202 */ /* 0x000fe40000000f00 */
[----:B------:R-:W-:Y:S05]  /*d490*/  CALL.REL.NOINC `($__internal_0_$__cuda_sm70_shflsync_bfly_p) ;  /* 0x00000fa000007944 */ /* 0x000fea0003c00000 */
[----:B------:R-:W-:Y:S05]  /*d4a0*/  BRA `(.L_x_132) ;  /* 0xffffa91000007947 */ /* 0x000fea000383ffff */
.L_x_63:
[----:B-1234-:R-:W-:Y:S01]  /*d4b0*/  IMAD.MOV.U32 R5, RZ, RZ, R12 ;  /* 0x000000ffff057224 */ /* 0x01efe200078e000c */
[----:B------:R-:W-:Y:S01]  /*d4c0*/  MOV R3, RZ ;  /* 0x000000ff00037202 */ /* 0x000fe20000000f00 */
[----:B------:R-:W-:Y:S01]  /*d4d0*/  IMAD.MOV.U32 R0, RZ, RZ, 0x1c1f ;  /* 0x00001c1fff007424 */ /* 0x000fe200078e00ff */
[----:B------:R-:W-:Y:S02]  /*d4e0*/  MOV R2, 0xd500 ;  /* 0x0000d50000027802 */ /* 0x000fe40000000f00 */
[----:B------:R-:W-:Y:S05]  /*d4f0*/  CALL.REL.NOINC `($__internal_1_$__cuda_sm70_shflsync_idx_p) ;  /* 0x00000f8000007944 */ /* 0x000fea0003c00000 */
[----:B------:R-:W-:Y:S01]  /*d500*/  MOV R10, R0 ;  /* 0x00000000000a7202 */ /* 0x000fe20000000f00 */
[----:B------:R-:W-:Y:S05]  /*d510*/  BRA `(.L_x_133) ;  /* 0xffffc2a000007947 */ /* 0x000fea000383ffff */
.L_x_64:
[----:B------:R-:W-:Y:S01]  /*d520*/  IMAD.MOV.U32 R5, RZ, RZ, R13 ;  /* 0x000000ffff057224 */ /* 0x000fe200078e000d */
[----:B------:R-:W-:Y:S01]  /*d530*/  MOV R3, RZ ;  /* 0x000000ff00037202 */ /* 0x000fe20000000f00 */
[----:B------:R-:W-:Y:S01]  /*d540*/  IMAD.MOV.U32 R0, RZ, RZ, 0x1c1f ;  /* 0x00001c1fff007424 */ /* 0x000fe200078e00ff */
[----:B------:R-:W-:Y:S02]  /*d550*/  MOV R2, 0xd570 ;  /* 0x0000d57000027802 */ /* 0x000fe40000000f00 */
[----:B-12---:R-:W-:Y:S05]  /*d560*/  CALL.REL.NOINC `($__internal_1_$__cuda_sm70_shflsync_idx_p) ;  /* 0x00000f1000007944 */ /* 0x006fea0003c00000 */
[----:B------:R-:W-:Y:S05]  /*d570*/  BRA `(.L_x_134) ;  /* 0xffffc26000007947 */ /* 0x000fea000383ffff */
.L_x_67:
[----:B------:R-:W-:Y:S01]  /*d580*/  IMAD.MOV.U32 R5, RZ, RZ, R12 ;  /* 0x000000ffff057224 */ /* 0x000fe200078e000c */
[----:B--2---:R-:W-:Y:S01]  /*d590*/  MOV R3, 0x1 ;  /* 0x0000000100037802 */ /* 0x004fe20000000f00 */
        /* <DEDUP_REMOVED lines=10> */
.L_x_70:
[----:B------:R-:W-:Y:S01]  /*d640*/  IMAD.MOV.U32 R5, RZ, RZ, R12 ;  /* 0x000000ffff057224 */ /* 0x000fe200078e000c */
[----:B-1----:R-:W-:Y:S01]  /*d650*/  MOV R3, 0x2 ;  /* 0x0000000200037802 */ /* 0x002fe20000000f00 */
[----:B----4-:R-:W-:Y:S01]  /*d660*/  IMAD.MOV.U32 R0, RZ, RZ, 0x1c1f ;  /* 0x00001c1fff007424 */ /* 0x010fe200078e00ff */
[----:B------:R-:W-:Y:S02]  /*d670*/  MOV R2, 0xd690 ;  /* 0x0000d69000027802 */ /* 0x000fe40000000f00 */
[----:B--23--:R-:W-:Y:S05]  /*d680*/  CALL.REL.NOINC `($__internal_1_$__cuda_sm70_shflsync_idx_p) ;  /* 0x00000df000007944 */ /* 0x00cfea0003c00000 */
[----:B------:R-:W-:Y:S01]  /*d690*/  MOV R10, R0 ;  /* 0x00000000000a7202 */ /* 0x000fe20000000f00 */
[----:B------:R-:W-:Y:S05]  /*d6a0*/  BRA `(.L_x_136) ;  /* 0xffffc3d000007947 */ /* 0x000fea000383ffff */
.L_x_71:
[----:B------:R-:W-:Y:S01]  /*d6b0*/  IMAD.MOV.U32 R5, RZ, RZ, R13 ;  /* 0x000000ffff057224 */ /* 0x000fe200078e000d */
[----:B------:R-:W-:Y:S01]  /*d6c0*/  MOV R3, 0x2 ;  /* 0x0000000200037802 */ /* 0x000fe20000000f00 */
[----:B----4-:R-:W-:Y:S01]  /*d6d0*/  IMAD.MOV.U32 R0, RZ, RZ, 0x1c1f ;  /* 0x00001c1fff007424 */ /* 0x010fe200078e00ff */
[----:B------:R-:W-:Y:S02]  /*d6e0*/  MOV R2, 0xd700 ;  /* 0x0000d70000027802 */ /* 0x000fe40000000f00 */
[----:B-123--:R-:W-:Y:S05]  /*d6f0*/  CALL.REL.NOINC `($__internal_1_$__cuda_sm70_shflsync_idx_p) ;  /* 0x00000d8000007944 */ /* 0x00efea0003c00000 */
[----:B------:R-:W-:Y:S05]  /*d700*/  BRA `(.L_x_137) ;  /* 0xffffc39000007947 */ /* 0x000fea000383ffff */
.L_x_74:
[----:B------:R-:W-:Y:S01]  /*d710*/  IMAD.MOV.U32 R5, RZ, RZ, R12 ;  /* 0x000000ffff057224 */ /* 0x000fe200078e000c */
[----:B-1----:R-:W-:Y:S01]  /*d720*/  MOV R3, 0x3 ;  /* 0x0000000300037802 */ /* 0x002fe20000000f00 */
        /* <DEDUP_REMOVED lines=10> */
.L_x_76:
[----:B------:R-:W-:Y:S01]  /*d7d0*/  IMAD.MOV.U32 R5, RZ, RZ, R12 ;  /* 0x000000ffff057224 */ /* 0x000fe200078e000c */
[----:B------:R-:W-:Y:S01]  /*d7e0*/  MOV R3, RZ ;  /* 0x000000ff00037202 */ /* 0x000fe20000000f00 */
[----:B------:R-:W-:Y:S01]  /*d7f0*/  IMAD.MOV.U32 R0, RZ, RZ, 0x1c1f ;  /* 0x00001c1fff007424 */ /* 0x000fe200078e00ff */
[----:B------:R-:W-:Y:S02]  /*d800*/  MOV R2, 0xd820 ;  /* 0x0000d82000027802 */ /* 0x000fe40000000f00 */
[----:B------:R-:W-:Y:S05]  /*d810*/  CALL.REL.NOINC `($__internal_1_$__cuda_sm70_shflsync_idx_p) ;  /* 0x00000c6000007944 */ /* 0x000fea0003c00000 */
[----:B------:R-:W-:Y:S01]  /*d820*/  MOV R4, R0 ;  /* 0x0000000000047202 */ /* 0x000fe20000000f00 */
[----:B------:R-:W-:Y:S05]  /*d830*/  BRA `(.L_x_139) ;  /* 0xffffc71000007947 */ /* 0x000fea000383ffff */
.L_x_77:
[----:B------:R-:W-:Y:S01]  /*d840*/  IMAD.MOV.U32 R5, RZ, RZ, R13 ;  /* 0x000000ffff057224 */ /* 0x000fe200078e000d */
[----:B------:R-:W-:Y:S01]  /*d850*/  MOV R3, RZ ;  /* 0x000000ff00037202 */ /* 0x000fe20000000f00 */
[----:B------:R-:W-:Y:S01]  /*d860*/  IMAD.MOV.U32 R0, RZ, RZ, 0x1c1f ;  /* 0x00001c1fff007424 */ /* 0x000fe200078e00ff */
[----:B------:R-:W-:Y:S02]  /*d870*/  MOV R2, 0xd890 ;  /* 0x0000d89000027802 */ /* 0x000fe40000000f00 */
[----:B-12---:R-:W-:Y:S05]  /*d880*/  CALL.REL.NOINC `($__internal_1_$__cuda_sm70_shflsync_idx_p) ;  /* 0x00000bf000007944 */ /* 0x006fea0003c00000 */
[----:B------:R-:W-:Y:S05]  /*d890*/  BRA `(.L_x_140) ;  /* 0xffffc6d000007947 */ /* 0x000fea000383ffff */
.L_x_80:
        /* <DEDUP_REMOVED lines=12> */
.L_x_83:
[----:B------:R-:W-:Y:S01]  /*d960*/  IMAD.MOV.U32 R5, RZ, RZ, R12 ;  /* 0x000000ffff057224 */ /* 0x000fe200078e000c */
[----:B-1----:R-:W-:Y:S01]  /*d970*/  MOV R3, 0x2 ;  /* 0x0000000200037802 */ /* 0x002fe20000000f00 */
[----:B----4-:R-:W-:Y:S01]  /*d980*/  IMAD.MOV.U32 R0, RZ, RZ, 0x1c1f ;  /* 0x00001c1fff007424 */ /* 0x010fe200078e00ff */
[----:B------:R-:W-:Y:S02]  /*d990*/  MOV R2, 0xd9b0 ;  /* 0x0000d9b000027802 */ /* 0x000fe40000000f00 */
[----:B--23--:R-:W-:Y:S05]  /*d9a0*/  CALL.REL.NOINC `($__internal_1_$__cuda_sm70_shflsync_idx_p) ;  /* 0x00000ad000007944 */ /* 0x00cfea0003c00000 */
[----:B------:R-:W-:Y:S01]  /*d9b0*/  MOV R4, R0 ;  /* 0x0000000000047202 */ /* 0x000fe20000000f00 */
[----:B------:R-:W-:Y:S05]  /*d9c0*/  BRA `(.L_x_142) ;  /* 0xffffcf5000007947 */ /* 0x000fea000383ffff */
.L_x_84:
[----:B------:R-:W-:Y:S01]  /*d9d0*/  IMAD.MOV.U32 R5, RZ, RZ, R13 ;  /* 0x000000ffff057224 */ /* 0x000fe200078e000d */
[----:B------:R-:W-:Y:S01]  /*d9e0*/  MOV R3, 0x2 ;  /* 0x0000000200037802 */ /* 0x000fe20000000f00 */
[----:B----4-:R-:W-:Y:S01]  /*d9f0*/  IMAD.MOV.U32 R0, RZ, RZ, 0x1c1f ;  /* 0x00001c1fff007424 */ /* 0x010fe200078e00ff */
[----:B------:R-:W-:Y:S02]  /*da00*/  MOV R2, 0xda20 ;  /* 0x0000da2000027802 */ /* 0x000fe40000000f00 */
[----:B-123--:R-:W-:Y:S05]  /*da10*/  CALL.REL.NOINC `($__internal_1_$__cuda_sm70_shflsync_idx_p) ;  /* 0x00000a6000007944 */ /* 0x00efea0003c00000 */
[----:B------:R-:W-:Y:S05]  /*da20*/  BRA `(.L_x_143) ;  /* 0xffffcf1000007947 */ /* 0x000fea000383ffff */
.L_x_87:
[----:B------:R-:W-:Y:S01]  /*da30*/  IMAD.MOV.U32 R5, RZ, RZ, R12 ;  /* 0x000000ffff057224 */ /* 0x000fe200078e000c */
[----:B--2---:R-:W-:Y:S01]  /*da40*/  MOV R3, 0x3 ;  /* 0x0000000300037802 */ /* 0x004fe20000000f00 */
[----:B-1----:R-:W-:Y:S01]  /*da50*/  IMAD.MOV.U32 R0, RZ, RZ, 0x1c1f ;  /* 0x00001c1fff007424 */ /* 0x002fe200078e00ff */
[----:B------:R-:W-:-:S02]  /*da60*/  MOV R2, 0xda80 ;  /* 0x0000da8000027802 */ /* 0x000fc40000000f00 */
[----:B---34-:R-:W-:Y:S05]  /*da70*/  CALL.REL.NOINC `($__internal_1_$__cuda_sm70_shflsync_idx_p) ;  /* 0x00000a0000007944 */ /* 0x018fea0003c00000 */
[----:B------:R-:W-:Y:S01]  /*da80*/  IMAD.MOV.U32 R4, RZ, RZ, R0 ;  /* 0x000000ffff047224 */ /* 0x000fe200078e0000 */
[----:B------:R-:W-:Y:S01]  /*da90*/  MOV R3, 0x3 ;  /* 0x0000000300037802 */ /* 0x000fe20000000f00 */
[----:B------:R-:W-:Y:S01]  /*daa0*/  IMAD.MOV.U32 R5, RZ, RZ, R13 ;  /* 0x000000ffff057224 */ /* 0x000fe200078e000d */
[----:B------:R-:W-:-:S02]  /*dab0*/  MOV R0, 0x1c1f ;  /* 0x00001c1f00007802 */ /* 0x000fc40000000f00 */
[----:B------:R-:W-:Y:S02]  /*dac0*/  MOV R2, 0xdae0 ;  /* 0x0000dae000027802 */ /* 0x000fe40000000f00 */
[----:B------:R-:W-:Y:S05]  /*dad0*/  CALL.REL.NOINC `($__internal_1_$__cuda_sm70_shflsync_idx_p) ;  /* 0x000009a000007944 */ /* 0x000fea0003c00000 */
[----:B------:R-:W-:Y:S05]  /*dae0*/  BRA `(.L_x_144) ;  /* 0xffffd34000007947 */ /* 0x000fea000383ffff */
.L_x_91:
[----:B------:R-:W-:Y:S01]  /*daf0*/  IMAD.MOV.U32 R5, RZ, RZ, R9 ;  /* 0x000000ffff057224 */ /* 0x000fe200078e0009 */
[----:B------:R-:W-:Y:S01]  /*db00*/  MOV R3, RZ ;  /* 0x000000ff00037202 */ /* 0x000fe20000000f00 */
[----:B------:R-:W-:Y:S01]  /*db10*/  IMAD.MOV.U32 R0, RZ, RZ, 0x1c1f ;  /* 0x00001c1fff007424 */ /* 0x000fe200078e00ff */
[----:B------:R-:W-:Y:S02]  /*db20*/  MOV R2, 0xdb40 ;  /* 0x0000db4000027802 */ /* 0x000fe40000000f00 */
[----:B------:R-:W-:Y:S05]  /*db30*/  CALL.REL.NOINC `($__internal_1_$__cuda_sm70_shflsync_idx_p) ;  /* 0x0000094000007944 */ /* 0x000fea0003c00000 */
[----:B------:R-:W-:Y:S01]  /*db40*/  MOV R8, R0 ;  /* 0x0000000000087202 */ /* 0x000fe20000000f00 */
[----:B------:R-:W-:Y:S05]  /*db50*/  BRA `(.L_x_145) ;  /* 0xffffdf1000007947 */ /* 0x000fea000383ffff */
.L_x_92:
[----:B------:R-:W-:Y:S01]  /*db60*/  IMAD.MOV.U32 R5, RZ, RZ, R12 ;  /* 0x000000ffff057224 */ /* 0x000fe200078e000c */
[----:B------:R-:W-:Y:S01]  /*db70*/  MOV R3, RZ ;  /* 0x000000ff00037202 */ /* 0x000fe20000000f00 */
[----:B------:R-:W-:Y:S01]  /*db80*/  IMAD.MOV.U32 R0, RZ, RZ, 0x1c1f ;  /* 0x00001c1fff007424 */ /* 0x000fe200078e00ff */
[----:B------:R-:W-:Y:S02]  /*db90*/  MOV R2, 0xdbb0 ;  /* 0x0000dbb000027802 */ /* 0x000fe40000000f00 */
[----:B-12---:R-:W-:Y:S05]  /*dba0*/  CALL.REL.NOINC `($__internal_1_$__cuda_sm70_shflsync_idx_p) ;  /* 0x000008d000007944 */ /* 0x006fea0003c00000 */
[----:B------:R-:W-:Y:S05]  /*dbb0*/  BRA `(.L_x_146) ;  /* 0xffffded000007947 */ /* 0x000fea000383ffff */
.L_x_95:
        /* <DEDUP_REMOVED lines=12> */
.L_x_98:
[----:B-1----:R-:W-:Y:S01]  /*dc80*/  IMAD.MOV.U32 R5, RZ, RZ, R9 ;  /* 0x000000ffff057224 */ /* 0x002fe200078e0009 */
[----:B------:R-:W-:Y:S01]  /*dc90*/  MOV R3, 0x2 ;  /* 0x0000000200037802 */ /* 0x000fe20000000f00 */
[----:B----4-:R-:W-:Y:S01]  /*dca0*/  IMAD.MOV.U32 R0, RZ, RZ, 0x1c1f ;  /* 0x00001c1fff007424 */ /* 0x010fe200078e00ff */
[----:B------:R-:W-:Y:S02]  /*dcb0*/  MOV R2, 0xdcd0 ;  /* 0x0000dcd000027802 */ /* 0x000fe40000000f00 */
[----:B--23--:R-:W-:Y:S05]  /*dcc0*/  CALL.REL.NOINC `($__internal_1_$__cuda_sm70_shflsync_idx_p) ;  /* 0x000007b000007944 */ /* 0x00cfea0003c00000 */
[----:B------:R-:W-:Y:S01]  /*dcd0*/  MOV R8, R0 ;  /* 0x0000000000087202 */ /* 0x000fe20000000f00 */
[----:B------:R-:W-:Y:S05]  /*dce0*/  BRA `(.L_x_148) ;  /* 0xffffe05000007947 */ /* 0x000fea000383ffff */
.L_x_99:
[----:B------:R-:W-:Y:S01]  /*dcf0*/  IMAD.MOV.U32 R5, RZ, RZ, R12 ;  /* 0x000000ffff057224 */ /* 0x000fe200078e000c */
[----:B------:R-:W-:Y:S01]  /*dd00*/  MOV R3, 0x2 ;  /* 0x0000000200037802 */ /* 0x000fe20000000f00 */
[----:B----4-:R-:W-:Y:S01]  /*dd10*/  IMAD.MOV.U32 R0, RZ, RZ, 0x1c1f ;  /* 0x00001c1fff007424 */ /* 0x010fe200078e00ff */
[----:B------:R-:W-:Y:S02]  /*dd20*/  MOV R2, 0xdd40 ;  /* 0x0000dd4000027802 */ /* 0x000fe40000000f00 */
[----:B-123--:R-:W-:Y:S05]  /*dd30*/  CALL.REL.NOINC `($__internal_1_$__cuda_sm70_shflsync_idx_p) ;  /* 0x0000074000007944 */ /* 0x00efea0003c00000 */
[----:B------:R-:W-:Y:S05]  /*dd40*/  BRA `(.L_x_149) ;  /* 0xffffe01000007947 */ /* 0x000fea000383ffff */
.L_x_102:
        /* <DEDUP_REMOVED lines=12> */
.L_x_104:
[----:B---3--:R-:W-:Y:S01]  /*de10*/  IMAD.MOV.U32 R5, RZ, RZ, R74 ;  /* 0x000000ffff057224 */ /* 0x008fe200078e004a */
[----:B------:R-:W-:Y:S01]  /*de20*/  MOV R3, RZ ;  /* 0x000000ff00037202 */ /* 0x000fe20000000f00 */
[----:B------:R-:W-:Y:S01]  /*de30*/  IMAD.MOV.U32 R0, RZ, RZ, 0x1f ;  /* 0x0000001fff007424 */ /* 0x000fe200078e00ff */
[----:B------:R-:W-:Y:S02]  /*de40*/  MOV R2, 0xde60 ;  /* 0x0000de6000027802 */ /* 0x000fe40000000f00 */
[----:B-12---:R-:W-:Y:S05]  /*de50*/  CALL.REL.NOINC `($__internal_1_$__cuda_sm70_shflsync_idx_p) ;  /* 0x0000062000007944 */ /* 0x006fea0003c00000 */
[----:B------:R-:W-:Y:S01]  /*de60*/  MOV R9, R0 ;  /* 0x0000000000097202 */ /* 0x000fe20000000f00 */
[----:B------:R-:W-:Y:S05]  /*de70*/  BRA `(.L_x_151) ;  /* 0xffffe23000007947 */ /* 0x000fea000383ffff */
.L_x_105:
[----:B---3--:R-:W-:Y:S01]  /*de80*/  IMAD.MOV.U32 R5, RZ, RZ, R74 ;  /* 0x000000ffff057224 */ /* 0x008fe200078e004a */
[----:B------:R-:W-:Y:S01]  /*de90*/  MOV R3, 0x1 ;  /* 0x0000000100037802 */ /* 0x000fe20000000f00 */
[----:B------:R-:W-:Y:S01]  /*dea0*/  IMAD.MOV.U32 R0, RZ, RZ, 0x1f ;  /* 0x0000001fff007424 */ /* 0x000fe200078e00ff */
[----:B------:R-:W-:Y:S02]  /*deb0*/  MOV R2, 0xded0 ;  /* 0x0000ded000027802 */ /* 0x000fe40000000f00 */
[----:B-12-4-:R-:W-:Y:S05]  /*dec0*/  CALL.REL.NOINC `($__internal_1_$__cuda_sm70_shflsync_idx_p) ;  /* 0x000005b000007944 */ /* 0x016fea0003c00000 */
[----:B------:R-:W-:Y:S01]  /*ded0*/  MOV R8, R0 ;  /* 0x0000000000087202 */ /* 0x000fe20000000f00 */
[----:B------:R-:W-:Y:S05]  /*dee0*/  BRA `(.L_x_152) ;  /* 0xffffe1e000007947 */ /* 0x000fea000383ffff */
.L_x_106:
[----:B------:R-:W-:Y:S02]  /*def0*/  MOV R2, 0x1 ;  /* 0x0000000100027802 */ /* 0x000fe40000000f00 */
[----:B------:R-:W-:-:S02]  /*df00*/  MOV R3, 0xdf20 ;  /* 0x0000df2000037802 */ /* 0x000fc40000000f00 */
[----:B--234-:R-:W-:Y:S05]  /*df10*/  CALL.REL.NOINC `($__internal_2_$__cuda_sm70_shflsync_up_p) ;  /* 0x000005b000007944 */ /* 0x01cfea0003c00000 */
[----:B------:R-:W-:Y:S05]  /*df20*/  BRA `(.L_x_153) ;  /* 0xffffe2c000007947 */ /* 0x000fea000383ffff */
.L_x_107:
[----:B------:R-:W-:Y:S02]  /*df30*/  MOV R2, 0x2 ;  /* 0x0000000200027802 */ /* 0x000fe40000000f00 */
[----:B------:R-:W-:-:S02]  /*df40*/  MOV R3, 0xdf60 ;  /* 0x0000df6000037802 */ /* 0x000fc40000000f00 */
[----:B--2-4-:R-:W-:Y:S05]  /*df50*/  CALL.REL.NOINC `($__internal_2_$__cuda_sm70_shflsync_up_p) ;  /* 0x0000057000007944 */ /* 0x014fea0003c00000 */
        /* <DEDUP_REMOVED lines=23> */
.L_x_111:
[----:B------:R-:W-:Y:S02]  /*e0d0*/  MOV R2, 0x1 ;  /* 0x0000000100027802 */ /* 0x000fe40000000f00 */
[----:B------:R-:W-:Y:S02]  /*e0e0*/  MOV R3, 0xe100 ;  /* 0x0000e10000037802 */ /* 0x000fe40000000f00 */
[----:B------:R-:W-:Y:S05]  /*e0f0*/  CALL.REL.NOINC `($__internal_2_$__cuda_sm70_shflsync_up_p) ;  /* 0x000003d000007944 */ /* 0x000fea0003c00000 */
[----:B------:R-:W-:Y:S01]  /*e100*/  MOV R2, R4 ;  /* 0x0000000400027202 */ /* 0x000fe20000000f00 */
[----:B------:R-:W-:Y:S05]  /*e110*/  BRA `(.L_x_155) ;  /* 0xffffe32000007947 */ /* 0x000fea000383ffff */
.L_x_112:
[----:B------:R-:W-:Y:S02]  /*e120*/  MOV R2, 0x2 ;  /* 0x0000000200027802 */ /* 0x000fe40000000f00 */
[----:B------:R-:W-:Y:S02]  /*e130*/  MOV R3, 0xe150 ;  /* 0x0000e15000037802 */ /* 0x000fe40000000f00 */
        /* <DEDUP_REMOVED lines=24> */
.L_x_114:
[----:B------:R-:W-:Y:S02]  /*e2c0*/  SEL R0, RZ, 0x1, P0 ;  /* 0x00000001ff007807 */ /* 0x000fe40000000000 */
[----:B------:R-:W-:Y:S02]  /*e2d0*/  MOV R2, 0xe2f0 ;  /* 0x0000e2f000027802 */ /* 0x000fe40000000f00 */
[----:B-1----:R-:W-:Y:S05]  /*e2e0*/  CALL.REL.NOINC `($__internal_3_$__cuda_sm70_votesync_ballot) ;  /* 0x0000025000007944 */ /* 0x002fea0003c00000 */
[----:B------:R-:W-:Y:S01]  /*e2f0*/  MOV R10, R0 ;  /* 0x00000000000a7202 */ /* 0x000fe20000000f00 */
[----:B------:R-:W-:Y:S05]  /*e300*/  BRA `(.L_x_157) ;  /* 0xffffe2c000007947 */ /* 0x000fea000383ffff */
.L_x_115:
[----:B------:R-:W-:Y:S01]  /*e310*/  IMAD.MOV.U32 R5, RZ, RZ, R6 ;  /* 0x000000ffff057224 */ /* 0x000fe200078e0006 */
[----:B---3--:R-:W-:Y:S01]  /*e320*/  MOV R3, R12 ;  /* 0x0000000c00037202 */ /* 0x008fe20000000f00 */
[----:B------:R-:W-:Y:S01]  /*e330*/  IMAD.MOV.U32 R0, RZ, RZ, 0x1f ;  /* 0x0000001fff007424 */ /* 0x000fe200078e00ff */
[----:B------:R-:W-:Y:S02]  /*e340*/  MOV R2, 0xe360 ;  /* 0x0000e36000027802 */ /* 0x000fe40000000f00 */
[----:B-12---:R-:W-:Y:S05]  /*e350*/  CALL.REL.NOINC `($__internal_1_$__cuda_sm70_shflsync_idx_p) ;  /* 0x0000012000007944 */ /* 0x006fea0003c00000 */
[----:B------:R-:W-:Y:S01]  /*e360*/  IMAD.MOV.U32 R8, RZ, RZ, R0 ;  /* 0x000000ffff087224 */ /* 0x000fe200078e0000 */
[----:B------:R-:W-:Y:S01]  /*e370*/  MOV R3, R12 ;  /* 0x0000000c00037202 */ /* 0x000fe20000000f00 */
[----:B------:R-:W-:Y:S01]  /*e380*/  IMAD.MOV.U32 R5, RZ, RZ, R7 ;  /* 0x000000ffff057224 */ /* 0x000fe200078e0007 */
[----:B------:R-:W-:Y:S02]  /*e390*/  MOV R0, 0x1f ;  /* 0x0000001f00007802 */ /* 0x000fe40000000f00 */
[----:B------:R-:W-:-:S02]  /*e3a0*/  MOV R2, 0xe3c0 ;  /* 0x0000e3c000027802 */ /* 0x000fc40000000f00 */
[----:B------:R-:W-:Y:S05]  /*e3b0*/  CALL.REL.NOINC `($__internal_1_$__cuda_sm70_shflsync_idx_p) ;  /* 0x000000c000007944 */ /* 0x000fea0003c00000 */
[----:B------:R-:W-:Y:S01]  /*e3c0*/  MOV R7, R0 ;  /* 0x0000000000077202 */ /* 0x000fe20000000f00 */
[----:B------:R-:W-:Y:S05]  /*e3d0*/  BRA `(.L_x_158) ;  /* 0xffffe23000007947 */ /* 0x000fea000383ffff */
.L_x_118:
[----:B------:R-:W-:Y:S01]  /*e3e0*/  IMAD.MOV.U32 R5, RZ, RZ, R4 ;  /* 0x000000ffff057224 */ /* 0x000fe200078e0004 */
[----:B------:R-:W-:-:S02]  /*e3f0*/  MOV R0, 0x1f ;  /* 0x0000001f00007802 */ /* 0x000fc40000000f00 */
[----:B------:R-:W-:Y:S02]  /*e400*/  MOV R2, 0xe420 ;  /* 0x0000e42000027802 */ /* 0x000fe40000000f00 */
[----:B-1234-:R-:W-:Y:S05]  /*e410*/  CALL.REL.NOINC `($__internal_1_$__cuda_sm70_shflsync_idx_p) ;  /* 0x0000006000007944 */ /* 0x01efea0003c00000 */
[----:B------:R-:W-:Y:S01]  /*e420*/  MOV R13, R0 ;  /* 0x00000000000d7202 */ /* 0x000fe20000000f00 */
[----:B------:R-:W-:Y:S05]  /*e430*/  BRA `(.L_x_117) ;  /* 0xffffe23000007947 */ /* 0x000fea000383ffff */
        .weak           $__internal_0_$__cuda_sm70_shflsync_bfly_p
        .type           $__internal_0_$__cuda_sm70_shflsync_bfly_p,@function
        .size           $__internal_0_$__cuda_sm70_shflsync_bfly_p,($__internal_1_$__cuda_sm70_shflsync_idx_p - $__internal_0_$__cuda_sm70_shflsync_bfly_p)
$__internal_0_$__cuda_sm70_shflsync_bfly_p:
[----:B------:R-:W-:Y:S04]  /*e440*/  WARPSYNC R9 ;  /* 0x0000000900007348 */ /* 0x000fe80003800000 */
[----:B------:R1:W2:Y:S02]  /*e450*/  SHFL.BFLY PT, R8, R0, R3, R10 ;  /* 0x0c00000300087389 */ /* 0x0002a400000e000a */
[----:B-1----:R-:W-:-:S04]  /*e460*/  MOV R3, 0x0 ;  /* 0x0000000000037802 */ /* 0x002fc80000000f00 */
[----:B--2---:R-:W-:Y:S05]  /*e470*/  RET.REL.NODEC R2 `(_ZN7cutlass13device_kernelIN5flash19enable_sm80_to_sm89INS1_16FlashAttnFwdSm80INS1_25CollectiveMainloopFwdSm80ILi4ELi1ELb0EN4cute5tupleIJNS5_1CILi128EEENS7_ILi48EEENS7_ILi96EEEEEELi96ENS_6half_tEfNS_4arch4Sm80ELb0ELb0ELb0ELb1ELb0ELb0ELb1ELb1EEENS1_21CollectiveEpilogueFwdINS6_IJS8_SA_S9_EEENS6_IJNS7_ILi1EEESI_SI_EEESC_SE_Li128ELb1ELb1ELb1ELb0EEENS1_36VarlenDynamicPersistentTileSchedulerILi128ELi48ELi128ELi128ELb1ELb1ELb0ELb0ELb1ELb1EEEEEEEEEvNT_6ParamsE) ;  /* 0xffff1b8002007950 */ /* 0x004fea0003c3ffff */
        .weak           $__internal_1_$__cuda_sm70_shflsync_idx_p
        .type           $__internal_1_$__cuda_sm70_shflsync_idx_p,@function
        .size           $__internal_1_$__cuda_sm70_shflsync_idx_p,($__internal_2_$__cuda_sm70_shflsync_up_p - $__internal_1_$__cuda_sm70_shflsync_idx_p)
$__internal_1_$__cuda_sm70_shflsync_idx_p:
[----:B------:R-:W-:-:S04]  /*e480*/  MOV R15, 0xffffffff ;  /* 0xffffffff000f7802 */ /* 0x000fc80000000f00 */
[----:B------:R-:W-:Y:S04]  /*e490*/  WARPSYNC R15 ;  /* 0x0000000f00007348 */ /* 0x000fe80003800000 */
[----:B------:R1:W2:Y:S02]  /*e4a0*/  SHFL.IDX PT, R0, R5, R3, R0 ;  /* 0x0000000305007389 */ /* 0x0002a400000e0000 */
[----:B-1----:R-:W-:-:S04]  /*e4b0*/  MOV R3, 0x0 ;  /* 0x0000000000037802 */ /* 0x002fc80000000f00 */
[----:B--2---:R-:W-:Y:S05]  /*e4c0*/  RET.REL.NODEC R2 `(_ZN7cutlass13device_kernelIN5flash19enable_sm80_to_sm89INS1_16FlashAttnFwdSm80INS1_25CollectiveMainloopFwdSm80ILi4ELi1ELb0EN4cute5tupleIJNS5_1CILi128EEENS7_ILi48EEENS7_ILi96EEEEEELi96ENS_6half_tEfNS_4arch4Sm80ELb0ELb0ELb0ELb1ELb0ELb0ELb1ELb1EEENS1_21CollectiveEpilogueFwdINS6_IJS8_SA_S9_EEENS6_IJNS7_ILi1EEESI_SI_EEESC_SE_Li128ELb1ELb1ELb1ELb0EEENS1_36VarlenDynamicPersistentTileSchedulerILi128ELi48ELi128ELi128ELb1ELb1ELb0ELb0ELb1ELb1EEEEEEEEEvNT_6ParamsE) ;  /* 0xffff1b3002007950 */ /* 0x004fea0003c3ffff */
        .weak           $__internal_2_$__cuda_sm70_shflsync_up_p
        .type           $__internal_2_$__cuda_sm70_shflsync_up_p,@function
        .size           $__internal_2_$__cuda_sm70_shflsync_up_p,($__internal_3_$__cuda_sm70_votesync_ballot - $__internal_2_$__cuda_sm70_shflsync_up_p)
$__internal_2_$__cuda_sm70_shflsync_up_p:
[----:B------:R-:W-:Y:S02]  /*e4d0*/  IMAD.MOV.U32 R4, RZ, RZ, RZ ;  /* 0x000000ffff047224 */ /* 0x000fe400078e00ff */
[----:B------:R-:W-:-:S04]  /*e4e0*/  IMAD.MOV.U32 R10, RZ, RZ, -0x1 ;  /* 0xffffffffff0a7424 */ /* 0x000fc800078e00ff */
[----:B------:R-:W-:Y:S04]  /*e4f0*/  WARPSYNC R10 ;  /* 0x0000000a00007348 */ /* 0x000fe80003800000 */
[----:B------:R1:W2:Y:S02]  /*e500*/  SHFL.UP PT, R4, R0, R2, R4 ;  /* 0x0400000200047389 */ /* 0x0002a400000e0004 */
[----:B-1----:R-:W-:Y:S02]  /*e510*/  MOV R2, R3 ;  /* 0x0000000300027202 */ /* 0x002fe40000000f00 */
[----:B------:R-:W-:-:S04]  /*e520*/  MOV R3, 0x0 ;  /* 0x0000000000037802 */ /* 0x000fc80000000f00 */
[----:B--2---:R-:W-:Y:S05]  /*e530*/  RET.REL.NODEC R2 `(_ZN7cutlass13device_kernelIN5flash19enable_sm80_to_sm89INS1_16FlashAttnFwdSm80INS1_25CollectiveMainloopFwdSm80ILi4ELi1ELb0EN4cute5tupleIJNS5_1CILi128EEENS7_ILi48EEENS7_ILi96EEEEEELi96ENS_6half_tEfNS_4arch4Sm80ELb0ELb0ELb0ELb1ELb0ELb0ELb1ELb1EEENS1_21CollectiveEpilogueFwdINS6_IJS8_SA_S9_EEENS6_IJNS7_ILi1EEESI_SI_EEESC_SE_Li128ELb1ELb1ELb1ELb0EEENS1_36VarlenDynamicPersistentTileSchedulerILi128ELi48ELi128ELi128ELb1ELb1ELb0ELb0ELb1ELb1EEEEEEEEEvNT_6ParamsE) ;  /* 0xffff1ac002007950 */ /* 0x004fea0003c3ffff */
        .weak           $__internal_3_$__cuda_sm70_votesync_ballot
        .type           $__internal_3_$__cuda_sm70_votesync_ballot,@function
        .size           $__internal_3_$__cuda_sm70_votesync_ballot,(.L_x_1425 - $__internal_3_$__cuda_sm70_votesync_ballot)
$__internal_3_$__cuda_sm70_votesync_ballot:
[----:B------:R-:W-:Y:S01]  /*e540*/  ISETP.NE.U32.AND P0, PT, R0, 0x1, PT ;  /* 0x000000010000780c */ /* 0x000fe20003f05070 */
[----:B------:R-:W-:-:S04]  /*e550*/  IMAD.MOV.U32 R3, RZ, RZ, -0x1 ;  /* 0xffffffffff037424 */ /* 0x000fc800078e00ff */
[----:B------:R-:W-:Y:S08]  /*e560*/  WARPSYNC R3 ;  /* 0x0000000300007348 */ /* 0x000ff00003800000 */
[----:B------:R-:W-:-:S04]  /*e570*/  VOTE.ANY R0, PT, !P0 ;  /* 0x0000000000007806 */ /* 0x000fc800040e0100 */
[----:B------:R-:W-:Y:S01]  /*e580*/  LOP3.LUT R0, R0, R3, RZ, 0xc0, !PT ;  /* 0x0000000300007212 */ /* 0x000fe200078ec0ff */
[----:B------:R-:W-:-:S04]  /*e590*/  IMAD.MOV.U32 R3, RZ, RZ, 0x0 ;  /* 0x00000000ff037424 */ /* 0x000fc800078e00ff */
[----:B------:R-:W-:Y:S05]  /*e5a0*/  RET.REL.NODEC R2 `(_ZN7cutlass13device_kernelIN5flash19enable_sm80_to_sm89INS1_16FlashAttnFwdSm80INS1_25CollectiveMainloopFwdSm80ILi4ELi1ELb0EN4cute5tupleIJNS5_1CILi128EEENS7_ILi48EEENS7_ILi96EEEEEELi96ENS_6half_tEfNS_4arch4Sm80ELb0ELb0ELb0ELb1ELb0ELb0ELb1ELb1EEENS1_21CollectiveEpilogueFwdINS6_IJS8_SA_S9_EEENS6_IJNS7_ILi1EEESI_SI_EEESC_SE_Li128ELb1ELb1ELb1ELb0EEENS1_36VarlenDynamicPersistentTileSchedulerILi128ELi48ELi128ELi128ELb1ELb1ELb0ELb0ELb1ELb1EEEEEEEEEvNT_6ParamsE) ;  /* 0xffff1a5002007950 */ /* 0x000fea0003c3ffff */
.L_x_159:
        /* <DEDUP_REMOVED lines=13> */
.L_x_1425:


//--------------------- .text._ZN7cutlass13device_kernelIN5flash19enable_sm80_to_sm89INS1_16FlashAttnFwdSm80INS1_25CollectiveMainloopFwdSm80ILi4ELi1ELb0EN4cute5tupleIJNS5_1CILi128EEENS7_ILi48EEENS7_ILi96EEEEEELi96ENS_6half_tEfNS_4arch4Sm80ELb0ELb0ELb0ELb1ELb0ELb1ELb1ELb1EEENS1_21CollectiveEpilogueFwdINS6_IJS8_SA_S9_EEENS6_IJNS7_ILi1EEESI_SI_EEESC_SE_Li128ELb1ELb1ELb1ELb0EEENS1_36VarlenDynamicPersistentTileSchedulerILi128ELi48ELi128ELi128ELb1ELb1ELb0ELb0ELb1ELb1EEEEEEEEEvNT_6ParamsE --------------------------
	.section	.text._ZN7cutlass13device_kernelIN5flash19enable_sm80_to_sm89INS1_16FlashAttnFwdSm80INS1_25CollectiveMainloopFwdSm80ILi4ELi1ELb0EN4cute5tupleIJNS5_1CILi128EEENS7_ILi48EEENS7_ILi96EEEEEELi96ENS_6half_tEfNS_4arch4Sm80ELb0ELb0ELb0ELb1ELb0ELb1ELb1ELb1EEENS1_21CollectiveEpilogueFwdINS6_IJS8_SA_S9_EEENS6_IJNS7_ILi1EEESI_SI_EEESC_SE_Li128ELb1ELb1ELb1ELb0EEENS1_36VarlenDynamicPersistentTileSchedulerILi128ELi48ELi128ELi128ELb1ELb1ELb0ELb0ELb1ELb1EEEEEEEEEvNT_6ParamsE,"ax",@progbits
	.sectioninfo	@"SHI_REGISTERS=255"
	.align	128
.text._ZN7cutlass13device_kernelIN5flash19enable_sm80_to_sm89INS1_16FlashAttnFwdSm80INS1_25CollectiveMainloopFwdSm80ILi4ELi1ELb0EN4cute5tupleIJNS5_1CILi128EEENS7_ILi48EEENS7_ILi96EEEEEELi96ENS_6half_tEfNS_4arch4Sm80ELb0ELb0ELb0ELb1ELb0ELb1ELb1ELb1EEENS1_21CollectiveEpilogueFwdINS6_IJS8_SA_S9_EEENS6_IJNS7_ILi1EEESI_SI_EEESC_SE_Li128ELb1ELb1ELb1ELb0EEENS1_36VarlenDynamicPersistentTileSchedulerILi128ELi48ELi128ELi128ELb1ELb1ELb0ELb0ELb1ELb1EEEEEEEEEvNT_6ParamsE:
        .type           _ZN7cutlass13device_kernelIN5flash19enable_sm80_to_sm89INS1_16FlashAttnFwdSm80INS1_25CollectiveMainloopFwdSm80ILi4ELi1ELb0EN4cute5tupleIJNS5_1CILi128EEENS7_ILi48EEENS7_ILi96EEEEEELi96ENS_6half_tEfNS_4arch4Sm80ELb0ELb0ELb0ELb1ELb0ELb1ELb1ELb1EEENS1_21CollectiveEpilogueFwdINS6_IJS8_SA_S9_EEENS6_IJNS7_ILi1EEESI_SI_EEESC_SE_Li128ELb1ELb1ELb1ELb0EEENS1_36VarlenDynamicPersistentTileSchedulerILi128ELi48ELi128ELi128ELb1ELb1ELb0ELb0ELb1ELb1EEEEEEEEEvNT_6ParamsE,@function
        .size           _ZN7cutlass13device_kernelIN5flash19enable_sm80_to_sm89INS1_16FlashAttnFwdSm80INS1_25CollectiveMainloopFwdSm80ILi4ELi1ELb0EN4cute5tupleIJNS5_1CILi128EEENS7_ILi48EEENS7_ILi96EEEEEELi96ENS_6half_tEfNS_4arch4Sm80ELb0ELb0ELb0ELb1ELb0ELb1ELb1ELb1EEENS1_21CollectiveEpilogueFwdINS6_IJS8_SA_S9_EEENS6_IJNS7_ILi1EEESI_SI_EEESC_SE_Li128ELb1ELb1ELb1ELb0EEENS1_36VarlenDynamicPersistentTileSchedulerILi128ELi48ELi128ELi128ELb1ELb1ELb0ELb0ELb1ELb1EEEEEEEEEvNT_6ParamsE,(.L_x_1430 - _ZN7cutlass13device_kernelIN5flash19enable_sm80_to_sm89INS1_16FlashAttnFwdSm80INS1_25CollectiveMainloopFwdSm80ILi4ELi1ELb0EN4cute5tupleIJNS5_1CILi128EEENS7_ILi48EEENS7_ILi96EEEEEELi96ENS_6half_tEfNS_4arch4Sm80ELb0ELb0ELb0ELb1ELb0ELb1ELb1ELb1EEENS1_21CollectiveEpilogueFwdINS6_IJS8_SA_S9_EEENS6_IJNS7_ILi1EEESI_SI_EEESC_SE_Li128ELb1ELb1ELb1ELb0EEENS1_36VarlenDynamicPersistentTileSchedulerILi128ELi48ELi128ELi128ELb1ELb1ELb0ELb0ELb1ELb1EEEEEEEEEvNT_6ParamsE)
        .other          _ZN7cutlass13device_kernelIN5flash19enable_sm80_to_sm89INS1_16FlashAttnFwdSm80INS1_25CollectiveMainloopFwdSm80ILi4ELi1ELb0EN4cute5tupleIJNS5_1CILi128EEENS7_ILi48EEENS7_ILi96EEEEEELi96ENS_6half_tEfNS_4arch4Sm80ELb0ELb0ELb0ELb1ELb0ELb1ELb1ELb1EEENS1_21CollectiveEpilogueFwdINS6_IJS8_SA_S9_EEENS6_IJNS7_ILi1EEESI_SI_EEESC_SE_Li128ELb1ELb1ELb1ELb0EEENS1_36VarlenDynamicPersistentTileSchedulerILi128ELi48ELi128ELi128ELb1ELb1ELb0ELb0ELb1ELb1EEEEEEEEEvNT_6ParamsE,@"STO_CUDA_ENTRY STV_DEFAULT"
_ZN7cutlass13device_kernelIN5flash19enable_sm80_to_sm89INS1_16FlashAttnFwdSm80INS1_25CollectiveMainloopFwdSm80ILi4ELi1ELb0EN4cute5tupleIJNS5_1CILi128EEENS7_ILi48EEENS7_ILi96EEEEEELi96ENS_6half_tEfNS_4arch4Sm80ELb0ELb0ELb0ELb1ELb0ELb1ELb1ELb1EEENS1_21CollectiveEpilogueFwdINS6_IJS8_SA_S9_EEENS6_IJNS7_ILi1EEESI_SI_EEESC_SE_Li128ELb1ELb1ELb1ELb0EEENS1_36VarlenDynamicPersistentTileSchedulerILi128ELi48ELi128ELi128ELb1ELb1ELb0ELb0ELb1ELb1EEEEEEEEEvNT_6ParamsE:
[----:B------:R-:W-:-:S03]  /*0000*/  MOV R1, c[0x0][0x28] ;  /* 0x00000a0000017a02 */ /* 0x000fc60000000f00 */
[----:B------:R-:W1:Y:S01]  /*0010*/  S2R R2, SR_TID.X ;  /* 0x0000000000027919 */ /* 0x000e620000002100 */
[----:B------:R-:W-:Y:S01]  /*0020*/  IADD3 R1, R1, -0x88, RZ ;  /* 0xffffff7801017810 */ /* 0x000fe20007ffe0ff */
[----:B------:R-:W-:Y:S01]  /*0030*/  ULDC.64 UR6, c[0x0][0x118] ;  /* 0x0000460000067ab9 */ /* 0x000fe20000000a00 */
[----:B-1----:R-:W-:-:S05]  /*0040*/  SHF.R.U32.HI R0, RZ, 0x5, R2 ;  /* 0x00000005ff007819 */ /* 0x002fca0000011602 */
[----:B------:R-:W1:Y:S02]  /*0050*/  SHFL.IDX PT, R3, R0, RZ, 0x1f ;  /* 0x00001fff00037589 */ /* 0x000e6400000e0000 */
[----:B-1----:R-:W-:Y:S02]  /*0060*/  ISETP.NE.AND P0, PT, R3, RZ, PT ;  /* 0x000000ff0300720c */ /* 0x002fe40003f05270 */
[----:B------:R-:W-:Y:S11]  /*0070*/  STL [R1+0x7c], R3 ;  /* 0x00007c0301007387 */ /* 0x000ff60000100800 */
[----:B------:R-:W-:Y:S06]  /*0080*/  @P0 BAR.SYNC.DEFER_BLOCKING 0x5, 0x80 ;  /* 0x0142000000000b1d */ /* 0x000fec0000010000 */
[----:B------:R-:W1:Y:S04]  /*0090*/  @P0 LDS.128 R4, [0xc080] ;  /* 0x00c08000ff040984 */ /* 0x000e680000000c00 */
[----:B-1----:R1:W-:Y:S04]  /*00a0*/  @P0 STL.64 [R1], R4 ;  /* 0x0000000401000387 */ /* 0x0023e80000100a00 */
[----:B------:R1:W-:Y:S04]  /*00b0*/  @P0 STL.64 [R1+0x8], R6 ;  /* 0x0000080601000387 */ /* 0x0003e80000100a00 */
[----:B------:R-:W-:Y:S06]  /*00c0*/  @P0 BAR.ARV 0x4, 0x80 ;  /* 0x0102000000000b1d */ /* 0x000fec0000002000 */
[----:B------:R-:W-:Y:S05]  /*00d0*/  @P0 BRA `(.L_x_160) ;  /* 0x00000b1000000947 */ /* 0x000fea0003800000 */
[----:B------:R-:W-:Y:S01]  /*00e0*/  LOP3.LUT R14, R2, 0x1f, RZ, 0xc0, !PT ;  /* 0x0000001f020e7812 */ /* 0x000fe200078ec0ff */
[----:B------:R-:W-:Y:S01]  /*00f0*/  CS2R R8, SRZ ;  /* 0x0000000000087805 */ /* 0x000fe2000001ff00 */
[----:B-1----:R-:W-:-:S02]  /*0100*/  IMAD.MOV.U32 R7, RZ, RZ, RZ ;  /* 0x000000ffff077224 */ /* 0x002fc400078e00ff */
[----:B------:R-:W-:-:S04]  /*0110*/  ISETP.NE.AND P6, PT, R14, 0x1f, PT ;  /* 0x0000001f0e00780c */ /* 0x000fc80003fc5270 */
[----:B------:R-:W-:-:S13]  /*0120*/  ISETP.GE.OR P0, PT, R14, c[0x0][0x53c], !P6 ;  /* 0x00014f000e007a0c */ /* 0x000fda0007706670 */
[----:B------:R-:W-:Y:S02]  /*0130*/  @!P0 IMAD.MOV.U32 R4, RZ, RZ, 0x4 ;  /* 0x00000004ff048424 */ /* 0x000fe400078e00ff */
[----:B------:R-:W-:Y:S02]  /*0140*/  @!P0 IMAD.MOV.U32 R2, RZ, RZ, 0x4 ;  /* 0x00000004ff028424 */ /* 0x000fe400078e00ff */
[----:B------:R-:W-:-:S04]  /*0150*/  @!P0 IMAD.WIDE.U32 R4, R14, R4, c[0x0][0x580] ;  /* 0x000160000e048625 */ /* 0x000fc800078e0004 */
[C---:B------:R-:W-:Y:S01]  /*0160*/  @!P0 IMAD.WIDE.U32 R2, R14.reuse, R2, c[0x0][0x578] ;  /* 0x00015e000e028625 */ /* 0x040fe200078e0002 */
[----:B------:R-:W2:Y:S04]  /*0170*/  @!P0 LDG.E R8, [R4.64] ;  /* 0x0000000604088981 */ /* 0x000ea8000c1e1900 */
[----:B------:R-:W2:Y:S01]  /*0180*/  @!P0 LDG.E R7, [R2.64] ;  /* 0x0000000602078981 */ /* 0x000ea2000c1e1900 */
[C---:B------:R-:W-:Y:S01]  /*0190*/  ISETP.NE.AND P5, PT, R14.reuse, RZ, PT ;  /* 0x000000ff0e00720c */ /* 0x040fe20003fa5270 */
[----:B------:R-:W1:Y:S01]  /*01a0*/  S2UR UR4, SR_CTAID.X ;  /* 0x00000000000479c3 */ /* 0x000e620000002500 */
[C---:B------:R-:W-:Y:S02]  /*01b0*/  ISETP.GE.U32.AND P4, PT, R14.reuse, 0x2, PT ;  /* 0x000000020e00780c */ /* 0x040fe40003f86070 */
[----:B------:R-:W-:-:S02]  /*01c0*/  ISETP.GE.U32.AND P3, PT, R14, 0x4, PT ;  /* 0x000000040e00780c */ /* 0x000fc40003f66070 */
[C---:B------:R-:W-:Y:S02]  /*01d0*/  ISETP.GE.U32.AND P2, PT, R14.reuse, 0x8, PT ;  /* 0x000000080e00780c */ /* 0x040fe40003f46070 */
[----:B------:R-:W-:Y:S01]  /*01e0*/  ISETP.GE.U32.AND P1, PT, R14, 0x10, PT ;  /* 0x000000100e00780c */ /* 0x000fe20003f26070 */
[----:B--2---:R-:W-:-:S05]  /*01f0*/  IMAD R4, R8, R7, RZ ;  /* 0x0000000708047224 */ /* 0x004fca00078e02ff */
[----:B------:R-:W2:Y:S02]  /*0200*/  SHFL.UP PT, R0, R4, 0x1, RZ ;  /* 0x0420000004007989 */ /* 0x000ea400000e00ff */
[----:B--2---:R-:W-:-:S05]  /*0210*/  SEL R0, R0, RZ, P5 ;  /* 0x000000ff00007207 */ /* 0x004fca0002800000 */
[----:B------:R-:W-:-:S05]  /*0220*/  IMAD.IADD R4, R4, 0x1, R0 ;  /* 0x0000000104047824 */ /* 0x000fca00078e0200 */
        /* <DEDUP_REMOVED lines=12> */
[----:B------:R-:W2:Y:S02]  /*02f0*/  SHFL.IDX PT, R6, R4, 0x1f, 0x1f ;  /* 0x03e01f0004067f89 */ /* 0x000ea400000e0000 */
[----:B--2---:R-:W-:-:S04]  /*0300*/  IMAD R6, R6, c[0x0][0x538], RZ ;  /* 0x00014e0006067a24 */ /* 0x004fc800078e02ff */
[----:B------:R-:W-:Y:S01]  /*0310*/  IMAD.MOV.U32 R0, RZ, RZ, R6 ;  /* 0x000000ffff007224 */ /* 0x000fe200078e0006 */
[----:B-1----:R-:W-:-:S13]  /*0320*/  ISETP.GT.AND P0, PT, R6, UR4, PT ;  /* 0x0000000406007c0c */ /* 0x002fda000bf04270 */
[----:B------:R-:W-:Y:S05]  /*0330*/  @P0 BRA `(.L_x_161) ;  /* 0x0000027000000947 */ /* 0x000fea0003800000 */
[----:B------:R-:W-:Y:S02]  /*0340*/  MOV R6, R0 ;  /* 0x0000000000067202 */ /* 0x000fe40000000f00 */
[----:B------:R-:W-:-:S04]  /*0350*/  MOV R9, RZ ;  /* 0x000000ff00097202 */ /* 0x000fc80000000f00 */
.L_x_165:
        /* <DEDUP_REMOVED lines=12> */
[----:B------:R-:W2:Y:S04]  /*0420*/  @!P0 LDG.E R8, [R4.64] ;  /* 0x0000000604088981 */ /* 0x000ea8000c1e1900 */
[----:B------:R-:W2:Y:S02]  /*0430*/  @!P0 LDG.E R7, [R2.64] ;  /* 0x0000000602078981 */ /* 0x000ea4000c1e1900 */
[----:B--2---:R-:W-:Y:S01]  /*0440*/  IMAD R5, R8, R7, RZ ;  /* 0x0000000708057224 */ /* 0x004fe200078e02ff */
[----:B------:R-:W-:Y:S05]  /*0450*/  BRA.DIV ~URZ, `(.L_x_163) ;  /* 0x000174327f007947 */ /* 0x000fea000b800000 */
[----:B------:R1:W2:Y:S02]  /*0460*/  SHFL.UP PT, R0, R5, 0x1, RZ ;  /* 0x0420000005007989 */ /* 0x0002a400000e00ff */
.L_x_332:
        /* <DEDUP_REMOVED lines=16> */
.L_x_333:
[----:B--2---:R-:W-:-:S05]  /*0570*/  IMAD R0, R0, c[0x0][0x538], RZ ;  /* 0x00014e0000007a24 */ /* 0x004fca00078e02ff */
[----:B------:R-:W-:-:S04]  /*0580*/  IADD3 R6, R0, R6, RZ ;  /* 0x0000000600067210 */ /* 0x000fc80007ffe0ff */
[----:B------:R-:W-:-:S13]  /*0590*/  ISETP.GT.AND P0, PT, R6, UR4, PT ;  /* 0x0000000406007c0c */ /* 0x000fda000bf04270 */
[----:B-1----:R-:W-:Y:S05]  /*05a0*/  @!P0 BRA `(.L_x_165) ;  /* 0xfffffdb000008947 */ /* 0x002fea000383ffff */
.L_x_161:
[----:B------:R-:W-:-:S05]  /*05b0*/  IADD3 R12, -R0, R6, RZ ;  /* 0x00000006000c7210 */ /* 0x000fca0007ffe1ff */
[----:B------:R-:W-:-:S05]  /*05c0*/  IMAD R0, R4, c[0x0][0x538], R12 ;  /* 0x00014e0004007a24 */ /* 0x000fca00078e020c */
[----:B------:R-:W-:Y:S01]  /*05d0*/  ISETP.GT.AND P0, PT, R0, UR4, PT ;  /* 0x0000000400007c0c */ /* 0x000fe2000bf04270 */
[----:B------:R-:W-:-:S12]  /*05e0*/  BRA.DIV ~URZ, `(.L_x_166) ;  /* 0x000174b27f007947 */ /* 0x000fd8000b800000 */
[----:B------:R-:W-:-:S04]  /*05f0*/  VOTE.ANY R6, PT, !P0 ;  /* 0x0000000000067806 */ /* 0x000fc800040e0100 */
.L_x_334:
[----:B------:R1:W2:Y:S01]  /*0600*/  POPC R13, R6 ;  /* 0x00000006000d7309 */ /* 0x0002a20000000000 */
[----:B------:R-:W-:Y:S05]  /*0610*/  BRA.DIV ~URZ, `(.L_x_167) ;  /* 0x000174d27f007947 */ /* 0x000fea000b800000 */
[----:B--2---:R-:W2:Y:S04]  /*0620*/  SHFL.IDX PT, R11, R8, R13, 0x1f ;  /* 0x00001f0d080b7589 */ /* 0x004ea800000e0000 */
[----:B------:R3:W4:Y:S02]  /*0630*/  SHFL.IDX PT, R10, R7, R13, 0x1f ;  /* 0x00001f0d070a7589 */ /* 0x00072400000e0000 */
[----:B---3--:R-:W-:Y:S02]  /*0640*/  MOV R7, RZ ;  /* 0x000000ff00077202 */ /* 0x008fe40000000f00 */
.L_x_335:
[----:B--2-4-:R-:W-:Y:S01]  /*0650*/  ISETP.NE.AND P0, PT, R6, RZ, PT ;  /* 0x000000ff0600720c */ /* 0x014fe20003f05270 */
[----:B------:R-:W-:-:S12]  /*0660*/  BSSY B0, `(.L_x_168) ;  /* 0x0000005000007945 */ /* 0x000fd80003800000 */
[----:B------:R-:W-:Y:S05]  /*0670*/  @!P0 BRA `(.L_x_169) ;  /* 0x0000003000008947 */ /* 0x000fea0003800000 */
[----:B------:R-:W-:Y:S01]  /*0680*/  IADD3 R3, R13, -0x1, RZ ;  /* 0xffffffff0d037810 */ /* 0x000fe20007ffe0ff */
[----:B------:R-:W-:Y:S05]  /*0690*/  BRA.DIV ~URZ, `(.L_x_170) ;  /* 0x000175327f007947 */ /* 0x000fea000b800000 */
[----:B------:R2:W3:Y:S02]  /*06a0*/  SHFL.IDX PT, R7, R4, R3, 0x1f ;  /* 0x00001f0304077589 */ /* 0x0004e400000e0000 */
.L_x_169:
[----:B------:R-:W-:Y:S05]  /*06b0*/  BSYNC B0 ;  /* 0x0000000000007941 */ /* 0x000fea0003800000 */
.L_x_168:
[----:B------:R-:W-:Y:S01]  /*06c0*/  IABS R0, R11 ;  /* 0x0000000b00007213 */ /* 0x000fe20000000000 */
[----:B--23--:R-:W-:-:S04]  /*06d0*/  IMAD R4, R7, c[0x0][0x538], R12 ;  /* 0x00014e0007047a24 */ /* 0x00cfc800078e020c */
[----:B------:R-:W-:Y:S01]  /*06e0*/  IMAD.MOV.U32 R5, RZ, RZ, R0 ;  /* 0x000000ffff057224 */ /* 0x000fe200078e0000 */
[----:B------:R-:W-:Y:S01]  /*06f0*/  IABS R0, R10 ;  /* 0x0000000a00007213 */ /* 0x000fe20000000000 */
[----:B------:R2:W-:Y:S01]  /*0700*/  STL [R1], R4 ;  /* 0x0000000401007387 */ /* 0x0005e20000100800 */
[----:B------:R-:W-:Y:S01]  /*0710*/  IADD3 R12, -R4, UR4, RZ ;  /* 0x00000004040c7c10 */ /* 0x000fe2000fffe1ff */
[----:B------:R-:W3:Y:S02]  /*0720*/  I2F.RP R2, R5 ;  /* 0x0000000500027306 */ /* 0x000ee40000209400 */
[----:B------:R-:W-:Y:S01]  /*0730*/  IMAD.MOV.U32 R7, RZ, RZ, R0 ;  /* 0x000000ffff077224 */ /* 0x000fe200078e0000 */
[----:B-1----:R-:W-:Y:S02]  /*0740*/  IABS R6, R12 ;  /* 0x0000000c00067213 */ /* 0x002fe40000000000 */
[----:B------:R-:W-:-:S03]  /*0750*/  IABS R0, R11 ;  /* 0x0000000b00007213 */ /* 0x000fc60000000000 */
[----:B------:R-:W-:Y:S01]  /*0760*/  I2F.RP R8, R7 ;  /* 0x0000000700087306 */ /* 0x000fe20000209400 */
[----:B------:R-:W-:-:S07]  /*0770*/  IADD3 R0, RZ, -R0, RZ ;  /* 0x80000000ff007210 */ /* 0x000fce0007ffe0ff */
[----:B---3--:R-:W1:Y:S02]  /*0780*/  MUFU.RCP R2, R2 ;  /* 0x0000000200027308 */ /* 0x008e640000001000 */
[----:B-1----:R-:W-:-:S06]  /*0790*/  IADD3 R2, R2, 0xffffffe, RZ ;  /* 0x0ffffffe02027810 */ /* 0x002fcc0007ffe0ff */
[----:B------:R-:W1:Y:S02]  /*07a0*/  F2I.FTZ.U32.TRUNC.NTZ R3, R2 ;  /* 0x0000000200037305 */ /* 0x000e64000021f000 */
[----:B-1----:R-:W-:-:S04]  /*07b0*/  IMAD.MOV R2, RZ, RZ, -R3 ;  /* 0x000000ffff027224 */ /* 0x002fc800078e0a03 */
[----:B--2---:R-:W-:Y:S02]  /*07c0*/  IMAD R4, R2, R5, RZ ;  /* 0x0000000502047224 */ /* 0x004fe400078e02ff */
[----:B------:R-:W-:-:S04]  /*07d0*/  IMAD.MOV.U32 R2, RZ, RZ, RZ ;  /* 0x000000ffff027224 */ /* 0x000fc800078e00ff */
[----:B------:R-:W-:-:S04]  /*07e0*/  IMAD.HI.U32 R2, R3, R4, R2 ;  /* 0x0000000403027227 */ /* 0x000fc800078e0002 */
[----:B------:R-:W-:-:S04]  /*07f0*/  IMAD.MOV.U32 R3, RZ, RZ, R6 ;  /* 0x000000ffff037224 */ /* 0x000fc800078e0006 */
[----:B------:R-:W-:-:S04]  /*0800*/  IMAD.HI.U32 R2, R2, R3, RZ ;  /* 0x0000000302027227 */ /* 0x000fc800078e00ff */
[----:B------:R-:W-:Y:S02]  /*0810*/  IMAD R0, R2, R0, R3 ;  /* 0x0000000002007224 */ /* 0x000fe400078e0203 */
[----:B------:R-:W1:Y:S03]  /*0820*/  MUFU.RCP R3, R8 ;  /* 0x0000000800037308 */ /* 0x000e660000001000 */
[----:B------:R-:W-:Y:S02]  /*0830*/  ISETP.GT.U32.AND P0, PT, R5, R0, PT ;  /* 0x000000000500720c */ /* 0x000fe40003f04070 */
[----:B-1----:R-:W-:-:S11]  /*0840*/  IADD3 R3, R3, 0xffffffe, RZ ;  /* 0x0ffffffe03037810 */ /* 0x002fd60007ffe0ff */
[----:B------:R-:W-:Y:S01]  /*0850*/  @!P0 IMAD.IADD R0, R0, 0x1, -R5 ;  /* 0x0000000100008824 */ /* 0x000fe200078e0a05 */
[----:B------:R-:W-:Y:S02]  /*0860*/  @!P0 IADD3 R2, R2, 0x1, RZ ;  /* 0x0000000102028810 */ /* 0x000fe40007ffe0ff */
[----:B------:R-:W-:Y:S01]  /*0870*/  ISETP.NE.AND P0, PT, R11, RZ, PT ;  /* 0x000000ff0b00720c */ /* 0x000fe20003f05270 */
[----:B------:R-:W1:Y:S01]  /*0880*/  F2I.FTZ.U32.TRUNC.NTZ R3, R3 ;  /* 0x0000000300037305 */ /* 0x000e62000021f000 */
[----:B------:R-:W-:Y:S02]  /*0890*/  ISETP.GE.U32.AND P2, PT, R0, R5, PT ;  /* 0x000000050000720c */ /* 0x000fe40003f46070 */
[----:B------:R-:W-:-:S04]  /*08a0*/  LOP3.LUT R0, R12, R11, RZ, 0x3c, !PT ;  /* 0x0000000b0c007212 */ /* 0x000fc800078e3cff */
[----:B------:R-:W-:-:S07]  /*08b0*/  ISETP.GE.AND P1, PT, R0, RZ, PT ;  /* 0x000000ff0000720c */ /* 0x000fce0003f26270 */
[----:B------:R-:W-:Y:S02]  /*08c0*/  @P2 IADD3 R2, R2, 0x1, RZ ;  /* 0x0000000102022810 */ /* 0x000fe40007ffe0ff */
[----:B-1----:R-:W-:-:S03]  /*08d0*/  IADD3 R0, RZ, -R3, RZ ;  /* 0x80000003ff007210 */ /* 0x002fc60007ffe0ff */
[----:B------:R-:W-:Y:S02]  /*08e0*/  IMAD.MOV.U32 R4, RZ, RZ, R2 ;  /* 0x000000ffff047224 */ /* 0x000fe400078e0002 */
[----:B------:R-:W-:Y:S01]  /*08f0*/  IMAD.MOV.U32 R2, RZ, RZ, R0 ;  /* 0x000000ffff027224 */ /* 0x000fe200078e0000 */
[----:B------:R-:W-:Y:S01]  /*0900*/  IABS R0, R10 ;  /* 0x0000000a00007213 */ /* 0x000fe20000000000 */
[----:B------:R-:W-:Y:S01]  /*0910*/  @!P1 IMAD.MOV R4, RZ, RZ, -R4 ;  /* 0x000000ffff049224 */ /* 0x000fe200078e0a04 */
[----:B------:R-:W-:Y:S01]  /*0920*/  @!P0 LOP3.LUT R4, RZ, R11, RZ, 0x33, !PT ;  /* 0x0000000bff048212 */ /* 0x000fe200078e33ff */
[----:B------:R-:W-:Y:S01]  /*0930*/  IMAD R5, R2, R7, RZ ;  /* 0x0000000702057224 */ /* 0x000fe200078e02ff */
[----:B------:R-:W-:Y:S01]  /*0940*/  MOV R2, RZ ;  /* 0x000000ff00027202 */ /* 0x000fe20000000f00 */
[----:B------:R-:W-:Y:S01]  /*0950*/  IMAD.MOV R6, RZ, RZ, -R0 ;  /* 0x000000ffff067224 */ /* 0x000fe200078e0a00 */
[----:B------:R-:W-:-:S03]  /*0960*/  IABS R8, R4 ;  /* 0x0000000400087213 */ /* 0x000fc60000000000 */
        /* <DEDUP_REMOVED lines=19> */
[----:B------:R-:W-:Y:S02]  /*0aa0*/  IMAD R2, R10, R2, R4 ;  /* 0x000000020a027224 */ /* 0x000fe400078e0204 */
[----:B------:R-:W-:Y:S02]  /*0ab0*/  IMAD.IADD R4, R13, 0x1, R9 ;  /* 0x000000010d047824 */ /* 0x000fe400078e0209 */
[----:B------:R-:W-:-:S03]  /*0ac0*/  IMAD R0, R2, 0x10000, R0 ;  /* 0x0001000002007824 */ /* 0x000fc600078e0200 */
[----:B------:R1:W-:Y:S04]  /*0ad0*/  STL [R1+0xc], R4 ;  /* 0x00000c0401007387 */ /* 0x0003e80000100800 */
[----:B------:R1:W-:Y:S04]  /*0ae0*/  STL [R1+0x8], R0 ;  /* 0x0000080001007387 */ /* 0x0003e80000100800 */
[----:B------:R1:W-:Y:S01]  /*0af0*/  STL [R1+0x4], R3 ;  /* 0x0000040301007387 */ /* 0x0003e20000100800 */
[----:B------:R-:W-:Y:S05]  /*0b00*/  BRA `(.L_x_171) ;  /* 0x0000006000007947 */ /* 0x000fea0003800000 */
.L_x_162:
[----:B------:R-:W-:Y:S01]  /*0b10*/  MOV R0, UR4 ;  /* 0x0000000400007c02 */ /* 0x000fe20008000f00 */
[----:B------:R-:W-:Y:S04]  /*0b20*/  STL [R1+0x4], RZ ;  /* 0x000004ff01007387 */ /* 0x000fe80000100800 */
[----:B------:R1:W-:Y:S04]  /*0b30*/  STL [R1], R0 ;  /* 0x0000000001007387 */ /* 0x0003e80000100800 */
[----:B------:R2:W-:Y:S01]  /*0b40*/  STL [R1+0x8], RZ ;  /* 0x000008ff01007387 */ /* 0x0005e20000100800 */
[----:B-1----:R-:W-:-:S05]  /*0b50*/  MOV R0, c[0x0][0x53c] ;  /* 0x00014f0000007a02 */ /* 0x002fca0000000f00 */
[----:B------:R2:W-:Y:S02]  /*0b60*/  STL [R1+0xc], R0 ;  /* 0x00000c0001007387 */ /* 0x0005e40000100800 */
.L_x_171:
[----:B-1----:R-:W3:Y:S04]  /*0b70*/  LDL R4, [R1] ;  /* 0x0000000001047983 */ /* 0x002ee80000100800 */
[----:B------:R-:W3:Y:S04]  /*0b80*/  LDL R5, [R1+0x4] ;  /* 0x0000040001057983 */ /* 0x000ee80000100800 */
[----:B------:R-:W3:Y:S04]  /*0b90*/  LDL R6, [R1+0x8] ;  /* 0x0000080001067983 */ /* 0x000ee80000100800 */
[----:B------:R-:W3:Y:S01]  /*0ba0*/  LDL R7, [R1+0xc] ;  /* 0x00000c0001077983 */ /* 0x000ee20000100800 */
[----:B------:R-:W-:Y:S01]  /*0bb0*/  ISETP.NE.AND P0, PT, R14, RZ, PT ;  /* 0x000000ff0e00720c */ /* 0x000fe20003f05270 */
[----:B------:R-:W-:-:S12]  /*0bc0*/  WARPSYNC 0xffffffff ;  /* 0xffffffff00007948 */ /* 0x000fd80003800000 */
[----:B---3--:R1:W-:Y:S04]  /*0bd0*/  @!P0 STS.128 [0xc080], R4 ;  /* 0x00c08004ff008388 */ /* 0x0083e80000000c00 */
[----:B------:R-:W-:Y:S06]  /*0be0*/  BAR.ARV 0x5, 0x80 ;  /* 0x0142000000007b1d */ /* 0x000fec0000002000 */
.L_x_160:
[----:B--2---:R-:W2:Y:S02]  /*0bf0*/  LDL R0, [R1+0xc] ;  /* 0x00000c0001007983 */ /* 0x004ea40000100800 */
[----:B--2---:R-:W-:-:S13]  /*0c00*/  ISETP.GE.AND P0, PT, R0, c[0x0][0x53c], PT ;  /* 0x00014f0000007a0c */ /* 0x004fda0003f06270 */
[----:B------:R-:W-:Y:S05]  /*0c10*/  @P0 EXIT ;  /* 0x000000000000094d */ /* 0x000fea0003800000 */
[----:B------:R-:W2:Y:S02]  /*0c20*/  S2R R12, SR_TID.X ;  /* 0x00000000000c7919 */ /* 0x000ea40000002100 */
[----:B--2---:R-:W-:Y:S02]  /*0c30*/  SHF.R.S32.HI R14, RZ, 0x1f, R12 ;  /* 0x0000001fff0e7819 */ /* 0x004fe4000001140c */
[-C--:B------:R-:W-:Y:S02]  /*0c40*/  LEA.HI R10, R12, R12.reuse, RZ, 0x1 ;  /* 0x0000000c0c0a7211 */ /* 0x080fe400078f08ff */
[----:B------:R-:W-:Y:S02]  /*0c50*/  LEA.HI R23, R14, R12, RZ, 0x3 ;  /* 0x0000000c0e177211 */ /* 0x000fe400078f18ff */
[----:B------:R-:W-:Y:S02]  /*0c60*/  SHF.R.S32.HI R237, RZ, 0x1, R10 ;  /* 0x00000001ffed7819 */ /* 0x000fe4000001140a */
[----:B------:R-:W-:-:S02]  /*0c70*/  LOP3.LUT R0, R23, 0xfffffff8, RZ, 0xc0, !PT ;  /* 0xfffffff817007812 */ /* 0x000fc400078ec0ff */
[----:B-1----:R-:W-:Y:S02]  /*0c80*/  LEA.HI R5, R14, R12, RZ, 0x4 ;  /* 0x0000000c0e057211 */ /* 0x002fe400078f20ff */
[----:B------:R-:W-:Y:S01]  /*0c90*/  LEA.HI R3, R10, R237, RZ, 0x1 ;  /* 0x000000ed0a037211 */ /* 0x000fe200078f08ff */
[----:B------:R-:W-:Y:S01]  /*0ca0*/  IMAD.IADD R2, R12, 0x1, -R0 ;  /* 0x000000010c027824 */ /* 0x000fe200078e0a00 */
[----:B------:R-:W-:Y:S02]  /*0cb0*/  SHF.R.S32.HI R6, RZ, 0x4, R5 ;  /* 0x00000004ff067819 */ /* 0x000fe40000011405 */
[----:B------:R-:W-:Y:S02]  /*0cc0*/  LOP3.LUT R0, R3, 0x7fffffe, RZ, 0xc0, !PT ;  /* 0x07fffffe03007812 */ /* 0x000fe400078ec0ff */
[----:B------:R-:W-:Y:S02]  /*0cd0*/  LEA.HI R11, R2, R2, RZ, 0x1 ;  /* 0x00000002020b7211 */ /* 0x000fe400078f08ff */
[----:B------:R-:W-:Y:S01]  /*0ce0*/  LEA.HI R4, R5, R6, RZ, 0x1 ;  /* 0x0000000605047211 */ /* 0x000fe200078f08ff */
[----:B------:R-:W-:Y:S01]  /*0cf0*/  IMAD.IADD R0, R237, 0x1, -R0 ;  /* 0x00000001ed007824 */ /* 0x000fe200078e0a00 */
[----:B------:R-:W-:-:S02]  /*0d00*/  LOP3.LUT R3, R11, 0x3fffffe, RZ, 0xc0, !PT ;  /* 0x03fffffe0b037812 */ /* 0x000fc400078ec0ff */
[----:B------:R-:W-:Y:S01]  /*0d10*/  LOP3.LUT R4, R4, 0xfffffffe, RZ, 0xc0, !PT ;  /* 0xfffffffe04047812 */ /* 0x000fe200078ec0ff */
[----:B------:R-:W-:Y:S01]  /*0d20*/  IMAD R22, R6, 0x8, R0 ;  /* 0x0000000806167824 */ /* 0x000fe200078e0200 */
[-C--:B------:R-:W-:Y:S01]  /*0d30*/  LEA.HI R9, R14, R12.reuse, RZ, 0x5 ;  /* 0x0000000c0e097211 */ /* 0x080fe200078f28ff */
[----:B------:R-:W-:Y:S01]  /*0d40*/  IMAD.IADD R21, R2, 0x1, -R3 ;  /* 0x0000000102157824 */ /* 0x000fe200078e0a03 */
[----:B------:R-:W-:Y:S01]  /*0d50*/  LEA.HI R14, R14, R12, RZ, 0x2 ;  /* 0x0000000c0e0e7211 */ /* 0x000fe200078f10ff */
[----:B------:R-:W-:Y:S01]  /*0d60*/  IMAD.IADD R19, R6, 0x1, -R4 ;  /* 0x0000000106137824 */ /* 0x000fe200078e0a04 */
[----:B------:R-:W-:Y:S01]  /*0d70*/  LOP3.LUT R0, R5, 0xfffffff0, RZ, 0xc0, !PT ;  /* 0xfffffff005007812 */ /* 0x000fe200078ec0ff */
[----:B------:R-:W-:Y:S01]  /*0d80*/  IMAD.SHL.U32 R22, R22, 0x20, RZ ;  /* 0x0000002016167824 */ /* 0x000fe200078e00ff */
[----:B------:R-:W-:Y:S02]  /*0d90*/  SHF.R.S32.HI R2, RZ, 0x3, R23 ;  /* 0x00000003ff027819 */ /* 0x000fe40000011417 */
[----:B------:R-:W-:Y:S01]  /*0da0*/  LOP3.LUT R4, R14, 0xfffffffc, RZ, 0xc0, !PT ;  /* 0xfffffffc0e047812 */ /* 0x000fe200078ec0ff */
[----:B------:R-:W-:Y:S01]  /*0db0*/  IMAD.IADD R0, R12, 0x1, -R0 ;  /* 0x000000010c007824 */ /* 0x000fe200078e0a00 */
[----:B------:R-:W-:Y:S01]  /*0dc0*/  SHF.R.S32.HI R238, RZ, 0x2, R14 ;  /* 0x00000002ffee7819 */ /* 0x000fe2000001140e */
[----:B------:R-:W-:Y:S01]  /*0dd0*/  IMAD.SHL.U32 R2, R2, 0x40, RZ ;  /* 0x0000004002027824 */ /* 0x000fe200078e00ff */
[----:B------:R-:W-:Y:S01]  /*0de0*/  SHF.R.S32.HI R8, RZ, 0x5, R9 ;  /* 0x00000005ff087819 */ /* 0x000fe20000011409 */
[----:B------:R-:W-:Y:S01]  /*0df0*/  IMAD.IADD R25, R12, 0x1, -R4 ;  /* 0x000000010c197824 */ /* 0x000fe200078e0a04 */
[----:B------:R-:W-:-:S02]  /*0e00*/  LEA.HI R3, R14, R238, RZ, 0x1 ;  /* 0x000000ee0e037211 */ /* 0x000fc400078f08ff */
[----:B------:R-:W-:Y:S01]  /*0e10*/  LOP3.LUT R2, R2, 0xc0, RZ, 0xc0, !PT ;  /* 0x000000c002027812 */ /* 0x000fe200078ec0ff */
[----:B------:R-:W-:Y:S01]  /*0e20*/  IMAD.SHL.U32 R246, R25, 0x8, RZ ;  /* 0x0000000819f67824 */ /* 0x000fe200078e00ff */
[----:B------:R-:W-:Y:S02]  /*0e30*/  LEA.HI R7, R0, R0, RZ, 0x1 ;  /* 0x0000000000077211 */ /* 0x000fe400078f08ff */
[----:B------:R-:W-:Y:S02]  /*0e40*/  LOP3.LUT R4, R3, 0x7fffffe, RZ, 0xc0, !PT ;  /* 0x07fffffe03047812 */ /* 0x000fe400078ec0ff */
[----:B------:R-:W-:Y:S02]  /*0e50*/  SHF.R.S32.HI R6, RZ, 0x1f, R0 ;  /* 0x0000001fff067819 */ /* 0x000fe40000011400 */
[----:B------:R-:W-:Y:S02]  /*0e60*/  LOP3.LUT R3, R7, 0x7fffffe, RZ, 0xc0, !PT ;  /* 0x07fffffe07037812 */ /* 0x000fe400078ec0ff */
[----:B------:R-:W-:-:S02]  /*0e70*/  SHF.R.U32.HI R5, RZ, 0x3, R2 ;  /* 0x00000003ff057819 */ /* 0x000fc40000011602 */
[----:B------:R-:W-:Y:S01]  /*0e80*/  LOP3.LUT R2, R2, 0x18, R246, 0xf8, !PT ;  /* 0x0000001802027812 */ /* 0x000fe200078ef8f6 */
[----:B------:R-:W-:Y:S01]  /*0e90*/  IMAD.IADD R13, R0, 0x1, -R3 ;  /* 0x00000001000d7824 */ /* 0x000fe200078e0a03 */
[----:B------:R-:W-:Y:S01]  /*0ea0*/  LEA.HI R16, R6, R0, RZ, 0x3 ;  /* 0x0000000006107211 */ /* 0x000fe200078f18ff */
[----:B------:R-:W-:Y:S01]  /*0eb0*/  IMAD.IADD R6, R238, 0x1, -R4 ;  /* 0x00000001ee067824 */ /* 0x000fe200078e0a04 */
[----:B------:R-:W-:Y:S02]  /*0ec0*/  LOP3.LUT R5, R2, R5, RZ, 0x3c, !PT ;  /* 0x0000000502057212 */ /* 0x000fe400078e3cff */
[----:B------:R-:W-:Y:S01]  /*0ed0*/  SHF.R.S32.HI R3, RZ, 0x1f, R9 ;  /* 0x0000001fff037819 */ /* 0x000fe20000011409 */
[----:B------:R-:W-:Y:S01]  /*0ee0*/  IMAD R0, R8, 0x8, R6 ;  /* 0x0000000808007824 */ /* 0x000fe200078e0206 */
[----:B------:R-:W-:Y:S01]  /*0ef0*/  LOP3.LUT R4, R10, 0xfffffffe, RZ, 0xc0, !PT ;  /* 0xfffffffe0a047812 */ /* 0x000fe200078ec0ff */
[----:B------:R-:W-:Y:S01]  /*0f00*/  IMAD.SHL.U32 R10, R16, 0x20, RZ ;  /* 0x00000020100a7824 */ /* 0x000fe200078e00ff */
[----:B------:R-:W-:Y:S01]  /*0f10*/  LOP3.LUT R2, R9, 0xffffffe0, RZ, 0xc0, !PT ;  /* 0xffffffe009027812 */ /* 0x000fe200078ec0ff */
[----:B------:R-:W-:Y:S01]  /*0f20*/  IMAD.U32 R236, R0, 0x20, R5 ;  /* 0x0000002000ec7824 */ /* 0x000fe200078e0005 */
[----:B------:R-:W-:Y:S01]  /*0f30*/  LEA.HI R3, R3, R8, RZ, 0x2 ;  /* 0x0000000803037211 */ /* 0x000fe200078f10ff */
[C---:B------:R-:W-:Y:S01]  /*0f40*/  IMAD.IADD R33, R12.reuse, 0x1, -R4 ;  /* 0x000000010c217824 */ /* 0x040fe200078e0a04 */
[----:B------:R-:W-:Y:S01]  /*0f50*/  LEA.HI R0, R25, R25, RZ, 0x1 ;  /* 0x0000001919007211 */ /* 0x000fe200078f08ff */
[----:B------:R-:W-:Y:S01]  /*0f60*/  IMAD.IADD R32, R12, 0x1, -R2 ;  /* 0x000000010c207824 */ /* 0x000fe200078e0a02 */
[----:B------:R-:W-:Y:S01]  /*0f70*/  LOP3.LUT R3, R3, 0xffffffc, RZ, 0xc0, !PT ;  /* 0x0ffffffc03037812 */ /* 0x000fe200078ec0ff */
[----:B------:R-:W-:Y:S01]  /*0f80*/  IMAD.SHL.U32 R122, R33, 0x4, RZ ;  /* 0x00000004217a7824 */ /* 0x000fe200078e00ff */
[C---:B------:R-:W-:Y:S01]  /*0f90*/  LOP3.LUT R2, R0.reuse, 0x1ffffffe, RZ, 0xc0, !PT ;  /* 0x1ffffffe00027812 */ /* 0x040fe200078ec0ff */
[----:B------:R-:W-:Y:S01]  /*0fa0*/  IMAD.SHL.U32 R0, R0, 0x20, RZ ;  /* 0x0000002000007824 */ /* 0x000fe200078e00ff */
[----:B------:R-:W-:Y:S01]  /*0fb0*/  SHF.R.S32.HI R4, RZ, 0x1f, R32 ;  /* 0x0000001fff047819 */ /* 0x000fe20000011420 */
[----:B------:R-:W-:Y:S01]  /*0fc0*/  IMAD.IADD R5, R8, 0x1, -R3 ;  /* 0x0000000108057824 */ /* 0x000fe200078e0a03 */
[----:B------:R-:W-:Y:S01]  /*0fd0*/  IADD3 R157, R122, 0x10, RZ ;  /* 0x000000107a9d7810 */ /* 0x000fe20007ffe0ff */
[----:B------:R-:W-:Y:S01]  /*0fe0*/  IMAD.IADD R3, R25, 0x1, -R2 ;  /* 0x0000000119037824 */ /* 0x000fe200078e0a02 */
[----:B------:R-:W-:Y:S01]  /*0ff0*/  LOP3.LUT R2, R0, 0xffffffc0, RZ, 0xc0, !PT ;  /* 0xffffffc000027812 */ /* 0x000fe200078ec0ff */
[----:B------:R-:W-:Y:S01]  /*1000*/  IMAD.SHL.U32 R116, R33, 0x8, RZ ;  /* 0x0000000821747824 */ /* 0x000fe200078e00ff */
[----:B------:R-:W-:Y:S01]  /*1010*/  IADD3 R9, R237, 0x40, RZ ;  /* 0x00000040ed097810 */ /* 0x000fe20007ffe0ff */
[----:B------:R-:W-:Y:S01]  /*1020*/  IMAD.IADD R0, R122, 0x1, R157 ;  /* 0x000000017a007824 */ /* 0x000fe200078e029d */
[----:B------:R-:W-:Y:S01]  /*1030*/  LEA.HI R20, R4, R32, RZ, 0x2 ;  /* 0x0000002004147211 */ /* 0x000fe200078f10ff */
[----:B------:R-:W-:Y:S01]  /*1040*/  IMAD R24, R3, 0x8, R2 ;  /* 0x0000000803187824 */ /* 0x000fe200078e0202 */
[----:B------:R-:W-:-:S02]  /*1050*/  SHF.R.S32.HI R3, RZ, 0x1f, R9 ;  /* 0x0000001fff037819 */ /* 0x000fc40000011409 */
[----:B------:R-:W-:Y:S02]  /*1060*/  SHF.R.S32.HI R4, RZ, 0x2, R20 ;  /* 0x00000002ff047819 */ /* 0x000fe40000011414 */
[-C--:B------:R-:W-:Y:S02]  /*1070*/  LEA.HI R3, R3, R9.reuse, RZ, 0x3 ;  /* 0x0000000903037211 */ /* 0x080fe400078f18ff */
[----:B------:R-:W-:Y:S01]  /*1080*/  SHF.R.S32.HI R2, RZ, 0x1f, R0 ;  /* 0x0000001fff027819 */ /* 0x000fe20000011400 */
[----:B------:R-:W-:Y:S01]  /*1090*/  IMAD R30, R5, 0x10, R4 ;  /* 0x00000010051e7824 */ /* 0x000fe200078e0204 */
[----:B------:R-:W-:Y:S01]  /*10a0*/  IADD3 R156, R122, 0x20, RZ ;  /* 0x000000207a9c7810 */ /* 0x000fe20007ffe0ff */
[----:B------:R-:W-:Y:S01]  /*10b0*/  IMAD.SHL.U32 R3, R3, 0x20, RZ ;  /* 0x0000002003037824 */ /* 0x000fe200078e00ff */
[----:B------:R-:W-:Y:S02]  /*10c0*/  LEA.HI R12, R9, R9, RZ, 0x1 ;  /* 0x00000009090c7211 */ /* 0x000fe400078f08ff */
[CC--:B------:R-:W-:Y:S01]  /*10d0*/  LEA.HI R15, R2.reuse, R0.reuse, RZ, 0x3 ;  /* 0x00000000020f7211 */ /* 0x0c0fe200078f18ff */
[----:B------:R-:W-:Y:S01]  /*10e0*/  STL [R1+0x80], R30 ;  /* 0x0000801e01007387 */ /* 0x000fe20000100800 */
[----:B------:R-:W-:Y:S01]  /*10f0*/  LEA.HI R17, R2, R0, RZ, 0x5 ;  /* 0x0000000002117211 */ /* 0x000fe200078f28ff */
[----:B------:R-:W-:Y:S01]  /*1100*/  IMAD.IADD R0, R122, 0x1, R156 ;  /* 0x000000017a007824 */ /* 0x000fe200078e029c */
[----:B------:R-:W-:-:S02]  /*1110*/  LOP3.LUT R4, R12, 0x7fffffe, RZ, 0xc0, !PT ;  /* 0x07fffffe0c047812 */ /* 0x000fc400078ec0ff */
[----:B------:R-:W-:Y:S02]  /*1120*/  SHF.R.S32.HI R6, RZ, 0x1f, R14 ;  /* 0x0000001fff067819 */ /* 0x000fe4000001140e */
[----:B------:R-:W-:Y:S01]  /*1130*/  LOP3.LUT R3, R3, 0xffffff00, RZ, 0xc0, !PT ;  /* 0xffffff0003037812 */ /* 0x000fe200078ec0ff */
[----:B------:R-:W-:Y:S01]  /*1140*/  IMAD.IADD R4, R9, 0x1, -R4 ;  /* 0x0000000109047824 */ /* 0x000fe200078e0a04 */
[----:B------:R-:W-:Y:S02]  /*1150*/  SHF.R.S32.HI R2, RZ, 0x1f, R0 ;  /* 0x0000001fff027819 */ /* 0x000fe40000011400 */
[----:B------:R-:W-:Y:S01]  /*1160*/  LEA.HI R5, R6, R238, RZ, 0x3 ;  /* 0x000000ee06057211 */ /* 0x000fe200078f18ff */
[----:B------:R-:W-:Y:S01]  /*1170*/  IMAD R26, R4, 0x20, R3 ;  /* 0x00000020041a7824 */ /* 0x000fe200078e0203 */
[-C--:B------:R-:W-:Y:S01]  /*1180*/  LEA.HI R14, R2, R0.reuse, RZ, 0x3 ;  /* 0x00000000020e7211 */ /* 0x080fe200078f18ff */
[----:B------:R-:W-:Y:S01]  /*1190*/  IMAD.SHL.U32 R4, R8, 0x200, RZ ;  /* 0x0000020008047824 */ /* 0x000fe200078e00ff */
[----:B------:R-:W-:-:S02]  /*11a0*/  LEA.HI R18, R2, R0, RZ, 0x5 ;  /* 0x0000000002127211 */ /* 0x000fc400078f28ff */
[----:B------:R-:W-:Y:S01]  /*11b0*/  LOP3.LUT R3, R5, 0xfffffff8, RZ, 0xc0, !PT ;  /* 0xfffffff805037812 */ /* 0x000fe200078ec0ff */
[----:B------:R-:W-:Y:S01]  /*11c0*/  STL [R1+0x48], R26 ;  /* 0x0000481a01007387 */ /* 0x000fe20000100800 */
[----:B------:R-:W-:Y:S02]  /*11d0*/  SHF.R.S32.HI R0, RZ, 0x1, R11 ;  /* 0x00000001ff007819 */ /* 0x000fe4000001140b */
[----:B------:R-:W-:Y:S01]  /*11e0*/  SHF.R.S32.HI R5, RZ, 0x1, R7 ;  /* 0x00000001ff057819 */ /* 0x000fe20000011407 */
[----:B------:R-:W-:Y:S01]  /*11f0*/  IMAD.IADD R3, R238, 0x1, -R3 ;  /* 0x00000001ee037824 */ /* 0x000fe200078e0a03 */
[C---:B------:R-:W-:Y:S01]  /*1200*/  LOP3.LUT P3, RZ, R0.reuse, 0x2, RZ, 0xc0, !PT ;  /* 0x0000000200ff7812 */ /* 0x040fe2000786c0ff */
[----:B------:R-:W-:Y:S01]  /*1210*/  IMAD.SHL.U32 R0, R0, 0x40, RZ ;  /* 0x0000004000007824 */ /* 0x000fe200078e00ff */
[----:B------:R-:W-:Y:S02]  /*1220*/  SHF.R.S32.HI R2, RZ, 0x1f, R7 ;  /* 0x0000001fff027819 */ /* 0x000fe40000011407 */
[----:B------:R-:W-:-:S02]  /*1230*/  IADD3 R159, R122, 0x18, RZ ;  /* 0x000000187a9f7810 */ /* 0x000fc40007ffe0ff */
[----:B------:R-:W-:Y:S02]  /*1240*/  LEA.HI R7, R2, R5, RZ, 0x2 ;  /* 0x0000000502077211 */ /* 0x000fe400078f10ff */
[----:B------:R-:W-:Y:S02]  /*1250*/  LEA.HI R2, R3, R3, RZ, 0x1 ;  /* 0x0000000303027211 */ /* 0x000fe400078f08ff */
[----:B------:R-:W-:Y:S02]  /*1260*/  LOP3.LUT R0, R0, 0xc0, RZ, 0xc0, !PT ;  /* 0x000000c000007812 */ /* 0x000fe400078ec0ff */
[----:B------:R-:W-:Y:S02]  /*1270*/  LOP3.LUT R11, R7, 0xfffffffc, RZ, 0xc0, !PT ;  /* 0xfffffffc070b7812 */ /* 0x000fe400078ec0ff */
[----:B------:R-:W-:Y:S02]  /*1280*/  LOP3.LUT R8, R2, 0x3fffffe, RZ, 0xc0, !PT ;  /* 0x03fffffe02087812 */ /* 0x000fe400078ec0ff */
[----:B------:R-:W-:Y:S01]  /*1290*/  LOP3.LUT R9, R0, 0x8, R23, 0xf8, !PT ;  /* 0x0000000800097812 */ /* 0x000fe200078ef817 */
[----:B------:R-:W-:Y:S01]  /*12a0*/  IMAD.IADD R11, R5, 0x1, -R11 ;  /* 0x00000001050b7824 */ /* 0x000fe200078e0a0b */
[----:B------:R-:W-:Y:S01]  /*12b0*/  SHF.R.U32.HI R7, RZ, 0x3, R0 ;  /* 0x00000003ff077819 */ /* 0x000fe20000011600 */
[----:B------:R-:W-:Y:S01]  /*12c0*/  IMAD.IADD R8, R3, 0x1, -R8 ;  /* 0x0000000103087824 */ /* 0x000fe200078e0a08 */
[----:B------:R-:W-:-:S02]  /*12d0*/  LOP3.LUT R0, R10, 0xffffff00, RZ, 0xc0, !PT ;  /* 0xffffff000a007812 */ /* 0x000fc400078ec0ff */
[----:B------:R-:W-:Y:S02]  /*12e0*/  LEA.HI R5, R6, R238, RZ, 0x2 ;  /* 0x000000ee06057211 */ /* 0x000fe400078f10ff */
[----:B------:R-:W-:Y:S01]  /*12f0*/  SHF.R.S32.HI R2, RZ, 0x1, R2 ;  /* 0x00000001ff027819 */ /* 0x000fe20000011402 */
[----:B------:R-:W-:Y:S01]  /*1300*/  IMAD.IADD R3, R0, 0x1, R4 ;  /* 0x0000000100037824 */ /* 0x000fe200078e0204 */
[----:B------:R-:W-:Y:S01]  /*1310*/  LOP3.LUT R7, R9, R7, RZ, 0x3c, !PT ;  /* 0x0000000709077212 */ /* 0x000fe200078e3cff */
[----:B------:R-:W-:Y:S01]  /*1320*/  IMAD R16, R13, 0x20, R0 ;  /* 0x000000200d107824 */ /* 0x000fe200078e0200 */
[----:B------:R-:W-:Y:S01]  /*1330*/  LOP3.LUT R0, R5, 0xfffffffc, RZ, 0xc0, !PT ;  /* 0xfffffffc05007812 */ /* 0x000fe200078ec0ff */
[----:B------:R-:W-:Y:S01]  /*1340*/  IMAD R13, R13, 0x20, R3 ;  /* 0x000000200d0d7824 */ /* 0x000fe200078e0203 */
[----:B------:R-:W-:Y:S01]  /*1350*/  LOP3.LUT R5, R2, 0x1, RZ, 0xc0, !PT ;  /* 0x0000000102057812 */ /* 0x000fe200078ec0ff */
[----:B------:R-:W-:Y:S01]  /*1360*/  IMAD R3, R25, 0x2, R4 ;  /* 0x0000000219037824 */ /* 0x000fe200078e0204 */
[----:B------:R-:W-:Y:S01]  /*1370*/  SHF.R.S32.HI R4, RZ, 0x1, R12 ;  /* 0x00000001ff047819 */ /* 0x000fe2000001140c */
[----:B------:R-:W-:Y:S01]  /*1380*/  IMAD.IADD R0, R238, 0x1, -R0 ;  /* 0x00000001ee007824 */ /* 0x000fe200078e0a00 */
[----:B------:R-:W-:Y:S01]  /*1390*/  ISETP.NE.U32.AND P2, PT, R5, 0x1, PT ;  /* 0x000000010500780c */ /* 0x000fe20003f45070 */
[----:B------:R-:W-:Y:S01]  /*13a0*/  IMAD R8, R8, 0x20, R3 ;  /* 0x0000002008087824 */ /* 0x000fe200078e0203 */
[----:B------:R-:W-:Y:S01]  /*13b0*/  LOP3.LUT P1, RZ, R2, 0x2, RZ, 0xc0, !PT ;  /* 0x0000000202ff7812 */ /* 0x000fe2000782c0ff */
[----:B------:R-:W-:Y:S01]  /*13c0*/  IMAD.SHL.U32 R4, R4, 0x40, RZ ;  /* 0x0000004004047824 */ /* 0x000fe200078e00ff */
[C---:B------:R-:W-:Y:S01]  /*13d0*/  LOP3.LUT P0, RZ, R0.reuse, 0x2, RZ, 0xc0, !PT ;  /* 0x0000000200ff7812 */ /* 0x040fe2000780c0ff */
[----:B------:R-:W-:Y:S01]  /*13e0*/  IMAD R3, R19, 0x8, R21 ;  /* 0x0000000813037824 */ /* 0x000fe200078e0215 */
[----:B------:R-:W-:Y:S01]  /*13f0*/  LOP3.LUT P4, RZ, R11, 0x2, RZ, 0xc0, !PT ;  /* 0x000000020bff7812 */ /* 0x000fe2000788c0ff */
[----:B------:R-:W-:Y:S01]  /*1400*/  IMAD.SHL.U32 R5, R0, 0x40, RZ ;  /* 0x0000004000057824 */ /* 0x000fe200078e00ff */
[----:B------:R-:W-:Y:S01]  /*1410*/  LOP3.LUT R31, R4, 0xc0, RZ, 0xc0, !PT ;  /* 0x000000c0041f7812 */ /* 0x000fe200078ec0ff */
[----:B------:R-:W-:Y:S01]  /*1420*/  IMAD.U32 R0, R3, 0x20, R7 ;  /* 0x0000002003007824 */ /* 0x000fe200078e0007 */
[----:B------:R-:W-:Y:S01]  /*1430*/  IADD3 R158, R122, 0x28, RZ ;  /* 0x000000287a9e7810 */ /* 0x000fe20007ffe0ff */
[----:B------:R-:W-:Y:S01]  /*1440*/  IMAD.SHL.U32 R3, R2, 0x40, RZ ;  /* 0x0000004002037824 */ /* 0x000fe200078e00ff */
[----:B------:R-:W-:Y:S01]  /*1450*/  LOP3.LUT R29, R5, 0xc0, RZ, 0xc0, !PT ;  /* 0x000000c0051d7812 */ /* 0x000fe200078ec0ff */
[----:B------:R-:W-:Y:S01]  /*1460*/  IMAD.SHL.U32 R2, R17, 0x80, RZ ;  /* 0x0000008011027824 */ /* 0x000fe200078e00ff */
[----:B------:R-:W-:Y:S01]  /*1470*/  SHF.R.U32.HI R28, RZ, 0x3, R31 ;  /* 0x00000003ff1c7819 */ /* 0x000fe2000001161f */
[----:B------:R-:W-:Y:S01]  /*1480*/  STL [R1+0x40], R31 ;  /* 0x0000401f01007387 */ /* 0x000fe20000100800 */
[----:B------:R-:W-:-:S02]  /*1490*/  LOP3.LUT R5, R31, 0x18, R15, 0xf8, !PT ;  /* 0x000000181f057812 */ /* 0x000fc400078ef80f */
[----:B------:R-:W-:Y:S01]  /*14a0*/  LOP3.LUT R6, R3, 0xc0, RZ, 0xc0, !PT ;  /* 0x000000c003067812 */ /* 0x000fe200078ec0ff */
[----:B------:R-:W-:Y:S01]  /*14b0*/  STL [R1+0x38], R22 ;  /* 0x0000381601007387 */ /* 0x000fe20000100800 */
[----:B------:R-:W-:Y:S02]  /*14c0*/  SHF.R.U32.HI R27, RZ, 0x3, R29 ;  /* 0x00000003ff1b7819 */ /* 0x000fe4000001161d */
[----:B------:R-:W-:Y:S01]  /*14d0*/  LOP3.LUT R4, R29, 0x18, R15, 0xf8, !PT ;  /* 0x000000181d047812 */ /* 0x000fe200078ef80f */
[----:B------:R-:W-:Y:S01]  /*14e0*/  STL [R1+0x30], R29 ;  /* 0x0000301d01007387 */ /* 0x000fe20000100800 */
[----:B------:R-:W-:Y:S02]  /*14f0*/  LOP3.LUT R3, R5, R28, RZ, 0x3c, !PT ;  /* 0x0000001c05037212 */ /* 0x000fe400078e3cff */
[----:B------:R-:W-:Y:S01]  /*1500*/  LOP3.LUT R2, R2, 0xfffff000, RZ, 0xc0, !PT ;  /* 0xfffff00002027812 */ /* 0x000fe200078ec0ff */
[----:B------:R-:W-:Y:S01]  /*1510*/  STL [R1+0x44], R28 ;  /* 0x0000441c01007387 */ /* 0x000fe20000100800 */
[----:B------:R-:W-:Y:S01]  /*1520*/  LEA.HI R5, R6, R6, RZ, 0x1d ;  /* 0x0000000606057211 */ /* 0x000fe200078fe8ff */
[----:B------:R-:W-:Y:S01]  /*1530*/  IMAD.SHL.U32 R6, R11, 0x40, RZ ;  /* 0x000000400b067824 */ /* 0x000fe200078e00ff */
[----:B------:R-:W-:Y:S01]  /*1540*/  LOP3.LUT R4, R4, R27, RZ, 0x3c, !PT ;  /* 0x0000001b04047212 */ /* 0x000fe200078e3cff */
[----:B------:R-:W-:Y:S01]  /*1550*/  STL [R1+0x34], R27 ;  /* 0x0000341b01007387 */ /* 0x000fe20000100800 */
[----:B------:R-:W-:Y:S01]  /*1560*/  IADD3 R11, R3, R26, R2 ;  /* 0x0000001a030b7210 */ /* 0x000fe20007ffe002 */
[----:B------:R-:W-:Y:S01]  /*1570*/  IMAD.SHL.U32 R3, R19, 0x8, RZ ;  /* 0x0000000813037824 */ /* 0x000fe200078e00ff */
[----:B------:R-:W-:Y:S01]  /*1580*/  IADD3 R12, R4, R2, R22 ;  /* 0x00000002040c7210 */ /* 0x000fe20007ffe016 */
[----:B------:R-:W-:Y:S01]  /*1590*/  IMAD.IADD R8, R5, 0x1, R8 ;  /* 0x0000000105087824 */ /* 0x000fe200078e0208 */
[----:B------:R-:W-:Y:S01]  /*15a0*/  LOP3.LUT R2, R6, 0xc0, RZ, 0xc0, !PT ;  /* 0x000000c006027812 */ /* 0x000fe200078ec0ff */
[----:B------:R-:W-:Y:S01]  /*15b0*/  IMAD.SHL.U32 R4, R18, 0x80, RZ ;  /* 0x0000008012047824 */ /* 0x000fe200078e00ff */
[----:B------:R-:W-:Y:S01]  /*15c0*/  LOP3.LUT R5, R29, 0x18, R14, 0xf8, !PT ;  /* 0x000000181d057812 */ /* 0x000fe200078ef80e */
[----:B------:R-:W-:Y:S01]  /*15d0*/  IMAD.SHL.U32 R25, R8, 0x2, RZ ;  /* 0x0000000208197824 */ /* 0x000fe200078e00ff */
[----:B------:R-:W-:-:S02]  /*15e0*/  LOP3.LUT R6, R2, 0x8, R3, 0xf8, !PT ;  /* 0x0000000802067812 */ /* 0x000fc400078ef803 */
[----:B------:R-:W-:Y:S02]  /*15f0*/  SHF.R.U32.HI R3, RZ, 0x3, R2 ;  /* 0x00000003ff037819 */ /* 0x000fe40000011602 */
[----:B------:R-:W-:Y:S01]  /*1600*/  LOP3.LUT R2, R4, 0xfffff000, RZ, 0xc0, !PT ;  /* 0xfffff00004027812 */ /* 0x000fe200078ec0ff */
[----:B------:R-:W-:Y:S01]  /*1610*/  STL [R1+0x14], R25 ;  /* 0x0000141901007387 */ /* 0x000fe20000100800 */
[----:B------:R-:W-:Y:S02]  /*1620*/  LOP3.LUT R5, R5, R27, RZ, 0x3c, !PT ;  /* 0x0000001b05057212 */ /* 0x000fe400078e3cff */
[----:B------:R-:W-:Y:S02]  /*1630*/  LOP3.LUT R7, R31, 0x18, R14, 0xf8, !PT ;  /* 0x000000181f077812 */ /* 0x000fe400078ef80e */
[----:B------:R-:W-:Y:S02]  /*1640*/  IADD3 R10, R5, R2, R22 ;  /* 0x00000002050a7210 */ /* 0x000fe40007ffe016 */
[----:B------:R-:W-:-:S02]  /*1650*/  LOP3.LUT R3, R6, R3, RZ, 0x3c, !PT ;  /* 0x0000000306037212 */ /* 0x000fc400078e3cff */
[----:B------:R-:W-:Y:S02]  /*1660*/  LOP3.LUT R4, R7, R28, RZ, 0x3c, !PT ;  /* 0x0000001c07047212 */ /* 0x000fe400078e3cff */
[C---:B------:R-:W-:Y:S02]  /*1670*/  IADD3 R5, R25.reuse, 0x80, RZ ;  /* 0x0000008019057810 */ /* 0x040fe40007ffe0ff */
[----:B------:R-:W-:Y:S02]  /*1680*/  IADD3 R23, R25, 0x70, RZ ;  /* 0x0000007019177810 */ /* 0x000fe40007ffe0ff */
[----:B------:R-:W-:Y:S02]  /*1690*/  SHF.R.S32.HI R7, RZ, 0x1f, R157 ;  /* 0x0000001fff077819 */ /* 0x000fe4000001149d */
[----:B------:R-:W-:Y:S01]  /*16a0*/  IADD3 R9, R4, R26, R2 ;  /* 0x0000001a04097210 */ /* 0x000fe20007ffe002 */
[----:B------:R-:W-:Y:S01]  /*16b0*/  IMAD.IADD R2, R3, 0x1, R13 ;  /* 0x0000000103027824 */ /* 0x000fe200078e020d */
[----:B------:R-:W-:Y:S01]  /*16c0*/  @P2 IADD3 R23, R5, 0x10, RZ ;  /* 0x0000001005172810 */ /* 0x000fe20007ffe0ff */
[----:B------:R-:W-:Y:S01]  /*16d0*/  IMAD.IADD R3, R3, 0x1, R16 ;  /* 0x0000000103037824 */ /* 0x000fe200078e0210 */
[----:B------:R-:W-:Y:S01]  /*16e0*/  SHF.R.S32.HI R6, RZ, 0x1f, R159 ;  /* 0x0000001fff067819 */ /* 0x000fe2000001149f */
[----:B------:R-:W-:Y:S01]  /*16f0*/  IMAD.MOV.U32 R13, RZ, RZ, 0x20 ;  /* 0x00000020ff0d7424 */ /* 0x000fe200078e00ff */
[----:B------:R-:W-:Y:S01]  /*1700*/  SHF.R.S32.HI R5, RZ, 0x1f, R156 ;  /* 0x0000001fff057819 */ /* 0x000fe2000001149c */
[----:B------:R-:W-:Y:S01]  /*1710*/  STL [R1+0x18], R23 ;  /* 0x0000181701007387 */ /* 0x000fe20000100800 */
[----:B------:R-:W-:-:S02]  /*1720*/  LOP3.LUT R8, R20, 0x7ffffffc, RZ, 0xc0, !PT ;  /* 0x7ffffffc14087812 */ /* 0x000fc400078ec0ff */
[----:B------:R-:W-:Y:S02]  /*1730*/  SHF.L.U64.HI R16, R157, 0x1, R7 ;  /* 0x000000019d107819 */ /* 0x000fe40000010207 */
[----:B------:R-:W-:Y:S02]  /*1740*/  SHF.R.S32.HI R4, RZ, 0x1f, R158 ;  /* 0x0000001fff047819 */ /* 0x000fe4000001149e */
[----:B------:R-:W-:Y:S01]  /*1750*/  SHF.L.U64.HI R7, R159, 0x1, R6 ;  /* 0x000000019f077819 */ /* 0x000fe20000010206 */
[----:B------:R-:W-:Y:S01]  /*1760*/  STL [R1+0x78], R16 ;  /* 0x0000781001007387 */ /* 0x000fe20000100800 */
[----:B------:R-:W-:Y:S01]  /*1770*/  SHF.L.U64.HI R6, R156, 0x1, R5 ;  /* 0x000000019c067819 */ /* 0x000fe20000010205 */
[----:B------:R-:W-:Y:S01]  /*1780*/  IMAD.IADD R5, R32, 0x1, -R8 ;  /* 0x0000000120057824 */ /* 0x000fe200078e0a08 */
[C---:B------:R-:W-:Y:S01]  /*1790*/  IADD3 R245, R246.reuse, 0x20, RZ ;  /* 0x00000020f6f57810 */ /* 0x040fe20007ffe0ff */
[----:B------:R1:W-:Y:S01]  /*17a0*/  STL [R1+0x74], R7 ;  /* 0x0000740701007387 */ /* 0x0003e20000100800 */
[----:B------:R-:W-:Y:S01]  /*17b0*/  IADD3 R248, R246, 0x40, RZ ;  /* 0x00000040f6f87810 */ /* 0x000fe20007ffe0ff */
[----:B------:R-:W-:Y:S01]  /*17c0*/  IMAD.SHL.U32 R252, R5, 0x2, RZ ;  /* 0x0000000205fc7824 */ /* 0x000fe200078e00ff */
[----:B------:R-:W-:Y:S01]  /*17d0*/  SHF.L.U64.HI R4, R158, 0x1, R4 ;  /* 0x000000019e047819 */ /* 0x000fe20000010204 */
[----:B------:R2:W-:Y:S01]  /*17e0*/  STL [R1+0x70], R6 ;  /* 0x0000700601007387 */ /* 0x0005e20000100800 */
[----:B------:R-:W-:Y:S01]  /*17f0*/  IMAD.IADD R5, R30, 0x1, R24 ;  /* 0x000000011e057824 */ /* 0x000fe200078e0218 */
[----:B------:R-:W-:-:S02]  /*1800*/  LEA R188, R0, 0x3c80, 0x1 ;  /* 0x00003c8000bc7811 */ /* 0x000fc400078e08ff */
[----:B------:R3:W-:Y:S01]  /*1810*/  STL [R1+0x6c], R4 ;  /* 0x00006c0401007387 */ /* 0x0007e20000100800 */
[----:B------:R-:W-:Y:S02]  /*1820*/  LEA R0, R12, 0x6080, 0x1 ;  /* 0x000060800c007811 */ /* 0x000fe400078e08ff */
[----:B------:R-:W-:Y:S02]  /*1830*/  IADD3 R193, R188, 0x20, RZ ;  /* 0x00000020bcc17810 */ /* 0x000fe40007ffe0ff */
[----:B------:R-:W-:Y:S02]  /*1840*/  LEA R191, R2, 0x6080, 0x1 ;  /* 0x0000608002bf7811 */ /* 0x000fe400078e08ff */
[----:B------:R-:W-:Y:S02]  /*1850*/  LEA R189, R3, 0x1880, 0x1 ;  /* 0x0000188003bd7811 */ /* 0x000fe400078e08ff */
[----:B------:R-:W-:Y:S02]  /*1860*/  @P3 IADD3 R193, R188, -0x20, RZ ;  /* 0xffffffe0bcc13810 */ /* 0x000fe40007ffe0ff */
[----:B------:R-:W-:-:S02]  /*1870*/  IADD3 R121, R122, 0x8, RZ ;  /* 0x000000087a797810 */ /* 0x000fc40007ffe0ff */
[----:B------:R-:W-:Y:S02]  /*1880*/  SHF.R.S32.HI R247, RZ, 0x1f, R246 ;  /* 0x0000001ffff77819 */ /* 0x000fe400000114f6 */
[C---:B------:R-:W-:Y:S02]  /*1890*/  IADD3 R201, R193.reuse, 0x400, RZ ;  /* 0x00000400c1c97810 */ /* 0x040fe40007ffe0ff */
[----:B-1----:R-:W-:Y:S02]  /*18a0*/  SHF.R.S32.HI R7, RZ, 0x1f, R245 ;  /* 0x0000001fff077819 */ /* 0x002fe400000114f5 */
[C---:B------:R-:W-:Y:S02]  /*18b0*/  IADD3 R200, R193.reuse, 0x800, RZ ;  /* 0x00000800c1c87810 */ /* 0x040fe40007ffe0ff */
[----:B--2---:R-:W-:Y:S01]  /*18c0*/  SHF.R.S32.HI R6, RZ, 0x1f, R248 ;  /* 0x0000001fff067819 */ /* 0x004fe200000114f8 */
[----:B------:R1:W-:Y:S01]  /*18d0*/  STL [R1+0x28], R7 ;  /* 0x0000280701007387 */ /* 0x0003e20000100800 */
[----:B------:R-:W-:-:S02]  /*18e0*/  IADD3 R199, R193, 0xc00, RZ ;  /* 0x00000c00c1c77810 */ /* 0x000fc40007ffe0ff */
[----:B---3--:R-:W-:Y:S01]  /*18f0*/  LOP3.LUT R4, R31, 0x18, R116, 0xf8, !PT ;  /* 0x000000181f047812 */ /* 0x008fe200078ef874 */
[----:B------:R2:W-:Y:S01]  /*1900*/  STL [R1+0x24], R6 ;  /* 0x0000240601007387 */ /* 0x0005e20000100800 */
[C---:B------:R-:W-:Y:S02]  /*1910*/  IADD3 R198, R193.reuse, 0x1000, RZ ;  /* 0x00001000c1c67810 */ /* 0x040fe40007ffe0ff */
[----:B------:R-:W-:Y:S01]  /*1920*/  LOP3.LUT R4, R4, R28, RZ, 0x3c, !PT ;  /* 0x0000001c04047212 */ /* 0x000fe200078e3cff */
[----:B------:R3:W-:Y:S01]  /*1930*/  STL [R1+0x84], R5 ;  /* 0x0000840501007387 */ /* 0x0007e20000100800 */
[C---:B------:R-:W-:Y:S02]  /*1940*/  IADD3 R197, R193.reuse, 0x1400, RZ ;  /* 0x00001400c1c57810 */ /* 0x040fe40007ffe0ff */
[C---:B------:R-:W-:Y:S02]  /*1950*/  IADD3 R196, R193.reuse, 0x1800, RZ ;  /* 0x00001800c1c47810 */ /* 0x040fe40007ffe0ff */
[----:B------:R-:W-:-:S02]  /*1960*/  IADD3 R195, R193, 0x1c00, RZ ;  /* 0x00001c00c1c37810 */ /* 0x000fc40007ffe0ff */
[----:B------:R-:W-:Y:S02]  /*1970*/  IADD3 R194, R193, 0x2000, RZ ;  /* 0x00002000c1c27810 */ /* 0x000fe40007ffe0ff */
[----:B-1----:R-:W-:Y:S02]  /*1980*/  SHF.R.S32.HI R7, RZ, 0x3, R15 ;  /* 0x00000003ff077819 */ /* 0x002fe4000001140f */
[----:B--2---:R-:W-:-:S03]  /*1990*/  LOP3.LUT R6, R29, 0x8, R116, 0xf8, !PT ;  /* 0x000000081d067812 */ /* 0x004fc600078ef874 */
[----:B------:R1:W-:Y:S01]  /*19a0*/  STL [R1+0x50], R7 ;  /* 0x0000500701007387 */ /* 0x0003e20000100800 */
[----:B---3--:R-:W-:Y:S02]  /*19b0*/  LOP3.LUT R5, R29, 0x18, R116, 0xf8, !PT ;  /* 0x000000181d057812 */ /* 0x008fe400078ef874 */
[-C--:B------:R-:W-:Y:S02]  /*19c0*/  LOP3.LUT R6, R6, R27.reuse, RZ, 0x3c, !PT ;  /* 0x0000001b06067212 */ /* 0x080fe400078e3cff */
[----:B------:R-:W-:Y:S01]  /*19d0*/  LOP3.LUT R8, R5, R27, RZ, 0x3c, !PT ;  /* 0x0000001b05087212 */ /* 0x000fe200078e3cff */
[----:B------:R-:W-:Y:S01]  /*19e0*/  IMAD.IADD R5, R26, 0x1, R4 ;  /* 0x000000011a057824 */ /* 0x000fe200078e0204 */
[----:B------:R-:W-:Y:S01]  /*19f0*/  SEL R4, R13, 0xffffffe0, !P4 ;  /* 0xffffffe00d047807 */ /* 0x000fe20006000000 */
[C---:B------:R-:W-:Y:S02]  /*1a00*/  IMAD.IADD R6, R22.reuse, 0x1, R6 ;  /* 0x0000000116067824 */ /* 0x040fe400078e0206 */
[----:B------:R-:W-:Y:S01]  /*1a10*/  IMAD.IADD R8, R22, 0x1, R8 ;  /* 0x0000000116087824 */ /* 0x000fe200078e0208 */
[----:B------:R-:W-:Y:S01]  /*1a20*/  LEA R5, R5, 0x6080, 0x1 ;  /* 0x0000608005057811 */ /* 0x000fe200078e08ff */
[----:B------:R-:W-:Y:S01]  /*1a30*/  IMAD.IADD R192, R191, 0x1, R4 ;  /* 0x00000001bfc07824 */ /* 0x000fe200078e0204 */
[----:B------:R-:W-:Y:S01]  /*1a40*/  LEA R229, R6, 0x1880, 0x1 ;  /* 0x0000188006e57811 */ /* 0x000fe200078e08ff */
[----:B------:R-:W-:-:S03]  /*1a50*/  IMAD.IADD R190, R4, 0x1, R189 ;  /* 0x0000000104be7824 */ /* 0x000fc600078e02bd */
[C---:B------:R-:W-:Y:S02]  /*1a60*/  IADD3 R230, R229.reuse, 0x20, RZ ;  /* 0x00000020e5e67810 */ /* 0x040fe40007ffe0ff */
[----:B------:R-:W-:Y:S02]  /*1a70*/  @P0 IADD3 R230, R229, -0x20, RZ ;  /* 0xffffffe0e5e60810 */ /* 0x000fe40007ffe0ff */
[----:B-1----:R-:W-:-:S05]  /*1a80*/  SHF.R.S32.HI R7, RZ, 0x3, R14 ;  /* 0x00000003ff077819 */ /* 0x002fca000001140e */
[----:B------:R1:W-:Y:S04]  /*1a90*/  STL [R1+0x4c], R7 ;  /* 0x00004c0701007387 */ /* 0x0003e80000100800 */
[----:B------:R2:W-:Y:S04]  /*1aa0*/  STL [R1+0x68], R5 ;  /* 0x0000680501007387 */ /* 0x0005e80000100800 */
[----:B------:R3:W-:Y:S01]  /*1ab0*/  STL [R1+0x64], R0 ;  /* 0x0000640001007387 */ /* 0x0007e20000100800 */
[----:B-1----:R-:W-:Y:S02]  /*1ac0*/  SEL R7, R13, 0xffffffe0, !P1 ;  /* 0xffffffe00d077807 */ /* 0x002fe40004800000 */
[----:B--2---:R-:W-:-:S02]  /*1ad0*/  LEA R5, R11, 0x6080, 0x1 ;  /* 0x000060800b057811 */ /* 0x004fc400078e08ff */
[----:B---3--:R-:W-:-:S03]  /*1ae0*/  LEA R0, R10, 0x6080, 0x1 ;  /* 0x000060800a007811 */ /* 0x008fc600078e08ff */
[----:B------:R1:W-:Y:S04]  /*1af0*/  STL [R1+0x60], R5 ;  /* 0x0000600501007387 */ /* 0x0003e80000100800 */
[----:B------:R2:W-:Y:S01]  /*1b00*/  STL [R1+0x5c], R0 ;  /* 0x00005c0001007387 */ /* 0x0005e20000100800 */
[----:B-1----:R-:W-:Y:S02]  /*1b10*/  LEA R5, R9, 0x6080, 0x1 ;  /* 0x0000608009057811 */ /* 0x002fe400078e08ff */
[----:B--2---:R-:W-:-:S03]  /*1b20*/  LEA R0, R8, 0x6080, 0x1 ;  /* 0x0000608008007811 */ /* 0x004fc600078e08ff */
[----:B------:R-:W-:Y:S04]  /*1b30*/  STL [R1+0x58], R5 ;  /* 0x0000580501007387 */ /* 0x000fe80000100800 */
[----:B------:R1:W-:Y:S02]  /*1b40*/  STL [R1+0x54], R0 ;  /* 0x0000540001007387 */ /* 0x0003e40000100800 */
[----:B-1----:R-:W-:-:S05]  /*1b50*/  IMAD.IADD R0, R25, 0x1, R7 ;  /* 0x0000000119007824 */ /* 0x002fca00078e0207 */
[----:B------:R1:W-:Y:S02]  /*1b60*/  STL [R1+0x20], R0 ;  /* 0x0000200001007387 */ /* 0x0003e40000100800 */
[----:B-1----:R-:W-:-:S05]  /*1b70*/  IMAD.IADD R0, R7, 0x1, R23 ;  /* 0x0000000107007824 */ /* 0x002fca00078e0217 */
[----:B------:R1:W-:Y:S02]  /*1b80*/  STL [R1+0x1c], R0 ;  /* 0x00001c0001007387 */ /* 0x0003e40000100800 */
.L_x_331:
[----:B-1----:R-:W2:Y:S01]  /*1b90*/  LDL R0, [R1+0xc] ;  /* 0x00000c0001007983 */ /* 0x002ea20000100800 */
[----:B------:R-:W-:Y:S01]  /*1ba0*/  IMAD.MOV.U32 R13, RZ, RZ, 0x4 ;  /* 0x00000004ff0d7424 */ /* 0x000fe200078e00ff */
[----:B------:R-:W-:Y:S02]  /*1bb0*/  ISETP.NE.U32.AND P4, PT, RZ, c[0x0][0x360], PT ;  /* 0x0000d800ff007a0c */ /* 0x000fe40003f85070 */
[----:B------:R-:W-:Y:S01]  /*1bc0*/  ISETP.NE.U32.AND P0, PT, RZ, c[0x0][0x370], PT ;  /* 0x0000dc00ff007a0c */ /* 0x000fe20003f05070 */
[----:B------:R-:W3:Y:S01]  /*1bd0*/  LDL R9, [R1+0x8] ;  /* 0x0000080001097983 */ /* 0x000ee20000100800 */
[----:B------:R-:W-:Y:S01]  /*1be0*/  ISETP.NE.AND.EX P4, PT, RZ, c[0x0][0x364], PT, P4 ;  /* 0x0000d900ff007a0c */ /* 0x000fe20003f85340 */
[----:B--2---:R-:W-:-:S05]  /*1bf0*/  IMAD.WIDE R2, R0, R13, c[0x0][0x588] ;  /* 0x0001620000027625 */ /* 0x004fca00078e020d */
[----:B------:R-:W2:Y:S01]  /*1c00*/  LDG.E R249, [R2.64] ;  /* 0x0000000602f97981 */ /* 0x000ea2000c1e1900 */
[----:B------:R-:W-:Y:S01]  /*1c10*/  ISETP.NE.AND.EX P2, PT, RZ, c[0x0][0x374], PT, P0 ;  /* 0x0000dd00ff007a0c */ /* 0x000fe20003f45300 */
[----:B------:R-:W-:Y:S01]  /*1c20*/  CS2R R148, SRZ ;  /* 0x0000000000947805 */ /* 0x000fe2000001ff00 */
[----:B------:R-:W-:Y:S02]  /*1c30*/  ISETP.NE.U32.AND P3, PT, RZ, c[0x0][0x348], PT ;  /* 0x0000d200ff007a0c */ /* 0x000fe40003f65070 */
[----:B------:R-:W-:Y:S02]  /*1c40*/  ISETP.NE.U32.AND P5, PT, RZ, c[0x0][0x358], PT ;  /* 0x0000d600ff007a0c */ /* 0x000fe40003fa5070 */
[----:B------:R-:W-:Y:S02]  /*1c50*/  ISETP.NE.AND.EX P3, PT, RZ, c[0x0][0x34c], PT, P3 ;  /* 0x0000d300ff007a0c */ /* 0x000fe40003f65330 */
[----:B------:R-:W-:Y:S01]  /*1c60*/  ISETP.NE.AND.EX P5, PT, RZ, c[0x0][0x35c], PT, P5 ;  /* 0x0000d700ff007a0c */ /* 0x000fe20003fa5350 */
[----:B------:R-:W-:-:S02]  /*1c70*/  IMAD.MOV.U32 R147, RZ, RZ, RZ ;  /* 0x000000ffff937224 */ /* 0x000fc400078e00ff */
[----:B------:R-:W-:Y:S01]  /*1c80*/  IMAD.MOV.U32 R12, RZ, RZ, RZ ;  /* 0x000000ffff0c7224 */ /* 0x000fe200078e00ff */
[----:B--2---:R-:W-:Y:S02]  /*1c90*/  SHF.R.S32.HI R16, RZ, 0x1f, R249 ;  /* 0x0000001fff107819 */ /* 0x004fe400000114f9 */
[C---:B------:R-:W-:Y:S02]  /*1ca0*/  @P4 LEA R2, P0, R249.reuse, c[0x0][0x360], 0x2 ;  /* 0x0000d800f9024a11 */ /* 0x040fe400078010ff */
[C---:B------:R-:W-:Y:S02]  /*1cb0*/  @P2 LEA R4, P1, R249.reuse, c[0x0][0x370], 0x2 ;  /* 0x0000dc00f9042a11 */ /* 0x040fe400078210ff */
[C-C-:B------:R-:W-:Y:S02]  /*1cc0*/  @P4 LEA.HI.X R3, R249.reuse, c[0x0][0x364], R16.reuse, 0x2, P0 ;  /* 0x0000d900f9034a11 */ /* 0x140fe400000f1410 */
[----:B------:R-:W-:Y:S02]  /*1cd0*/  ISETP.NE.U32.AND P0, PT, RZ, c[0x0][0x350], PT ;  /* 0x0000d400ff007a0c */ /* 0x000fe40003f05070 */
[----:B------:R-:W-:Y:S01]  /*1ce0*/  @P2 LEA.HI.X R5, R249, c[0x0][0x374], R16, 0x2, P1 ;  /* 0x0000dd00f9052a11 */ /* 0x000fe200008f1410 */
[----:B------:R1:W5:Y:S01]  /*1cf0*/  @P4 LDG.E R150, [R2.64] ;  /* 0x0000000602964981 */ /* 0x000362000c1e1900 */
[----:B------:R-:W-:-:S03]  /*1d00*/  ISETP.NE.AND.EX P6, PT, RZ, c[0x0][0x354], PT, P0 ;  /* 0x0000d500ff007a0c */ /* 0x000fc60003fc5300 */
[----:B------:R2:W5:Y:S01]  /*1d10*/  @P2 LDG.E R149, [R4.64] ;  /* 0x0000000604952981 */ /* 0x000562000c1e1900 */
[----:B------:R-:W-:-:S04]  /*1d20*/  LEA R6, P2, R249, c[0x0][0x348], 0x2 ;  /* 0x0000d200f9067a11 */ /* 0x000fc800078410ff */
[----:B------:R-:W-:-:S05]  /*1d30*/  LEA.HI.X R7, R249, c[0x0][0x34c], R16, 0x2, P2 ;  /* 0x0000d300f9077a11 */ /* 0x000fca00010f1410 */
[----:B------:R4:W5:Y:S01]  /*1d40*/  @P3 LDG.E R147, [R6.64] ;  /* 0x0000000606933981 */ /* 0x000962000c1e1900 */
[C---:B-1----:R-:W-:Y:S02]  /*1d50*/  LEA R2, P0, R249.reuse, c[0x0][0x358], 0x2 ;  /* 0x0000d600f9027a11 */ /* 0x042fe400078010ff */
[C---:B--2---:R-:W-:Y:S02]  /*1d60*/  LEA R4, P1, R249.reuse, c[0x0][0x350], 0x2 ;  /* 0x0000d400f9047a11 */ /* 0x044fe400078210ff */
[C-C-:B------:R-:W-:Y:S02]  /*1d70*/  LEA.HI.X R3, R249.reuse, c[0x0][0x35c], R16.reuse, 0x2, P0 ;  /* 0x0000d700f9037a11 */ /* 0x140fe400000f1410 */
[----:B------:R-:W-:-:S03]  /*1d80*/  LEA.HI.X R5, R249, c[0x0][0x354], R16, 0x2, P1 ;  /* 0x0000d500f9057a11 */ /* 0x000fc600008f1410 */
[----:B------:R4:W5:Y:S04]  /*1d90*/  @P5 LDG.E R12, [R2.64] ;  /* 0x00000006020c5981 */ /* 0x000968000c1e1900 */
[----:B------:R4:W5:Y:S04]  /*1da0*/  @P6 LDG.E R148, [R4.64] ;  /* 0x0000000604946981 */ /* 0x000968000c1e1900 */
[----:B------:R4:W-:Y:S01]  /*1db0*/  STL [R1+0x10], R16 ;  /* 0x0000101001007387 */ /* 0x0009e20000100800 */
[----:B------:R-:W-:Y:S01]  /*1dc0*/  YIELD ;  /* 0x0000000000007946 */ /* 0x000fe20003800000 */
[----:B------:R-:W-:-:S02]  /*1dd0*/  P2R R15, PR, RZ, 0x40 ;  /* 0x00000040ff0f7803 */ /* 0x000fc40000000000 */
[----:B---3--:R-:W-:Y:S01]  /*1de0*/  LOP3.LUT R251, R9, 0xffff, RZ, 0xc0, !PT ;  /* 0x0000ffff09fb7812 */ /* 0x008fe200078ec0ff */
[----:B------:R-:W-:Y:S05]  /*1df0*/  @P4 BRA `(.L_x_172) ;  /* 0x0000005000004947 */ /* 0x000fea0003800000 */
[----:B-----5:R-:W-:Y:S01]  /*1e00*/  MOV R150, c[0x0][0x168] ;  /* 0x00005a0000967a02 */ /* 0x020fe20000000f00 */
[----:B------:R-:W-:Y:S05]  /*1e10*/  @!P3 BRA `(.L_x_172) ;  /* 0x000000300000b947 */ /* 0x000fea0003800000 */
[----:B------:R-:W2:Y:S04]  /*1e20*/  LDG.E R8, [R6.64] ;  /* 0x0000000606087981 */ /* 0x000ea8000c1e1900 */
[----:B------:R-:W2:Y:S02]  /*1e30*/  LDG.E R0, [R6.64+0x4] ;  /* 0x0000040606007981 */ /* 0x000ea4000c1e1900 */
[----:B--2---:R-:W-:Y:S02]  /*1e40*/  IADD3 R150, -R8, R0, RZ ;  /* 0x0000000008967210 */ /* 0x004fe40007ffe1ff */
.L_x_172:
[----:B------:R-:W-:-:S04]  /*1e50*/  ISETP.NE.U32.AND P0, PT, RZ, c[0x0][0x368], PT ;  /* 0x0000da00ff007a0c */ /* 0x000fc80003f05070 */
[----:B------:R-:W-:-:S13]  /*1e60*/  ISETP.NE.AND.EX P0, PT, RZ, c[0x0][0x36c], PT, P0 ;  /* 0x0000db00ff007a0c */ /* 0x000fda0003f05300 */
[----:B------:R-:W-:Y:S05]  /*1e70*/  @!P0 BRA `(.L_x_173) ;  /* 0x0000004000008947 */ /* 0x000fea0003800000 */
[----:B----4-:R-:W-:-:S04]  /*1e80*/  LEA R4, P0, R249, c[0x0][0x368], 0x2 ;  /* 0x0000da00f9047a11 */ /* 0x010fc800078010ff */
[----:B------:R-:W-:-:S05]  /*1e90*/  LEA.HI.X R5, R249, c[0x0][0x36c], R16, 0x2, P0 ;  /* 0x0000db00f9057a11 */ /* 0x000fca00000f1410 */
[----:B------:R1:W5:Y:S01]  /*1ea0*/  LDG.E R7, [R4.64] ;  /* 0x0000000604077981 */ /* 0x000362000c1e1900 */
[----:B------:R-:W-:Y:S05]  /*1eb0*/  BRA `(.L_x_174) ;  /* 0x0000005000007947 */ /* 0x000fea0003800000 */
.L_x_173:
[----:B----4-:R-:W-:Y:S01]  /*1ec0*/  MOV R7, c[0x0][0x1d0] ;  /* 0x0000740000077a02 */ /* 0x010fe20000000f00 */
[----:B------:R-:W-:Y:S05]  /*1ed0*/  @!P6 BRA `(.L_x_174) ;  /* 0x000000300000e947 */ /* 0x000fea0003800000 */
[----:B------:R-:W2:Y:S04]  /*1ee0*/  LDG.E R7, [R4.64] ;  /* 0x0000000604077981 */ /* 0x000ea8000c1e1900 */
[----:B------:R-:W2:Y:S02]  /*1ef0*/  LDG.E R0, [R4.64+0x4] ;  /* 0x0000040604007981 */ /* 0x000ea4000c1e1900 */
[----:B--2---:R-:W-:Y:S02]  /*1f00*/  IADD3 R7, -R7, R0, RZ ;  /* 0x0000000007077210 */ /* 0x004fe40007ffe1ff */
.L_x_174:
[----:B-1----:R1:W2:Y:S04]  /*1f10*/  @P5 LDG.E R5, [R2.64] ;  /* 0x0000000602055981 */ /* 0x0022a8000c1e1900 */
[----:B------:R1:W2:Y:S01]  /*1f20*/  @P5 LDG.E R4, [R2.64+0x4] ;  /* 0x0000040602045981 */ /* 0x0002a2000c1e1900 */
[----:B------:R-:W-:Y:S01]  /*1f30*/  ISETP.NE.U32.AND P0, PT, RZ, c[0x0][0x378], PT ;  /* 0x0000de00ff007a0c */ /* 0x000fe20003f05070 */
[----:B-----5:R-:W-:-:S03]  /*1f40*/  IMAD.MOV.U32 R137, RZ, RZ, R7 ;  /* 0x000000ffff897224 */ /* 0x020fc600078e0007 */
[----:B------:R-:W-:Y:S01]  /*1f50*/  ISETP.NE.AND.EX P1, PT, RZ, c[0x0][0x37c], PT, P0 ;  /* 0x0000df00ff007a0c */ /* 0x000fe20003f25300 */
[----:B------:R-:W-:-:S12]  /*1f60*/  IMAD.MOV.U32 R0, RZ, RZ, c[0x0][0x228] ;  /* 0x00008a00ff007624 */ /* 0x000fd800078e00ff */
[----:B-1----:R-:W-:-:S04]  /*1f70*/  @P1 LEA R2, P0, R249, c[0x0][0x378], 0x2 ;  /* 0x0000de00f9021a11 */ /* 0x002fc800078010ff */
[----:B------:R-:W-:-:S05]  /*1f80*/  @P1 LEA.HI.X R3, R249, c[0x0][0x37c], R16, 0x2, P0 ;  /* 0x0000df00f9031a11 */ /* 0x000fca00000f1410 */
[----:B------:R1:W5:Y:S01]  /*1f90*/  @P1 LDG.E R137, [R2.64] ;  /* 0x0000000602891981 */ /* 0x000362000c1e1900 */
[----:B------:R-:W-:Y:S01]  /*1fa0*/  IMAD.IADD R6, R7, 0x1, -R149 ;  /* 0x0000000107067824 */ /* 0x000fe200078e0a95 */
[----:B------:R-:W-:Y:S01]  /*1fb0*/  BSSY B0, `(.L_x_175) ;  /* 0x0000030000007945 */ /* 0x000fe20003800000 */
[C---:B-1----:R-:W-:Y:S02]  /*1fc0*/  LOP3.LUT R2, R9.reuse, 0xff000000, RZ, 0xc0, !PT ;  /* 0xff00000009027812 */ /* 0x042fe400078ec0ff */
[----:B------:R-:W-:Y:S01]  /*1fd0*/  LOP3.LUT R3, R9, 0xff0000, RZ, 0xc0, !PT ;  /* 0x00ff000009037812 */ /* 0x000fe200078ec0ff */
[----:B--2---:R-:W-:Y:S01]  /*1fe0*/  @P5 IMAD.IADD R0, R4, 0x1, -R5 ;  /* 0x0000000104005824 */ /* 0x004fe200078e0a05 */
[----:B------:R-:W-:-:S03]  /*1ff0*/  SHF.R.U32.HI R4, RZ, 0x8, R2 ;  /* 0x00000008ff047819 */ /* 0x000fc60000011602 */
[----:B------:R-:W-:Y:S01]  /*2000*/  IMAD.IADD R160, R6, 0x1, R0 ;  /* 0x0000000106a07824 */ /* 0x000fe200078e0200 */
[----:B------:R-:W-:-:S04]  /*2010*/  LEA.HI R4, R3, R4, RZ, 0x10 ;  /* 0x0000000403047211 */ /* 0x000fc800078f80ff */
[----:B------:R-:W-:Y:S02]  /*2020*/  SHF.R.U32.HI R5, RZ, 0x10, R4 ;  /* 0x00000010ff057819 */ /* 0x000fe40000011604 */
[----:B------:R-:W-:Y:S02]  /*2030*/  LOP3.LUT R14, R4, 0xff, RZ, 0xc0, !PT ;  /* 0x000000ff040e7812 */ /* 0x000fe400078ec0ff */
[C---:B------:R-:W-:Y:S01]  /*2040*/  IADD3 R2, R160.reuse, 0x2f, RZ ;  /* 0x0000002fa0027810 */ /* 0x040fe20007ffe0ff */
[----:B------:R1:W-:Y:S01]  /*2050*/  STL [R1+0x8], R5 ;  /* 0x0000080501007387 */ /* 0x0003e20000100800 */
[----:B------:R-:W-:Y:S02]  /*2060*/  ISETP.GE.AND P0, PT, R160, 0x1, PT ;  /* 0x00000001a000780c */ /* 0x000fe40003f06270 */
[----:B------:R-:W-:Y:S01]  /*2070*/  ISETP.NE.AND P1, PT, R5, RZ, PT ;  /* 0x000000ff0500720c */ /* 0x000fe20003f25270 */
[----:B------:R1:W-:Y:S01]  /*2080*/  STL [R1+0x3c], R14 ;  /* 0x00003c0e01007387 */ /* 0x0003e20000100800 */
[----:B------:R-:W-:-:S02]  /*2090*/  IMAD.HI R2, R2, 0x2aaaaaab, RZ ;  /* 0x2aaaaaab02027827 */ /* 0x000fc400078e02ff */
[----:B------:R-:W-:-:S03]  /*20a0*/  SEL R136, R5, c[0x0][0x338], P1 ;  /* 0x0000ce0005887a07 */ /* 0x000fc60000800000 */
[----:B------:R-:W-:-:S04]  /*20b0*/  SHF.R.U32.HI R3, RZ, 0x1f, R2 ;  /* 0x0000001fff037819 */ /* 0x000fc80000011602 */
[----:B------:R-:W-:Y:S01]  /*20c0*/  LEA.HI.SX32 R146, R2, R3, 0x1d ;  /* 0x0000000302927211 */ /* 0x000fe200078feaff */
[----:B------:R-:W-:Y:S01]  /*20d0*/  IMAD.MOV.U32 R2, RZ, RZ, RZ ;  /* 0x000000ffff027224 */ /* 0x000fe200078e00ff */
[----:B------:R-:W-:Y:S05]  /*20e0*/  @!P0 BRA `(.L_x_176) ;  /* 0x000001c000008947 */ /* 0x000fea0003800000 */
[----:B------:R-:W-:Y:S02]  /*20f0*/  IABS R3, R136 ;  /* 0x0000008800037213 */ /* 0x000fe40000000000 */
[----:B------:R-:W-:Y:S02]  /*2100*/  IADD3 R8, R146, -0x1, R136 ;  /* 0xffffffff92087810 */ /* 0x000fe40007ffe088 */
[----:B------:R-:W2:Y:S02]  /*2110*/  I2F.RP R2, R3 ;  /* 0x0000000300027306 */ /* 0x000ea40000209400 */
[----:B------:R-:W-:-:S06]  /*2120*/  IABS R11, R8 ;  /* 0x00000008000b7213 */ /* 0x000fcc0000000000 */
[----:B--2---:R-:W2:Y:S02]  /*2130*/  MUFU.RCP R2, R2 ;  /* 0x0000000200027308 */ /* 0x004ea40000001000 */
[----:B--2---:R-:W-:-:S06]  /*2140*/  IADD3 R2, R2, 0xffffffe, RZ ;  /* 0x0ffffffe02027810 */ /* 0x004fcc0007ffe0ff */
[----:B-1----:R-:W1:Y:S02]  /*2150*/  F2I.FTZ.U32.TRUNC.NTZ R5, R2 ;  /* 0x0000000200057305 */ /* 0x002e64000021f000 */
[----:B-1----:R-:W-:-:S04]  /*2160*/  IMAD.MOV R2, RZ, RZ, -R5 ;  /* 0x000000ffff027224 */ /* 0x002fc800078e0a05 */
[----:B------:R-:W-:Y:S01]  /*2170*/  IMAD.MOV.U32 R4, RZ, RZ, R2 ;  /* 0x000000ffff047224 */ /* 0x000fe200078e0002 */
[----:B------:R-:W-:-:S03]  /*2180*/  IABS R2, R136 ;  /* 0x0000008800027213 */ /* 0x000fc60000000000 */
[----:B------:R-:W-:Y:S02]  /*2190*/  IMAD R9, R4, R3, RZ ;  /* 0x0000000304097224 */ /* 0x000fe400078e02ff */
[----:B------:R-:W-:Y:S02]  /*21a0*/  IMAD.MOV.U32 R4, RZ, RZ, RZ ;  /* 0x000000ffff047224 */ /* 0x000fe400078e00ff */
        /* <DEDUP_REMOVED lines=16> */
.L_x_176:
[----:B------:R-:W-:Y:S05]  /*22b0*/  BSYNC B0 ;  /* 0x0000000000007941 */ /* 0x000fea0003800000 */
.L_x_175:
[----:B------:R-:W-:Y:S01]  /*22c0*/  IMAD R3, R14, R2, RZ ;  /* 0x000000020e037224 */ /* 0x000fe200078e02ff */
[----:B------:R-:W-:-:S03]  /*22d0*/  SHF.R.S32.HI R117, RZ, 0x1f, R116 ;  /* 0x0000001fff757819 */ /* 0x000fc60000011474 */
[C---:B------:R-:W-:Y:S02]  /*22e0*/  IMAD.IADD R2, R3.reuse, 0x1, R2 ;  /* 0x0000000103027824 */ /* 0x040fe400078e0202 */
[----:B------:R-:W-:-:S03]  /*22f0*/  IMAD R3, R3, 0x30, -R6 ;  /* 0x0000003003037824 */ /* 0x000fc600078e0a06 */
[----:B------:R-:W-:Y:S02]  /*2300*/  IMNMX R2, R146, R2, PT ;  /* 0x0000000292027217 */ /* 0x000fe40003800200 */
[----:B------:R-:W-:-:S03]  /*2310*/  IMNMX R3, RZ, R3, !PT ;  /* 0x00000003ff037217 */ /* 0x000fc60007800200 */
[----:B------:R-:W-:Y:S02]  /*2320*/  IMAD R2, R2, 0x30, -R6 ;  /* 0x0000003002027824 */ /* 0x000fe400078e0a06 */
[----:B-1----:R-:W-:-:S03]  /*2330*/  IMAD.WIDE.U32 R4, R3, -0x55555555, RZ ;  /* 0xaaaaaaab03047825 */ /* 0x002fc600078e00ff */
[----:B------:R-:W-:Y:S02]  /*2340*/  IMNMX R2, R2, R0, PT ;  /* 0x0000000002027217 */ /* 0x000fe40003800200 */
[----:B------:R-:W-:Y:S02]  /*2350*/  SHF.R.U32.HI R131, RZ, 0x5, R5 ;  /* 0x00000005ff837819 */ /* 0x000fe40000011605 */
[----:B------:R-:W-:-:S13]  /*2360*/  ISETP.GT.AND P0, PT, R2, R3, PT ;  /* 0x000000030200720c */ /* 0x000fda0003f04270 */
[----:B------:R-:W-:Y:S01]  /*2370*/  @P0 IADD3 R3, R2, 0x2f, RZ ;  /* 0x0000002f02030810 */ /* 0x000fe20007ffe0ff */
[----:B------:R-:W-:-:S04]  /*2380*/  IMAD.MOV.U32 R2, RZ, RZ, R131 ;  /* 0x000000ffff027224 */ /* 0x000fc800078e0083 */
[----:B------:R-:W-:-:S05]  /*2390*/  @P0 IMAD.HI R3, R3, 0x2aaaaaab, RZ ;  /* 0x2aaaaaab03030827 */ /* 0x000fca00078e02ff */
[----:B------:R-:W-:-:S04]  /*23a0*/  @P0 SHF.R.U32.HI R4, RZ, 0x1f, R3 ;  /* 0x0000001fff040819 */ /* 0x000fc80000011603 */
[----:B------:R-:W-:-:S04]  /*23b0*/  @P0 LEA.HI.SX32 R2, R3, R4, 0x1d ;  /* 0x0000000403020211 */ /* 0x000fc800078feaff */
[----:B------:R-:W-:-:S13]  /*23c0*/  ISETP.GT.AND P0, PT, R2, R131, PT ;  /* 0x000000830200720c */ /* 0x000fda0003f04270 */
[----:B------:R-:W-:Y:S05]  /*23d0*/  @!P0 BRA `(.L_x_177) ;  /* 0x0000500000008947 */ /* 0x000fea0003800000 */
[----:B------:R-:W-:-:S04]  /*23e0*/  ISETP.NE.U32.AND P0, PT, RZ, c[0x0][0x340], PT ;  /* 0x0000d000ff007a0c */ /* 0x000fc80003f05070 */
[----:B------:R-:W-:-:S13]  /*23f0*/  ISETP.NE.AND.EX P3, PT, RZ, c[0x0][0x344], PT, P0 ;  /* 0x0000d100ff007a0c */ /* 0x000fda0003f65300 */
[----:B------:R-:W-:-:S05]  /*2400*/  @P3 IMAD.WIDE R4, R249, R13, c[0x0][0x340] ;  /* 0x0000d000f9043625 */ /* 0x000fca00078e020d */
[----:B------:R1:W2:Y:S01]  /*2410*/  @P3 LDG.E R11, [R4.64] ;  /* 0x00000006040b3981 */ /* 0x0002a2000c1e1900 */
[----:B------:R-:W-:Y:S01]  /*2420*/  SHF.R.S32.HI R3, RZ, 0x1f, R12 ;  /* 0x0000001fff037819 */ /* 0x000fe2000001140c */
[----:B------:R-:W-:Y:S01]  /*2430*/  IMAD.MOV.U32 R138, RZ, RZ, 0x30 ;  /* 0x00000030ff8a7424 */ /* 0x000fe200078e00ff */
[----:B------:R-:W-:Y:S01]  /*2440*/  IADD3 R130, P0, R238, R12, RZ ;  /* 0x0000000cee827210 */ /* 0x000fe20007f1e0ff */
[----:B------:R-:W-:Y:S01]  /*2450*/  IMAD.IADD R10, R7, 0x1, R148 ;  /* 0x00000001070a7824 */ /* 0x000fe200078e0294 */
[----:B------:R-:W-:Y:S01]  /*2460*/  IADD3 R32, R2, -0x1, RZ ;  /* 0xffffffff02207810 */ /* 0x000fe20007ffe0ff */
[----:B------:R-:W-:Y:S01]  /*2470*/  IMAD R155, R138, c[0x0][0x23c], RZ ;  /* 0x00008f008a9b7a24 */ /* 0x000fe200078e02ff */
[----:B------:R-:W-:Y:S01]  /*2480*/  LEA.HI.X.SX32 R133, R238, R3, 0x1, P0 ;  /* 0x00000003ee857211 */ /* 0x000fe200000f0eff */
[----:B------:R-:W-:Y:S01]  /*2490*/  IMAD.WIDE.U32 R144, R138, c[0x0][0x238], RZ ;  /* 0x00008e008a907a25 */ /* 0x000fe200078e00ff */
[----:B------:R-:W-:Y:S02]  /*24a0*/  SEL R13, R16, RZ, !P5 ;  /* 0x000000ff100d7207 */ /* 0x000fe40006800000 */
[----:B------:R-:W-:Y:S01]  /*24b0*/  SEL R14, R249, RZ, !P5 ;  /* 0x000000fff90e7207 */ /* 0x000fe20006800000 */
[----:B------:R-:W-:Y:S01]  /*24c0*/  IMAD R3, R133, c[0x0][0x238], RZ ;  /* 0x00008e0085037a24 */ /* 0x000fe200078e02ff */
[----:B------:R-:W-:Y:S01]  /*24d0*/  ISETP.GE.AND P6, PT, R246, c[0x0][0x1d4], PT ;  /* 0x00007500f6007a0c */ /* 0x000fe20003fc6270 */
[----:B------:R-:W-:Y:S01]  /*24e0*/  IMAD.IADD R155, R145, 0x1, R155 ;  /* 0x00000001919b7824 */ /* 0x000fe200078e029b */
[----:B------:R-:W-:Y:S01]  /*24f0*/  ISETP.GE.AND P5, PT, R245, c[0x0][0x1d4], PT ;  /* 0x00007500f5007a0c */ /* 0x000fe20003fa6270 */
[----:B------:R-:W-:Y:S01]  /*2500*/  IMAD R3, R130, c[0x0][0x23c], R3 ;  /* 0x00008f0082037a24 */ /* 0x000fe200078e0203 */
[----:B------:R-:W-:Y:S01]  /*2510*/  ISETP.GE.AND P4, PT, R248, c[0x0][0x1d4], PT ;  /* 0x00007500f8007a0c */ /* 0x000fe20003f86270 */
[----:B------:R-:W-:Y:S01]  /*2520*/  IMAD.MOV.U32 R161, RZ, RZ, c[0x0][0x238] ;  /* 0x00008e00ffa17624 */ /* 0x000fe200078e00ff */
[----:B------:R-:W-:Y:S01]  /*2530*/  SHF.R.S32.HI R12, RZ, 0x1f, R10 ;  /* 0x0000001fff0c7819 */ /* 0x000fe2000001140a */
[----:B------:R-:W-:Y:S01]  /*2540*/  IMAD.MOV.U32 R154, RZ, RZ, 0x5 ;  /* 0x00000005ff9a7424 */ /* 0x000fe200078e00ff */
[----:B------:R-:W-:Y:S01]  /*2550*/  IADD3 R27, R116, 0x20, RZ ;  /* 0x00000020741b7810 */ /* 0x000fe20007ffe0ff */
[----:B------:R-:W-:Y:S01]  /*2560*/  IMAD.WIDE.U32 R8, R10, c[0x0][0x1e0], RZ ;  /* 0x000078000a087a25 */ /* 0x000fe200078e00ff */
[----:B------:R-:W-:-:S02]  /*2570*/  IADD3 R26, R116, 0x10, RZ ;  /* 0x00000010741a7810 */ /* 0x000fc40007ffe0ff */
[----:B------:R-:W-:Y:S01]  /*2580*/  SHF.L.U64.HI R154, R161, R154, c[0x0][0x23c] ;  /* 0x00008f00a19a7619 */ /* 0x000fe2000001029a */
[----:B-1----:R-:W-:Y:S01]  /*2590*/  IMAD.WIDE.U32 R4, R130, c[0x0][0x238], R246 ;  /* 0x00008e0082047a25 */ /* 0x002fe200078e00f6 */
[----:B------:R-:W-:Y:S02]  /*25a0*/  SHF.R.S32.HI R123, RZ, 0x1f, R122 ;  /* 0x0000001fff7b7819 */ /* 0x000fe4000001147a */
[----:B-----5:R-:W-:Y:S01]  /*25b0*/  SHF.R.S32.HI R31, RZ, 0x1f, R137 ;  /* 0x0000001fff1f7819 */ /* 0x020fe20000011489 */
[----:B------:R-:W-:Y:S01]  /*25c0*/  IMAD.IADD R3, R5, 0x1, R3 ;  /* 0x0000000105037824 */ /* 0x000fe200078e0203 */
[----:B------:R-:W-:Y:S01]  /*25d0*/  MOV R2, R4 ;  /* 0x0000000400027202 */ /* 0x000fe20000000f00 */
[----:B------:R-:W-:Y:S02]  /*25e0*/  IMAD R5, R32, -0x30, R0 ;  /* 0xffffffd020057824 */ /* 0x000fe400078e0200 */
[----:B------:R-:W-:Y:S02]  /*25f0*/  IMAD R4, R13, c[0x0][0x248], RZ ;  /* 0x000092000d047a24 */ /* 0x000fe400078e02ff */
[----:B------:R-:W-:Y:S01]  /*2600*/  IMAD.WIDE.U32 R2, R251, c[0x0][0x240], R2 ;  /* 0x00009000fb027a25 */ /* 0x000fe200078e0002 */
[----:B------:R-:W-:-:S03]  /*2610*/  IMNMX R5, R5, 0x30, PT ;  /* 0x0000003005057817 */ /* 0x000fc60003800200 */
[----:B------:R-:W-:Y:S02]  /*2620*/  IMAD R3, R251, c[0x0][0x244], R3 ;  /* 0x00009100fb037a24 */ /* 0x000fe400078e0203 */
[----:B------:R-:W-:Y:S02]  /*2630*/  IMAD.IADD R6, R5, 0x1, -R238 ;  /* 0x0000000105067824 */ /* 0x000fe400078e0aee */
[C---:B------:R-:W-:Y:S02]  /*2640*/  IMAD R4, R14.reuse, c[0x0][0x24c], R4 ;  /* 0x000093000e047a24 */ /* 0x040fe400078e0204 */
[----:B------:R-:W-:Y:S01]  /*2650*/  IMAD.WIDE.U32 R98, R14, c[0x0][0x248], R2 ;  /* 0x000092000e627a25 */ /* 0x000fe200078e0002 */
[C---:B------:R-:W-:Y:S02]  /*2660*/  ISETP.GE.AND P1, PT, R6.reuse, 0x1, PT ;  /* 0x000000010600780c */ /* 0x040fe40003f26270 */
[----:B------:R-:W-:Y:S01]  /*2670*/  SHF.R.S32.HI R3, RZ, 0x1f, R32 ;  /* 0x0000001fff037819 */ /* 0x000fe20000011420 */
[----:B------:R-:W-:Y:S01]  /*2680*/  IMAD R2, R155, R32, RZ ;  /* 0x000000209b027224 */ /* 0x000fe200078e02ff */
[----:B------:R-:W-:Y:S01]  /*2690*/  IADD3 R89, R99, R4, RZ ;  /* 0x0000000463597210 */ /* 0x000fe20007ffe0ff */
[----:B------:R-:W-:Y:S01]  /*26a0*/  IMAD.MOV.U32 R88, RZ, RZ, R98 ;  /* 0x000000ffff587224 */ /* 0x000fe200078e0062 */
[----:B------:R-:W-:Y:S01]  /*26b0*/  ISETP.GT.AND P0, PT, R6, 0x20, PT ;  /* 0x000000200600780c */ /* 0x000fe20003f04270 */
[----:B------:R-:W-:-:S02]  /*26c0*/  IMAD R2, R3, R144, R2 ;  /* 0x0000009003027224 */ /* 0x000fc400078e0202 */
[----:B------:R-:W-:-:S04]  /*26d0*/  IMAD.WIDE.U32 R4, R32, R144, R88 ;  /* 0x0000009020047225 */ /* 0x000fc800078e0058 */
[----:B------:R-:W-:Y:S01]  /*26e0*/  @P1 SHF.L.U32 R6, R236, 0x1, RZ ;  /* 0x00000001ec061819 */ /* 0x000fe200000006ff */
[----:B------:R-:W-:Y:S01]  /*26f0*/  IMAD.SHL.U32 R161, R161, 0x20, RZ ;  /* 0x00000020a1a17824 */ /* 0x000fe200078e00ff */
[----:B------:R-:W-:Y:S01]  /*2700*/  IADD3 R7, R5, R2, RZ ;  /* 0x0000000205077210 */ /* 0x000fe20007ffe0ff */
[----:B------:R-:W-:Y:S01]  /*2710*/  IMAD R5, R12, c[0x0][0x1e0], RZ ;  /* 0x000078000c057a24 */ /* 0x000fe200078e02ff */
[----:B------:R-:W-:Y:S01]  /*2720*/  @P1 LEA R2, P2, R4, c[0x0][0x220], 0x1 ;  /* 0x0000880004021a11 */ /* 0x000fe200078408ff */
[----:B------:R-:W-:Y:S02]  /*2730*/  IMAD.MOV.U32 R164, RZ, RZ, c[0x0][0x27c] ;  /* 0x00009f00ffa47624 */ /* 0x000fe400078e00ff */
[----:B------:R-:W-:Y:S01]  /*2740*/  IMAD R5, R10, c[0x0][0x1e4], R5 ;  /* 0x000079000a057a24 */ /* 0x000fe200078e0205 */
[----:B------:R-:W-:Y:S01]  /*2750*/  @P1 LEA.HI.X R3, R4, c[0x0][0x224], R7, 0x1, P2 ;  /* 0x0000890004031a11 */ /* 0x000fe200010f0c07 */
[----:B------:R-:W-:Y:S01]  /*2760*/  IMAD.WIDE.U32 R162, R237, c[0x0][0x1e0], RZ ;  /* 0x00007800eda27a25 */ /* 0x000fe200078e00ff */
[----:B------:R-:W-:-:S03]  /*2770*/  ISETP.NE.AND P2, PT, R15, RZ, PT ;  /* 0x000000ff0f00720c */ /* 0x000fc60003f45270 */
[----:B------:R-:W-:Y:S01]  /*2780*/  @!PT LDS RZ, [RZ] ;  /* 0x00000000fffff984 */ /* 0x000fe20000000800 */
[----:B------:R-:W-:Y:S01]  /*2790*/  @!PT LDS RZ, [RZ] ;  /* 0x00000000fffff984 */ /* 0x000fe20000000800 */
[----:B------:R-:W-:Y:S01]  /*27a0*/  @!PT LDS RZ, [RZ] ;  /* 0x00000000fffff984 */ /* 0x000fe20000000800 */
[----:B------:R1:W-:Y:S01]  /*27b0*/  @P1 LDGSTS.E.BYPASS.LTC128B.128 [R6+0x3c80], [R2.64], !P6 ;  /* 0x03c8000002061fae */ /* 0x0003e2000f101d46 */
[----:B------:R-:W-:-:S03]  /*27c0*/  IMAD.IADD R5, R9, 0x1, R5 ;  /* 0x0000000109057824 */ /* 0x000fc600078e0205 */
[----:B------:R1:W-:Y:S04]  /*27d0*/  @P1 LDGSTS.E.BYPASS.LTC128B.128 [R6+0x4880], [R2.64+0x40], !P5 ;  /* 0x0488004002061fae */ /* 0x0003e8000e901d46 */
[----:B------:R1:W-:Y:S02]  /*27e0*/  @P1 LDGSTS.E.BYPASS.LTC128B.128 [R6+0x5480], [R2.64+0x80], !P4 ;  /* 0x0548008002061fae */ /* 0x0003e4000e101d46 */
[----:B-1----:R-:W-:Y:S02]  /*27f0*/  @P0 IADD3 R3, P1, R161, R4, RZ ;  /* 0x00000004a1030210 */ /* 0x002fe40007f3e0ff */
[----:B------:R-:W-:Y:S02]  /*2800*/  @P0 SHF.L.U32 R6, R236, 0x1, RZ ;  /* 0x00000001ec060819 */ /* 0x000fe400000006ff */
[----:B------:R-:W-:Y:S01]  /*2810*/  MOV R4, R8 ;  /* 0x0000000800047202 */ /* 0x000fe20000000f00 */
[----:B------:R-:W-:Y:S01]  /*2820*/  @P0 IMAD.X R7, R7, 0x1, R154, P1 ;  /* 0x0000000107070824 */ /* 0x000fe200008e069a */
[----:B------:R-:W-:-:S03]  /*2830*/  @P0 LEA R2, P1, R3, c[0x0][0x220], 0x1 ;  /* 0x0000880003020a11 */ /* 0x000fc600078208ff */
[----:B------:R-:W-:Y:S01]  /*2840*/  IMAD.WIDE.U32 R4, R251, c[0x0][0x1e8], R4 ;  /* 0x00007a00fb047a25 */ /* 0x000fe200078e0004 */
[----:B------:R-:W-:Y:S02]  /*2850*/  @P0 LEA.HI.X R3, R3, c[0x0][0x224], R7, 0x1, P1 ;  /* 0x0000890003030a11 */ /* 0x000fe400008f0c07 */
[----:B------:R-:W-:Y:S01]  /*2860*/  ISETP.GE.AND P1, PT, R26, c[0x0][0x27c], PT ;  /* 0x00009f001a007a0c */ /* 0x000fe20003f26270 */
[----:B------:R-:W-:Y:S02]  /*2870*/  IMAD R5, R251, c[0x0][0x1ec], R5 ;  /* 0x00007b00fb057a24 */ /* 0x000fe400078e0205 */
[----:B------:R1:W-:Y:S04]  /*2880*/  @P0 LDGSTS.E.BYPASS.LTC128B.128 [R6+0x4480], [R2.64], !P6 ;  /* 0x0448000002060fae */ /* 0x0003e8000f101d46 */
[----:B------:R1:W-:Y:S04]  /*2890*/  @P0 LDGSTS.E.BYPASS.LTC128B.128 [R6+0x5080], [R2.64+0x40], !P5 ;  /* 0x0508004002060fae */ /* 0x0003e8000e901d46 */
[----:B------:R1:W-:Y:S01]  /*28a0*/  @P0 LDGSTS.E.BYPASS.LTC128B.128 [R6+0x5c80], [R2.64+0x80], !P4 ;  /* 0x05c8008002060fae */ /* 0x0003e2000e101d46 */
[----:B------:R-:W-:-:S03]  /*28b0*/  ISETP.GE.AND P0, PT, R116, c[0x0][0x27c], PT ;  /* 0x00009f0074007a0c */ /* 0x000fc60003f06270 */
[----:B------:R-:W0:Y:S01]  /*28c0*/  LDGDEPBAR ;  /* 0x00000000000079af */ /* 0x000e220000000000 */
[----:B------:R-:W-:Y:S01]  /*28d0*/  WARPSYNC 0xffffffff ;  /* 0xffffffff00007948 */ /* 0x000fe20003800000 */
[----:B-1----:R-:W-:-:S05]  /*28e0*/  SHF.R.S32.HI R6, RZ, 0x1f, R237 ;  /* 0x0000001fff067819 */ /* 0x002fca00000114ed */
[----:B------:R-:W-:-:S04]  /*28f0*/  IMAD R2, R6, c[0x0][0x1e0], RZ ;  /* 0x0000780006027a24 */ /* 0x000fc800078e02ff */
[----:B------:R-:W-:-:S04]  /*2900*/  IMAD R2, R237, c[0x0][0x1e4], R2 ;  /* 0x00007900ed027a24 */ /* 0x000fc800078e0202 */
[----:B------:R-:W-:Y:S01]  /*2910*/  IMAD.IADD R132, R163, 0x1, R2 ;  /* 0x00000001a3847824 */ /* 0x000fe200078e0202 */
[----:B--2---:R-:W-:Y:S01]  /*2920*/  @P3 SHF.R.S32.HI R7, RZ, 0x1f, R11 ;  /* 0x0000001fff073819 */ /* 0x004fe2000001140b */
[----:B------:R-:W-:Y:S01]  /*2930*/  @!P3 IMAD.MOV.U32 R11, RZ, RZ, R249 ;  /* 0x000000ffff0bb224 */ /* 0x000fe200078e00f9 */
[----:B------:R-:W-:-:S04]  /*2940*/  @!P3 MOV R7, R16 ;  /* 0x000000100007b202 */ /* 0x000fc80000000f00 */
[----:B------:R-:W-:Y:S02]  /*2950*/  SEL R25, R7, RZ, !P2 ;  /* 0x000000ff07197207 */ /* 0x000fe40005000000 */
[----:B------:R-:W-:Y:S02]  /*2960*/  SEL R18, R11, RZ, !P2 ;  /* 0x000000ff0b127207 */ /* 0x000fe40005000000 */
[----:B------:R-:W-:Y:S01]  /*2970*/  ISETP.GE.AND P2, PT, R27, c[0x0][0x27c], PT ;  /* 0x00009f001b007a0c */ /* 0x000fe20003f46270 */
[----:B------:R-:W-:Y:S01]  /*2980*/  IMAD R3, R25, c[0x0][0x1f0], RZ ;  /* 0x00007c0019037a24 */ /* 0x000fe200078e02ff */
[----:B------:R-:W-:Y:S01]  /*2990*/  SHF.L.U32 R7, R164, 0x1, RZ ;  /* 0x00000001a4077819 */ /* 0x000fe200000006ff */
[----:B------:R-:W-:-:S04]  /*29a0*/  IMAD.WIDE.U32 R78, R18, c[0x0][0x1f0], R4 ;  /* 0x00007c00124e7a25 */ /* 0x000fc800078e0004 */
[----:B------:R-:W-:-:S05]  /*29b0*/  IMAD R3, R18, c[0x0][0x1f4], R3 ;  /* 0x00007d0012037a24 */ /* 0x000fca00078e0203 */
[----:B------:R-:W-:Y:S02]  /*29c0*/  IADD3 R80, R79, R3, RZ ;  /* 0x000000034f507210 */ /* 0x000fe40007ffe0ff */
[----:B------:R-:W2:Y:S04]  /*29d0*/  LDL R37, [R1+0x30] ;  /* 0x0000300001257983 */ /* 0x000ea80000100800 */
[----:B------:R-:W3:Y:S04]  /*29e0*/  LDL R36, [R1+0x38] ;  /* 0x0000380001247983 */ /* 0x000ee80000100800 */
[----:B------:R-:W4:Y:S01]  /*29f0*/  LDL R35, [R1+0x34] ;  /* 0x0000340001237983 */ /* 0x000f220000100800 */
[----:B------:R-:W-:Y:S01]  /*2a00*/  IMAD.WIDE.U32 R2, R251, c[0x0][0x260], R246 ;  /* 0x00009800fb027a25 */ /* 0x000fe200078e00f6 */
[----:B------:R-:W-:Y:S01]  /*2a10*/  IADD3 R135, P3, R237, R10, RZ ;  /* 0x0000000aed877210 */ /* 0x000fe20007f7e0ff */
[----:B------:R-:W-:Y:S01]  /*2a20*/  ULDC.U8 UR4, c[0x0][0x298] ;  /* 0x0000a60000047ab9 */ /* 0x000fe20000000000 */
[----:B------:R-:W-:Y:S01]  /*2a30*/  IADD3 R21, -R7, c[0x0][0x1d4], RZ ;  /* 0x0000750007157a10 */ /* 0x000fe20007ffe1ff */
[----:B------:R-:W-:-:S02]  /*2a40*/  IMAD R3, R251, c[0x0][0x264], R3 ;  /* 0x00009900fb037a24 */ /* 0x000fc400078e0203 */
[----:B------:R-:W-:Y:S01]  /*2a50*/  IMAD R9, R6, c[0x0][0x290], RZ ;  /* 0x0000a40006097a24 */ /* 0x000fe200078e02ff */
[CC--:B------:R-:W-:Y:S01]  /*2a60*/  SEL R19, R7.reuse, R21.reuse, !P0 ;  /* 0x0000001507137207 */ /* 0x0c0fe20004000000 */
[----:B------:R-:W-:Y:S01]  /*2a70*/  IMAD.WIDE.U32 R82, R14, c[0x0][0x268], R2 ;  /* 0x00009a000e527a25 */ /* 0x000fe200078e0002 */
[CC--:B------:R-:W-:Y:S02]  /*2a80*/  SEL R20, R7.reuse, R21.reuse, !P1 ;  /* 0x0000001507147207 */ /* 0x0c0fe40004800000 */
[----:B------:R-:W-:Y:S01]  /*2a90*/  SEL R21, R7, R21, !P2 ;  /* 0x0000001507157207 */ /* 0x000fe20005000000 */
[----:B------:R-:W-:Y:S02]  /*2aa0*/  IMAD R2, R6, c[0x0][0x280], RZ ;  /* 0x0000a00006027a24 */ /* 0x000fe400078e02ff */
[----:B------:R-:W-:Y:S01]  /*2ab0*/  IMAD R4, R13, c[0x0][0x268], RZ ;  /* 0x00009a000d047a24 */ /* 0x000fe200078e02ff */
[----:B------:R-:W-:Y:S01]  /*2ac0*/  SEL R13, RZ, c[0x0][0x27c], !P0 ;  /* 0x00009f00ff0d7a07 */ /* 0x000fe20004000000 */
[----:B------:R-:W-:-:S02]  /*2ad0*/  IMAD R8, R237, c[0x0][0x284], R2 ;  /* 0x0000a100ed087a24 */ /* 0x000fc400078e0202 */
[----:B------:R-:W-:Y:S01]  /*2ae0*/  IMAD.X R134, R12, 0x1, R6, P3 ;  /* 0x000000010c867824 */ /* 0x000fe200018e0606 */
[----:B------:R-:W-:Y:S01]  /*2af0*/  ISETP.GE.AND P3, PT, R164, 0x1, PT ;  /* 0x00000001a400780c */ /* 0x000fe20003f66270 */
[----:B------:R-:W-:-:S04]  /*2b00*/  IMAD.WIDE.U32 R2, R251, c[0x0][0x210], R116 ;  /* 0x00008400fb027a25 */ /* 0x000fc800078e0074 */
[----:B------:R-:W-:-:S04]  /*2b10*/  IMAD.WIDE.U32 R6, R237, c[0x0][0x290], R122 ;  /* 0x0000a400ed067a25 */ /* 0x000fc800078e007a */
[C---:B------:R-:W-:Y:S02]  /*2b20*/  IMAD R12, R237.reuse, c[0x0][0x294], R9 ;  /* 0x0000a500ed0c7a24 */ /* 0x040fe400078e0209 */
[----:B------:R-:W-:-:S04]  /*2b30*/  IMAD.WIDE.U32 R16, R237, c[0x0][0x290], R116 ;  /* 0x0000a400ed107a25 */ /* 0x000fc800078e0074 */
[----:B------:R-:W-:Y:S02]  /*2b40*/  IMAD R34, R14, c[0x0][0x26c], R4 ;  /* 0x00009b000e227a24 */ /* 0x000fe400078e0204 */
[----:B------:R-:W-:-:S04]  /*2b50*/  IMAD.WIDE.U32 R4, R237, c[0x0][0x280], R122 ;  /* 0x0000a000ed047a25 */ /* 0x000fc800078e007a */
[----:B------:R-:W-:Y:S02]  /*2b60*/  IMAD R11, R251, c[0x0][0x214], R3 ;  /* 0x00008500fb0b7a24 */ /* 0x000fe400078e0203 */
[----:B------:R-:W-:-:S04]  /*2b70*/  IMAD.WIDE.U32 R14, R237, c[0x0][0x280], R116 ;  /* 0x0000a000ed0e7a25 */ /* 0x000fc800078e0074 */
[----:B------:R-:W-:Y:S02]  /*2b80*/  IMAD.IADD R7, R7, 0x1, R12 ;  /* 0x0000000107077824 */ /* 0x000fe400078e020c */
[----:B------:R-:W-:Y:S01]  /*2b90*/  IMAD.IADD R3, R12, 0x1, R17 ;  /* 0x000000010c037824 */ /* 0x000fe200078e0211 */
[----:B------:R-:W-:Y:S01]  /*2ba0*/  IADD3 R12, R116, R13, RZ ;  /* 0x0000000d740c7210 */ /* 0x000fe20007ffe0ff */
[----:B------:R-:W-:Y:S01]  /*2bb0*/  IMAD.IADD R9, R5, 0x1, R8 ;  /* 0x0000000105097824 */ /* 0x000fe200078e0208 */
[----:B------:R-:W-:Y:S01]  /*2bc0*/  SEL R13, RZ, c[0x0][0x27c], !P1 ;  /* 0x00009f00ff0d7a07 */ /* 0x000fe20004800000 */
[----:B------:R-:W-:Y:S01]  /*2bd0*/  IMAD.IADD R5, R8, 0x1, R15 ;  /* 0x0000000108057824 */ /* 0x000fe200078e020f */
[----:B------:R-:W-:Y:S01]  /*2be0*/  SHF.R.S32.HI R17, RZ, 0x1f, R19 ;  /* 0x0000001fff117819 */ /* 0x000fe20000011413 */
[----:B------:R-:W-:Y:S01]  /*2bf0*/  IMAD.MOV.U32 R10, RZ, RZ, R2 ;  /* 0x000000ffff0a7224 */ /* 0x000fe200078e0002 */
[----:B------:R-:W-:Y:S01]  /*2c00*/  IADD3 R129, P1, P0, R78, R162, R116 ;  /* 0x000000a24e817210 */ /* 0x000fe2000783e074 */
[----:B------:R-:W-:Y:S01]  /*2c10*/  IMAD.MOV.U32 R8, RZ, RZ, R4 ;  /* 0x000000ffff087224 */ /* 0x000fe200078e0004 */
[----:B------:R-:W-:Y:S01]  /*2c20*/  LEA.HI R30, R17, R19, RZ, 0x4 ;  /* 0x00000013111e7211 */ /* 0x000fe200078f20ff */
[----:B------:R-:W-:Y:S01]  /*2c30*/  IMAD.MOV.U32 R4, RZ, RZ, R14 ;  /* 0x000000ffff047224 */ /* 0x000fe200078e000e */
[----:B------:R-:W-:Y:S01]  /*2c40*/  SHF.R.S32.HI R14, RZ, 0x1f, R12 ;  /* 0x0000001fff0e7819 */ /* 0x000fe2000001140c */
[----:B------:R-:W-:Y:S01]  /*2c50*/  IMAD.MOV.U32 R2, RZ, RZ, R16 ;  /* 0x000000ffff027224 */ /* 0x000fe200078e0010 */
[----:B------:R-:W-:Y:S01]  /*2c60*/  SEL R16, RZ, c[0x0][0x27c], !P2 ;  /* 0x00009f00ff107a07 */ /* 0x000fe20005000000 */
[----:B------:R-:W-:Y:S01]  /*2c70*/  IMAD.IADD R13, R26, 0x1, R13 ;  /* 0x000000011a0d7824 */ /* 0x000fe200078e020d */
[-C--:B------:R-:W-:Y:S01]  /*2c80*/  LEA.HI R15, R14, R12.reuse, RZ, 0x3 ;  /* 0x0000000c0e0f7211 */ /* 0x080fe200078f18ff */
[----:B------:R-:W-:Y:S01]  /*2c90*/  IMAD.WIDE.U32 R100, R18, c[0x0][0x218], R10 ;  /* 0x0000860012647a25 */ /* 0x000fe200078e000a */
[----:B------:R-:W-:-:S02]  /*2ca0*/  LEA.HI R23, R14, R12, RZ, 0x5 ;  /* 0x0000000c0e177211 */ /* 0x000fc400078f28ff */
[----:B------:R-:W-:Y:S01]  /*2cb0*/  SHF.R.S32.HI R19, RZ, 0x1f, R20 ;  /* 0x0000001fff137819 */ /* 0x000fe20000011414 */
[----:B------:R-:W-:Y:S01]  /*2cc0*/  IMAD.IADD R12, R27, 0x1, R16 ;  /* 0x000000011b0c7824 */ /* 0x000fe200078e0210 */
[----:B------:R-:W-:Y:S01]  /*2cd0*/  SHF.R.S32.HI R16, RZ, 0x1f, R13 ;  /* 0x0000001fff107819 */ /* 0x000fe2000001140d */
[C---:B------:R-:W-:Y:S01]  /*2ce0*/  IMAD R151, R138.reuse, c[0x0][0x1e4], RZ ;  /* 0x000079008a977a24 */ /* 0x040fe200078e02ff */
[----:B------:R-:W-:Y:S01]  /*2cf0*/  LEA.HI R29, R19, R20, RZ, 0x4 ;  /* 0x00000014131d7211 */ /* 0x000fe200078f20ff */
[----:B------:R-:W-:Y:S01]  /*2d00*/  IMAD R152, R138, c[0x0][0x284], RZ ;  /* 0x0000a1008a987a24 */ /* 0x000fe200078e02ff */
[-C--:B------:R-:W-:Y:S01]  /*2d10*/  LEA.HI R14, R16, R13.reuse, RZ, 0x3 ;  /* 0x0000000d100e7211 */ /* 0x080fe200078f18ff */
[----:B------:R-:W-:Y:S01]  /*2d20*/  IMAD R153, R138, c[0x0][0x294], RZ ;  /* 0x0000a5008a997a24 */ /* 0x000fe200078e02ff */
[----:B------:R-:W-:Y:S01]  /*2d30*/  LEA.HI R22, R16, R13, RZ, 0x5 ;  /* 0x0000000d10167211 */ /* 0x000fe200078f28ff */
[----:B------:R-:W-:Y:S01]  /*2d40*/  IMAD.WIDE.U32 R142, R138, c[0x0][0x1e0], RZ ;  /* 0x000078008a8e7a25 */ /* 0x000fe200078e00ff */
[----:B------:R-:W-:-:S02]  /*2d50*/  SHF.R.S32.HI R16, RZ, 0x1f, R21 ;  /* 0x0000001fff107819 */ /* 0x000fc40000011415 */
[----:B------:R-:W-:Y:S01]  /*2d60*/  SHF.R.S32.HI R17, RZ, 0x1f, R12 ;  /* 0x0000001fff117819 */ /* 0x000fe2000001140c */
[----:B------:R-:W-:Y:S01]  /*2d70*/  IMAD.WIDE.U32 R140, R138, c[0x0][0x280], RZ ;  /* 0x0000a0008a8c7a25 */ /* 0x000fe200078e00ff */
[----:B------:R-:W-:Y:S02]  /*2d80*/  LEA.HI R24, R16, R21, RZ, 0x4 ;  /* 0x0000001510187211 */ /* 0x000fe400078f20ff */
[-C--:B------:R-:W-:Y:S01]  /*2d90*/  LEA.HI R13, R17, R12.reuse, RZ, 0x3 ;  /* 0x0000000c110d7211 */ /* 0x080fe200078f18ff */
[----:B------:R-:W-:Y:S01]  /*2da0*/  IMAD R21, R25, c[0x0][0x218], RZ ;  /* 0x0000860019157a24 */ /* 0x000fe200078e02ff */
[----:B------:R-:W-:Y:S01]  /*2db0*/  LEA.HI R28, R17, R12, RZ, 0x5 ;  /* 0x0000000c111c7211 */ /* 0x000fe200078f28ff */
[----:B------:R-:W-:Y:S01]  /*2dc0*/  IMAD.WIDE.U32 R138, R138, c[0x0][0x290], RZ ;  /* 0x0000a4008a8a7a25 */ /* 0x000fe200078e00ff */
[----:B------:R-:W-:Y:S02]  /*2dd0*/  SHF.R.S32.HI R16, RZ, 0x5, R23 ;  /* 0x00000005ff107819 */ /* 0x000fe40000011417 */
[----:B------:R-:W-:Y:S01]  /*2de0*/  SHF.R.S32.HI R12, RZ, 0x5, R22 ;  /* 0x00000005ff0c7819 */ /* 0x000fe20000011416 */
[----:B------:R-:W-:Y:S01]  /*2df0*/  IMAD R23, R18, c[0x0][0x21c], R21 ;  /* 0x0000870012177a24 */ /* 0x000fe200078e0215 */
[----:B------:R-:W-:Y:S01]  /*2e00*/  SHF.R.S32.HI R10, RZ, 0x4, R30 ;  /* 0x00000004ff0a7819 */ /* 0x000fe2000001141e */
[----:B------:R-:W-:Y:S01]  /*2e10*/  IMAD.WIDE.U32 R96, R137, c[0x0][0x280], R8 ;  /* 0x0000a00089607a25 */ /* 0x000fe200078e0008 */
[----:B------:R-:W-:-:S02]  /*2e20*/  SHF.R.S32.HI R11, RZ, 0x4, R29 ;  /* 0x00000004ff0b7819 */ /* 0x000fc4000001141d */
[----:B------:R-:W-:Y:S01]  /*2e30*/  SHF.R.S32.HI R18, RZ, 0x5, R28 ;  /* 0x00000005ff127819 */ /* 0x000fe2000001141c */
[C---:B------:R-:W-:Y:S01]  /*2e40*/  IMAD.WIDE.U32 R94, R137.reuse, c[0x0][0x290], R6 ;  /* 0x0000a400895e7a25 */ /* 0x040fe200078e0006 */
[C---:B------:R-:W-:Y:S02]  /*2e50*/  LEA.HI.SX32 R11, R14.reuse, R11, 0x1d ;  /* 0x0000000b0e0b7211 */ /* 0x040fe400078feaff */
[----:B------:R-:W-:Y:S01]  /*2e60*/  ISETP.NE.AND P2, PT, RZ, UR4, PT ;  /* 0x00000004ff007c0c */ /* 0x000fe2000bf45270 */
[----:B------:R-:W-:Y:S01]  /*2e70*/  IMAD.WIDE.U32 R92, R137, c[0x0][0x280], R4 ;  /* 0x0000a000895c7a25 */ /* 0x000fe200078e0004 */
[----:B------:R-:W-:Y:S02]  /*2e80*/  LOP3.LUT R104, R15, 0xfffffff8, RZ, 0xc0, !PT ;  /* 0xfffffff80f687812 */ /* 0x000fe400078ec0ff */
[----:B------:R-:W-:Y:S01]  /*2e90*/  LOP3.LUT R103, R14, 0xfffffff8, RZ, 0xc0, !PT ;  /* 0xfffffff80e677812 */ /* 0x000fe200078ec0ff */
[----:B------:R-:W-:Y:S01]  /*2ea0*/  IMAD.SHL.U32 R84, R11, 0x8, RZ ;  /* 0x000000080b547824 */ /* 0x000fe200078e00ff */
[----:B------:R-:W-:Y:S01]  /*2eb0*/  LOP3.LUT R102, R13, 0xfffffff8, RZ, 0xc0, !PT ;  /* 0xfffffff80d667812 */ /* 0x000fe200078ec0ff */
[----:B------:R-:W-:Y:S01]  /*2ec0*/  IMAD.WIDE.U32 R90, R137, c[0x0][0x290], R2 ;  /* 0x0000a400895a7a25 */ /* 0x000fe200078e0002 */
[----:B------:R-:W-:-:S02]  /*2ed0*/  P2R R128, PR, RZ, 0x4 ;  /* 0x00000004ff807803 */ /* 0x000fc40000000000 */
[----:B------:R-:W-:Y:S01]  /*2ee0*/  IADD3.X R127, R80, R132, R117, P1, P0 ;  /* 0x00000084507f7210 */ /* 0x000fe20000fe0475 */
[----:B------:R-:W-:Y:S01]  /*2ef0*/  IMAD.IADD R151, R143, 0x1, R151 ;  /* 0x000000018f977824 */ /* 0x000fe200078e0297 */
[----:B------:R-:W-:Y:S01]  /*2f00*/  IADD3 R126, R101, R23, RZ ;  /* 0x00000017657e7210 */ /* 0x000fe20007ffe0ff */
[----:B------:R-:W-:Y:S01]  /*2f10*/  IMAD.IADD R152, R141, 0x1, R152 ;  /* 0x000000018d987824 */ /* 0x000fe200078e0298 */
[----:B------:R-:W-:Y:S01]  /*2f20*/  SHF.R.S32.HI R115, RZ, 0x1f, R104 ;  /* 0x0000001fff737819 */ /* 0x000fe20000011468 */
[----:B------:R-:W-:Y:S01]  /*2f30*/  IMAD.IADD R153, R139, 0x1, R153 ;  /* 0x000000018b997824 */ /* 0x000fe200078e0299 */
[----:B------:R-:W-:Y:S01]  /*2f40*/  SHF.R.S32.HI R114, RZ, 0x1f, R103 ;  /* 0x0000001fff727819 */ /* 0x000fe20000011467 */
[----:B------:R-:W-:Y:S01]  /*2f50*/  IMAD.IADD R87, R83, 0x1, R34 ;  /* 0x0000000153577824 */ /* 0x000fe200078e0222 */
[----:B------:R-:W-:Y:S02]  /*2f60*/  SHF.R.S32.HI R113, RZ, 0x1f, R102 ;  /* 0x0000001fff717819 */ /* 0x000fe40000011466 */
[----:B------:R-:W-:-:S02]  /*2f70*/  SHF.R.S32.HI R109, RZ, 0x1f, R84 ;  /* 0x0000001fff6d7819 */ /* 0x000fc40000011454 */
[C---:B--2---:R-:W-:Y:S02]  /*2f80*/  LOP3.LUT R19, R37.reuse, 0x18, R14, 0xf8, !PT ;  /* 0x0000001825137812 */ /* 0x044fe400078ef80e */
[----:B------:R-:W-:Y:S01]  /*2f90*/  LOP3.LUT R17, R37, 0x18, R15, 0xf8, !PT ;  /* 0x0000001825117812 */ /* 0x000fe200078ef80f */
[--C-:B---3--:R-:W-:Y:S02]  /*2fa0*/  IMAD R20, R16, 0x600, R36.reuse ;  /* 0x0000060010147824 */ /* 0x108fe400078e0224 */
[--C-:B------:R-:W-:Y:S01]  /*2fb0*/  IMAD R16, R12, 0x600, R36.reuse ;  /* 0x000006000c107824 */ /* 0x100fe200078e0224 */
[-C--:B----4-:R-:W-:Y:S01]  /*2fc0*/  LOP3.LUT R12, R19, R35.reuse, RZ, 0x3c, !PT ;  /* 0x00000023130c7212 */ /* 0x090fe200078e3cff */
[----:B------:R-:W-:Y:S01]  /*2fd0*/  IMAD R22, R18, 0x600, R36 ;  /* 0x0000060012167824 */ /* 0x000fe200078e0224 */
[----:B------:R-:W-:Y:S02]  /*2fe0*/  LOP3.LUT R17, R17, R35, RZ, 0x3c, !PT ;  /* 0x0000002311117212 */ /* 0x000fe400078e3cff */
[----:B------:R-:W-:-:S02]  /*2ff0*/  IADD3 R25, R16, R12, RZ ;  /* 0x0000000c10197210 */ /* 0x000fc40007ffe0ff */
[----:B------:R-:W-:Y:S01]  /*3000*/  SHF.R.S32.HI R16, RZ, 0x4, R24 ;  /* 0x00000004ff107819 */ /* 0x000fe20000011418 */
[----:B------:R-:W-:Y:S01]  /*3010*/  IMAD.IADD R33, R20, 0x1, R17 ;  /* 0x0000000114217824 */ /* 0x000fe200078e0211 */
[----:B------:R-:W-:Y:S02]  /*3020*/  LEA.HI.SX32 R12, R15, R10, 0x1d ;  /* 0x0000000a0f0c7211 */ /* 0x000fe400078feaff */
[----:B------:R-:W-:Y:S01]  /*3030*/  LEA.HI.SX32 R10, R13, R16, 0x1d ;  /* 0x000000100d0a7211 */ /* 0x000fe200078feaff */
[----:B------:R-:W-:Y:S01]  /*3040*/  IMAD.SHL.U32 R119, R33, 0x2, RZ ;  /* 0x0000000221777824 */ /* 0x000fe200078e00ff */
[----:B------:R-:W-:Y:S01]  /*3050*/  SHF.R.S32.HI R17, RZ, 0x1f, R12 ;  /* 0x0000001fff117819 */ /* 0x000fe2000001140c */
[----:B------:R-:W-:Y:S01]  /*3060*/  IMAD.SHL.U32 R85, R12, 0x8, RZ ;  /* 0x000000080c557824 */ /* 0x000fe200078e00ff */
[----:B------:R-:W-:Y:S01]  /*3070*/  SHF.R.S32.HI R16, RZ, 0x1f, R11 ;  /* 0x0000001fff107819 */ /* 0x000fe2000001140b */
[----:B------:R-:W-:Y:S01]  /*3080*/  IMAD.SHL.U32 R86, R10, 0x8, RZ ;  /* 0x000000080a567824 */ /* 0x000fe200078e00ff */
[----:B------:R-:W-:-:S02]  /*3090*/  SHF.R.S32.HI R18, RZ, 0x1f, R10 ;  /* 0x0000001fff127819 */ /* 0x000fc4000001140a */
[----:B------:R-:W-:Y:S02]  /*30a0*/  LEA.HI R19, R17, R12, RZ, 0x2 ;  /* 0x0000000c11137211 */ /* 0x000fe400078f10ff */
[----:B------:R-:W-:Y:S02]  /*30b0*/  LEA.HI R17, R16, R11, RZ, 0x2 ;  /* 0x0000000b10117211 */ /* 0x000fe400078f10ff */
[----:B------:R-:W-:Y:S02]  /*30c0*/  LEA.HI R11, R18, R10, RZ, 0x2 ;  /* 0x0000000a120b7211 */ /* 0x000fe400078f10ff */
[C---:B------:R-:W-:Y:S02]  /*30d0*/  LOP3.LUT R20, R37.reuse, 0x18, R13, 0xf8, !PT ;  /* 0x0000001825147812 */ /* 0x040fe400078ef80d */
[----:B------:R-:W-:Y:S02]  /*30e0*/  LOP3.LUT R16, R37, 0x18, R85, 0xf8, !PT ;  /* 0x0000001825107812 */ /* 0x000fe400078ef855 */
[----:B------:R-:W-:-:S02]  /*30f0*/  SHF.R.S32.HI R17, RZ, 0x2, R17 ;  /* 0x00000002ff117819 */ /* 0x000fc40000011411 */
[----:B------:R-:W-:Y:S02]  /*3100*/  SHF.R.S32.HI R10, RZ, 0x2, R11 ;  /* 0x00000002ff0a7819 */ /* 0x000fe4000001140b */
[-C--:B------:R-:W-:Y:S02]  /*3110*/  LOP3.LUT R21, R20, R35.reuse, RZ, 0x3c, !PT ;  /* 0x0000002314157212 */ /* 0x080fe400078e3cff */
[C---:B------:R-:W-:Y:S01]  /*3120*/  LOP3.LUT R12, R37.reuse, 0x18, R84, 0xf8, !PT ;  /* 0x00000018250c7812 */ /* 0x040fe200078ef854 */
[----:B------:R-:W-:Y:S01]  /*3130*/  IMAD R11, R10, 0x600, R36 ;  /* 0x000006000a0b7824 */ /* 0x000fe200078e0224 */
[----:B------:R-:W-:Y:S02]  /*3140*/  LOP3.LUT R20, R37, 0x18, R86, 0xf8, !PT ;  /* 0x0000001825147812 */ /* 0x000fe400078ef856 */
[----:B------:R-:W-:Y:S02]  /*3150*/  SHF.R.S32.HI R18, RZ, 0x2, R19 ;  /* 0x00000002ff127819 */ /* 0x000fe40000011413 */
[-C--:B------:R-:W-:Y:S01]  /*3160*/  LOP3.LUT R19, R16, R35.reuse, RZ, 0x3c, !PT ;  /* 0x0000002310137212 */ /* 0x080fe200078e3cff */
[--C-:B------:R-:W-:Y:S01]  /*3170*/  IMAD R16, R17, 0x600, R36.reuse ;  /* 0x0000060011107824 */ /* 0x100fe200078e0224 */
[-C--:B------:R-:W-:Y:S01]  /*3180*/  LOP3.LUT R12, R12, R35.reuse, RZ, 0x3c, !PT ;  /* 0x000000230c0c7212 */ /* 0x080fe200078e3cff */
[----:B------:R-:W-:Y:S01]  /*3190*/  IMAD R18, R18, 0x600, R36 ;  /* 0x0000060012127824 */ /* 0x000fe200078e0224 */
[----:B------:R-:W-:Y:S01]  /*31a0*/  LOP3.LUT R10, R20, R35, RZ, 0x3c, !PT ;  /* 0x00000023140a7212 */ /* 0x000fe200078e3cff */
[----:B------:R-:W-:Y:S01]  /*31b0*/  IMAD.IADD R17, R22, 0x1, R21 ;  /* 0x0000000116117824 */ /* 0x000fe200078e0215 */
[----:B------:R-:W-:Y:S01]  /*31c0*/  IADD3 R16, R16, R12, RZ ;  /* 0x0000000c10107210 */ /* 0x000fe20007ffe0ff */
[----:B------:R-:W-:Y:S01]  /*31d0*/  IMAD.IADD R18, R18, 0x1, R19 ;  /* 0x0000000112127824 */ /* 0x000fe200078e0213 */
[----:B------:R-:W-:Y:S01]  /*31e0*/  SHF.L.U32 R118, R25, 0x1, RZ ;  /* 0x0000000119767819 */ /* 0x000fe200000006ff */
[----:B------:R-:W-:Y:S01]  /*31f0*/  IMAD.IADD R12, R11, 0x1, R10 ;  /* 0x000000010b0c7824 */ /* 0x000fe200078e020a */
[----:B------:R-:W-:Y:S01]  /*3200*/  SHF.R.S32.HI R110, RZ, 0x1f, R85 ;  /* 0x0000001fff6e7819 */ /* 0x000fe20000011455 */
[C---:B------:R-:W-:Y:S01]  /*3210*/  IMAD R11, R31.reuse, c[0x0][0x280], RZ ;  /* 0x0000a0001f0b7a24 */ /* 0x040fe200078e02ff */
[----:B------:R-:W-:Y:S01]  /*3220*/  SHF.R.S32.HI R108, RZ, 0x1f, R86 ;  /* 0x0000001fff6c7819 */ /* 0x000fe20000011456 */
[----:B------:R-:W-:-:S02]  /*3230*/  IMAD R10, R31, c[0x0][0x290], RZ ;  /* 0x0000a4001f0a7a24 */ /* 0x000fc400078e02ff */
[C---:B------:R-:W-:Y:S02]  /*3240*/  IMAD R11, R137.reuse, c[0x0][0x284], R11 ;  /* 0x0000a100890b7a24 */ /* 0x040fe400078e020b */
[----:B------:R-:W-:Y:S02]  /*3250*/  IMAD R10, R137, c[0x0][0x294], R10 ;  /* 0x0000a500890a7a24 */ /* 0x000fe400078e020a */
[----:B------:R-:W-:Y:S02]  /*3260*/  IMAD.IADD R125, R97, 0x1, R11 ;  /* 0x00000001617d7824 */ /* 0x000fe400078e020b */
[----:B------:R-:W-:Y:S02]  /*3270*/  IMAD.IADD R120, R11, 0x1, R93 ;  /* 0x000000010b787824 */ /* 0x000fe400078e025d */
[----:B------:R-:W-:Y:S02]  /*3280*/  IMAD.IADD R124, R95, 0x1, R10 ;  /* 0x000000015f7c7824 */ /* 0x000fe400078e020a */
[----:B------:R-:W-:-:S02]  /*3290*/  IMAD.IADD R112, R10, 0x1, R91 ;  /* 0x000000010a707824 */ /* 0x000fc400078e025b */
[----:B------:R-:W-:Y:S02]  /*32a0*/  IMAD.SHL.U32 R111, R17, 0x2, RZ ;  /* 0x00000002116f7824 */ /* 0x000fe400078e00ff */
[----:B------:R-:W-:Y:S02]  /*32b0*/  IMAD.SHL.U32 R107, R18, 0x2, RZ ;  /* 0x00000002126b7824 */ /* 0x000fe400078e00ff */
[----:B------:R-:W-:Y:S02]  /*32c0*/  IMAD.SHL.U32 R106, R16, 0x2, RZ ;  /* 0x00000002106a7824 */ /* 0x000fe400078e00ff */
[----:B------:R-:W-:Y:S01]  /*32d0*/  IMAD.SHL.U32 R105, R12, 0x2, RZ ;  /* 0x000000020c697824 */ /* 0x000fe200078e00ff */
[----:B------:R-:W-:Y:S06]  /*32e0*/  BAR.SYNC.DEFER_BLOCKING 0x0 ;  /* 0x0000000000007b1d */ /* 0x000fec0000010000 */
.L_x_204:
[-C--:B-1----:R-:W-:Y:S01]  /*32f0*/  IMAD R2, R151, R32.reuse, RZ ;  /* 0x0000002097027224 */ /* 0x082fe200078e02ff */
[----:B------:R-:W-:Y:S01]  /*3300*/  SHF.R.S32.HI R81, RZ, 0x1f, R32 ;  /* 0x0000001fff517819 */ /* 0x000fe20000011420 */
[----:B------:R-:W-:Y:S01]  /*3310*/  IMAD.WIDE.U32 R10, R142, R32, RZ ;  /* 0x000000208e0a7225 */ /* 0x000fe200078e00ff */
[----:B------:R-:W-:Y:S04]  /*3320*/  DEPBAR.LE SB0, 0x0 ;  /* 0x000080000000791a */ /* 0x000fe80000000000 */
[----:B------:R-:W-:Y:S01]  /*3330*/  WARPSYNC 0xffffffff ;  /* 0xffffffff00007948 */ /* 0x000fe20003800000 */
[----:B------:R-:W-:Y:S01]  /*3340*/  BAR.SYNC.DEFER_BLOCKING 0x0 ;  /* 0x0000000000007b1d */ /* 0x000fe20000010000 */
[----:B------:R-:W-:Y:S01]  /*3350*/  ISETP.GE.AND P2, PT, R164, 0x1, PT ;  /* 0x00000001a400780c */ /* 0x000fe20003f46270 */
[----:B------:R-:W-:Y:S01]  /*3360*/  IMAD R3, R81, R142, R2 ;  /* 0x0000008e51037224 */ /* 0x000fe200078e0202 */
[----:B------:R-:W-:Y:S03]  /*3370*/  IADD3 R2, P1, R129, R10, RZ ;  /* 0x0000000a81027210 */ /* 0x000fe60007f3e0ff */
[----:B------:R-:W-:Y:S01]  /*3380*/  IMAD.IADD R16, R11, 0x1, R3 ;  /* 0x000000010b107824 */ /* 0x000fe200078e0203 */
[----:B------:R-:W-:Y:S03]  /*3390*/  LEA R54, P0, R2, c[0x0][0x1c8], 0x1 ;  /* 0x0000720002367a11 */ /* 0x000fe600078008ff */
[----:B------:R-:W-:Y:S05]  /*33a0*/  IMAD.X R3, R16, 0x1, R127, P1 ;  /* 0x0000000110037824 */ /* 0x000fea00008e067f */
[----:B------:R-:W-:Y:S01]  /*33b0*/  LEA.HI.X R55, R2, c[0x0][0x1cc], R3, 0x1, P0 ;  /* 0x0000730002377a11 */ /* 0x000fe200000f0c03 */
[----:B------:R-:W-:Y:S01]  /*33c0*/  BSSY B1, `(.L_x_178) ;  /* 0x000038a000017945 */ /* 0x000fe20003800000 */
[----:B------:R-:W-:-:S05]  /*33d0*/  @!P2 BRA `(.L_x_179) ;  /* 0x000036e00000a947 */ /* 0x000fca0003800000 */
[-C--:B------:R-:W-:Y:S01]  /*33e0*/  IMAD R4, R152, R32.reuse, RZ ;  /* 0x0000002098047224 */ /* 0x080fe200078e02ff */
[----:B------:R-:W-:Y:S01]  /*33f0*/  ISETP.NE.AND P2, PT, R128, RZ, PT ;  /* 0x000000ff8000720c */ /* 0x000fe20003f45270 */
[-C--:B------:R-:W-:Y:S02]  /*3400*/  IMAD R3, R153, R32.reuse, RZ ;  /* 0x0000002099037224 */ /* 0x080fe400078e02ff */
[----:B------:R-:W-:Y:S02]  /*3410*/  IMAD R2, R32, -0x30, R0 ;  /* 0xffffffd020027824 */ /* 0x000fe400078e0200 */
[-C--:B------:R-:W-:Y:S03]  /*3420*/  IMAD.WIDE.U32 R8, R140, R32.reuse, RZ ;  /* 0x000000208c087225 */ /* 0x080fe600078e00ff */
[----:B------:R-:W-:Y:S01]  /*3430*/  IMNMX R77, R2, 0x30, PT ;  /* 0x00000030024d7817 */ /* 0x000fe20003800200 */
[----:B------:R-:W-:Y:S04]  /*3440*/  IMAD.WIDE.U32 R18, R138, R32, RZ ;  /* 0x000000208a127225 */ /* 0x000fe800078e00ff */
[C---:B------:R-:W-:Y:S02]  /*3450*/  IMAD R4, R81.reuse, R140, R4 ;  /* 0x0000008c51047224 */ /* 0x040fe400078e0204 */
[----:B------:R-:W-:Y:S03]  /*3460*/  IMAD R3, R81, R138, R3 ;  /* 0x0000008a51037224 */ /* 0x000fe600078e0203 */
[----:B------:R-:W-:Y:S02]  /*3470*/  IADD3 R24, R9, R4, RZ ;  /* 0x0000000409187210 */ /* 0x000fe40007ffe0ff */
[----:B------:R-:W-:Y:S01]  /*3480*/  IADD3 R25, R19, R3, RZ ;  /* 0x0000000313197210 */ /* 0x000fe20007ffe0ff */
[----:B------:R-:W-:-:S05]  /*3490*/  @!P2 BRA `(.L_x_180) ;  /* 0x00001b500000a947 */ /* 0x000fca0003800000 */
[----:B------:R-:W-:Y:S01]  /*34a0*/  ISETP.GE.AND P1, PT, R237, R77, PT ;  /* 0x0000004ded00720c */ /* 0x000fe20003f26270 */
[----:B------:R-:W-:Y:S01]  /*34b0*/  BSSY B0, `(.L_x_181) ;  /* 0x000003a000007945 */ /* 0x000fe20003800000 */
        /* <DEDUP_REMOVED lines=12> */
[----:B------:R-:W-:-:S05]  /*3580*/  @P1 BRA `(.L_x_182) ;  /* 0x000002c000001947 */ /* 0x000fca0003800000 */
[----:B------:R-:W-:Y:S01]  /*3590*/  IADD3 R2, P0, R96, R8, RZ ;  /* 0x0000000860027210 */ /* 0x000fe20007f1e0ff */
[----:B------:R-:W-:Y:S01]  /*35a0*/  CS2R R34, SRZ ;  /* 0x0000000000227805 */ /* 0x000fe2000001ff00 */
[----:B------:R-:W-:Y:S01]  /*35b0*/  CS2R R38, SRZ ;  /* 0x0000000000267805 */ /* 0x000fe2000001ff00 */
[----:B------:R-:W-:Y:S01]  /*35c0*/  CS2R R6, SRZ ;  /* 0x0000000000067805 */ /* 0x000fe2000001ff00 */
[----:B------:R-:W-:Y:S01]  /*35d0*/  CS2R R40, SRZ ;  /* 0x0000000000287805 */ /* 0x000fe2000001ff00 */
[----:B------:R-:W-:Y:S01]  /*35e0*/  IMAD.X R4, R24, 0x1, R125, P0 ;  /* 0x0000000118047824 */ /* 0x000fe200000e067d */
[----:B------:R-:W-:Y:S01]  /*35f0*/  IADD3 R3, P0, R94, R18, RZ ;  /* 0x000000125e037210 */ /* 0x000fe20007f1e0ff */
[----:B------:R-:W-:Y:S01]  /*3600*/  CS2R R14, SRZ ;  /* 0x00000000000e7805 */ /* 0x000fe2000001ff00 */
[----:B------:R-:W-:Y:S01]  /*3610*/  CS2R R42, SRZ ;  /* 0x00000000002a7805 */ /* 0x000fe2000001ff00 */
[----:B------:R-:W-:Y:S01]  /*3620*/  CS2R R16, SRZ ;  /* 0x0000000000107805 */ /* 0x000fe2000001ff00 */
[----:B------:R-:W-:Y:S01]  /*3630*/  CS2R R44, SRZ ;  /* 0x00000000002c7805 */ /* 0x000fe2000001ff00 */
[----:B------:R-:W-:Y:S01]  /*3640*/  IMAD.X R5, R25, 0x1, R124, P0 ;  /* 0x0000000119057824 */ /* 0x000fe200000e067c */
[C---:B------:R-:W-:Y:S01]  /*3650*/  LEA R8, P0, R2.reuse, c[0x0][0x270], 0x1 ;  /* 0x00009c0002087a11 */ /* 0x040fe200078008ff */
[----:B------:R-:W-:Y:S01]  /*3660*/  CS2R R20, SRZ ;  /* 0x0000000000147805 */ /* 0x000fe2000001ff00 */
[----:B------:R-:W-:Y:S01]  /*3670*/  CS2R R46, SRZ ;  /* 0x00000000002e7805 */ /* 0x000fe2000001ff00 */
[----:B------:R-:W-:Y:S01]  /*3680*/  CS2R R22, SRZ ;  /* 0x0000000000167805 */ /* 0x000fe2000001ff00 */
[----:B------:R-:W-:Y:S02]  /*3690*/  LEA.HI.X R9, R2, c[0x0][0x274], R4, 0x1, P0 ;  /* 0x00009d0002097a11 */ /* 0x000fe400000f0c04 */
[C---:B------:R-:W-:Y:S04]  /*36a0*/  LEA R4, P0, R3.reuse, c[0x0][0x288], 0x1 ;  /* 0x0000a20003047a11 */ /* 0x040fe800078008ff */
[----:B------:R-:W-:Y:S02]  /*36b0*/  LEA.HI.X R5, R3, c[0x0][0x28c], R5, 0x1, P0 ;  /* 0x0000a30003057a11 */ /* 0x000fe400000f0c05 */
[----:B------:R-:W-:Y:S01]  /*36c0*/  ISETP.GE.AND P0, PT, R122, c[0x0][0x27c], PT ;  /* 0x00009f007a007a0c */ /* 0x000fe20003f06270 */
[----:B------:R-:W-:Y:S11]  /*36d0*/  CS2R R2, SRZ ;  /* 0x0000000000027805 */ /* 0x000ff6000001ff00 */
[----:B------:R-:W-:Y:S01]  /*36e0*/  @!UPT UIADD3 URZ, URZ, URZ, URZ ;  /* 0x0000003f3f3ff290 */ /* 0x000fe2000fffe03f */
[----:B------:R1:W5:Y:S04]  /*36f0*/  @!P0 LDG.E.64 R34, [R8.64] ;  /* 0x0000000608228981 */ /* 0x000368000c1e1b00 */
[----:B------:R1:W5:Y:S01]  /*3700*/  @!P0 LDG.E.64 R2, [R4.64] ;  /* 0x0000000604028981 */ /* 0x000362000c1e1b00 */
[----:B------:R-:W-:Y:S11]  /*3710*/  ISETP.GE.AND P0, PT, R121, c[0x0][0x27c], PT ;  /* 0x00009f0079007a0c */ /* 0x000ff60003f06270 */
[----:B------:R-:W-:Y:S02]  /*3720*/  @!UPT UIADD3 URZ, URZ, URZ, URZ ;  /* 0x0000003f3f3ff290 */ /* 0x000fe4000fffe03f */
[----:B------:R1:W5:Y:S04]  /*3730*/  @!P0 LDG.E.64 R38, [R8.64+0x10] ;  /* 0x0000100608268981 */ /* 0x000368000c1e1b00 */
[----:B------:R1:W5:Y:S01]  /*3740*/  @!P0 LDG.E.64 R6, [R4.64+0x10] ;  /* 0x0000100604068981 */ /* 0x000362000c1e1b00 */
        /* <DEDUP_REMOVED lines=15> */
[----:B------:R1:W5:Y:S02]  /*3840*/  @!P0 LDG.E.64 R22, [R4.64+0x50] ;  /* 0x0000500604168981 */ /* 0x000364000c1e1b00 */
.L_x_182:
[----:B------:R-:W-:Y:S05]  /*3850*/  BSYNC B0 ;  /* 0x0000000000007941 */ /* 0x000fea0003800000 */
.L_x_181:
[----:B------:R-:W-:-:S05]  /*3860*/  @P1 BRA `(.L_x_183) ;  /* 0x000033f000001947 */ /* 0x000fca0003800000 */
[----:B-1---5:R-:W-:Y:S01]  /*3870*/  MOV R4, R45 ;  /* 0x0000002d00047202 */ /* 0x022fe20000000f00 */
[----:B------:R-:W-:Y:S01]  /*3880*/  IMAD.MOV.U32 R9, RZ, RZ, R46 ;  /* 0x000000ffff097224 */ /* 0x000fe200078e002e */
[----:B------:R-:W-:Y:S01]  /*3890*/  ISETP.GE.AND P0, PT, R116, c[0x0][0x1d4], PT ;  /* 0x0000750074007a0c */ /* 0x000fe20003f06270 */
[----:B------:R-:W-:Y:S01]  /*38a0*/  IMAD.MOV.U32 R8, RZ, RZ, R47 ;  /* 0x000000ffff087224 */ /* 0x000fe200078e002f */
[----:B------:R-:W-:Y:S01]  /*38b0*/  BSSY B0, `(.L_x_184) ;  /* 0x0000054000007945 */ /* 0x000fe20003800000 */
[----:B------:R-:W-:Y:S03]  /*38c0*/  IMAD.MOV.U32 R5, RZ, RZ, R44 ;  /* 0x000000ffff057224 */ /* 0x000fe600078e002c */
[----:B------:R-:W-:Y:S01]  /*38d0*/  PRMT R53, R9, 0x5410, R8 ;  /* 0x0000541009357816 */ /* 0x000fe20000000008 */
[----:B------:R-:W-:Y:S01]  /*38e0*/  IMAD.MOV.U32 R9, RZ, RZ, R42 ;  /* 0x000000ffff097224 */ /* 0x000fe200078e002a */
[----:B------:R-:W-:Y:S01]  /*38f0*/  PRMT R52, R5, 0x5410, R4 ;  /* 0x0000541005347816 */ /* 0x000fe20000000004 */
[----:B------:R-:W-:Y:S01]  /*3900*/  IMAD.MOV.U32 R8, RZ, RZ, R43 ;  /* 0x000000ffff087224 */ /* 0x000fe200078e002b */
[----:B------:R-:W-:Y:S01]  /*3910*/  MOV R5, R40 ;  /* 0x0000002800057202 */ /* 0x000fe20000000f00 */
        /* <DEDUP_REMOVED lines=11> */
[----:B------:R-:W-:Y:S02]  /*39d0*/  MOV R9, R20 ;  /* 0x0000001400097202 */ /* 0x000fe40000000f00 */
[----:B------:R-:W-:Y:S02]  /*39e0*/  MOV R4, R17 ;  /* 0x0000001100047202 */ /* 0x000fe40000000f00 */
[----:B------:R-:W-:Y:S01]  /*39f0*/  PRMT R29, R9, 0x5410, R8 ;  /* 0x00005410091d7816 */ /* 0x000fe20000000008 */
[----:B------:R-:W-:Y:S01]  /*3a00*/  IMAD.MOV.U32 R9, RZ, RZ, R14 ;  /* 0x000000ffff097224 */ /* 0x000fe200078e000e */
[----:B------:R-:W-:Y:S01]  /*3a10*/  PRMT R28, R5, 0x5410, R4 ;  /* 0x00005410051c7816 */ /* 0x000fe20000000004 */
[----:B------:R-:W-:Y:S01]  /*3a20*/  IMAD.MOV.U32 R8, RZ, RZ, R15 ;  /* 0x000000ffff087224 */ /* 0x000fe200078e000f */
[----:B------:R-:W-:Y:S01]  /*3a30*/  MOV R5, R6 ;  /* 0x0000000600057202 */ /* 0x000fe20000000f00 */
[----:B------:R-:W-:Y:S03]  /*3a40*/  IMAD.MOV.U32 R4, RZ, RZ, R7 ;  /* 0x000000ffff047224 */ /* 0x000fe600078e0007 */
[----:B------:R-:W-:Y:S02]  /*3a50*/  PRMT R25, R9, 0x5410, R8 ;  /* 0x0000541009197816 */ /* 0x000fe40000000008 */
[----:B------:R-:W-:Y:S01]  /*3a60*/  PRMT R24, R5, 0x5410, R4 ;  /* 0x0000541005187816 */ /* 0x000fe20000000004 */
[----:B------:R-:W-:-:S05]  /*3a70*/  @P0 BRA `(.L_x_185) ;  /* 0x0000037000000947 */ /* 0x000fca0003800000 */
[----:B------:R-:W-:Y:S01]  /*3a80*/  ISETP.GE.AND P0, PT, R122, c[0x0][0x27c], PT ;  /* 0x00009f007a007a0c */ /* 0x000fe20003f06270 */
[----:B------:R-:W1:Y:S01]  /*3a90*/  LDS.128 R8, [R229+0x2400] ;  /* 0x00240000e5087984 */ /* 0x000e620000000c00 */
[----:B------:R-:W-:Y:S02]  /*3aa0*/  MOV R4, R2 ;  /* 0x0000000200047202 */ /* 0x000fe40000000f00 */
[----:B------:R-:W-:Y:S02]  /*3ab0*/  MOV R13, R34 ;  /* 0x00000022000d7202 */ /* 0x000fe40000000f00 */
[----:B------:R-:W-:Y:S02]  /*3ac0*/  MOV R19, R3 ;  /* 0x0000000300137202 */ /* 0x000fe40000000f00 */
[----:B------:R-:W-:Y:S05]  /*3ad0*/  MOV R37, R35 ;  /* 0x0000002300257202 */ /* 0x000fea0000000f00 */
[--C-:B------:R-:W-:Y:S01]  /*3ae0*/  @!P0 SHF.R.U64 R5, R2, 0x10, R3.reuse ;  /* 0x0000001002058819 */ /* 0x100fe20000001203 */
[----:B------:R-:W-:Y:S01]  /*3af0*/  @!P0 HADD2.F32 R12, -RZ, R4.H0_H0 ;  /* 0x20000004ff0c8230 */ /* 0x000fe20000004100 */
[----:B------:R-:W-:Y:S01]  /*3b00*/  @!P0 SHF.R.U32.HI R18, RZ, 0x10, R3 ;  /* 0x00000010ff128819 */ /* 0x000fe20000011603 */
[----:B------:R-:W-:Y:S01]  /*3b10*/  @!P0 HADD2.F32 R33, -RZ, R13.H0_H0 ;  /* 0x2000000dff218230 */ /* 0x000fe20000004100 */
[--C-:B------:R-:W-:Y:S01]  /*3b20*/  @!P0 SHF.R.U64 R36, R34, 0x10, R35.reuse ;  /* 0x0000001022248819 */ /* 0x100fe20000001223 */
[----:B------:R-:W-:Y:S01]  /*3b30*/  @!P0 HADD2.F32 R13, -RZ, R5.H0_H0 ;  /* 0x20000005ff0d8230 */ /* 0x000fe20000004100 */
[----:B------:R-:W-:Y:S01]  /*3b40*/  @!P0 SHF.R.U32.HI R48, RZ, 0x10, R35 ;  /* 0x00000010ff308819 */ /* 0x000fe20000011623 */
[----:B------:R-:W-:Y:S01]  /*3b50*/  @!P0 HADD2.F32 R18, -RZ, R18.H0_H0 ;  /* 0x20000012ff128230 */ /* 0x000fe20000004100 */
[----:B-1----:R-:W-:Y:S01]  /*3b60*/  @!P0 IMAD.MOV.U32 R4, RZ, RZ, R9 ;  /* 0x000000ffff048224 */ /* 0x002fe200078e0009 */
[----:B------:R-:W-:Y:S02]  /*3b70*/  @!P0 MOV R2, R8 ;  /* 0x0000000800028202 */ /* 0x000fe40000000f00 */
[----:B------:R-:W-:Y:S02]  /*3b80*/  @!P0 MOV R5, R10 ;  /* 0x0000000a00058202 */ /* 0x000fe40000000f00 */
[----:B------:R-:W-:Y:S02]  /*3b90*/  @!P0 HADD2.F32 R34, -RZ, R4.H1_H1 ;  /* 0x30000004ff228230 */ /* 0x000fe40000004100 */
[--C-:B------:R-:W-:Y:S02]  /*3ba0*/  @!P0 HADD2.F32 R31, -RZ, R2.reuse.H1_H1 ;  /* 0x30000002ff1f8230 */ /* 0x100fe40000004100 */
[----:B------:R-:W-:Y:S02]  /*3bb0*/  @!P0 HADD2.F32 R3, -RZ, R2.H0_H0 ;  /* 0x20000002ff038230 */ /* 0x000fe40000004100 */
[----:B------:R-:W-:Y:S01]  /*3bc0*/  @!P0 HADD2.F32 R4, -RZ, R4.H0_H0 ;  /* 0x20000004ff048230 */ /* 0x000fe20000004100 */
[-C--:B------:R-:W-:Y:S02]  /*3bd0*/  @!P0 FMUL.FTZ R35, R31, R12.reuse ;  /* 0x0000000c1f238220 */ /* 0x080fe40000410000 */
[C---:B------:R-:W-:Y:S02]  /*3be0*/  @!P0 FMUL.FTZ R2, R3.reuse, R12 ;  /* 0x0000000c03028220 */ /* 0x040fe40000410000 */
[----:B------:R-:W-:Y:S01]  /*3bf0*/  @!P0 FFMA.FTZ R58, R3, R33, -R35 ;  /* 0x00000021033a8223 */ /* 0x000fe20000010823 */
[----:B------:R-:W-:Y:S01]  /*3c00*/  @!P0 HADD2.F32 R35, -RZ, R36.H0_H0 ;  /* 0x20000024ff238230 */ /* 0x000fe20000004100 */
[-C--:B------:R-:W-:Y:S01]  /*3c10*/  @!P0 FMUL.FTZ R12, R34, R13.reuse ;  /* 0x0000000d220c8220 */ /* 0x080fe20000410000 */
[----:B------:R-:W-:Y:S01]  /*3c20*/  @!P0 HADD2.F32 R36, -RZ, R48.H0_H0 ;  /* 0x20000030ff248230 */ /* 0x000fe20000004100 */
[C---:B------:R-:W-:Y:S01]  /*3c30*/  @!P0 FMUL.FTZ R3, R4.reuse, R13 ;  /* 0x0000000d04038220 */ /* 0x040fe20000410000 */
[----:B------:R-:W-:Y:S01]  /*3c40*/  @!P0 HADD2.F32 R13, -RZ, R19.H0_H0 ;  /* 0x20000013ff0d8230 */ /* 0x000fe20000004100 */
[----:B------:R-:W-:Y:S01]  /*3c50*/  @!P0 FFMA.FTZ R57, R4, R35, -R12 ;  /* 0x0000002304398223 */ /* 0x000fe2000001080c */
[----:B------:R-:W-:Y:S01]  /*3c60*/  @!P0 MOV R4, R11 ;  /* 0x0000000b00048202 */ /* 0x000fe20000000f00 */
[----:B------:R-:W-:Y:S01]  /*3c70*/  @!P0 FFMA.FTZ R2, R31, R33, R2 ;  /* 0x000000211f028223 */ /* 0x000fe20000010002 */
[--C-:B------:R-:W-:Y:S01]  /*3c80*/  @!P0 HADD2.F32 R19, -RZ, R5.reuse.H1_H1 ;  /* 0x30000005ff138230 */ /* 0x100fe20000004100 */
[----:B------:R-:W-:Y:S01]  /*3c90*/  @!P0 FFMA.FTZ R3, R34, R35, R3 ;  /* 0x0000002322038223 */ /* 0x000fe20000010003 */
[----:B------:R-:W-:Y:S02]  /*3ca0*/  @!P0 HADD2.F32 R5, -RZ, R5.H0_H0 ;  /* 0x20000005ff058230 */ /* 0x000fe40000004100 */
[--C-:B------:R-:W-:Y:S01]  /*3cb0*/  @!P0 HADD2.F32 R12, -RZ, R4.reuse.H0_H0 ;  /* 0x20000004ff0c8230 */ /* 0x100fe20000004100 */
[-C--:B------:R-:W-:Y:S01]  /*3cc0*/  @!P0 FMUL.FTZ R56, R19, R13.reuse ;  /* 0x0000000d13388220 */ /* 0x080fe20000410000 */
[----:B------:R-:W-:Y:S02]  /*3cd0*/  @!P0 HADD2.F32 R31, -RZ, R37.H0_H0 ;  /* 0x20000025ff1f8230 */ /* 0x000fe40000004100 */
[----:B------:R-:W-:Y:S01]  /*3ce0*/  @!P0 HADD2.F32 R33, -RZ, R4.H1_H1 ;  /* 0x30000004ff218230 */ /* 0x000fe20000004100 */
[C---:B------:R-:W-:Y:S01]  /*3cf0*/  @!P0 FMUL.FTZ R4, R5.reuse, R13 ;  /* 0x0000000d05048220 */ /* 0x040fe20000410000 */
[----:B------:R-:W-:Y:S01]  /*3d00*/  @!P0 F2FP.PACK_AB R13, R2, R58 ;  /* 0x0000003a020d823e */ /* 0x000fe200000000ff */
[-C--:B------:R-:W-:Y:S02]  /*3d10*/  @!P0 FFMA.FTZ R56, R5, R31.reuse, -R56 ;  /* 0x0000001f05388223 */ /* 0x080fe40000010838 */
[CC--:B------:R-:W-:Y:S02]  /*3d20*/  @!P0 FMUL.FTZ R5, R12.reuse, R18.reuse ;  /* 0x000000120c058220 */ /* 0x0c0fe40000410000 */
[----:B------:R-:W-:Y:S02]  /*3d30*/  @!P0 FMUL.FTZ R37, R33, R18 ;  /* 0x0000001221258220 */ /* 0x000fe40000410000 */
[----:B------:R-:W-:Y:S02]  /*3d40*/  @!P0 FFMA.FTZ R4, R19, R31, R4 ;  /* 0x0000001f13048223 */ /* 0x000fe40000010004 */
[-C--:B------:R-:W-:Y:S01]  /*3d50*/  @!P0 FFMA.FTZ R37, R12, R36.reuse, -R37 ;  /* 0x000000240c258223 */ /* 0x080fe20000010825 */
[----:B------:R-:W-:Y:S01]  /*3d60*/  @!P0 F2FP.PACK_AB R12, R3, R57 ;  /* 0x00000039030c823e */ /* 0x000fe200000000ff */
[----:B------:R-:W-:Y:S01]  /*3d70*/  @!P0 FFMA.FTZ R5, R33, R36, R5 ;  /* 0x0000002421058223 */ /* 0x000fe20000010005 */
[----:B------:R-:W-:Y:S01]  /*3d80*/  @!P0 F2FP.PACK_AB R3, R4, R56 ;  /* 0x000000380403823e */ /* 0x000fe200000000ff */
[----:B------:R-:W-:Y:S01]  /*3d90*/  @!P0 IMAD.MOV.U32 R8, RZ, RZ, R13 ;  /* 0x000000ffff088224 */ /* 0x000fe200078e000d */
[----:B------:R-:W-:Y:S02]  /*3da0*/  @!P0 MOV R9, R12 ;  /* 0x0000000c00098202 */ /* 0x000fe40000000f00 */
[----:B------:R-:W-:Y:S02]  /*3db0*/  @!P0 F2FP.PACK_AB R2, R5, R37 ;  /* 0x000000250502823e */ /* 0x000fe400000000ff */
[----:B------:R-:W-:Y:S02]  /*3dc0*/  @!P0 MOV R10, R3 ;  /* 0x00000003000a8202 */ /* 0x000fe40000000f00 */
[----:B------:R-:W-:Y:S05]  /*3dd0*/  @!P0 MOV R11, R2 ;  /* 0x00000002000b8202 */ /* 0x000fea0000000f00 */
[----:B------:R1:W-:Y:S02]  /*3de0*/  STG.E.128 [R54.64], R8 ;  /* 0x0000000836007986 */ /* 0x0003e4000c101d06 */
.L_x_185:
[----:B------:R-:W-:Y:S05]  /*3df0*/  BSYNC B0 ;  /* 0x0000000000007941 */ /* 0x000fea0003800000 */
.L_x_184:
[----:B------:R-:W-:Y:S01]  /*3e00*/  ISETP.GE.AND P0, PT, R26, c[0x0][0x1d4], PT ;  /* 0x000075001a007a0c */ /* 0x000fe20003f06270 */
[----:B------:R-:W-:Y:S01]  /*3e10*/  @!UPT UIADD3 URZ, URZ, URZ, URZ ;  /* 0x0000003f3f3ff290 */ /* 0x000fe2000fffe03f */
[----:B------:R-:W-:Y:S11]  /*3e20*/  BSSY B0, `(.L_x_186) ;  /* 0x0000036000007945 */ /* 0x000ff60003800000 */
[----:B------:R-:W-:-:S05]  /*3e30*/  @P0 BRA `(.L_x_187) ;  /* 0x0000034000000947 */ /* 0x000fca0003800000 */
[----:B------:R-:W-:Y:S01]  /*3e40*/  ISETP.GE.AND P0, PT, R121, c[0x0][0x27c], PT ;  /* 0x00009f0079007a0c */ /* 0x000fe20003f06270 */
[----:B-1----:R-:W1:Y:S11]  /*3e50*/  LDS.128 R8, [R230+0x2400] ;  /* 0x00240000e6087984 */ /* 0x002e760000000c00 */
[----:B------:R-:W-:Y:S01]  /*3e60*/  @!UPT UIADD3 URZ, URZ, URZ, URZ ;  /* 0x0000003f3f3ff290 */ /* 0x000fe2000fffe03f */
[----:B------:R-:W-:Y:S01]  /*3e70*/  @!P0 HADD2.F32 R2, -RZ, R24.H0_H0 ;  /* 0x20000018ff028230 */ /* 0x000fe20000004100 */
[----:B------:R-:W-:Y:S01]  /*3e80*/  @!P0 SHF.R.U64 R5, R6, 0x10, R7 ;  /* 0x0000001006058819 */ /* 0x000fe20000001207 */
[----:B------:R-:W-:Y:S01]  /*3e90*/  @!P0 HADD2.F32 R12, -RZ, R49.H0_H0 ;  /* 0x20000031ff0c8230 */ /* 0x000fe20000004100 */
[----:B------:R-:W-:Y:S02]  /*3ea0*/  @!P0 SHF.R.U64 R18, R38, 0x10, R39 ;  /* 0x0000001026128819 */ /* 0x000fe40000001227 */
[----:B------:R-:W-:Y:S01]  /*3eb0*/  @!P0 SHF.R.U32.HI R7, RZ, 0x10, R7 ;  /* 0x00000010ff078819 */ /* 0x000fe20000011607 */
[----:B------:R-:W-:Y:S01]  /*3ec0*/  @!P0 HADD2.F32 R5, -RZ, R5.H0_H0 ;  /* 0x20000005ff058230 */ /* 0x000fe20000004100 */
[----:B------:R-:W-:Y:S01]  /*3ed0*/  @!P0 SHF.R.U32.HI R33, RZ, 0x10, R39 ;  /* 0x00000010ff218819 */ /* 0x000fe20000011627 */
[----:B------:R-:W-:Y:S04]  /*3ee0*/  @!P0 HADD2.F32 R18, -RZ, R18.H0_H0 ;  /* 0x20000012ff128230 */ /* 0x000fe80000004100 */
[----:B------:R-:W-:Y:S01]  /*3ef0*/  @!P0 HADD2.F32 R33, -RZ, R33.H0_H0 ;  /* 0x20000021ff218230 */ /* 0x000fe20000004100 */
[----:B-1----:R-:W-:Y:S02]  /*3f00*/  @!P0 MOV R3, R8 ;  /* 0x0000000800038202 */ /* 0x002fe40000000f00 */
[----:B------:R-:W-:Y:S03]  /*3f10*/  @!P0 MOV R4, R9 ;  /* 0x0000000900048202 */ /* 0x000fe60000000f00 */
[--C-:B------:R-:W-:Y:S02]  /*3f20*/  @!P0 HADD2.F32 R6, -RZ, R3.reuse.H1_H1 ;  /* 0x30000003ff068230 */ /* 0x100fe40000004100 */
[----:B------:R-:W-:Y:S02]  /*3f30*/  @!P0 HADD2.F32 R3, -RZ, R3.H0_H0 ;  /* 0x20000003ff038230 */ /* 0x000fe40000004100 */
[--C-:B------:R-:W-:Y:S01]  /*3f40*/  @!P0 HADD2.F32 R13, -RZ, R4.reuse.H1_H1 ;  /* 0x30000004ff0d8230 */ /* 0x100fe20000004100 */
[CC--:B------:R-:W-:Y:S01]  /*3f50*/  @!P0 FMUL.FTZ R19, R6.reuse, R2.reuse ;  /* 0x0000000206138220 */ /* 0x0c0fe20000410000 */
[----:B------:R-:W-:Y:S01]  /*3f60*/  @!P0 HADD2.F32 R4, -RZ, R4.H0_H0 ;  /* 0x20000004ff048230 */ /* 0x000fe20000004100 */
[C---:B------:R-:W-:Y:S02]  /*3f70*/  @!P0 FMUL.FTZ R2, R3.reuse, R2 ;  /* 0x0000000203028220 */ /* 0x040fe40000410000 */
[-C--:B------:R-:W-:Y:S02]  /*3f80*/  @!P0 FFMA.FTZ R37, R3, R12.reuse, -R19 ;  /* 0x0000000c03258223 */ /* 0x080fe40000010813 */
[----:B------:R-:W-:Y:S01]  /*3f90*/  @!P0 FFMA.FTZ R2, R6, R12, R2 ;  /* 0x0000000c06028223 */ /* 0x000fe20000010002 */
[----:B------:R-:W-:Y:S01]  /*3fa0*/  @!P0 MOV R6, R10 ;  /* 0x0000000a00068202 */ /* 0x000fe20000000f00 */
[CC--:B------:R-:W-:Y:S01]  /*3fb0*/  @!P0 FMUL.FTZ R19, R13.reuse, R5.reuse ;  /* 0x000000050d138220 */ /* 0x0c0fe20000410000 */
[----:B------:R-:W-:Y:S01]  /*3fc0*/  @!P0 HADD2.F32 R12, -RZ, R7.H0_H0 ;  /* 0x20000007ff0c8230 */ /* 0x000fe20000004100 */
[C---:B------:R-:W-:Y:S01]  /*3fd0*/  @!P0 FMUL.FTZ R3, R4.reuse, R5 ;  /* 0x0000000504038220 */ /* 0x040fe20000410000 */
[----:B------:R-:W-:Y:S01]  /*3fe0*/  @!P0 MOV R5, R11 ;  /* 0x0000000b00058202 */ /* 0x000fe20000000f00 */
[-C--:B------:R-:W-:Y:S01]  /*3ff0*/  @!P0 FFMA.FTZ R36, R4, R18.reuse, -R19 ;  /* 0x0000001204248223 */ /* 0x080fe20000010813 */
[----:B------:R-:W-:Y:S01]  /*4000*/  @!P0 HADD2.F32 R4, -RZ, R24.H1_H1 ;  /* 0x30000018ff048230 */ /* 0x000fe20000004100 */
[----:B------:R-:W-:Y:S01]  /*4010*/  @!P0 FFMA.FTZ R3, R13, R18, R3 ;  /* 0x000000120d038223 */ /* 0x000fe20000010003 */
[--C-:B------:R-:W-:Y:S02]  /*4020*/  @!P0 HADD2.F32 R19, -RZ, R6.reuse.H1_H1 ;  /* 0x30000006ff138230 */ /* 0x100fe40000004100 */
[----:B------:R-:W-:Y:S02]  /*4030*/  @!P0 HADD2.F32 R7, -RZ, R6.H0_H0 ;  /* 0x20000006ff078230 */ /* 0x000fe40000004100 */
[----:B------:R-:W-:Y:S02]  /*4040*/  @!P0 HADD2.F32 R6, -RZ, R5.H0_H0 ;  /* 0x20000005ff068230 */ /* 0x000fe40000004100 */
[----:B------:R-:W-:Y:S02]  /*4050*/  @!P0 HADD2.F32 R24, -RZ, R49.H1_H1 ;  /* 0x30000031ff188230 */ /* 0x000fe40000004100 */
[----:B------:R-:W-:Y:S01]  /*4060*/  @!P0 HADD2.F32 R31, -RZ, R5.H1_H1 ;  /* 0x30000005ff1f8230 */ /* 0x000fe20000004100 */
[-C--:B------:R-:W-:Y:S02]  /*4070*/  @!P0 FMUL.FTZ R5, R19, R4.reuse ;  /* 0x0000000413058220 */ /* 0x080fe40000410000 */
[C---:B------:R-:W-:Y:S02]  /*4080*/  @!P0 FMUL.FTZ R4, R7.reuse, R4 ;  /* 0x0000000407048220 */ /* 0x040fe40000410000 */
[----:B------:R-:W-:Y:S01]  /*4090*/  @!P0 FFMA.FTZ R35, R7, R24, -R5 ;  /* 0x0000001807238223 */ /* 0x000fe20000010805 */
[----:B------:R-:W-:Y:S01]  /*40a0*/  @!P0 F2FP.PACK_AB R7, R2, R37 ;  /* 0x000000250207823e */ /* 0x000fe200000000ff */
[CC--:B------:R-:W-:Y:S02]  /*40b0*/  @!P0 FMUL.FTZ R5, R6.reuse, R12.reuse ;  /* 0x0000000c06058220 */ /* 0x0c0fe40000410000 */
[----:B------:R-:W-:Y:S01]  /*40c0*/  @!P0 FMUL.FTZ R34, R31, R12 ;  /* 0x0000000c1f228220 */ /* 0x000fe20000410000 */
[----:B------:R-:W-:Y:S01]  /*40d0*/  @!P0 MOV R8, R7 ;  /* 0x0000000700088202 */ /* 0x000fe20000000f00 */
[----:B------:R-:W-:Y:S02]  /*40e0*/  @!P0 FFMA.FTZ R4, R19, R24, R4 ;  /* 0x0000001813048223 */ /* 0x000fe40000010004 */
[-C--:B------:R-:W-:Y:S01]  /*40f0*/  @!P0 FFMA.FTZ R34, R6, R33.reuse, -R34 ;  /* 0x0000002106228223 */ /* 0x080fe20000010822 */
[----:B------:R-:W-:Y:S01]  /*4100*/  @!P0 F2FP.PACK_AB R6, R3, R36 ;  /* 0x000000240306823e */ /* 0x000fe200000000ff */
[----:B------:R-:W-:Y:S01]  /*4110*/  @!P0 FFMA.FTZ R5, R31, R33, R5 ;  /* 0x000000211f058223 */ /* 0x000fe20000010005 */
[----:B------:R-:W-:Y:S02]  /*4120*/  @!P0 F2FP.PACK_AB R3, R4, R35 ;  /* 0x000000230403823e */ /* 0x000fe400000000ff */
[----:B------:R-:W-:Y:S02]  /*4130*/  @!P0 MOV R9, R6 ;  /* 0x0000000600098202 */ /* 0x000fe40000000f00 */
[----:B------:R-:W-:Y:S02]  /*4140*/  @!P0 F2FP.PACK_AB R2, R5, R34 ;  /* 0x000000220502823e */ /* 0x000fe400000000ff */
[----:B------:R-:W-:Y:S02]  /*4150*/  @!P0 MOV R10, R3 ;  /* 0x00000003000a8202 */ /* 0x000fe40000000f00 */
[----:B------:R-:W-:Y:S05]  /*4160*/  @!P0 MOV R11, R2 ;  /* 0x00000002000b8202 */ /* 0x000fea0000000f00 */
[----:B------:R1:W-:Y:S02]  /*4170*/  STG.E.128 [R54.64+0x20], R8 ;  /* 0x0000200836007986 */ /* 0x0003e4000c101d06 */
.L_x_187:
[----:B------:R-:W-:Y:S05]  /*4180*/  BSYNC B0 ;  /* 0x0000000000007941 */ /* 0x000fea0003800000 */
.L_x_186:
        /* <DEDUP_REMOVED lines=9> */
[--C-:B------:R-:W-:Y:S01]  /*4220*/  @!P0 HADD2.F32 R12, -RZ, R50.reuse.H0_H0 ;  /* 0x20000032ff0c8230 */ /* 0x100fe20000004100 */
[----:B------:R-:W-:Y:S01]  /*4230*/  @!P0 SHF.R.U64 R14, R40, 0x10, R41 ;  /* 0x00000010280e8819 */ /* 0x000fe20000001229 */
[----:B------:R-:W-:Y:S01]  /*4240*/  @!P0 HADD2.F32 R18, -RZ, R50.H1_H1 ;  /* 0x30000032ff128230 */ /* 0x000fe20000004100 */
        /* <DEDUP_REMOVED lines=25> */
[--C-:B------:R-:W-:Y:S02]  /*43e0*/  @!P0 HADD2.F32 R6, -RZ, R5.reuse.H0_H0 ;  /* 0x20000005ff068230 */ /* 0x100fe40000004100 */
        /* <DEDUP_REMOVED lines=18> */
.L_x_189:
[----:B------:R-:W-:Y:S05]  /*4510*/  BSYNC B0 ;  /* 0x0000000000007941 */ /* 0x000fea0003800000 */
.L_x_188:
[----:B------:R-:W-:Y:S01]  /*4520*/  IADD3 R2, R116, 0x30, RZ ;  /* 0x0000003074027810 */ /* 0x000fe20007ffe0ff */
[----:B------:R-:W-:Y:S03]  /*4530*/  BSSY B0, `(.L_x_190) ;  /* 0x0000038000007945 */ /* 0x000fe60003800000 */
[----:B------:R-:W-:Y:S11]  /*4540*/  ISETP.GE.AND P0, PT, R2, c[0x0][0x1d4], PT ;  /* 0x0000750002007a0c */ /* 0x000ff60003f06270 */
[----:B------:R-:W-:Y:S02]  /*4550*/  @!UPT UIADD3 URZ, URZ, URZ, URZ ;  /* 0x0000003f3f3ff290 */ /* 0x000fe4000fffe03f */
        /* <DEDUP_REMOVED lines=53> */
.L_x_191:
[----:B------:R-:W-:Y:S05]  /*48b0*/  BSYNC B0 ;  /* 0x0000000000007941 */ /* 0x000fea0003800000 */
.L_x_190:
        /* <DEDUP_REMOVED lines=57> */
.L_x_193:
[----:B------:R-:W-:Y:S05]  /*4c50*/  BSYNC B0 ;  /* 0x0000000000007941 */ /* 0x000fea0003800000 */
.L_x_192:
[----:B------:R-:W-:Y:S04]  /*4c60*/  IADD3 R2, R116, 0x50, RZ ;  /* 0x0000005074027810 */ /* 0x000fe80007ffe0ff */
        /* <DEDUP_REMOVED lines=54> */
[----:B------:R1:W-:Y:S01]  /*4fd0*/  STG.E.128 [R54.64+0xa0], R8 ;  /* 0x0000a00836007986 */ /* 0x0003e2000c101d06 */
[----:B------:R-:W-:-:S05]  /*4fe0*/  BRA `(.L_x_183) ;  /* 0x00001c7000007947 */ /* 0x000fca0003800000 */
.L_x_180:
        /* <DEDUP_REMOVED lines=37> */
[----:B------:R1:W5:Y:S04]  /*5240*/  @!P0 LDG.E.128 R36, [R8.64] ;  /* 0x0000000608248981 */ /* 0x000368000c1e1d00 */
[----:B------:R1:W5:Y:S01]  /*5250*/  @!P0 LDG.E.128 R4, [R2.64] ;  /* 0x0000000602048981 */ /* 0x000362000c1e1d00 */
[----:B------:R-:W-:Y:S11]  /*5260*/  ISETP.GE.AND P0, PT, R26, c[0x0][0x27c], PT ;  /* 0x00009f001a007a0c */ /* 0x000ff60003f06270 */
[----:B------:R-:W-:Y:S02]  /*5270*/  @!UPT UIADD3 URZ, URZ, URZ, URZ ;  /* 0x0000003f3f3ff290 */ /* 0x000fe4000fffe03f */
[----:B------:R1:W5:Y:S04]  /*5280*/  @!P0 LDG.E.128 R48, [R8.64+0x20] ;  /* 0x0000200608308981 */ /* 0x000368000c1e1d00 */
[----:B------:R1:W5:Y:S01]  /*5290*/  @!P0 LDG.E.128 R12, [R2.64+0x20] ;  /* 0x00002006020c8981 */ /* 0x000362000c1e1d00 */
[----:B------:R-:W-:Y:S11]  /*52a0*/  ISETP.GE.AND P0, PT, R27, c[0x0][0x27c], PT ;  /* 0x00009f001b007a0c */ /* 0x000ff60003f06270 */
[----:B------:R-:W-:Y:S02]  /*52b0*/  @!UPT UIADD3 URZ, URZ, URZ, URZ ;  /* 0x0000003f3f3ff290 */ /* 0x000fe4000fffe03f */
[----:B------:R1:W5:Y:S04]  /*52c0*/  @!P0 LDG.E.128 R56, [R8.64+0x40] ;  /* 0x0000400608388981 */ /* 0x000368000c1e1d00 */
[----:B------:R1:W5:Y:S02]  /*52d0*/  @!P0 LDG.E.128 R20, [R2.64+0x40] ;  /* 0x0000400602148981 */ /* 0x000364000c1e1d00 */
.L_x_195:
[----:B------:R-:W-:Y:S05]  /*52e0*/  BSYNC B0 ;  /* 0x0000000000007941 */ /* 0x000fea0003800000 */
.L_x_194:
[----:B------:R-:W-:Y:S04]  /*52f0*/  IADD3 R70, P0, R162, R10, RZ ;  /* 0x0000000aa2467210 */ /* 0x000fe80007f1e0ff */
[----:B------:R-:W-:Y:S01]  /*5300*/  IADD3.X R65, R16, R132, RZ, P0, !PT ;  /* 0x0000008410417210 */ /* 0x000fe200007fe4ff */
        /* <DEDUP_REMOVED lines=25> */
[----:B------:R-:W-:Y:S02]  /*54a0*/  PRMT R29, R8, 0x5410, R9 ;  /* 0x00005410081d7816 */ /* 0x000fe40000000009 */
[----:B------:R-:W-:Y:S01]  /*54b0*/  PRMT R28, R3, 0x5410, R2 ;  /* 0x00005410031c7816 */ /* 0x000fe20000000002 */
[----:B------:R-:W-:-:S05]  /*54c0*/  @P0 BRA `(.L_x_197) ;  /* 0x0000077000000947 */ /* 0x000fca0003800000 */
[----:B------:R-:W-:Y:S01]  /*54d0*/  IMAD.MOV.U32 R40, RZ, RZ, R37 ;  /* 0x000000ffff287224 */ /* 0x000fe200078e0025 */
[----:B------:R-:W-:Y:S01]  /*54e0*/  ISETP.GE.AND P2, PT, R85, c[0x0][0x1d4], PT ;  /* 0x0000750055007a0c */ /* 0x000fe20003f46270 */
[----:B------:R-:W1:Y:S01]  /*54f0*/  LDS.128 R52, [R107+0x3c80] ;  /* 0x003c80006b347984 */ /* 0x000e620000000c00 */
[----:B------:R-:W-:Y:S01]  /*5500*/  IADD3 R2, P1, P0, R78, R70, R104 ;  /* 0x000000464e027210 */ /* 0x000fe2000783e068 */
[----:B------:R-:W-:Y:S01]  /*5510*/  IMAD.MOV.U32 R24, RZ, RZ, R7 ;  /* 0x000000ffff187224 */ /* 0x000fe200078e0007 */
[----:B------:R-:W-:Y:S01]  /*5520*/  MOV R10, R6 ;  /* 0x00000006000a7202 */ /* 0x000fe20000000f00 */
[----:B------:R-:W-:Y:S01]  /*5530*/  IMAD.MOV.U32 R46, RZ, RZ, R39 ;  /* 0x000000ffff2e7224 */ /* 0x000fe200078e0027 */
[-C--:B------:R-:W-:Y:S02]  /*5540*/  IADD3.X R8, R80, R65.reuse, R115, P1, P0 ;  /* 0x0000004150087210 */ /* 0x080fe40000fe0473 */
[----:B------:R-:W-:Y:S01]  /*5550*/  MOV R43, R38 ;  /* 0x00000026002b7202 */ /* 0x000fe20000000f00 */
[----:B------:R-:W2:Y:S04]  /*5560*/  LDS.128 R16, [R119+0x3c80] ;  /* 0x003c800077107984 */ /* 0x000ea80000000c00 */
[----:B------:R-:W-:Y:S04]  /*5570*/  @!P2 IADD3 R3, P1, P0, R78, R70, R85 ;  /* 0x000000464e03a210 */ /* 0x000fe8000783e055 */
[----:B------:R-:W-:Y:S02]  /*5580*/  @!P2 IADD3.X R9, R80, R65, R110, P1, P0 ;  /* 0x000000415009a210 */ /* 0x000fe40000fe046e */
[C---:B------:R-:W-:Y:S04]  /*5590*/  LEA R68, P0, R2.reuse, c[0x0][0x1c8], 0x1 ;  /* 0x0000720002447a11 */ /* 0x040fe800078008ff */
[----:B------:R-:W-:Y:S02]  /*55a0*/  LEA.HI.X R69, R2, c[0x0][0x1cc], R8, 0x1, P0 ;  /* 0x0000730002457a11 */ /* 0x000fe400000f0c08 */
[C---:B------:R-:W-:Y:S02]  /*55b0*/  @!P2 LEA R66, P0, R3.reuse, c[0x0][0x1c8], 0x1 ;  /* 0x000072000342aa11 */ /* 0x040fe400078008ff */
[----:B------:R-:W-:Y:S02]  /*55c0*/  MOV R2, R4 ;  /* 0x0000000400027202 */ /* 0x000fe40000000f00 */
[----:B------:R-:W-:Y:S01]  /*55d0*/  @!P2 LEA.HI.X R67, R3, c[0x0][0x1cc], R9, 0x1, P0 ;  /* 0x000073000343aa11 */ /* 0x000fe200000f0c09 */
[----:B------:R-:W-:Y:S01]  /*55e0*/  IMAD.MOV.U32 R3, RZ, RZ, R5 ;  /* 0x000000ffff037224 */ /* 0x000fe200078e0005 */
[----:B------:R-:W-:Y:S11]  /*55f0*/  ISETP.GE.AND P0, PT, R116, c[0x0][0x27c], PT ;  /* 0x00009f0074007a0c */ /* 0x000ff60003f06270 */
[----:B------:R-:W-:Y:S02]  /*5600*/  @!UPT UIADD3 URZ, URZ, URZ, URZ ;  /* 0x0000003f3f3ff290 */ /* 0x000fe4000fffe03f */
[--C-:B------:R-:W-:Y:S01]  /*5610*/  @!P0 SHF.R.U32.HI R41, RZ, 0x10, R37.reuse ;  /* 0x00000010ff298819 */ /* 0x100fe20000011625 */
[----:B------:R-:W-:Y:S01]  /*5620*/  @!P0 HADD2.F32 R2, -RZ, R2.H0_H0 ;  /* 0x20000002ff028230 */ /* 0x000fe20000004100 */
[----:B------:R-:W-:Y:S01]  /*5630*/  @!P0 SHF.R.U64 R42, R36, 0x10, R37 ;  /* 0x00000010242a8819 */ /* 0x000fe20000001225 */
[----:B------:R-:W-:Y:S01]  /*5640*/  @!P0 HADD2.F32 R10, -RZ, R10.H0_H0 ;  /* 0x2000000aff0a8230 */ /* 0x000fe20000004100 */
[--C-:B------:R-:W-:Y:S02]  /*5650*/  @!P0 SHF.R.U64 R11, R6, 0x10, R7.reuse ;  /* 0x00000010060b8819 */ /* 0x100fe40000001207 */
[----:B-1----:R-:W-:Y:S02]  /*5660*/  @!P0 MOV R37, R53 ;  /* 0x0000003500258202 */ /* 0x002fe40000000f00 */
[----:B--2---:R-:W-:Y:S02]  /*5670*/  @!P0 MOV R6, R17 ;  /* 0x0000001100068202 */ /* 0x004fe40000000f00 */
[----:B------:R-:W-:Y:S01]  /*5680*/  @!P0 SHF.R.U32.HI R25, RZ, 0x10, R7 ;  /* 0x00000010ff198819 */ /* 0x000fe20000011607 */
[----:B------:R-:W-:Y:S01]  /*5690*/  @!P0 IMAD.MOV.U32 R7, RZ, RZ, R16 ;  /* 0x000000ffff078224 */ /* 0x000fe200078e0010 */
[--C-:B------:R-:W-:Y:S01]  /*56a0*/  @!P0 SHF.R.U64 R44, R38, 0x10, R39.reuse ;  /* 0x00000010262c8819 */ /* 0x100fe20000001227 */
[--C-:B------:R-:W-:Y:S01]  /*56b0*/  @!P0 HADD2.F32 R35, -RZ, R37.reuse.H0_H0 ;  /* 0x20000025ff238230 */ /* 0x100fe20000004100 */
[----:B------:R-:W-:Y:S01]  /*56c0*/  @!P0 SHF.R.U32.HI R47, RZ, 0x10, R39 ;  /* 0x00000010ff2f8819 */ /* 0x000fe20000011627 */
[----:B------:R-:W-:Y:S01]  /*56d0*/  @!P0 HADD2.F32 R37, -RZ, R37.H1_H1 ;  /* 0x30000025ff258230 */ /* 0x000fe20000004100 */
[----:B------:R-:W-:Y:S02]  /*56e0*/  @!P0 MOV R39, R52 ;  /* 0x0000003400278202 */ /* 0x000fe40000000f00 */
[--C-:B------:R-:W-:Y:S02]  /*56f0*/  @!P0 SHF.R.U32.HI R9, RZ, 0x10, R5.reuse ;  /* 0x00000010ff098819 */ /* 0x100fe40000011605 */
[----:B------:R-:W-:Y:S01]  /*5700*/  @!P0 SHF.R.U64 R8, R4, 0x10, R5 ;  /* 0x0000001004088819 */ /* 0x000fe20000001205 */
[----:B------:R-:W-:Y:S01]  /*5710*/  @!P0 HADD2.F32 R4, -RZ, R3.H0_H0 ;  /* 0x20000003ff048230 */ /* 0x000fe20000004100 */
[----:B------:R-:W-:Y:S01]  /*5720*/  MOV R5, R36 ;  /* 0x0000002400057202 */ /* 0x000fe20000000f00 */
[----:B------:R-:W-:Y:S02]  /*5730*/  @!P0 HADD2.F32 R33, -RZ, R39.H0_H0 ;  /* 0x20000027ff218230 */ /* 0x000fe40000004100 */
[----:B------:R-:W-:Y:S01]  /*5740*/  @!P0 HADD2.F32 R3, -RZ, R7.H0_H0 ;  /* 0x20000007ff038230 */ /* 0x000fe20000004100 */
[----:B------:R-:W-:Y:S01]  /*5750*/  @!P0 FMUL.FTZ R38, R35, R4 ;  /* 0x0000000423268220 */ /* 0x000fe20000410000 */
[----:B------:R-:W-:Y:S01]  /*5760*/  @!P0 HADD2.F32 R34, -RZ, R5.H0_H0 ;  /* 0x20000005ff228230 */ /* 0x000fe20000004100 */
[-C--:B------:R-:W-:Y:S01]  /*5770*/  @!P0 FMUL.FTZ R45, R33, R2.reuse ;  /* 0x00000002212d8220 */ /* 0x080fe20000410000 */
[----:B------:R-:W-:Y:S01]  /*5780*/  @!P0 HADD2.F32 R5, -RZ, R6.H0_H0 ;  /* 0x20000006ff058230 */ /* 0x000fe20000004100 */
[C---:B------:R-:W-:Y:S01]  /*5790*/  @!P0 FMUL.FTZ R2, R3.reuse, R2 ;  /* 0x0000000203028220 */ /* 0x040fe20000410000 */
[----:B------:R-:W-:Y:S01]  /*57a0*/  @!P0 HADD2.F32 R36, -RZ, R40.H0_H0 ;  /* 0x20000028ff248230 */ /* 0x000fe20000004100 */
[----:B------:R-:W-:Y:S01]  /*57b0*/  @!P0 FFMA.FTZ R76, R3, R34, -R45 ;  /* 0x00000022034c8223 */ /* 0x000fe2000001082d */
[----:B------:R-:W-:Y:S01]  /*57c0*/  @!P0 MOV R45, R55 ;  /* 0x00000037002d8202 */ /* 0x000fe20000000f00 */
[C---:B------:R-:W-:Y:S01]  /*57d0*/  @!P0 FMUL.FTZ R4, R5.reuse, R4 ;  /* 0x0000000405048220 */ /* 0x040fe20000410000 */
[----:B------:R-:W-:Y:S01]  /*57e0*/  @!P0 HADD2.F32 R8, -RZ, R8.H0_H0 ;  /* 0x20000008ff088230 */ /* 0x000fe20000004100 */
[----:B------:R-:W-:Y:S01]  /*57f0*/  @!P0 FFMA.FTZ R75, R5, R36, -R38 ;  /* 0x00000024054b8223 */ /* 0x000fe20000010826 */
[----:B------:R-:W-:Y:S01]  /*5800*/  @!P0 HADD2.F32 R5, -RZ, R9.H0_H0 ;  /* 0x20000009ff058230 */ /* 0x000fe20000004100 */
[----:B------:R-:W-:Y:S01]  /*5810*/  @!P0 FFMA.FTZ R2, R33, R34, R2 ;  /* 0x0000002221028223 */ /* 0x000fe20000010002 */
[----:B------:R-:W-:Y:S02]  /*5820*/  @!P0 HADD2.F32 R33, -RZ, R39.H1_H1 ;  /* 0x30000027ff218230 */ /* 0x000fe40000004100 */
[----:B------:R-:W-:Y:S01]  /*5830*/  @!P0 HADD2.F32 R38, -RZ, R41.H0_H0 ;  /* 0x20000029ff268230 */ /* 0x000fe20000004100 */
[-C--:B------:R-:W-:Y:S01]  /*5840*/  @!P0 FMUL.FTZ R9, R37, R5.reuse ;  /* 0x0000000525098220 */ /* 0x080fe20000410000 */
[----:B------:R-:W-:Y:S02]  /*5850*/  @!P0 HADD2.F32 R3, -RZ, R6.H1_H1 ;  /* 0x30000006ff038230 */ /* 0x000fe40000004100 */
[----:B------:R-:W-:Y:S01]  /*5860*/  @!P0 HADD2.F32 R6, -RZ, R7.H1_H1 ;  /* 0x30000007ff068230 */ /* 0x000fe20000004100 */
[----:B------:R-:W-:Y:S01]  /*5870*/  @!P0 FMUL.FTZ R7, R33, R8 ;  /* 0x0000000821078220 */ /* 0x000fe20000410000 */
[----:B------:R-:W-:Y:S01]  /*5880*/  @!P0 HADD2.F32 R34, -RZ, R42.H0_H0 ;  /* 0x2000002aff228230 */ /* 0x000fe20000004100 */
[C---:B------:R-:W-:Y:S01]  /*5890*/  @!P0 FFMA.FTZ R74, R3.reuse, R38, -R9 ;  /* 0x00000026034a8223 */ /* 0x040fe20000010809 */
[----:B------:R-:W-:Y:S01]  /*58a0*/  @!P0 HADD2.F32 R42, -RZ, R44.H0_H0 ;  /* 0x2000002cff2a8230 */ /* 0x000fe20000004100 */
[----:B------:R-:W-:Y:S01]  /*58b0*/  @!P0 IMAD.MOV.U32 R9, RZ, RZ, R54 ;  /* 0x000000ffff098224 */ /* 0x000fe200078e0036 */
[----:B------:R-:W-:Y:S01]  /*58c0*/  @!P0 HADD2.F32 R40, -RZ, R43.H0_H0 ;  /* 0x2000002bff288230 */ /* 0x000fe20000004100 */
[----:B------:R-:W-:Y:S01]  /*58d0*/  @!P0 FMUL.FTZ R5, R3, R5 ;  /* 0x0000000503058220 */ /* 0x000fe20000410000 */
[----:B------:R-:W-:Y:S01]  /*58e0*/  @!P0 HADD2.F32 R44, -RZ, R46.H0_H0 ;  /* 0x2000002eff2c8230 */ /* 0x000fe20000004100 */
[C---:B------:R-:W-:Y:S01]  /*58f0*/  @!P0 FMUL.FTZ R3, R6.reuse, R8 ;  /* 0x0000000806038220 */ /* 0x040fe20000410000 */
[----:B------:R-:W-:Y:S01]  /*5900*/  @!P0 HADD2.F32 R41, -RZ, R9.H1_H1 ;  /* 0x30000009ff298230 */ /* 0x000fe20000004100 */
[----:B------:R-:W-:Y:S01]  /*5910*/  @!P0 FFMA.FTZ R73, R6, R34, -R7 ;  /* 0x0000002206498223 */ /* 0x000fe20000010807 */
[----:B------:R-:W-:Y:S01]  /*5920*/  @!P0 MOV R6, R18 ;  /* 0x0000001200068202 */ /* 0x000fe20000000f00 */
[----:B------:R-:W-:Y:S01]  /*5930*/  @!P0 FFMA.FTZ R3, R33, R34, R3 ;  /* 0x0000002221038223 */ /* 0x000fe20000010003 */
[----:B------:R-:W-:Y:S01]  /*5940*/  @!P0 HADD2.F32 R7, -RZ, R11.H0_H0 ;  /* 0x2000000bff078230 */ /* 0x000fe20000004100 */
[----:B------:R-:W-:Y:S01]  /*5950*/  @!P0 FFMA.FTZ R4, R35, R36, R4 ;  /* 0x0000002423048223 */ /* 0x000fe20000010004 */
[----:B------:R-:W-:Y:S01]  /*5960*/  @!P0 HADD2.F32 R39, -RZ, R9.H0_H0 ;  /* 0x20000009ff278230 */ /* 0x000fe20000004100 */
[----:B------:R-:W-:Y:S01]  /*5970*/  @!P0 FFMA.FTZ R5, R37, R38, R5 ;  /* 0x0000002625058223 */ /* 0x000fe20000010005 */
[--C-:B------:R-:W-:Y:S01]  /*5980*/  @!P0 HADD2.F32 R8, -RZ, R6.reuse.H1_H1 ;  /* 0x30000006ff088230 */ /* 0x100fe20000004100 */
[-C--:B------:R-:W-:Y:S01]  /*5990*/  @!P0 FMUL.FTZ R11, R41, R7.reuse ;  /* 0x00000007290b8220 */ /* 0x080fe20000410000 */
[----:B------:R-:W-:Y:S01]  /*59a0*/  @!P0 HADD2.F32 R9, -RZ, R6.H0_H0 ;  /* 0x20000006ff098230 */ /* 0x000fe20000004100 */
[----:B------:R-:W-:Y:S01]  /*59b0*/  @!P0 FMUL.FTZ R43, R39, R10 ;  /* 0x0000000a272b8220 */ /* 0x000fe20000410000 */
[----:B------:R-:W-:Y:S01]  /*59c0*/  @!P0 F2FP.PACK_AB R4, R5, R4 ;  /* 0x000000040504823e */ /* 0x000fe200000000ff */
[C---:B------:R-:W-:Y:S02]  /*59d0*/  @!P0 FMUL.FTZ R7, R8.reuse, R7 ;  /* 0x0000000708078220 */ /* 0x040fe40000410000 */
[----:B------:R-:W-:Y:S01]  /*59e0*/  @!P0 FFMA.FTZ R72, R8, R42, -R11 ;  /* 0x0000002a08488223 */ /* 0x000fe2000001080b */
[----:B------:R-:W-:Y:S01]  /*59f0*/  @!P0 HADD2.F32 R11, -RZ, R24.H0_H0 ;  /* 0x20000018ff0b8230 */ /* 0x000fe20000004100 */
[----:B------:R-:W-:Y:S01]  /*5a00*/  @!P0 IMAD.MOV.U32 R8, RZ, RZ, R19 ;  /* 0x000000ffff088224 */ /* 0x000fe200078e0013 */
[----:B------:R-:W-:Y:S01]  /*5a10*/  @!P0 HADD2.F32 R24, -RZ, R25.H0_H0 ;  /* 0x20000019ff188230 */ /* 0x000fe20000004100 */
[C---:B------:R-:W-:Y:S01]  /*5a20*/  @!P0 FFMA.FTZ R71, R9.reuse, R40, -R43 ;  /* 0x0000002809478223 */ /* 0x040fe2000001082b */
[--C-:B------:R-:W-:Y:S01]  /*5a30*/  @!P0 HADD2.F32 R43, -RZ, R45.reuse.H0_H0 ;  /* 0x2000002dff2b8230 */ /* 0x100fe20000004100 */
[----:B------:R-:W-:Y:S01]  /*5a40*/  @!P0 FMUL.FTZ R6, R9, R10 ;  /* 0x0000000a09068220 */ /* 0x000fe20000410000 */
[----:B------:R-:W-:Y:S01]  /*5a50*/  @!P0 HADD2.F32 R25, -RZ, R45.H1_H1 ;  /* 0x3000002dff198230 */ /* 0x000fe20000004100 */
[----:B------:R-:W-:Y:S01]  /*5a60*/  @!P0 IMAD.MOV.U32 R53, RZ, RZ, R4 ;  /* 0x000000ffff358224 */ /* 0x000fe200078e0004 */
[--C-:B------:R-:W-:Y:S01]  /*5a70*/  @!P0 HADD2.F32 R10, -RZ, R8.reuse.H1_H1 ;  /* 0x30000008ff0a8230 */ /* 0x100fe20000004100 */
[----:B------:R-:W-:Y:S01]  /*5a80*/  @!P0 FMUL.FTZ R64, R43, R11 ;  /* 0x0000000b2b408220 */ /* 0x000fe20000410000 */
[----:B------:R-:W-:Y:S01]  /*5a90*/  @!P0 HADD2.F32 R9, -RZ, R8.H0_H0 ;  /* 0x20000008ff098230 */ /* 0x000fe20000004100 */
[----:B------:R-:W-:Y:S01]  /*5aa0*/  @!P0 FMUL.FTZ R46, R25, R24 ;  /* 0x00000018192e8220 */ /* 0x000fe20000410000 */
[----:B------:R-:W-:Y:S01]  /*5ab0*/  @!P0 HADD2.F32 R45, -RZ, R47.H0_H0 ;  /* 0x2000002fff2d8230 */ /* 0x000fe20000004100 */
[----:B------:R-:W-:Y:S02]  /*5ac0*/  @!P0 FFMA.FTZ R6, R39, R40, R6 ;  /* 0x0000002827068223 */ /* 0x000fe40000010006 */
[C---:B------:R-:W-:Y:S02]  /*5ad0*/  @!P0 FFMA.FTZ R64, R9.reuse, R44, -R64 ;  /* 0x0000002c09408223 */ /* 0x040fe40000010840 */
[----:B------:R-:W-:Y:S02]  /*5ae0*/  @!P0 FFMA.FTZ R46, R10, R45, -R46 ;  /* 0x0000002d0a2e8223 */ /* 0x000fe4000001082e */
[----:B------:R-:W-:Y:S01]  /*5af0*/  @!P0 FMUL.FTZ R8, R9, R11 ;  /* 0x0000000b09088220 */ /* 0x000fe20000410000 */
[----:B------:R-:W-:Y:S01]  /*5b00*/  @!P0 F2FP.PACK_AB R11, R74, R75 ;  /* 0x0000004b4a0b823e */ /* 0x000fe200000000ff */
[----:B------:R-:W-:Y:S01]  /*5b10*/  @!P0 FMUL.FTZ R9, R10, R24 ;  /* 0x000000180a098220 */ /* 0x000fe20000410000 */
[----:B------:R-:W-:Y:S01]  /*5b20*/  @!P0 F2FP.PACK_AB R24, R72, R71 ;  /* 0x000000474818823e */ /* 0x000fe200000000ff */
[----:B------:R-:W-:Y:S01]  /*5b30*/  @!P0 FFMA.FTZ R7, R41, R42, R7 ;  /* 0x0000002a29078223 */ /* 0x000fe20000010007 */
[----:B------:R-:W-:Y:S01]  /*5b40*/  @!P0 F2FP.PACK_AB R10, R73, R76 ;  /* 0x0000004c490a823e */ /* 0x000fe200000000ff */
[----:B------:R-:W-:Y:S01]  /*5b50*/  @!P0 FFMA.FTZ R8, R43, R44, R8 ;  /* 0x0000002c2b088223 */ /* 0x000fe20000010008 */
[----:B------:R-:W-:Y:S01]  /*5b60*/  @!P0 F2FP.PACK_AB R33, R46, R64 ;  /* 0x000000402e21823e */ /* 0x000fe200000000ff */
[----:B------:R-:W-:Y:S01]  /*5b70*/  @!P0 FFMA.FTZ R9, R25, R45, R9 ;  /* 0x0000002d19098223 */ /* 0x000fe20000010009 */
[----:B------:R-:W-:Y:S01]  /*5b80*/  @!P0 MOV R16, R10 ;  /* 0x0000000a00108202 */ /* 0x000fe20000000f00 */
[----:B------:R-:W-:Y:S01]  /*5b90*/  @!P0 IMAD.MOV.U32 R18, RZ, RZ, R24 ;  /* 0x000000ffff128224 */ /* 0x000fe200078e0018 */
[----:B------:R-:W-:Y:S02]  /*5ba0*/  @!P0 MOV R17, R11 ;  /* 0x0000000b00118202 */ /* 0x000fe40000000f00 */
[----:B------:R-:W-:Y:S02]  /*5bb0*/  @!P0 MOV R19, R33 ;  /* 0x0000002100138202 */ /* 0x000fe40000000f00 */
[----:B------:R-:W-:Y:S02]  /*5bc0*/  @!P0 F2FP.PACK_AB R10, R3, R2 ;  /* 0x00000002030a823e */ /* 0x000fe400000000ff */
[----:B------:R-:W-:Y:S01]  /*5bd0*/  @!P0 F2FP.PACK_AB R3, R7, R6 ;  /* 0x000000060703823e */ /* 0x000fe200000000ff */
[----:B------:R1:W-:Y:S01]  /*5be0*/  STG.E.128 [R68.64], R16 ;  /* 0x0000001044007986 */ /* 0x0003e2000c101d06 */
[----:B------:R-:W-:Y:S02]  /*5bf0*/  @!P0 F2FP.PACK_AB R2, R9, R8 ;  /* 0x000000080902823e */ /* 0x000fe400000000ff */
[----:B------:R-:W-:Y:S02]  /*5c00*/  @!P0 MOV R52, R10 ;  /* 0x0000000a00348202 */ /* 0x000fe40000000f00 */
[----:B------:R-:W-:Y:S02]  /*5c10*/  @!P0 MOV R54, R3 ;  /* 0x0000000300368202 */ /* 0x000fe40000000f00 */
[----:B------:R-:W-:Y:S05]  /*5c20*/  @!P0 MOV R55, R2 ;  /* 0x0000000200378202 */ /* 0x000fea0000000f00 */
[----:B------:R1:W-:Y:S02]  /*5c30*/  @!P2 STG.E.128 [R66.64], R52 ;  /* 0x000000344200a986 */ /* 0x0003e4000c101d06 */
.L_x_197:
[----:B------:R-:W-:Y:S05]  /*5c40*/  BSYNC B0 ;  /* 0x0000000000007941 */ /* 0x000fea0003800000 */
.L_x_196:
[----:B------:R-:W-:Y:S01]  /*5c50*/  ISETP.GE.AND P0, PT, R26, c[0x0][0x1d4], PT ;  /* 0x000075001a007a0c */ /* 0x000fe20003f06270 */
[----:B------:R-:W-:Y:S01]  /*5c60*/  @!UPT UIADD3 URZ, URZ, URZ, URZ ;  /* 0x0000003f3f3ff290 */ /* 0x000fe2000fffe03f */
[----:B------:R-:W-:Y:S11]  /*5c70*/  BSSY B0, `(.L_x_198) ;  /* 0x0000071000007945 */ /* 0x000ff60003800000 */
[----:B------:R-:W-:-:S05]  /*5c80*/  @P0 BRA `(.L_x_199) ;  /* 0x000006f000000947 */ /* 0x000fca0003800000 */
[----:B------:R-:W2:Y:S01]  /*5c90*/  LDS.128 R40, [R106+0x3c80] ;  /* 0x003c80006a287984 */ /* 0x000ea20000000c00 */
[----:B------:R-:W-:Y:S02]  /*5ca0*/  ISETP.GE.AND P2, PT, R84, c[0x0][0x1d4], PT ;  /* 0x0000750054007a0c */ /* 0x000fe40003f46270 */
[-C--:B------:R-:W-:Y:S04]  /*5cb0*/  IADD3 R2, P1, P0, R78, R70.reuse, R103 ;  /* 0x000000464e027210 */ /* 0x080fe8000783e067 */
[-C--:B------:R-:W-:Y:S01]  /*5cc0*/  IADD3.X R4, R80, R65.reuse, R114, P1, P0 ;  /* 0x0000004150047210 */ /* 0x080fe20000fe0472 */
[----:B-1----:R-:W1:Y:S06]  /*5cd0*/  LDS.128 R16, [R118+0x3c80] ;  /* 0x003c800076107984 */ /* 0x002e6c0000000c00 */
[----:B------:R-:W-:Y:S04]  /*5ce0*/  @!P2 IADD3 R3, P1, P0, R78, R70, R84 ;  /* 0x000000464e03a210 */ /* 0x000fe8000783e054 */
[----:B------:R-:W-:Y:S02]  /*5cf0*/  @!P2 IADD3.X R5, R80, R65, R109, P1, P0 ;  /* 0x000000415005a210 */ /* 0x000fe40000fe046d */
[C---:B------:R-:W-:Y:S04]  /*5d00*/  LEA R52, P0, R2.reuse, c[0x0][0x1c8], 0x1 ;  /* 0x0000720002347a11 */ /* 0x040fe800078008ff */
[----:B------:R-:W-:Y:S02]  /*5d10*/  LEA.HI.X R53, R2, c[0x0][0x1cc], R4, 0x1, P0 ;  /* 0x0000730002357a11 */ /* 0x000fe400000f0c04 */
[C---:B------:R-:W-:Y:S04]  /*5d20*/  @!P2 LEA R46, P0, R3.reuse, c[0x0][0x1c8], 0x1 ;  /* 0x00007200032eaa11 */ /* 0x040fe800078008ff */
[----:B------:R-:W-:Y:S02]  /*5d30*/  @!P2 LEA.HI.X R47, R3, c[0x0][0x1cc], R5, 0x1, P0 ;  /* 0x00007300032faa11 */ /* 0x000fe400000f0c05 */
[----:B------:R-:W-:Y:S11]  /*5d40*/  ISETP.GE.AND P0, PT, R26, c[0x0][0x27c], PT ;  /* 0x00009f001a007a0c */ /* 0x000ff60003f06270 */
[----:B------:R-:W-:Y:S02]  /*5d50*/  @!UPT UIADD3 URZ, URZ, URZ, URZ ;  /* 0x0000003f3f3ff290 */ /* 0x000fe4000fffe03f */
[----:B------:R-:W-:Y:S01]  /*5d60*/  @!P0 SHF.R.U64 R5, R12, 0x10, R13 ;  /* 0x000000100c058819 */ /* 0x000fe2000000120d */
[----:B------:R-:W-:Y:S01]  /*5d70*/  @!P0 HADD2.F32 R2, -RZ, R28.H0_H0 ;  /* 0x2000001cff028230 */ /* 0x000fe20000004100 */
[----:B------:R-:W-:Y:S01]  /*5d80*/  @!P0 SHF.R.U64 R12, R48, 0x10, R49 ;  /* 0x00000010300c8819 */ /* 0x000fe20000001231 */
[--C-:B------:R-:W-:Y:S01]  /*5d90*/  @!P0 HADD2.F32 R8, -RZ, R60.reuse.H0_H0 ;  /* 0x2000003cff088230 */ /* 0x100fe20000004100 */
[----:B--2---:R-:W-:Y:S01]  /*5da0*/  @!P0 MOV R9, R40 ;  /* 0x0000002800098202 */ /* 0x004fe20000000f00 */
[----:B------:R-:W-:Y:S01]  /*5db0*/  @!P0 HADD2.F32 R5, -RZ, R5.H0_H0 ;  /* 0x20000005ff058230 */ /* 0x000fe20000004100 */
[----:B-1----:R-:W-:Y:S01]  /*5dc0*/  @!P0 MOV R4, R16 ;  /* 0x0000001000048202 */ /* 0x002fe20000000f00 */
[----:B------:R-:W-:Y:S01]  /*5dd0*/  @!P0 HADD2.F32 R24, -RZ, R60.H1_H1 ;  /* 0x3000003cff188230 */ /* 0x000fe20000004100 */
[----:B------:R-:W-:Y:S01]  /*5de0*/  @!P0 SHF.R.U32.HI R6, RZ, 0x10, R13 ;  /* 0x00000010ff068819 */ /* 0x000fe2000001160d */
[--C-:B------:R-:W-:Y:S01]  /*5df0*/  @!P0 HADD2.F32 R7, -RZ, R9.reuse.H0_H0 ;  /* 0x20000009ff078230 */ /* 0x100fe20000004100 */
[----:B------:R-:W-:Y:S01]  /*5e00*/  @!P0 SHF.R.U64 R11, R14, 0x10, R15 ;  /* 0x000000100e0b8819 */ /* 0x000fe2000000120f */
[--C-:B------:R-:W-:Y:S01]  /*5e10*/  @!P0 HADD2.F32 R3, -RZ, R4.reuse.H0_H0 ;  /* 0x20000004ff038230 */ /* 0x100fe20000004100 */
[----:B------:R-:W-:Y:S01]  /*5e20*/  @!P0 SHF.R.U32.HI R34, RZ, 0x10, R51 ;  /* 0x00000010ff228819 */ /* 0x000fe20000011633 */
[----:B------:R-:W-:Y:S01]  /*5e30*/  @!P0 HADD2.F32 R13, -RZ, R9.H1_H1 ;  /* 0x30000009ff0d8230 */ /* 0x000fe20000004100 */
[----:B------:R-:W-:Y:S01]  /*5e40*/  @!P0 FMUL.FTZ R14, R7, R2 ;  /* 0x00000002070e8220 */ /* 0x000fe20000410000 */
[----:B------:R-:W-:Y:S01]  /*5e50*/  @!P0 HADD2.F32 R4, -RZ, R4.H1_H1 ;  /* 0x30000004ff048230 */ /* 0x000fe20000004100 */
[----:B------:R-:W-:Y:S01]  /*5e60*/  @!P0 IMAD.MOV.U32 R9, RZ, RZ, R41 ;  /* 0x000000ffff098224 */ /* 0x000fe200078e0029 */
[----:B------:R-:W-:Y:S01]  /*5e70*/  @!P0 HADD2.F32 R39, -RZ, R34.H0_H0 ;  /* 0x20000022ff278230 */ /* 0x000fe20000004100 */
[----:B------:R-:W-:Y:S01]  /*5e80*/  @!P0 FFMA.FTZ R55, R3, R8, -R14 ;  /* 0x0000000803378223 */ /* 0x000fe2000001080e */
[----:B------:R-:W-:Y:S01]  /*5e90*/  @!P0 HADD2.F32 R14, -RZ, R12.H0_H0 ;  /* 0x2000000cff0e8230 */ /* 0x000fe20000004100 */
[-C--:B------:R-:W-:Y:S01]  /*5ea0*/  @!P0 FMUL.FTZ R12, R13, R5.reuse ;  /* 0x000000050d0c8220 */ /* 0x080fe20000410000 */
[----:B------:R-:W-:Y:S01]  /*5eb0*/  @!P0 MOV R34, R42 ;  /* 0x0000002a00228202 */ /* 0x000fe20000000f00 */
[----:B------:R-:W-:Y:S01]  /*5ec0*/  @!P0 FMUL.FTZ R2, R3, R2 ;  /* 0x0000000203028220 */ /* 0x000fe20000410000 */
[----:B------:R-:W-:Y:S01]  /*5ed0*/  @!P0 SHF.R.U32.HI R33, RZ, 0x10, R49 ;  /* 0x00000010ff218819 */ /* 0x000fe20000011631 */
[C---:B------:R-:W-:Y:S01]  /*5ee0*/  @!P0 FMUL.FTZ R3, R4.reuse, R5 ;  /* 0x0000000504038220 */ /* 0x040fe20000410000 */
[----:B------:R-:W-:Y:S01]  /*5ef0*/  @!P0 MOV R5, R17 ;  /* 0x0000001100058202 */ /* 0x000fe20000000f00 */
[----:B------:R-:W-:Y:S01]  /*5f00*/  @!P0 FFMA.FTZ R54, R4, R14, -R12 ;  /* 0x0000000e04368223 */ /* 0x000fe2000001080c */
[----:B------:R-:W-:Y:S01]  /*5f10*/  @!P0 HADD2.F32 R4, -RZ, R28.H1_H1 ;  /* 0x3000001cff048230 */ /* 0x000fe20000004100 */
[----:B------:R-:W-:Y:S01]  /*5f20*/  @!P0 FFMA.FTZ R2, R7, R8, R2 ;  /* 0x0000000807028223 */ /* 0x000fe20000010002 */
[----:B------:R-:W-:Y:S01]  /*5f30*/  @!P0 SHF.R.U32.HI R10, RZ, 0x10, R15 ;  /* 0x00000010ff0a8819 */ /* 0x000fe2000001160f */
[----:B------:R-:W-:Y:S01]  /*5f40*/  @!P0 FFMA.FTZ R3, R13, R14, R3 ;  /* 0x0000000e0d038223 */ /* 0x000fe20000010003 */
[----:B------:R-:W-:Y:S01]  /*5f50*/  @!P0 HADD2.F32 R15, -RZ, R9.H0_H0 ;  /* 0x20000009ff0f8230 */ /* 0x000fe20000004100 */
[----:B------:R-:W-:Y:S01]  /*5f60*/  @!P0 SHF.R.U64 R35, R50, 0x10, R51 ;  /* 0x0000001032238819 */ /* 0x000fe20000001233 */
[----:B------:R-:W-:Y:S02]  /*5f70*/  @!P0 HADD2.F32 R7, -RZ, R5.H0_H0 ;  /* 0x20000005ff078230 */ /* 0x000fe40000004100 */
[----:B------:R-:W-:Y:S01]  /*5f80*/  @!P0 HADD2.F32 R25, -RZ, R9.H1_H1 ;  /* 0x30000009ff198230 */ /* 0x000fe20000004100 */
[-C--:B------:R-:W-:Y:S01]  /*5f90*/  @!P0 FMUL.FTZ R12, R15, R4.reuse ;  /* 0x000000040f0c8220 */ /* 0x080fe20000410000 */
[----:B------:R-:W-:Y:S01]  /*5fa0*/  @!P0 HADD2.F32 R8, -RZ, R6.H0_H0 ;  /* 0x20000006ff088230 */ /* 0x000fe20000004100 */
[C---:B------:R-:W-:Y:S01]  /*5fb0*/  @!P0 FMUL.FTZ R4, R7.reuse, R4 ;  /* 0x0000000407048220 */ /* 0x040fe20000410000 */
[----:B------:R-:W-:Y:S01]  /*5fc0*/  @!P0 HADD2.F32 R28, -RZ, R33.H0_H0 ;  /* 0x20000021ff1c8230 */ /* 0x000fe20000004100 */
[----:B------:R-:W-:Y:S01]  /*5fd0*/  @!P0 FFMA.FTZ R51, R7, R24, -R12 ;  /* 0x0000001807338223 */ /* 0x000fe2000001080c */
[----:B------:R-:W-:Y:S01]  /*5fe0*/  @!P0 MOV R7, R19 ;  /* 0x0000001300078202 */ /* 0x000fe20000000f00 */
[----:B------:R-:W-:Y:S01]  /*5ff0*/  @!P0 IMAD.MOV.U32 R12, RZ, RZ, R43 ;  /* 0x000000ffff0c8224 */ /* 0x000fe200078e002b */
[----:B------:R-:W-:Y:S01]  /*6000*/  @!P0 HADD2.F32 R6, -RZ, R5.H1_H1 ;  /* 0x30000005ff068230 */ /* 0x000fe20000004100 */
[----:B------:R-:W-:Y:S01]  /*6010*/  @!P0 FMUL.FTZ R9, R25, R8 ;  /* 0x0000000819098220 */ /* 0x000fe20000410000 */
[----:B------:R-:W-:Y:S01]  /*6020*/  @!P0 HADD2.F32 R10, -RZ, R10.H0_H0 ;  /* 0x2000000aff0a8230 */ /* 0x000fe20000004100 */
[----:B------:R-:W-:Y:S01]  /*6030*/  @!P0 FFMA.FTZ R4, R15, R24, R4 ;  /* 0x000000180f048223 */ /* 0x000fe20000010004 */
[--C-:B------:R-:W-:Y:S01]  /*6040*/  @!P0 HADD2.F32 R36, -RZ, R12.reuse.H0_H0 ;  /* 0x2000000cff248230 */ /* 0x100fe20000004100 */
[C---:B------:R-:W-:Y:S01]  /*6050*/  @!P0 FMUL.FTZ R5, R6.reuse, R8 ;  /* 0x0000000806058220 */ /* 0x040fe20000410000 */
[----:B------:R-:W-:Y:S01]  /*6060*/  @!P0 HADD2.F32 R38, -RZ, R12.H1_H1 ;  /* 0x3000000cff268230 */ /* 0x000fe20000004100 */
[-C--:B------:R-:W-:Y:S01]  /*6070*/  @!P0 FFMA.FTZ R50, R6, R28.reuse, -R9 ;  /* 0x0000001c06328223 */ /* 0x080fe20000010809 */
[----:B------:R-:W-:Y:S01]  /*6080*/  @!P0 HADD2.F32 R9, -RZ, R7.H0_H0 ;  /* 0x20000007ff098230 */ /* 0x000fe20000004100 */
[----:B------:R-:W-:Y:S01]  /*6090*/  @!P0 FFMA.FTZ R5, R25, R28, R5 ;  /* 0x0000001c19058223 */ /* 0x000fe20000010005 */
[----:B------:R-:W-:Y:S02]  /*60a0*/  @!P0 HADD2.F32 R6, -RZ, R29.H0_H0 ;  /* 0x2000001dff068230 */ /* 0x000fe40000004100 */
[----:B------:R-:W-:Y:S02]  /*60b0*/  @!P0 HADD2.F32 R7, -RZ, R7.H1_H1 ;  /* 0x30000007ff078230 */ /* 0x000fe40000004100 */
[--C-:B------:R-:W-:Y:S01]  /*60c0*/  @!P0 HADD2.F32 R37, -RZ, R61.reuse.H0_H0 ;  /* 0x2000003dff258230 */ /* 0x100fe20000004100 */
[----:B------:R-:W-:Y:S01]  /*60d0*/  @!P0 FMUL.FTZ R12, R36, R6 ;  /* 0x00000006240c8220 */ /* 0x000fe20000410000 */
[----:B------:R-:W-:Y:S01]  /*60e0*/  @!P0 F2FP.PACK_AB R4, R5, R4 ;  /* 0x000000040504823e */ /* 0x000fe200000000ff */
[C---:B------:R-:W-:Y:S01]  /*60f0*/  @!P0 FMUL.FTZ R8, R9.reuse, R6 ;  /* 0x0000000609088220 */ /* 0x040fe20000410000 */
[----:B------:R-:W-:Y:S01]  /*6100*/  @!P0 HADD2.F32 R33, -RZ, R61.H1_H1 ;  /* 0x3000003dff218230 */ /* 0x000fe20000004100 */
[-C--:B------:R-:W-:Y:S01]  /*6110*/  @!P0 FMUL.FTZ R6, R38, R10.reuse ;  /* 0x0000000a26068220 */ /* 0x080fe20000410000 */
[----:B------:R-:W-:Y:S01]  /*6120*/  @!P0 HADD2.F32 R35, -RZ, R35.H0_H0 ;  /* 0x20000023ff238230 */ /* 0x000fe20000004100 */
[----:B------:R-:W-:Y:S01]  /*6130*/  @!P0 FFMA.FTZ R49, R9, R37, -R12 ;  /* 0x0000002509318223 */ /* 0x000fe2000001080c */
[----:B------:R-:W-:Y:S01]  /*6140*/  @!P0 HADD2.F32 R12, -RZ, R11.H0_H0 ;  /* 0x2000000bff0c8230 */ /* 0x000fe20000004100 */
[C---:B------:R-:W-:Y:S02]  /*6150*/  @!P0 FMUL.FTZ R9, R7.reuse, R10 ;  /* 0x0000000a07098220 */ /* 0x040fe40000410000 */
[----:B------:R-:W-:Y:S01]  /*6160*/  @!P0 FFMA.FTZ R48, R7, R39, -R6 ;  /* 0x0000002707308223 */ /* 0x000fe20000010806 */
[----:B------:R-:W-:Y:S01]  /*6170*/  @!P0 HADD2.F32 R6, -RZ, R29.H1_H1 ;  /* 0x3000001dff068230 */ /* 0x000fe20000004100 */
[----:B------:R-:W-:Y:S01]  /*6180*/  @!P0 IMAD.MOV.U32 R7, RZ, RZ, R18 ;  /* 0x000000ffff078224 */ /* 0x000fe200078e0012 */
[--C-:B------:R-:W-:Y:S01]  /*6190*/  @!P0 HADD2.F32 R29, -RZ, R34.reuse.H0_H0 ;  /* 0x20000022ff1d8230 */ /* 0x100fe20000004100 */
[----:B------:R-:W-:Y:S01]  /*61a0*/  @!P0 IMAD.MOV.U32 R41, RZ, RZ, R4 ;  /* 0x000000ffff298224 */ /* 0x000fe200078e0004 */
[----:B------:R-:W-:Y:S01]  /*61b0*/  @!P0 F2FP.PACK_AB R13, R48, R49 ;  /* 0x00000031300d823e */ /* 0x000fe200000000ff */
[----:B------:R-:W-:Y:S02]  /*61c0*/  @!P0 HADD2.F32 R34, -RZ, R34.H1_H1 ;  /* 0x30000022ff228230 */ /* 0x000fe40000004100 */
[--C-:B------:R-:W-:Y:S01]  /*61d0*/  @!P0 HADD2.F32 R11, -RZ, R7.reuse.H0_H0 ;  /* 0x20000007ff0b8230 */ /* 0x100fe20000004100 */
[----:B------:R-:W-:Y:S01]  /*61e0*/  @!P0 MOV R19, R13 ;  /* 0x0000000d00138202 */ /* 0x000fe20000000f00 */
[----:B------:R-:W-:Y:S01]  /*61f0*/  @!P0 HADD2.F32 R10, -RZ, R7.H1_H1 ;  /* 0x30000007ff0a8230 */ /* 0x000fe20000004100 */
[----:B------:R-:W-:Y:S02]  /*6200*/  @!P0 FMUL.FTZ R7, R29, R6 ;  /* 0x000000061d078220 */ /* 0x000fe40000410000 */
[----:B------:R-:W-:Y:S02]  /*6210*/  @!P0 FMUL.FTZ R44, R34, R12 ;  /* 0x0000000c222c8220 */ /* 0x000fe40000410000 */
[C---:B------:R-:W-:Y:S02]  /*6220*/  @!P0 FMUL.FTZ R6, R11.reuse, R6 ;  /* 0x000000060b068220 */ /* 0x040fe40000410000 */
[----:B------:R-:W-:Y:S01]  /*6230*/  @!P0 FFMA.FTZ R45, R11, R33, -R7 ;  /* 0x000000210b2d8223 */ /* 0x000fe20000010807 */
[----:B------:R-:W-:Y:S01]  /*6240*/  @!P0 F2FP.PACK_AB R11, R50, R51 ;  /* 0x00000033320b823e */ /* 0x000fe200000000ff */
[C---:B------:R-:W-:Y:S02]  /*6250*/  @!P0 FMUL.FTZ R7, R10.reuse, R12 ;  /* 0x0000000c0a078220 */ /* 0x040fe40000410000 */
[----:B------:R-:W-:Y:S01]  /*6260*/  @!P0 FFMA.FTZ R12, R10, R35, -R44 ;  /* 0x000000230a0c8223 */ /* 0x000fe2000001082c */
[----:B------:R-:W-:Y:S01]  /*6270*/  @!P0 F2FP.PACK_AB R10, R54, R55 ;  /* 0x00000037360a823e */ /* 0x000fe200000000ff */
[----:B------:R-:W-:Y:S01]  /*6280*/  @!P0 FFMA.FTZ R6, R29, R33, R6 ;  /* 0x000000211d068223 */ /* 0x000fe20000010006 */
[----:B------:R-:W-:Y:S01]  /*6290*/  @!P0 MOV R17, R11 ;  /* 0x0000000b00118202 */ /* 0x000fe20000000f00 */
[----:B------:R-:W-:Y:S01]  /*62a0*/  @!P0 FFMA.FTZ R7, R34, R35, R7 ;  /* 0x0000002322078223 */ /* 0x000fe20000010007 */
[----:B------:R-:W-:Y:S01]  /*62b0*/  @!P0 F2FP.PACK_AB R12, R12, R45 ;  /* 0x0000002d0c0c823e */ /* 0x000fe200000000ff */
[----:B------:R-:W-:Y:S01]  /*62c0*/  @!P0 FFMA.FTZ R8, R36, R37, R8 ;  /* 0x0000002524088223 */ /* 0x000fe20000010008 */
[----:B------:R-:W-:Y:S01]  /*62d0*/  @!P0 MOV R16, R10 ;  /* 0x0000000a00108202 */ /* 0x000fe20000000f00 */
[----:B------:R-:W-:Y:S01]  /*62e0*/  @!P0 FFMA.FTZ R9, R38, R39, R9 ;  /* 0x0000002726098223 */ /* 0x000fe20000010009 */
[----:B------:R-:W-:Y:S01]  /*62f0*/  @!P0 F2FP.PACK_AB R10, R3, R2 ;  /* 0x00000002030a823e */ /* 0x000fe200000000ff */
[----:B------:R-:W-:Y:S01]  /*6300*/  @!P0 IMAD.MOV.U32 R18, RZ, RZ, R12 ;  /* 0x000000ffff128224 */ /* 0x000fe200078e000c */
[----:B------:R-:W-:Y:S02]  /*6310*/  @!P0 F2FP.PACK_AB R3, R7, R6 ;  /* 0x000000060703823e */ /* 0x000fe400000000ff */
[----:B------:R-:W-:Y:S02]  /*6320*/  @!P0 F2FP.PACK_AB R2, R9, R8 ;  /* 0x000000080902823e */ /* 0x000fe400000000ff */
[----:B------:R1:W-:Y:S01]  /*6330*/  STG.E.128 [R52.64], R16 ;  /* 0x0000001034007986 */ /* 0x0003e2000c101d06 */
[----:B------:R-:W-:Y:S02]  /*6340*/  @!P0 MOV R40, R10 ;  /* 0x0000000a00288202 */ /* 0x000fe40000000f00 */
[----:B------:R-:W-:Y:S02]  /*6350*/  @!P0 MOV R42, R3 ;  /* 0x00000003002a8202 */ /* 0x000fe40000000f00 */
[----:B------:R-:W-:Y:S05]  /*6360*/  @!P0 MOV R43, R2 ;  /* 0x00000002002b8202 */ /* 0x000fea0000000f00 */
[----:B------:R1:W-:Y:S02]  /*6370*/  @!P2 STG.E.128 [R46.64], R40 ;  /* 0x000000282e00a986 */ /* 0x0003e4000c101d06 */
.L_x_199:
[----:B------:R-:W-:Y:S05]  /*6380*/  BSYNC B0 ;  /* 0x0000000000007941 */ /* 0x000fea0003800000 */
.L_x_198:
[----:B------:R-:W-:Y:S11]  /*6390*/  ISETP.GE.AND P0, PT, R27, c[0x0][0x1d4], PT ;  /* 0x000075001b007a0c */ /* 0x000ff60003f06270 */
[----:B------:R-:W-:Y:S02]  /*63a0*/  @!UPT UIADD3 URZ, URZ, URZ, URZ ;  /* 0x0000003f3f3ff290 */ /* 0x000fe4000fffe03f */
[----:B------:R-:W-:-:S05]  /*63b0*/  @P0 BRA `(.L_x_183) ;  /* 0x000008a000000947 */ /* 0x000fca0003800000 */
[----:B-1----:R-:W-:Y:S01]  /*63c0*/  LDS.128 R40, [R105+0x3c80] ;  /* 0x003c800069287984 */ /* 0x002fe20000000c00 */
[----:B------:R-:W-:Y:S04]  /*63d0*/  IADD3 R4, P1, P0, R78, R70, R102 ;  /* 0x000000464e047210 */ /* 0x000fe8000783e066 */
[----:B------:R-:W-:Y:S02]  /*63e0*/  IADD3.X R6, R80, R65, R113, P1, P0 ;  /* 0x0000004150067210 */ /* 0x000fe40000fe0471 */
[----:B------:R-:W-:Y:S01]  /*63f0*/  ISETP.GE.AND P0, PT, R27, c[0x0][0x27c], PT ;  /* 0x00009f001b007a0c */ /* 0x000fe20003f06270 */
[----:B------:R-:W1:Y:S01]  /*6400*/  LDS.128 R12, [R111+0x3c80] ;  /* 0x003c80006f0c7984 */ /* 0x000e620000000c00 */
[C---:B------:R-:W-:Y:S04]  /*6410*/  LEA R48, P1, R4.reuse, c[0x0][0x1c8], 0x1 ;  /* 0x0000720004307a11 */ /* 0x040fe800078208ff */
[----:B------:R-:W-:Y:S02]  /*6420*/  LEA.HI.X R49, R4, c[0x0][0x1cc], R6, 0x1, P1 ;  /* 0x0000730004317a11 */ /* 0x000fe400008f0c06 */
[----:B------:R-:W-:Y:S05]  /*6430*/  ISETP.GE.AND P1, PT, R86, c[0x0][0x1d4], PT ;  /* 0x0000750056007a0c */ /* 0x000fea0003f26270 */
[----:B------:R-:W-:Y:S01]  /*6440*/  @!P0 HADD2.F32 R2, -RZ, R30.H0_H0 ;  /* 0x2000001eff028230 */ /* 0x000fe20000004100 */
[----:B------:R-:W-:Y:S01]  /*6450*/  @!P0 SHF.R.U64 R5, R20, 0x10, R21 ;  /* 0x0000001014058819 */ /* 0x000fe20000001215 */
[--C-:B------:R-:W-:Y:S01]  /*6460*/  @!P0 HADD2.F32 R28, -RZ, R62.reuse.H0_H0 ;  /* 0x2000003eff1c8230 */ /* 0x100fe20000004100 */
[----:B------:R-:W-:Y:S01]  /*6470*/  @!P0 SHF.R.U64 R9, R22, 0x10, R23 ;  /* 0x0000001016098819 */ /* 0x000fe20000001217 */
[----:B------:R-:W-:Y:S01]  /*6480*/  @!P0 HADD2.F32 R22, -RZ, R62.H1_H1 ;  /* 0x3000003eff168230 */ /* 0x000fe20000004100 */
[----:B------:R-:W-:Y:S01]  /*6490*/  @!P0 SHF.R.U32.HI R11, RZ, 0x10, R21 ;  /* 0x00000010ff0b8819 */ /* 0x000fe20000011615 */
[----:B------:R-:W-:Y:S01]  /*64a0*/  @!P0 HADD2.F32 R37, -RZ, R63.H0_H0 ;  /* 0x2000003fff258230 */ /* 0x000fe20000004100 */
[----:B------:R-:W-:Y:S01]  /*64b0*/  @!P0 SHF.R.U64 R10, R56, 0x10, R57 ;  /* 0x00000010380a8819 */ /* 0x000fe20000001239 */
[----:B------:R-:W-:Y:S01]  /*64c0*/  @!P0 HADD2.F32 R18, -RZ, R9.H0_H0 ;  /* 0x20000009ff128230 */ /* 0x000fe20000004100 */
[----:B------:R-:W-:Y:S01]  /*64d0*/  @!P0 SHF.R.U32.HI R16, RZ, 0x10, R23 ;  /* 0x00000010ff108819 */ /* 0x000fe20000011617 */
[----:B------:R-:W-:Y:S01]  /*64e0*/  @!P0 HADD2.F32 R19, -RZ, R11.H0_H0 ;  /* 0x2000000bff138230 */ /* 0x000fe20000004100 */
[----:B------:R-:W-:Y:S01]  /*64f0*/  @!P0 SHF.R.U32.HI R36, RZ, 0x10, R57 ;  /* 0x00000010ff248819 */ /* 0x000fe20000011639 */
[----:B------:R-:W-:Y:S01]  /*6500*/  @!P0 HADD2.F32 R24, -RZ, R10.H0_H0 ;  /* 0x2000000aff188230 */ /* 0x000fe20000004100 */
[--C-:B------:R-:W-:Y:S01]  /*6510*/  @!P0 SHF.R.U32.HI R39, RZ, 0x10, R59.reuse ;  /* 0x00000010ff278819 */ /* 0x100fe2000001163b */
[----:B------:R-:W-:Y:S01]  /*6520*/  @!P0 HADD2.F32 R33, -RZ, R63.H1_H1 ;  /* 0x3000003fff218230 */ /* 0x000fe20000004100 */
[----:B------:R-:W-:Y:S01]  /*6530*/  @!P0 SHF.R.U64 R35, R58, 0x10, R59 ;  /* 0x000000103a238819 */ /* 0x000fe2000000123b */
[----:B------:R-:W-:Y:S02]  /*6540*/  @!P0 HADD2.F32 R17, -RZ, R31.H0_H0 ;  /* 0x2000001fff118230 */ /* 0x000fe40000004100 */
[----:B------:R-:W-:Y:S02]  /*6550*/  @!P0 HADD2.F32 R39, -RZ, R39.H0_H0 ;  /* 0x20000027ff278230 */ /* 0x000fe40000004100 */
[----:B------:R-:W-:Y:S02]  /*6560*/  @!P0 HADD2.F32 R35, -RZ, R35.H0_H0 ;  /* 0x20000023ff238230 */ /* 0x000fe40000004100 */
[----:B------:R-:W-:Y:S01]  /*6570*/  @!P0 HADD2.F32 R20, -RZ, R16.H0_H0 ;  /* 0x20000010ff148230 */ /* 0x000fe20000004100 */
[----:B-1----:R-:W-:Y:S02]  /*6580*/  @!P0 MOV R7, R13 ;  /* 0x0000000d00078202 */ /* 0x002fe40000000f00 */
[----:B------:R-:W-:Y:S02]  /*6590*/  @!P0 MOV R29, R41 ;  /* 0x00000029001d8202 */ /* 0x000fe40000000f00 */
[----:B------:R-:W-:Y:S01]  /*65a0*/  @!P0 MOV R6, R40 ;  /* 0x0000002800068202 */ /* 0x000fe20000000f00 */
[----:B------:R-:W-:Y:S01]  /*65b0*/  @!P0 HADD2.F32 R3, -RZ, R7.H0_H0 ;  /* 0x20000007ff038230 */ /* 0x000fe20000004100 */
[----:B------:R-:W-:Y:S01]  /*65c0*/  @!P0 MOV R34, R42 ;  /* 0x0000002a00228202 */ /* 0x000fe20000000f00 */
[----:B------:R-:W-:Y:S02]  /*65d0*/  @!P0 HADD2.F32 R25, -RZ, R29.H0_H0 ;  /* 0x2000001dff198230 */ /* 0x000fe40000004100 */
[----:B------:R-:W-:Y:S01]  /*65e0*/  @!P0 HADD2.F32 R9, -RZ, R7.H1_H1 ;  /* 0x30000007ff098230 */ /* 0x000fe20000004100 */
[-C--:B------:R-:W-:Y:S01]  /*65f0*/  @!P0 FMUL.FTZ R4, R3, R2.reuse ;  /* 0x0000000203048220 */ /* 0x080fe20000410000 */
[----:B------:R-:W-:Y:S01]  /*6600*/  @!P0 HADD2.F32 R23, -RZ, R6.H1_H1 ;  /* 0x30000006ff178230 */ /* 0x000fe20000004100 */
[----:B------:R-:W-:Y:S01]  /*6610*/  @!P0 FMUL.FTZ R8, R25, R2 ;  /* 0x0000000219088220 */ /* 0x000fe20000410000 */
[----:B------:R-:W-:Y:S02]  /*6620*/  @!P0 HADD2.F32 R2, -RZ, R30.H1_H1 ;  /* 0x3000001eff028230 */ /* 0x000fe40000004100 */
[----:B------:R-:W-:Y:S01]  /*6630*/  @!P0 HADD2.F32 R21, -RZ, R6.H0_H0 ;  /* 0x20000006ff158230 */ /* 0x000fe20000004100 */
[----:B------:R-:W-:Y:S01]  /*6640*/  @!P0 FFMA.FTZ R54, R3, R28, -R8 ;  /* 0x0000001c03368223 */ /* 0x000fe20000010808 */
[----:B------:R-:W-:Y:S01]  /*6650*/  @!P0 MOV R3, R12 ;  /* 0x0000000c00038202 */ /* 0x000fe20000000f00 */
[----:B------:R-:W-:Y:S02]  /*6660*/  @!P0 HADD2.F32 R8, -RZ, R5.H0_H0 ;  /* 0x20000005ff088230 */ /* 0x000fe40000004100 */
[----:B------:R-:W-:Y:S02]  /*6670*/  @!P0 HADD2.F32 R30, -RZ, R36.H0_H0 ;  /* 0x20000024ff1e8230 */ /* 0x000fe40000004100 */
[--C-:B------:R-:W-:Y:S01]  /*6680*/  @!P0 HADD2.F32 R5, -RZ, R3.reuse.H1_H1 ;  /* 0x30000003ff058230 */ /* 0x100fe20000004100 */
[----:B------:R-:W-:Y:S01]  /*6690*/  @!P0 FMUL.FTZ R10, R23, R8 ;  /* 0x00000008170a8220 */ /* 0x000fe20000410000 */
[----:B------:R-:W-:Y:S01]  /*66a0*/  @!P0 HADD2.F32 R6, -RZ, R3.H0_H0 ;  /* 0x20000003ff068230 */ /* 0x000fe20000004100 */
[----:B------:R-:W-:Y:S01]  /*66b0*/  @!P0 FMUL.FTZ R3, R21, R2 ;  /* 0x0000000215038220 */ /* 0x000fe20000410000 */
[----:B------:R-:W-:Y:S01]  /*66c0*/  @!P0 HADD2.F32 R29, -RZ, R29.H1_H1 ;  /* 0x3000001dff1d8230 */ /* 0x000fe20000004100 */
[C---:B------:R-:W-:Y:S01]  /*66d0*/  @!P0 FFMA.FTZ R52, R5.reuse, R24, -R10 ;  /* 0x0000001805348223 */ /* 0x040fe2000001080a */
[----:B------:R-:W-:Y:S01]  /*66e0*/  @!P0 HADD2.F32 R10, -RZ, R31.H1_H1 ;  /* 0x3000001fff0a8230 */ /* 0x000fe20000004100 */
[C---:B------:R-:W-:Y:S01]  /*66f0*/  @!P0 FMUL.FTZ R2, R6.reuse, R2 ;  /* 0x0000000206028220 */ /* 0x040fe20000410000 */
[----:B------:R-:W-:Y:S01]  /*6700*/  @!P0 MOV R31, R43 ;  /* 0x0000002b001f8202 */ /* 0x000fe20000000f00 */
[----:B------:R-:W-:Y:S01]  /*6710*/  @!P0 FFMA.FTZ R53, R6, R22, -R3 ;  /* 0x0000001606358223 */ /* 0x000fe20000010803 */
[----:B------:R-:W-:Y:S01]  /*6720*/  @!P0 MOV R6, R14 ;  /* 0x0000000e00068202 */ /* 0x000fe20000000f00 */
[----:B------:R-:W-:Y:S02]  /*6730*/  @!P0 FMUL.FTZ R3, R5, R8 ;  /* 0x0000000805038220 */ /* 0x000fe40000410000 */
[----:B------:R-:W-:Y:S01]  /*6740*/  @!P0 IMAD.MOV.U32 R5, RZ, RZ, R15 ;  /* 0x000000ffff058224 */ /* 0x000fe200078e000f */
[--C-:B------:R-:W-:Y:S01]  /*6750*/  @!P0 HADD2.F32 R36, -RZ, R31.reuse.H0_H0 ;  /* 0x2000001fff248230 */ /* 0x100fe20000004100 */
[----:B------:R-:W-:Y:S01]  /*6760*/  @!P0 FMUL.FTZ R46, R29, R19 ;  /* 0x000000131d2e8220 */ /* 0x000fe20000410000 */
[----:B------:R-:W-:Y:S01]  /*6770*/  @!P0 HADD2.F32 R8, -RZ, R6.H0_H0 ;  /* 0x20000006ff088230 */ /* 0x000fe20000004100 */
[----:B------:R-:W-:Y:S01]  /*6780*/  @!P0 FFMA.FTZ R2, R21, R22, R2 ;  /* 0x0000001615028223 */ /* 0x000fe20000010002 */
[----:B------:R-:W-:Y:S01]  /*6790*/  @!P0 HADD2.F32 R38, -RZ, R31.H1_H1 ;  /* 0x3000001fff268230 */ /* 0x000fe20000004100 */
[----:B------:R-:W-:Y:S01]  /*67a0*/  @!P0 FFMA.FTZ R51, R9, R30, -R46 ;  /* 0x0000001e09338223 */ /* 0x000fe2000001082e */
[--C-:B------:R-:W-:Y:S01]  /*67b0*/  @!P0 HADD2.F32 R31, -RZ, R34.reuse.H0_H0 ;  /* 0x20000022ff1f8230 */ /* 0x100fe20000004100 */
[----:B------:R-:W-:Y:S01]  /*67c0*/  @!P0 FFMA.FTZ R3, R23, R24, R3 ;  /* 0x0000001817038223 */ /* 0x000fe20000010003 */
[----:B------:R-:W-:Y:S01]  /*67d0*/  @!P0 HADD2.F32 R34, -RZ, R34.H1_H1 ;  /* 0x30000022ff228230 */ /* 0x000fe20000004100 */
[----:B------:R-:W-:Y:S01]  /*67e0*/  @!P0 FFMA.FTZ R4, R25, R28, R4 ;  /* 0x0000001c19048223 */ /* 0x000fe20000010004 */
[--C-:B------:R-:W-:Y:S01]  /*67f0*/  @!P0 HADD2.F32 R16, -RZ, R5.reuse.H0_H0 ;  /* 0x20000005ff108230 */ /* 0x100fe20000004100 */
[----:B------:R-:W-:Y:S01]  /*6800*/  @!P0 FMUL.FTZ R45, R31, R10 ;  /* 0x0000000a1f2d8220 */ /* 0x000fe20000410000 */
[----:B------:R-:W-:Y:S01]  /*6810*/  @!P0 HADD2.F32 R11, -RZ, R5.H1_H1 ;  /* 0x30000005ff0b8230 */ /* 0x000fe20000004100 */
[----:B------:R-:W-:Y:S01]  /*6820*/  @!P0 FMUL.FTZ R5, R38, R20 ;  /* 0x0000001426058220 */ /* 0x000fe20000410000 */
[----:B------:R-:W-:Y:S01]  /*6830*/  @!P0 HADD2.F32 R7, -RZ, R6.H1_H1 ;  /* 0x30000006ff078230 */ /* 0x000fe20000004100 */
[----:B------:R-:W-:Y:S02]  /*6840*/  @!P0 FMUL.FTZ R6, R36, R17 ;  /* 0x0000001124068220 */ /* 0x000fe40000410000 */
[----:B------:R-:W-:Y:S02]  /*6850*/  @!P0 FMUL.FTZ R44, R34, R18 ;  /* 0x00000012222c8220 */ /* 0x000fe40000410000 */
[----:B------:R-:W-:Y:S02]  /*6860*/  @!P0 FFMA.FTZ R6, R16, R37, -R6 ;  /* 0x0000002510068223 */ /* 0x000fe40000010806 */
[----:B------:R-:W-:Y:S02]  /*6870*/  @!P0 FFMA.FTZ R47, R11, R39, -R5 ;  /* 0x000000270b2f8223 */ /* 0x000fe40000010805 */
[----:B------:R-:W-:Y:S01]  /*6880*/  @!P0 FFMA.FTZ R50, R8, R33, -R45 ;  /* 0x0000002108328223 */ /* 0x000fe2000001082d */
[----:B------:R-:W-:Y:S01]  /*6890*/  @!P0 F2FP.PACK_AB R45, R51, R54 ;  /* 0x00000036332d823e */ /* 0x000fe200000000ff */
[----:B------:R-:W-:Y:S01]  /*68a0*/  @!P0 FFMA.FTZ R46, R7, R35, -R44 ;  /* 0x00000023072e8223 */ /* 0x000fe2000001082c */
[----:B------:R-:W-:Y:S01]  /*68b0*/  @!P0 F2FP.PACK_AB R44, R52, R53 ;  /* 0x00000035342c823e */ /* 0x000fe200000000ff */
[----:B------:R-:W-:Y:S01]  /*68c0*/  @!P0 FMUL.FTZ R5, R9, R19 ;  /* 0x0000001309058220 */ /* 0x000fe20000410000 */
[----:B------:R-:W-:Y:S01]  /*68d0*/  @!P0 F2FP.PACK_AB R19, R47, R6 ;  /* 0x000000062f13823e */ /* 0x000fe200000000ff */
[----:B------:R-:W-:Y:S01]  /*68e0*/  @!P0 FMUL.FTZ R6, R8, R10 ;  /* 0x0000000a08068220 */ /* 0x000fe20000410000 */
[----:B------:R-:W-:Y:S01]  /*68f0*/  @!P0 F2FP.PACK_AB R9, R46, R50 ;  /* 0x000000322e09823e */ /* 0x000fe200000000ff */
[----:B------:R-:W-:Y:S01]  /*6900*/  @!P0 IMAD.MOV.U32 R12, RZ, RZ, R44 ;  /* 0x000000ffff0c8224 */ /* 0x000fe200078e002c */
[----:B------:R-:W-:Y:S01]  /*6910*/  @!P0 MOV R13, R45 ;  /* 0x0000002d000d8202 */ /* 0x000fe20000000f00 */
[----:B------:R-:W-:Y:S01]  /*6920*/  @!P0 FMUL.FTZ R7, R7, R18 ;  /* 0x0000001207078220 */ /* 0x000fe20000410000 */
[----:B------:R-:W-:Y:S01]  /*6930*/  @!P0 MOV R14, R9 ;  /* 0x00000009000e8202 */ /* 0x000fe20000000f00 */
[----:B------:R-:W-:Y:S01]  /*6940*/  @!P0 FFMA.FTZ R5, R29, R30, R5 ;  /* 0x0000001e1d058223 */ /* 0x000fe20000010005 */
[----:B------:R-:W-:Y:S01]  /*6950*/  @!P0 MOV R15, R19 ;  /* 0x00000013000f8202 */ /* 0x000fe20000000f00 */
[----:B------:R-:W-:Y:S01]  /*6960*/  @!P0 FMUL.FTZ R8, R16, R17 ;  /* 0x0000001110088220 */ /* 0x000fe20000410000 */
[----:B------:R-:W-:Y:S01]  /*6970*/  @!P0 F2FP.PACK_AB R10, R3, R2 ;  /* 0x00000002030a823e */ /* 0x000fe200000000ff */
[----:B------:R-:W-:Y:S01]  /*6980*/  @!P0 FFMA.FTZ R6, R31, R33, R6 ;  /* 0x000000211f068223 */ /* 0x000fe20000010006 */
[----:B------:R-:W-:Y:S01]  /*6990*/  @!P0 F2FP.PACK_AB R4, R5, R4 ;  /* 0x000000040504823e */ /* 0x000fe200000000ff */
[----:B------:R1:W-:Y:S01]  /*69a0*/  STG.E.128 [R48.64], R12 ;  /* 0x0000000c30007986 */ /* 0x0003e2000c101d06 */
[----:B------:R-:W-:Y:S02]  /*69b0*/  @!P0 FMUL.FTZ R9, R11, R20 ;  /* 0x000000140b098220 */ /* 0x000fe40000410000 */
[----:B------:R-:W-:Y:S01]  /*69c0*/  @!P0 MOV R41, R4 ;  /* 0x0000000400298202 */ /* 0x000fe20000000f00 */
[----:B------:R-:W-:Y:S02]  /*69d0*/  @!P0 FFMA.FTZ R7, R34, R35, R7 ;  /* 0x0000002322078223 */ /* 0x000fe40000010007 */
[----:B------:R-:W-:Y:S02]  /*69e0*/  @!P0 FFMA.FTZ R8, R36, R37, R8 ;  /* 0x0000002524088223 */ /* 0x000fe40000010008 */
[----:B------:R-:W-:Y:S01]  /*69f0*/  @!P0 FFMA.FTZ R9, R38, R39, R9 ;  /* 0x0000002726098223 */ /* 0x000fe20000010009 */
[----:B------:R-:W-:Y:S01]  /*6a00*/  @!P0 F2FP.PACK_AB R3, R7, R6 ;  /* 0x000000060703823e */ /* 0x000fe200000000ff */
[----:B------:R-:W-:Y:S03]  /*6a10*/  @!P0 IMAD.MOV.U32 R40, RZ, RZ, R10 ;  /* 0x000000ffff288224 */ /* 0x000fe600078e000a */
[----:B------:R-:W-:Y:S02]  /*6a20*/  @!P0 F2FP.PACK_AB R2, R9, R8 ;  /* 0x000000080902823e */ /* 0x000fe400000000ff */
[----:B------:R-:W-:Y:S02]  /*6a30*/  @!P0 MOV R42, R3 ;  /* 0x00000003002a8202 */ /* 0x000fe40000000f00 */
[----:B------:R-:W-:Y:S01]  /*6a40*/  @!P0 MOV R43, R2 ;  /* 0x00000002002b8202 */ /* 0x000fe20000000f00 */
[----:B------:R-:W-:-:S05]  /*6a50*/  @P1 BRA `(.L_x_183) ;  /* 0x0000020000001947 */ /* 0x000fca0003800000 */
[----:B------:R-:W-:Y:S04]  /*6a60*/  IADD3 R3, P1, P0, R78, R70, R86 ;  /* 0x000000464e037210 */ /* 0x000fe8000783e056 */
[----:B------:R-:W-:Y:S02]  /*6a70*/  IADD3.X R4, R80, R65, R108, P1, P0 ;  /* 0x0000004150047210 */ /* 0x000fe40000fe046c */
[C---:B------:R-:W-:Y:S04]  /*6a80*/  LEA R2, P0, R3.reuse, c[0x0][0x1c8], 0x1 ;  /* 0x0000720003027a11 */ /* 0x040fe800078008ff */
[----:B------:R-:W-:Y:S05]  /*6a90*/  LEA.HI.X R3, R3, c[0x0][0x1cc], R4, 0x1, P0 ;  /* 0x0000730003037a11 */ /* 0x000fea00000f0c04 */
[----:B------:R2:W-:Y:S01]  /*6aa0*/  STG.E.128 [R2.64], R40 ;  /* 0x0000002802007986 */ /* 0x0005e2000c101d06 */
[----:B------:R-:W-:-:S05]  /*6ab0*/  BRA `(.L_x_183) ;  /* 0x000001a000007947 */ /* 0x000fca0003800000 */
.L_x_179:
[----:B------:R-:W-:Y:S05]  /*6ac0*/  IMAD R2, R32, -0x30, R0 ;  /* 0xffffffd020027824 */ /* 0x000fea00078e0200 */
[----:B------:R-:W-:Y:S04]  /*6ad0*/  IMNMX R77, R2, 0x30, PT ;  /* 0x00000030024d7817 */ /* 0x000fe80003800200 */
[----:B------:R-:W-:Y:S11]  /*6ae0*/  ISETP.GE.AND P0, PT, R237, R77, PT ;  /* 0x0000004ded00720c */ /* 0x000ff60003f06270 */
[----:B------:R-:W-:Y:S02]  /*6af0*/  @!UPT UIADD3 URZ, URZ, URZ, URZ ;  /* 0x0000003f3f3ff290 */ /* 0x000fe4000fffe03f */
[----:B------:R-:W-:-:S05]  /*6b00*/  @P0 BRA `(.L_x_183) ;  /* 0x0000015000000947 */ /* 0x000fca0003800000 */
[----:B------:R-:W-:Y:S02]  /*6b10*/  ISETP.GE.AND P0, PT, R116, c[0x0][0x1d4], PT ;  /* 0x0000750074007a0c */ /* 0x000fe40003f06270 */
[----:B------:R-:W-:Y:S02]  /*6b20*/  ISETP.GE.AND P1, PT, R26, c[0x0][0x1d4], PT ;  /* 0x000075001a007a0c */ /* 0x000fe40003f26270 */
[C---:B------:R-:W-:Y:S02]  /*6b30*/  IADD3 R2, R116.reuse, 0x30, RZ ;  /* 0x0000003074027810 */ /* 0x040fe40007ffe0ff */
[----:B------:R-:W-:Y:S02]  /*6b40*/  IADD3 R3, R116, 0x40, RZ ;  /* 0x0000004074037810 */ /* 0x000fe40007ffe0ff */
[----:B------:R-:W-:Y:S02]  /*6b50*/  ISETP.GE.AND P2, PT, R2, c[0x0][0x1d4], PT ;  /* 0x0000750002007a0c */ /* 0x000fe40003f46270 */
[----:B------:R-:W-:Y:S03]  /*6b60*/  IADD3 R2, R116, 0x50, RZ ;  /* 0x0000005074027810 */ /* 0x000fe60007ffe0ff */
[----:B------:R-:W1:Y:S04]  /*6b70*/  @!P0 LDS.128 R8, [R229+0x2400] ;  /* 0x00240000e5088984 */ /* 0x000e680000000c00 */
[----:B------:R-:W2:Y:S04]  /*6b80*/  @!P1 LDS.128 R4, [R230+0x2400] ;  /* 0x00240000e6049984 */ /* 0x000ea80000000c00 */
[----:B-1----:R-:W-:Y:S01]  /*6b90*/  @!P0 STG.E.128 [R54.64], R8 ;  /* 0x0000000836008986 */ /* 0x002fe2000c101d06 */
[----:B------:R-:W-:Y:S03]  /*6ba0*/  ISETP.GE.AND P0, PT, R27, c[0x0][0x1d4], PT ;  /* 0x000075001b007a0c */ /* 0x000fe60003f06270 */
[----:B--2---:R-:W-:Y:S01]  /*6bb0*/  @!P1 STG.E.128 [R54.64+0x20], R4 ;  /* 0x0000200436009986 */ /* 0x004fe2000c101d06 */
[----:B------:R-:W-:Y:S03]  /*6bc0*/  ISETP.GE.AND P1, PT, R3, c[0x0][0x1d4], PT ;  /* 0x0000750003007a0c */ /* 0x000fe60003f26270 */
[----:B------:R-:W1:Y:S06]  /*6bd0*/  @!P2 LDS.128 R4, [R230+0x3000] ;  /* 0x00300000e604a984 */ /* 0x000e6c0000000c00 */
[----:B------:R-:W2:Y:S04]  /*6be0*/  @!P0 LDS.128 R8, [R229+0x3000] ;  /* 0x00300000e5088984 */ /* 0x000ea80000000c00 */
[----:B-1----:R-:W-:Y:S04]  /*6bf0*/  @!P2 STG.E.128 [R54.64+0x60], R4 ;  /* 0x000060043600a986 */ /* 0x002fe8000c101d06 */
[----:B--2---:R-:W-:Y:S01]  /*6c00*/  @!P0 STG.E.128 [R54.64+0x40], R8 ;  /* 0x0000400836008986 */ /* 0x004fe2000c101d06 */
[----:B------:R-:W-:Y:S03]  /*6c10*/  ISETP.GE.AND P0, PT, R2, c[0x0][0x1d4], PT ;  /* 0x0000750002007a0c */ /* 0x000fe60003f06270 */
[----:B------:R-:W1:Y:S10]  /*6c20*/  @!P1 LDS.128 R8, [R229+0x3c00] ;  /* 0x003c0000e5089984 */ /* 0x000e740000000c00 */
[----:B------:R-:W2:Y:S04]  /*6c30*/  @!P0 LDS.128 R4, [R230+0x3c00] ;  /* 0x003c0000e6048984 */ /* 0x000ea80000000c00 */
[----:B-1----:R1:W-:Y:S04]  /*6c40*/  @!P1 STG.E.128 [R54.64+0x80], R8 ;  /* 0x0000800836009986 */ /* 0x0023e8000c101d06 */
[----:B--2---:R1:W-:Y:S02]  /*6c50*/  @!P0 STG.E.128 [R54.64+0xa0], R4 ;  /* 0x0000a00436008986 */ /* 0x0043e4000c101d06 */
.L_x_183:
[----:B------:R-:W-:Y:S05]  /*6c60*/  BSYNC B1 ;  /* 0x0000000000017941 */ /* 0x000fea0003800000 */
.L_x_178:
[----:B-12--5:R-:W-:Y:S01]  /*6c70*/  IMAD.IADD R3, R77, 0x1, -R238 ;  /* 0x000000014d037824 */ /* 0x026fe200078e0aee */
[----:B------:R-:W-:Y:S01]  /*6c80*/  BSSY B0, `(.L_x_200) ;  /* 0x000004e000007945 */ /* 0x000fe20003800000 */
[----:B------:R-:W-:Y:S02]  /*6c90*/  IMAD R2, R81, 0x30, RZ ;  /* 0x0000003051027824 */ /* 0x000fe400078e02ff */
[----:B------:R-:W-:Y:S01]  /*6ca0*/  IMAD.WIDE.U32 R8, R32, 0x30, RZ ;  /* 0x0000003020087825 */ /* 0x000fe200078e00ff */
[----:B------:R-:W-:Y:S03]  /*6cb0*/  ISETP.GE.AND P0, PT, R3, 0x21, PT ;  /* 0x000000210300780c */ /* 0x000fe60003f06270 */
[----:B------:R-:W-:Y:S01]  /*6cc0*/  IMAD.IADD R11, R9, 0x1, R2 ;  /* 0x00000001090b7824 */ /* 0x000fe200078e0202 */
[----:B------:R-:W-:Y:S04]  /*6cd0*/  IADD3 R4, P1, R130, R8, RZ ;  /* 0x0000000882047210 */ /* 0x000fe80007f3e0ff */
[----:B------:R-:W-:Y:S05]  /*6ce0*/  IADD3.X R2, R11, R133, RZ, P1, !PT ;  /* 0x000000850b027210 */ /* 0x000fea0000ffe4ff */
[----:B------:R-:W-:Y:S05]  /*6cf0*/  @P0 IADD3 R5, P1, R4, 0x20, RZ ;  /* 0x0000002004050810 */ /* 0x000fea0007f3e0ff */
[----:B------:R-:W-:Y:S01]  /*6d00*/  @P0 IMAD.X R10, RZ, RZ, R2, P1 ;  /* 0x000000ffff0a0224 */ /* 0x000fe200008e0602 */
[----:B------:R-:W-:Y:S11]  /*6d10*/  ISETP.GE.AND P1, PT, R3, 0x1, PT ;  /* 0x000000010300780c */ /* 0x000ff60003f26270 */
[----:B------:R-:W-:Y:S02]  /*6d20*/  @!UPT UIADD3 URZ, URZ, URZ, URZ ;  /* 0x0000003f3f3ff290 */ /* 0x000fe4000fffe03f */
[----:B------:R-:W-:Y:S01]  /*6d30*/  @P1 IMAD R6, R2, c[0x0][0x258], RZ ;  /* 0x0000960002061a24 */ /* 0x000fe200078e02ff */
[----:B------:R-:W-:Y:S01]  /*6d40*/  @P1 MOV R2, R82 ;  /* 0x0000005200021202 */ /* 0x000fe20000000f00 */
[----:B------:R-:W-:Y:S04]  /*6d50*/  @P1 IMAD.MOV.U32 R3, RZ, RZ, R87 ;  /* 0x000000ffff031224 */ /* 0x000fe800078e0057 */
[C---:B------:R-:W-:Y:S04]  /*6d60*/  @P1 IMAD.WIDE.U32 R2, R4.reuse, c[0x0][0x258], R2 ;  /* 0x0000960004021a25 */ /* 0x040fe800078e0002 */
[----:B------:R-:W-:Y:S01]  /*6d70*/  @P1 IMAD R4, R4, c[0x0][0x25c], R6 ;  /* 0x0000970004041a24 */ /* 0x000fe200078e0206 */
[----:B------:R-:W-:Y:S04]  /*6d80*/  @P1 LEA R6, P2, R2, c[0x0][0x250], 0x1 ;  /* 0x0000940002061a11 */ /* 0x000fe800078408ff */
[----:B------:R-:W-:Y:S01]  /*6d90*/  @P1 IADD3 R3, R3, R4, RZ ;  /* 0x0000000403031210 */ /* 0x000fe20007ffe0ff */
[----:B------:R-:W-:Y:S03]  /*6da0*/  @P0 IMAD R4, R10, c[0x0][0x258], RZ ;  /* 0x000096000a040a24 */ /* 0x000fe600078e02ff */
[----:B------:R-:W-:Y:S01]  /*6db0*/  @P1 LEA.HI.X R7, R2, c[0x0][0x254], R3, 0x1, P2 ;  /* 0x0000950002071a11 */ /* 0x000fe200010f0c03 */
[----:B------:R-:W-:Y:S01]  /*6dc0*/  @P0 IMAD.MOV.U32 R2, RZ, RZ, R82 ;  /* 0x000000ffff020224 */ /* 0x000fe200078e0052 */
[----:B------:R-:W-:Y:S05]  /*6dd0*/  @P0 MOV R3, R87 ;  /* 0x0000005700030202 */ /* 0x000fea0000000f00 */
[C---:B------:R-:W-:Y:S04]  /*6de0*/  @P0 IMAD.WIDE.U32 R2, R5.reuse, c[0x0][0x258], R2 ;  /* 0x0000960005020a25 */ /* 0x040fe800078e0002 */
[----:B------:R-:W-:Y:S01]  /*6df0*/  @P0 IMAD R5, R5, c[0x0][0x25c], R4 ;  /* 0x0000970005050a24 */ /* 0x000fe200078e0204 */
[C---:B------:R-:W-:Y:S03]  /*6e00*/  @P0 LEA R4, P2, R2.reuse, c[0x0][0x250], 0x1 ;  /* 0x0000940002040a11 */ /* 0x040fe600078408ff */
[----:B------:R-:W-:Y:S05]  /*6e10*/  @P0 IMAD.IADD R3, R3, 0x1, R5 ;  /* 0x0000000103030824 */ /* 0x000fea00078e0205 */
[----:B------:R-:W-:Y:S02]  /*6e20*/  @P0 LEA.HI.X R5, R2, c[0x0][0x254], R3, 0x1, P2 ;  /* 0x0000950002050a11 */ /* 0x000fe400010f0c03 */
[C---:B------:R-:W-:Y:S02]  /*6e30*/  @P1 SHF.L.U32 R3, R236.reuse, 0x1, RZ ;  /* 0x00000001ec031819 */ /* 0x040fe400000006ff */
[----:B------:R-:W-:Y:S03]  /*6e40*/  @P0 SHF.L.U32 R2, R236, 0x1, RZ ;  /* 0x00000001ec020819 */ /* 0x000fe600000006ff */
        /* <DEDUP_REMOVED lines=8> */
[----:B------:R1:W-:Y:S01]  /*6ed0*/  @P0 LDGSTS.E.BYPASS.LTC128B.128 [R2+0x3880], [R4.64+0x80], !P4 ;  /* 0x0388008004020fae */ /* 0x0003e2000e101d46 */
[----:B------:R-:W-:Y:S03]  /*6ee0*/  ISETP.GE.AND P0, PT, R237, R77, PT ;  /* 0x0000004ded00720c */ /* 0x000fe60003f06270 */
[----:B------:R-:W0:Y:S01]  /*6ef0*/  LDGDEPBAR ;  /* 0x00000000000079af */ /* 0x000e220000000000 */
[----:B------:R-:W-:Y:S04]  /*6f00*/  DEPBAR.LE SB0, 0x0 ;  /* 0x000080000000791a */ /* 0x000fe80000000000 */
[----:B------:R-:W-:Y:S06]  /*6f10*/  BAR.SYNC.DEFER_BLOCKING 0x0 ;  /* 0x0000000000007b1d */ /* 0x000fec0000010000 */
[----:B------:R-:W-:-:S05]  /*6f20*/  @P0 BRA `(.L_x_201) ;  /* 0x0000023000000947 */ /* 0x000fca0003800000 */
[----:B-1----:R-:W-:Y:S01]  /*6f30*/  IADD3 R2, P0, R135, R8, RZ ;  /* 0x0000000887027210 */ /* 0x002fe20007f1e0ff */
[----:B------:R-:W-:Y:S01]  /*6f40*/  IMAD.MOV.U32 R4, RZ, RZ, R100 ;  /* 0x000000ffff047224 */ /* 0x000fe200078e0064 */
[C---:B------:R-:W-:Y:S01]  /*6f50*/  ISETP.GE.AND P1, PT, R116.reuse, c[0x0][0x1d4], PT ;  /* 0x0000750074007a0c */ /* 0x040fe20003f26270 */
[----:B------:R-:W-:Y:S01]  /*6f60*/  IMAD.MOV.U32 R5, RZ, RZ, R126 ;  /* 0x000000ffff057224 */ /* 0x000fe200078e007e */
[C---:B------:R-:W-:Y:S01]  /*6f70*/  IADD3 R12, R116.reuse, 0x30, RZ ;  /* 0x00000030740c7810 */ /* 0x040fe20007ffe0ff */
[----:B------:R-:W-:Y:S01]  /*6f80*/  IMAD.X R3, R11, 0x1, R134, P0 ;  /* 0x000000010b037824 */ /* 0x000fe200000e0686 */
[----:B------:R-:W-:Y:S01]  /*6f90*/  IADD3 R13, R116, 0x40, RZ ;  /* 0x00000040740d7810 */ /* 0x000fe20007ffe0ff */
[C---:B------:R-:W-:Y:S04]  /*6fa0*/  IMAD.WIDE.U32 R4, R2.reuse, c[0x0][0x208], R4 ;  /* 0x0000820002047a25 */ /* 0x040fe800078e0004 */
[----:B------:R-:W-:Y:S04]  /*6fb0*/  IMAD R3, R3, c[0x0][0x208], RZ ;  /* 0x0000820003037a24 */ /* 0x000fe800078e02ff */
[----:B------:R-:W1:Y:S01]  /*6fc0*/  @!P1 LDS.128 R8, [R229] ;  /* 0x00000000e5089984 */ /* 0x000e620000000c00 */
[----:B------:R-:W-:Y:S01]  /*6fd0*/  IMAD R3, R2, c[0x0][0x20c], R3 ;  /* 0x0000830002037a24 */ /* 0x000fe200078e0203 */
[C---:B------:R-:W-:Y:S03]  /*6fe0*/  LEA R2, P0, R4.reuse, c[0x0][0x1f8], 0x1 ;  /* 0x00007e0004027a11 */ /* 0x040fe600078008ff */
[----:B------:R-:W-:Y:S05]  /*6ff0*/  IMAD.IADD R3, R5, 0x1, R3 ;  /* 0x0000000105037824 */ /* 0x000fea00078e0203 */
[----:B------:R-:W-:Y:S02]  /*7000*/  LEA.HI.X R3, R4, c[0x0][0x1fc], R3, 0x1, P0 ;  /* 0x00007f0004037a11 */ /* 0x000fe400000f0c03 */
[----:B------:R-:W-:Y:S11]  /*7010*/  ISETP.GE.AND P0, PT, R26, c[0x0][0x1d4], PT ;  /* 0x000075001a007a0c */ /* 0x000ff60003f06270 */
[----:B------:R-:W-:Y:S02]  /*7020*/  @!UPT UIADD3 URZ, URZ, URZ, URZ ;  /* 0x0000003f3f3ff290 */ /* 0x000fe4000fffe03f */
[----:B------:R-:W2:Y:S04]  /*7030*/  @!P0 LDS.128 R4, [R230] ;  /* 0x00000000e6048984 */ /* 0x000ea80000000c00 */
[----:B-1----:R-:W-:Y:S01]  /*7040*/  @!P1 STG.E.128 [R2.64], R8 ;  /* 0x0000000802009986 */ /* 0x002fe2000c101d06 */
[----:B------:R-:W-:Y:S11]  /*7050*/  ISETP.GE.AND P1, PT, R27, c[0x0][0x1d4], PT ;  /* 0x000075001b007a0c */ /* 0x000ff60003f26270 */
[----:B------:R-:W-:Y:S02]  /*7060*/  @!UPT UIADD3 URZ, URZ, URZ, URZ ;  /* 0x0000003f3f3ff290 */ /* 0x000fe4000fffe03f */
[----:B------:R-:W1:Y:S04]  /*7070*/  @!P1 LDS.128 R8, [R229+0xc00] ;  /* 0x000c0000e5089984 */ /* 0x000e680000000c00 */
[----:B--2---:R-:W-:Y:S01]  /*7080*/  @!P0 STG.E.128 [R2.64+0x20], R4 ;  /* 0x0000200402008986 */ /* 0x004fe2000c101d06 */
[----:B------:R-:W-:Y:S02]  /*7090*/  ISETP.GE.AND P0, PT, R12, c[0x0][0x1d4], PT ;  /* 0x000075000c007a0c */ /* 0x000fe40003f06270 */
[----:B------:R-:W-:Y:S11]  /*70a0*/  IADD3 R12, R116, 0x50, RZ ;  /* 0x00000050740c7810 */ /* 0x000ff60007ffe0ff */
[----:B------:R-:W2:Y:S04]  /*70b0*/  @!P0 LDS.128 R4, [R230+0xc00] ;  /* 0x000c0000e6048984 */ /* 0x000ea80000000c00 */
[----:B-1----:R-:W-:Y:S01]  /*70c0*/  @!P1 STG.E.128 [R2.64+0x40], R8 ;  /* 0x0000400802009986 */ /* 0x002fe2000c101d06 */
[----:B------:R-:W-:Y:S11]  /*70d0*/  ISETP.GE.AND P1, PT, R13, c[0x0][0x1d4], PT ;  /* 0x000075000d007a0c */ /* 0x000ff60003f26270 */
[----:B------:R-:W-:Y:S02]  /*70e0*/  @!UPT UIADD3 URZ, URZ, URZ, URZ ;  /* 0x0000003f3f3ff290 */ /* 0x000fe4000fffe03f */
[----:B------:R-:W1:Y:S04]  /*70f0*/  @!P1 LDS.128 R8, [R229+0x1800] ;  /* 0x00180000e5089984 */ /* 0x000e680000000c00 */
[----:B--2---:R-:W-:Y:S01]  /*7100*/  @!P0 STG.E.128 [R2.64+0x60], R4 ;  /* 0x0000600402008986 */ /* 0x004fe2000c101d06 */
[----:B------:R-:W-:Y:S11]  /*7110*/  ISETP.GE.AND P0, PT, R12, c[0x0][0x1d4], PT ;  /* 0x000075000c007a0c */ /* 0x000ff60003f06270 */
[----:B------:R-:W-:Y:S02]  /*7120*/  @!UPT UIADD3 URZ, URZ, URZ, URZ ;  /* 0x0000003f3f3ff290 */ /* 0x000fe4000fffe03f */
[----:B------:R-:W2:Y:S04]  /*7130*/  @!P0 LDS.128 R4, [R230+0x1800] ;  /* 0x00180000e6048984 */ /* 0x000ea80000000c00 */
[----:B-1----:R1:W-:Y:S04]  /*7140*/  @!P1 STG.E.128 [R2.64+0x80], R8 ;  /* 0x0000800802009986 */ /* 0x0023e8000c101d06 */
[----:B--2---:R1:W-:Y:S02]  /*7150*/  @!P0 STG.E.128 [R2.64+0xa0], R4 ;  /* 0x0000a00402008986 */ /* 0x0043e4000c101d06 */
.L_x_201:
[----:B-1----:R-:W-:Y:S05]  /*7160*/  BSYNC B0 ;  /* 0x0000000000007941 */ /* 0x002fea0003800000 */
.L_x_200:
[----:B------:R-:W-:Y:S01]  /*7170*/  ISETP.GT.AND P3, PT, R32, R131, PT ;  /* 0x000000832000720c */ /* 0x000fe20003f64270 */
[----:B------:R-:W-:Y:S01]  /*7180*/  @!UPT UIADD3 URZ, URZ, URZ, URZ ;  /* 0x0000003f3f3ff290 */ /* 0x000fe2000fffe03f */
[----:B------:R-:W-:Y:S11]  /*7190*/  BSSY B0, `(.L_x_202) ;  /* 0x000001f000007945 */ /* 0x000ff60003800000 */
[----:B------:R-:W-:-:S05]  /*71a0*/  @!P3 BRA `(.L_x_203) ;  /* 0x000001d00000b947 */ /* 0x000fca0003800000 */
[----:B------:R-:W-:Y:S01]  /*71b0*/  IADD3 R8, -R238, 0x30, RZ ;  /* 0x00000030ee087810 */ /* 0x000fe20007ffe1ff */
[----:B------:R-:W-:Y:S01]  /*71c0*/  IMAD.MOV.U32 R2, RZ, RZ, R98 ;  /* 0x000000ffff027224 */ /* 0x000fe200078e0062 */
[----:B------:R-:W-:Y:S01]  /*71d0*/  IADD3 R4, R32, -0x1, RZ ;  /* 0xffffffff20047810 */ /* 0x000fe20007ffe0ff */
[----:B------:R-:W-:Y:S01]  /*71e0*/  IMAD.MOV.U32 R3, RZ, RZ, R89 ;  /* 0x000000ffff037224 */ /* 0x000fe200078e0059 */
[----:B------:R-:W-:Y:S02]  /*71f0*/  ISETP.GE.AND P1, PT, R8, 0x1, PT ;  /* 0x000000010800780c */ /* 0x000fe40003f26270 */
[----:B------:R-:W-:Y:S01]  /*7200*/  SHF.R.S32.HI R6, RZ, 0x1f, R4 ;  /* 0x0000001fff067819 */ /* 0x000fe20000011404 */
[----:B------:R-:W-:Y:S02]  /*7210*/  IMAD R5, R155, R4, RZ ;  /* 0x000000049b057224 */ /* 0x000fe400078e02ff */
[-C--:B------:R-:W-:Y:S04]  /*7220*/  IMAD.WIDE.U32 R2, R4, R144.reuse, R2 ;  /* 0x0000009004027225 */ /* 0x080fe800078e0002 */
[----:B------:R-:W-:Y:S04]  /*7230*/  IMAD R4, R6, R144, R5 ;  /* 0x0000009006047224 */ /* 0x000fe800078e0205 */
[----:B------:R-:W-:Y:S01]  /*7240*/  IMAD.IADD R3, R3, 0x1, R4 ;  /* 0x0000000103037824 */ /* 0x000fe200078e0204 */
[C---:B------:R-:W-:Y:S04]  /*7250*/  @P1 LEA R6, P0, R2.reuse, c[0x0][0x220], 0x1 ;  /* 0x0000880002061a11 */ /* 0x040fe800078008ff */
[----:B------:R-:W-:Y:S02]  /*7260*/  @P1 LEA.HI.X R7, R2, c[0x0][0x224], R3, 0x1, P0 ;  /* 0x0000890002071a11 */ /* 0x000fe400000f0c03 */
[----:B------:R-:W-:Y:S11]  /*7270*/  ISETP.GE.AND P0, PT, R8, 0x21, PT ;  /* 0x000000210800780c */ /* 0x000ff60003f06270 */
[----:B------:R-:W-:Y:S02]  /*7280*/  @!UPT UIADD3 URZ, URZ, URZ, URZ ;  /* 0x0000003f3f3ff290 */ /* 0x000fe4000fffe03f */
[----:B------:R-:W-:Y:S05]  /*7290*/  @P0 IADD3 R2, P2, R161, R2, RZ ;  /* 0x00000002a1020210 */ /* 0x000fea0007f5e0ff */
[----:B------:R-:W-:Y:S01]  /*72a0*/  @P0 IMAD.X R3, R3, 0x1, R154, P2 ;  /* 0x0000000103030824 */ /* 0x000fe200010e069a */
[C---:B------:R-:W-:Y:S04]  /*72b0*/  @P0 LEA R4, P2, R2.reuse, c[0x0][0x220], 0x1 ;  /* 0x0000880002040a11 */ /* 0x040fe800078408ff */
[----:B------:R-:W-:Y:S01]  /*72c0*/  @P0 LEA.HI.X R5, R2, c[0x0][0x224], R3, 0x1, P2 ;  /* 0x0000890002050a11 */ /* 0x000fe200010f0c03 */
[C---:B------:R-:W-:Y:S05]  /*72d0*/  @P1 IMAD.SHL.U32 R2, R236.reuse, 0x2, RZ ;  /* 0x00000002ec021824 */ /* 0x040fea00078e00ff */
[----:B------:R-:W-:Y:S01]  /*72e0*/  @!PT LDS RZ, [RZ] ;  /* 0x00000000fffff984 */ /* 0x000fe20000000800 */
[----:B------:R-:W-:Y:S01]  /*72f0*/  @!PT LDS RZ, [RZ] ;  /* 0x00000000fffff984 */ /* 0x000fe20000000800 */
[----:B------:R-:W-:Y:S01]  /*7300*/  @!PT LDS RZ, [RZ] ;  /* 0x00000000fffff984 */ /* 0x000fe20000000800 */
[----:B------:R1:W-:Y:S04]  /*7310*/  @P1 LDGSTS.E.BYPASS.LTC128B.128 [R2+0x3c80], [R6.64], !P6 ;  /* 0x03c8000006021fae */ /* 0x0003e8000f101d46 */
[----:B------:R1:W-:Y:S04]  /*7320*/  @P1 LDGSTS.E.BYPASS.LTC128B.128 [R2+0x4880], [R6.64+0x40], !P5 ;  /* 0x0488004006021fae */ /* 0x0003e8000e901d46 */
[----:B------:R1:W-:Y:S02]  /*7330*/  @P1 LDGSTS.E.BYPASS.LTC128B.128 [R2+0x5480], [R6.64+0x80], !P4 ;  /* 0x0548008006021fae */ /* 0x0003e4000e101d46 */
[----:B-1----:R-:W-:Y:S05]  /*7340*/  @P0 IMAD.SHL.U32 R2, R236, 0x2, RZ ;  /* 0x00000002ec020824 */ /* 0x002fea00078e00ff */
[----:B------:R1:W-:Y:S04]  /*7350*/  @P0 LDGSTS.E.BYPASS.LTC128B.128 [R2+0x4480], [R4.64], !P6 ;  /* 0x0448000004020fae */ /* 0x0003e8000f101d46 */
[----:B------:R1:W-:Y:S04]  /*7360*/  @P0 LDGSTS.E.BYPASS.LTC128B.128 [R2+0x5080], [R4.64+0x40], !P5 ;  /* 0x0508004004020fae */ /* 0x0003e8000e901d46 */
[----:B------:R1:W-:Y:S02]  /*7370*/  @P0 LDGSTS.E.BYPASS.LTC128B.128 [R2+0x5c80], [R4.64+0x80], !P4 ;  /* 0x05c8008004020fae */ /* 0x0003e4000e101d46 */
.L_x_203:
[----:B------:R-:W-:Y:S05]  /*7380*/  BSYNC B0 ;  /* 0x0000000000007941 */ /* 0x000fea0003800000 */
.L_x_202:
[----:B------:R-:W0:Y:S01]  /*7390*/  LDGDEPBAR ;  /* 0x00000000000079af */ /* 0x000e220000000000 */
[----:B------:R-:W-:Y:S01]  /*73a0*/  IADD3 R32, R32, -0x1, RZ ;  /* 0xffffffff20207810 */ /* 0x000fe20007ffe0ff */
[----:B------:R-:W-:-:S05]  /*73b0*/  @P3 BRA `(.L_x_204) ;  /* 0xffffbf3000003947 */ /* 0x000fca000383ffff */
[----:B------:R-:W-:Y:S01]  /*73c0*/  WARPSYNC 0xffffffff ;  /* 0xffffffff00007948 */ /* 0x000fe20003800000 */
[----:B------:R-:W-:Y:S06]  /*73d0*/  BAR.SYNC.DEFER_BLOCKING 0x0 ;  /* 0x0000000000007b1d */ /* 0x000fec0000010000 */
.L_x_177:
[----:B------:R-:W-:Y:S01]  /*73e0*/  ISETP.GE.AND P0, PT, R160, 0x1, PT ;  /* 0x00000001a000780c */ /* 0x000fe20003f06270 */
[----:B------:R-:W-:Y:S01]  /*73f0*/  BSSY B0, `(.L_x_205) ;  /* 0x0000020000007945 */ /* 0x000fe20003800000 */
[----:B------:R-:W-:Y:S01]  /*7400*/  IMAD.IADD R9, R148, 0x1, R149 ;  /* 0x0000000194097824 */ /* 0x000fe200078e0295 */
[----:B------:R-:W-:-:S10]  /*7410*/  MOV R0, RZ ;  /* 0x000000ff00007202 */ /* 0x000fd40000000f00 */
[----:B------:R-:W-:Y:S05]  /*7420*/  @!P0 BRA `(.L_x_206) ;  /* 0x000001c000008947 */ /* 0x000fea0003800000 */
[----:B-1----:R-:W-:Y:S01]  /*7430*/  IABS R2, R136 ;  /* 0x0000008800027213 */ /* 0x002fe20000000000 */
[----:B------:R-:W-:Y:S01]  /*7440*/  IMAD.MOV.U32 R4, RZ, RZ, RZ ;  /* 0x000000ffff047224 */ /* 0x000fe200078e00ff */
[----:B------:R-:W-:Y:S02]  /*7450*/  IADD3 R6, R146, -0x1, R136 ;  /* 0xffffffff92067810 */ /* 0x000fe40007ffe088 */
[----:B------:R-:W1:Y:S02]  /*7460*/  I2F.RP R0, R2 ;  /* 0x0000000200007306 */ /* 0x000e640000209400 */
[----:B------:R-:W-:-:S06]  /*7470*/  IABS R8, R6 ;  /* 0x0000000600087213 */ /* 0x000fcc0000000000 */
[----:B-1----:R-:W1:Y:S02]  /*7480*/  MUFU.RCP R0, R0 ;  /* 0x0000000000007308 */ /* 0x002e640000001000 */
[----:B-1----:R-:W-:-:S06]  /*7490*/  IADD3 R0, R0, 0xffffffe, RZ ;  /* 0x0ffffffe00007810 */ /* 0x002fcc0007ffe0ff */
[----:B------:R-:W1:Y:S02]  /*74a0*/  F2I.FTZ.U32.TRUNC.NTZ R5, R0 ;  /* 0x0000000000057305 */ /* 0x000e64000021f000 */
[----:B-1----:R-:W-:-:S04]  /*74b0*/  IMAD.MOV R0, RZ, RZ, -R5 ;  /* 0x000000ffff007224 */ /* 0x002fc800078e0a05 */
        /* <DEDUP_REMOVED lines=19> */
.L_x_206:
[----:B------:R-:W-:Y:S05]  /*75f0*/  BSYNC B0 ;  /* 0x0000000000007941 */ /* 0x000fea0003800000 */
.L_x_205:
[----:B-1----:R-:W2:Y:S01]  /*7600*/  LDL R2, [R1+0x3c] ;  /* 0x00003c0001027983 */ /* 0x002ea20000100800 */
        /* <DEDUP_REMOVED lines=50> */
[----:B--2---:R-:W-:-:S04]  /*7930*/  IMAD R250, R2, R0, RZ ;  /* 0x0000000002fa7224 */ /* 0x004fc800078e02ff */
[--C-:B------:R-:W-:Y:S01]  /*7940*/  IMAD.IADD R2, R250, 0x1, R0.reuse ;  /* 0x00000001fa027824 */ /* 0x100fe200078e0200 */
[----:B------:R-:W-:-:S04]  /*7950*/  PRMT R0, RZ, 0x7610, R0 ;  /* 0x00007610ff007816 */ /* 0x000fc80000000000 */
[----:B------:R-:W-:-:S04]  /*7960*/  IMNMX R225, R146, R2, PT ;  /* 0x0000000292e17217 */ /* 0x000fc80003800200 */
[----:B------:R-:W-:-:S13]  /*7970*/  ISETP.GT.AND P0, PT, R225, R250, PT ;  /* 0x000000fae100720c */ /* 0x000fda0003f04270 */
[----:B------:R-:W-:Y:S05]  /*7980*/  @!P0 BRA `(.L_x_207) ;  /* 0x0000bc8000008947 */ /* 0x000fea0003800000 */
[----:B------:R-:W2:Y:S01]  /*7990*/  LDL R17, [R1+0x4] ;  /* 0x0000040001117983 */ /* 0x000ea20000100800 */
[----:B------:R-:W-:-:S03]  /*79a0*/  ISETP.NE.U32.AND P0, PT, RZ, c[0x0][0x340], PT ;  /* 0x0000d000ff007a0c */ /* 0x000fc60003f05070 */
[----:B------:R-:W3:Y:S01]  /*79b0*/  LDL R18, [R1+0x10] ;  /* 0x0000100001127983 */ /* 0x000ee20000100800 */
[----:B------:R-:W-:-:S13]  /*79c0*/  ISETP.NE.AND.EX P1, PT, RZ, c[0x0][0x344], PT, P0 ;  /* 0x0000d100ff007a0c */ /* 0x000fda0003f25300 */
[----:B------:R-:W-:-:S04]  /*79d0*/  @P1 IMAD.MOV.U32 R2, RZ, RZ, 0x4 ;  /* 0x00000004ff021424 */ /* 0x000fc800078e00ff */
[----:B------:R-:W-:-:S05]  /*79e0*/  @P1 IMAD.WIDE R2, R249, R2, c[0x0][0x340] ;  /* 0x0000d000f9021625 */ /* 0x000fca00078e0202 */
[----:B------:R1:W4:Y:S04]  /*79f0*/  @P1 LDG.E R13, [R2.64] ;  /* 0x00000006020d1981 */ /* 0x000328000c1e1900 */
[----:B------:R-:W1:Y:S01]  /*7a00*/  S2R R11, SR_TID.X ;  /* 0x00000000000b7919 */ /* 0x000e620000002100 */
[----:B------:R-:W-:Y:S01]  /*7a10*/  SHF.R.S32.HI R0, RZ, 0x1f, R147 ;  /* 0x0000001fff007819 */ /* 0x000fe20000011493 */
[----:B------:R-:W-:-:S04]  /*7a20*/  IMAD.MOV.U32 R6, RZ, RZ, c[0x0][0x2c4] ;  /* 0x0000b100ff067624 */ /* 0x000fc800078e00ff */
[----:B------:R-:W-:Y:S01]  /*7a30*/  IMAD R0, R0, c[0x0][0x178], RZ ;  /* 0x00005e0000007a24 */ /* 0x000fe200078e02ff */
[----:B------:R-:W-:-:S03]  /*7a40*/  SHF.R.S32.HI R5, RZ, 0x1f, R9 ;  /* 0x0000001fff057819 */ /* 0x000fc60000011409 */
[----:B------:R-:W-:Y:S01]  /*7a50*/  IMAD R4, R147, c[0x0][0x17c], R0 ;  /* 0x00005f0093047a24 */ /* 0x000fe200078e0200 */
[----:B------:R-:W-:Y:S02]  /*7a60*/  IADD3 R0, P0, R238, R9, RZ ;  /* 0x00000009ee007210 */ /* 0x000fe40007f1e0ff */
[----:B------:R-:W-:Y:S02]  /*7a70*/  ISETP.NE.AND P2, PT, R6, 0x1, PT ;  /* 0x000000010600780c */ /* 0x000fe40003f45270 */
[----:B------:R-:W-:Y:S02]  /*7a80*/  LEA.HI.X.SX32 R6, R238, R5, 0x1, P0 ;  /* 0x00000005ee067211 */ /* 0x000fe400000f0eff */
[----:B-1----:R-:W-:-:S04]  /*7a90*/  SHF.R.S32.HI R10, RZ, 0x1f, R11 ;  /* 0x0000001fff0a7819 */ /* 0x002fc8000001140b */
[----:B------:R-:W-:-:S04]  /*7aa0*/  LEA.HI R10, R10, R11, RZ, 0x2 ;  /* 0x0000000b0a0a7211 */ /* 0x000fc800078f10ff */
[----:B------:R-:W-:Y:S01]  /*7ab0*/  LOP3.LUT R10, R10, 0xfffffffc, RZ, 0xc0, !PT ;  /* 0xfffffffc0a0a7812 */ /* 0x000fe200078ec0ff */
[----:B------:R-:W-:-:S04]  /*7ac0*/  IMAD.WIDE.U32 R2, R147, c[0x0][0x178], RZ ;  /* 0x00005e0093027a25 */ /* 0x000fc800078e00ff */
[----:B------:R-:W-:Y:S02]  /*7ad0*/  IMAD R9, R6, c[0x0][0x1e0], RZ ;  /* 0x0000780006097a24 */ /* 0x000fe400078e02ff */
[----:B------:R-:W-:Y:S01]  /*7ae0*/  IMAD.IADD R10, R11, 0x1, -R10 ;  /* 0x000000010b0a7824 */ /* 0x000fe200078e0a0a */
[----:B------:R-:W-:Y:S01]  /*7af0*/  ISETP.NE.U32.AND P0, PT, RZ, c[0x0][0x348], PT ;  /* 0x0000d200ff007a0c */ /* 0x000fe20003f05070 */
[----:B------:R-:W-:Y:S01]  /*7b00*/  IMAD R16, R0, c[0x0][0x1e4], R9 ;  /* 0x0000790000107a24 */ /* 0x000fe200078e0209 */
[----:B------:R-:W-:Y:S01]  /*7b10*/  IADD3 R3, R3, R4, RZ ;  /* 0x0000000403037210 */ /* 0x000fe20007ffe0ff */
[----:B------:R-:W-:Y:S01]  /*7b20*/  IMAD.MOV.U32 R4, RZ, RZ, R246 ;  /* 0x000000ffff047224 */ /* 0x000fe200078e00f6 */
[----:B------:R-:W-:Y:S02]  /*7b30*/  MOV R5, R247 ;  /* 0x000000f700057202 */ /* 0x000fe40000000f00 */
[----:B------:R-:W-:Y:S01]  /*7b40*/  LEA R9, R10, R238, 0x5 ;  /* 0x000000ee0a097211 */ /* 0x000fe200078e28ff */
[----:B------:R-:W-:Y:S01]  /*7b50*/  IMAD R8, R6, c[0x0][0x208], RZ ;  /* 0x0000820006087a24 */ /* 0x000fe200078e02ff */
[----:B------:R-:W-:Y:S01]  /*7b60*/  ISETP.NE.AND.EX P0, PT, RZ, c[0x0][0x34c], PT, P0 ;  /* 0x0000d300ff007a0c */ /* 0x000fe20003f05300 */
[----:B------:R-:W-:Y:S01]  /*7b70*/  IMAD.WIDE.U32 R6, R0, c[0x0][0x1e0], R4 ;  /* 0x0000780000067a25 */ /* 0x000fe200078e0004 */
[----:B------:R-:W-:-:S03]  /*7b80*/  ISETP.GE.AND P6, PT, R245, c[0x0][0x1d4], PT ;  /* 0x00007500f5007a0c */ /* 0x000fc60003fc6270 */
[----:B------:R-:W-:-:S04]  /*7b90*/  IMAD.WIDE.U32 R4, R0, c[0x0][0x208], R4 ;  /* 0x0000820000047a25 */ /* 0x000fc800078e0004 */
[----:B------:R-:W-:Y:S02]  /*7ba0*/  IMAD R15, R0, c[0x0][0x20c], R8 ;  /* 0x00008300000f7a24 */ /* 0x000fe400078e0208 */
[----:B------:R-:W-:Y:S01]  /*7bb0*/  IMAD.WIDE.U32 R2, R251, c[0x0][0x1b8], R2 ;  /* 0x00006e00fb027a25 */ /* 0x000fe200078e0002 */
[----:B------:R-:W-:Y:S02]  /*7bc0*/  SEL R8, R249, RZ, !P0 ;  /* 0x000000fff9087207 */ /* 0x000fe40004000000 */
[----:B------:R-:W-:Y:S01]  /*7bd0*/  SEL R10, RZ, 0xffffffff, P6 ;  /* 0xffffffffff0a7807 */ /* 0x000fe20003000000 */
[----:B------:R-:W-:Y:S01]  /*7be0*/  IMAD R3, R251, c[0x0][0x1bc], R3 ;  /* 0x00006f00fb037a24 */ /* 0x000fe200078e0203 */
[----:B------:R-:W-:-:S03]  /*7bf0*/  ISETP.GE.AND P3, PT, R246, c[0x0][0x1d4], PT ;  /* 0x00007500f6007a0c */ /* 0x000fc60003f66270 */
[----:B------:R-:W-:Y:S01]  /*7c00*/  IMAD.WIDE.U32 R2, R8, c[0x0][0x1c0], R2 ;  /* 0x0000700008027a25 */ /* 0x000fe200078e0002 */
[----:B------:R-:W-:-:S03]  /*7c10*/  SEL R14, RZ, 0x1, P3 ;  /* 0x00000001ff0e7807 */ /* 0x000fc60001800000 */
[----:B------:R-:W-:-:S05]  /*7c20*/  IMAD.SHL.U32 R10, R10, 0x2, RZ ;  /* 0x000000020a0a7824 */ /* 0x000fca00078e00ff */
[----:B------:R-:W-:Y:S01]  /*7c30*/  LOP3.LUT R14, R10, 0x2, R14, 0xe2, !PT ;  /* 0x000000020a0e7812 */ /* 0x000fe200078ee20e */
[----:B------:R-:W-:Y:S01]  /*7c40*/  IMAD.IADD R5, R5, 0x1, R15 ;  /* 0x0000000105057824 */ /* 0x000fe200078e020f */
[----:B------:R-:W-:-:S03]  /*7c50*/  IADD3 R7, R7, R16, RZ ;  /* 0x0000001007077210 */ /* 0x000fc60007ffe0ff */
[----:B------:R-:W-:Y:S01]  /*7c60*/  IMAD.WIDE.U32 R4, R251, c[0x0][0x210], R4 ;  /* 0x00008400fb047a25 */ /* 0x000fe200078e0004 */
[----:B------:R-:W-:-:S03]  /*7c70*/  ISETP.GE.AND P5, PT, R248, c[0x0][0x1d4], PT ;  /* 0x00007500f8007a0c */ /* 0x000fc60003fa6270 */
[----:B------:R-:W-:-:S04]  /*7c80*/  IMAD.WIDE.U32 R6, R251, c[0x0][0x1e8], R6 ;  /* 0x00007a00fb067a25 */ /* 0x000fc800078e0006 */
[C---:B------:R-:W-:Y:S02]  /*7c90*/  IMAD R5, R251.reuse, c[0x0][0x214], R5 ;  /* 0x00008500fb057a24 */ /* 0x040fe400078e0205 */
[----:B------:R-:W-:Y:S01]  /*7ca0*/  IMAD R7, R251, c[0x0][0x1ec], R7 ;  /* 0x00007b00fb077a24 */ /* 0x000fe200078e0207 */
[----:B------:R-:W-:Y:S02]  /*7cb0*/  P2R R120, PR, RZ, 0x8 ;  /* 0x00000008ff787803 */ /* 0x000fe40000000000 */
[----:B------:R-:W-:Y:S02]  /*7cc0*/  ISETP.GE.AND P3, PT, R245, c[0x0][0x198], PT ;  /* 0x00006600f5007a0c */ /* 0x000fe40003f66270 */
[----:B------:R-:W-:Y:S02]  /*7cd0*/  ISETP.GE.AND P4, PT, R248, c[0x0][0x198], PT ;  /* 0x00006600f8007a0c */ /* 0x000fe40003f86270 */
[----:B------:R-:W-:Y:S01]  /*7ce0*/  IADD3 R118, R225, -0x1, RZ ;  /* 0xffffffffe1767810 */ /* 0x000fe20007ffe0ff */
[----:B--2---:R-:W-:Y:S01]  /*7cf0*/  IMAD R9, R17, 0x80, R9 ;  /* 0x0000008011097824 */ /* 0x004fe200078e0209 */
[----:B---3--:R-:W-:-:S03]  /*7d00*/  SEL R0, R18, RZ, !P0 ;  /* 0x000000ff12007207 */ /* 0x008fc60004000000 */
[----:B------:R-:W-:-:S04]  /*7d10*/  @P2 IMAD.HI.U32 R11, R9, c[0x0][0x2c8], RZ ;  /* 0x0000b200090b2a27 */ /* 0x000fc800078e00ff */
[----:B------:R-:W-:Y:S01]  /*7d20*/  IMAD R12, R0, c[0x0][0x1c0], RZ ;  /* 0x00007000000c7a24 */ /* 0x000fe200078e02ff */
[----:B------:R-:W-:Y:S02]  /*7d30*/  MOV R0, R9 ;  /* 0x0000000900007202 */ /* 0x000fe40000000f00 */
[----:B------:R-:W-:Y:S01]  /*7d40*/  @P2 SHF.R.U32.HI R0, RZ, c[0x0][0x2cc], R11 ;  /* 0x0000b300ff002a19 */ /* 0x000fe2000001160b */
[----:B------:R-:W-:-:S03]  /*7d50*/  IMAD R12, R8, c[0x0][0x1c4], R12 ;  /* 0x00007100080c7a24 */ /* 0x000fc600078e020c */
[--C-:B------:R-:W-:Y:S02]  /*7d60*/  SHF.R.S32.HI R8, RZ, 0x1f, R0.reuse ;  /* 0x0000001fff087819 */ /* 0x100fe40000011400 */
[----:B------:R-:W-:Y:S01]  /*7d70*/  IADD3 R3, R3, R12, RZ ;  /* 0x0000000c03037210 */ /* 0x000fe20007ffe0ff */
[----:B------:R-:W-:Y:S02]  /*7d80*/  IMAD.MOV R10, RZ, RZ, -R0 ;  /* 0x000000ffff0a7224 */ /* 0x000fe400078e0a00 */
[----:B------:R-:W-:Y:S02]  /*7d90*/  IMAD R8, R8, c[0x0][0x1b0], RZ ;  /* 0x00006c0008087a24 */ /* 0x000fe400078e02ff */
[----:B------:R-:W-:-:S04]  /*7da0*/  IMAD.WIDE.U32 R2, R0, c[0x0][0x1b0], R2 ;  /* 0x00006c0000027a25 */ /* 0x000fc800078e0002 */
[----:B------:R-:W-:Y:S02]  /*7db0*/  IMAD R8, R0, c[0x0][0x1b4], R8 ;  /* 0x00006d0000087a24 */ /* 0x000fe400078e0208 */
[----:B------:R-:W-:Y:S01]  /*7dc0*/  IMAD R0, R10, c[0x0][0x2c4], R9 ;  /* 0x0000b1000a007a24 */ /* 0x000fe200078e0209 */
[----:B------:R-:W-:Y:S02]  /*7dd0*/  ISETP.NE.U32.AND P0, PT, RZ, c[0x0][0x350], PT ;  /* 0x0000d400ff007a0c */ /* 0x000fe40003f05070 */
[----:B------:R-:W-:Y:S02]  /*7de0*/  IADD3 R3, R3, R8, RZ ;  /* 0x0000000803037210 */ /* 0x000fe40007ffe0ff */
[----:B------:R-:W-:Y:S02]  /*7df0*/  SHF.R.S32.HI R9, RZ, 0x1f, R0 ;  /* 0x0000001fff097819 */ /* 0x000fe40000011400 */
[----:B----4-:R-:W-:Y:S01]  /*7e00*/  @P1 SHF.R.S32.HI R8, RZ, 0x1f, R13 ;  /* 0x0000001fff081819 */ /* 0x010fe2000001140d */
[----:B------:R-:W-:Y:S01]  /*7e10*/  @!P1 IMAD.MOV.U32 R8, RZ, RZ, R18 ;  /* 0x000000ffff089224 */ /* 0x000fe200078e0012 */
[----:B------:R-:W-:Y:S01]  /*7e20*/  ISETP.NE.AND.EX P0, PT, RZ, c[0x0][0x354], PT, P0 ;  /* 0x0000d500ff007a0c */ /* 0x000fe20003f05300 */
[----:B------:R-:W-:Y:S01]  /*7e30*/  IMAD R9, R9, c[0x0][0x1a8], RZ ;  /* 0x00006a0009097a24 */ /* 0x000fe200078e02ff */
[----:B------:R-:W-:-:S02]  /*7e40*/  @!P1 MOV R13, R249 ;  /* 0x000000f9000d9202 */ /* 0x000fc40000000f00 */
[----:B------:R-:W-:Y:S01]  /*7e50*/  SEL R8, R8, RZ, !P0 ;  /* 0x000000ff08087207 */ /* 0x000fe20004000000 */
[C---:B------:R-:W-:Y:S02]  /*7e60*/  IMAD R9, R0.reuse, c[0x0][0x1ac], R9 ;  /* 0x00006b0000097a24 */ /* 0x040fe400078e0209 */
[----:B------:R-:W-:Y:S01]  /*7e70*/  IMAD.WIDE.U32 R2, R0, c[0x0][0x1a8], R2 ;  /* 0x00006a0000027a25 */ /* 0x000fe200078e0002 */
[----:B------:R-:W-:Y:S02]  /*7e80*/  SEL R0, R13, RZ, !P0 ;  /* 0x000000ff0d007207 */ /* 0x000fe40004000000 */
[----:B------:R-:W-:Y:S01]  /*7e90*/  SEL R11, RZ, 0x4, P5 ;  /* 0x00000004ff0b7807 */ /* 0x000fe20002800000 */
[C---:B------:R-:W-:Y:S02]  /*7ea0*/  IMAD R10, R8.reuse, c[0x0][0x1f0], RZ ;  /* 0x00007c00080a7a24 */ /* 0x040fe400078e02ff */
[----:B------:R-:W-:Y:S02]  /*7eb0*/  IMAD R8, R8, c[0x0][0x218], RZ ;  /* 0x0000860008087a24 */ /* 0x000fe400078e02ff */
[----:B------:R-:W-:Y:S01]  /*7ec0*/  IMAD.WIDE.U32 R242, R0, c[0x0][0x218], R4 ;  /* 0x0000860000f27a25 */ /* 0x000fe200078e0004 */
[----:B------:R-:W-:-:S03]  /*7ed0*/  LOP3.LUT R63, R14, R11, RZ, 0xfc, !PT ;  /* 0x0000000b0e3f7212 */ /* 0x000fc600078efcff */
[----:B------:R-:W-:Y:S01]  /*7ee0*/  IMAD.WIDE.U32 R240, R0, c[0x0][0x1f0], R6 ;  /* 0x00007c0000f07a25 */ /* 0x000fe200078e0006 */
[----:B------:R-:W-:-:S03]  /*7ef0*/  LEA R11, P0, R2, c[0x0][0x160], 0x1 ;  /* 0x00005800020b7a11 */ /* 0x000fc600078008ff */
[C---:B------:R-:W-:Y:S02]  /*7f00*/  IMAD R4, R0.reuse, c[0x0][0x1f4], R10 ;  /* 0x00007d0000047a24 */ /* 0x040fe400078e020a */
[----:B------:R-:W-:Y:S02]  /*7f10*/  IMAD.IADD R3, R3, 0x1, R9 ;  /* 0x0000000103037824 */ /* 0x000fe400078e0209 */
[----:B------:R-:W-:Y:S01]  /*7f20*/  IMAD R0, R0, c[0x0][0x21c], R8 ;  /* 0x0000870000007a24 */ /* 0x000fe200078e0208 */
[----:B------:R-:W-:Y:S01]  /*7f30*/  ISETP.GE.AND P2, PT, R246, c[0x0][0x198], PT ;  /* 0x00006600f6007a0c */ /* 0x000fe20003f46270 */
[----:B------:R-:W-:Y:S01]  /*7f40*/  IMAD.IADD R239, R241, 0x1, R4 ;  /* 0x00000001f1ef7824 */ /* 0x000fe200078e0204 */
[----:B------:R-:W-:Y:S02]  /*7f50*/  LEA.HI.X R10, R2, c[0x0][0x164], R3, 0x1, P0 ;  /* 0x00005900020a7a11 */ /* 0x000fe400000f0c03 */
[----:B------:R-:W-:Y:S02]  /*7f60*/  LEA R9, R17, R238, 0x7 ;  /* 0x000000ee11097211 */ /* 0x000fe400078e38ff */
[----:B------:R-:W-:Y:S01]  /*7f70*/  IADD3 R244, R243, R0, RZ ;  /* 0x00000000f3f47210 */ /* 0x000fe20007ffe0ff */
[----:B------:R-:W-:Y:S05]  /*7f80*/  BRA.DIV ~URZ, `(.L_x_208) ;  /* 0x0000fca27f007947 */ /* 0x000fea000b800000 */
[----:B------:R1:W2:Y:S02]  /*7f90*/  SHFL.IDX PT, R8, R10, RZ, 0x1c1f ;  /* 0x001c1fff0a087589 */ /* 0x0002a400000e0000 */
.L_x_336:
[----:B------:R-:W-:Y:S05]  /*7fa0*/  BRA.DIV ~URZ, `(.L_x_209) ;  /* 0x0000fcf27f007947 */ /* 0x000fea000b800000 */
[----:B------:R3:W4:Y:S02]  /*7fb0*/  SHFL.IDX PT, R0, R11, RZ, 0x1c1f ;  /* 0x001c1fff0b007589 */ /* 0x00072400000e0000 */
.L_x_337:
[----:B------:R-:W-:Y:S01]  /*7fc0*/  IMAD R34, R150, c[0x0][0x2c4], RZ ;  /* 0x0000b10096227a24 */ /* 0x000fe200078e02ff */
[----:B------:R-:W-:Y:S04]  /*7fd0*/  BSSY B0, `(.L_x_210) ;  /* 0x0000012000007945 */ /* 0x000fe80003800000 */
[----:B------:R-:W-:-:S13]  /*7fe0*/  ISETP.GE.AND P0, PT, R9, R34, PT ;  /* 0x000000220900720c */ /* 0x000fda0003f06270 */
[----:B------:R-:W-:Y:S05]  /*7ff0*/  @P0 BRA `(.L_x_211) ;  /* 0x000000f000000947 */ /* 0x000fea0003800000 */
[----:B---3--:R-:W3:Y:S04]  /*8000*/  LDL R2, [R1+0x28] ;  /* 0x0000280001027983 */ /* 0x008ee80000100800 */
[----:B----4-:R-:W4:Y:S01]  /*8010*/  LDL R12, [R1+0x24] ;  /* 0x00002400010c7983 */ /* 0x010f220000100800 */
[----:B------:R-:W-:-:S04]  /*8020*/  LEA R6, P0, R246, R0, 0x1 ;  /* 0x00000000f6067211 */ /* 0x000fc800078008ff */
[----:B--2---:R-:W-:Y:S02]  /*8030*/  LEA.HI.X R7, R246, R8, R247, 0x1, P0 ;  /* 0x00000008f6077211 */ /* 0x004fe400000f0cf7 */
[----:B------:R-:W-:-:S04]  /*8040*/  LEA R4, P0, R245, R0, 0x1 ;  /* 0x00000000f5047211 */ /* 0x000fc800078008ff */
[----:B---3--:R-:W-:Y:S02]  /*8050*/  LEA.HI.X R5, R245, R8, R2, 0x1, P0 ;  /* 0x00000008f5057211 */ /* 0x008fe400000f0c02 */
[----:B------:R-:W-:Y:S01]  /*8060*/  LEA R2, P0, R248, R0, 0x1 ;  /* 0x00000000f8027211 */ /* 0x000fe200078008ff */
[----:B------:R-:W-:-:S03]  /*8070*/  IMAD.SHL.U32 R0, R236, 0x2, RZ ;  /* 0x00000002ec007824 */ /* 0x000fc600078e00ff */
[----:B----4-:R-:W-:Y:S02]  /*8080*/  LEA.HI.X R3, R248, R8, R12, 0x1, P0 ;  /* 0x00000008f8037211 */ /* 0x010fe400000f0c0c */
[----:B------:R-:W-:Y:S01]  /*8090*/  @!PT LDS RZ, [RZ] ;  /* 0x00000000fffff984 */ /* 0x000fe20000000800 */
[----:B------:R-:W-:Y:S01]  /*80a0*/  @!PT LDS RZ, [RZ] ;  /* 0x00000000fffff984 */ /* 0x000fe20000000800 */
[----:B------:R-:W-:Y:S01]  /*80b0*/  @!PT LDS RZ, [RZ] ;  /* 0x00000000fffff984 */ /* 0x000fe20000000800 */
[----:B------:R2:W-:Y:S04]  /*80c0*/  LDGSTS.E.BYPASS.LTC128B.128 [R0+0x6080], [R6.64], !P2 ;  /* 0x0608000006007fae */ /* 0x0005e8000d101d46 */
[----:B------:R2:W-:Y:S04]  /*80d0*/  LDGSTS.E.BYPASS.LTC128B.128 [R0+0x8080], [R4.64], !P3 ;  /* 0x0808000004007fae */ /* 0x0005e8000d901d46 */
[----:B------:R2:W-:Y:S02]  /*80e0*/  LDGSTS.E.BYPASS.LTC128B.128 [R0+0xa080], [R2.64], !P4 ;  /* 0x0a08000002007fae */ /* 0x0005e4000e101d46 */
.L_x_211:
[----:B------:R-:W-:Y:S05]  /*80f0*/  BSYNC B0 ;  /* 0x0000000000007941 */ /* 0x000fea0003800000 */
.L_x_210:
[----:B------:R-:W-:Y:S05]  /*8100*/  BRA.DIV ~URZ, `(.L_x_212) ;  /* 0x0000fbf27f007947 */ /* 0x000fea000b800000 */
[----:B--2---:R2:W1:Y:S04]  /*8110*/  SHFL.IDX PT, R8, R10, 0x1, 0x1c1f ;  /* 0x003c1f000a087f89 */ /* 0x00446800000e0000 */
[----:B----4-:R2:W4:Y:S02]  /*8120*/  SHFL.IDX PT, R0, R11, 0x1, 0x1c1f ;  /* 0x003c1f000b007f89 */ /* 0x01052400000e0000 */
.L_x_338:
[----:B------:R-:W-:Y:S01]  /*8130*/  IADD3 R2, R9, 0x20, RZ ;  /* 0x0000002009027810 */ /* 0x000fe20007ffe0ff */
[----:B------:R-:W-:Y:S03]  /*8140*/  BSSY B0, `(.L_x_213) ;  /* 0x0000012000007945 */ /* 0x000fe60003800000 */
[----:B------:R-:W-:-:S13]  /*8150*/  ISETP.GE.AND P0, PT, R2, R34, PT ;  /* 0x000000220200720c */ /* 0x000fda0003f06270 */
[----:B------:R-:W-:Y:S05]  /*8160*/  @P0 BRA `(.L_x_214) ;  /* 0x000000f000000947 */ /* 0x000fea0003800000 */
[----:B--2---:R-:W2:Y:S04]  /*8170*/  LDL R3, [R1+0x28] ;  /* 0x0000280001037983 */ /* 0x004ea80000100800 */
[----:B---3--:R-:W3:Y:S01]  /*8180*/  LDL R12, [R1+0x24] ;  /* 0x00002400010c7983 */ /* 0x008ee20000100800 */
[----:B----4-:R-:W-:-:S04]  /*8190*/  LEA R6, P0, R246, R0, 0x1 ;  /* 0x00000000f6067211 */ /* 0x010fc800078008ff */
[----:B-1----:R-:W-:Y:S02]  /*81a0*/  LEA.HI.X R7, R246, R8, R247, 0x1, P0 ;  /* 0x00000008f6077211 */ /* 0x002fe400000f0cf7 */
[----:B------:R-:W-:-:S04]  /*81b0*/  LEA R4, P0, R245, R0, 0x1 ;  /* 0x00000000f5047211 */ /* 0x000fc800078008ff */
[----:B--2---:R-:W-:Y:S02]  /*81c0*/  LEA.HI.X R5, R245, R8, R3, 0x1, P0 ;  /* 0x00000008f5057211 */ /* 0x004fe400000f0c03 */
[----:B------:R-:W-:Y:S01]  /*81d0*/  LEA R2, P0, R248, R0, 0x1 ;  /* 0x00000000f8027211 */ /* 0x000fe200078008ff */
[----:B------:R-:W-:-:S03]  /*81e0*/  IMAD.SHL.U32 R0, R236, 0x2, RZ ;  /* 0x00000002ec007824 */ /* 0x000fc600078e00ff */
[----:B---3--:R-:W-:Y:S02]  /*81f0*/  LEA.HI.X R3, R248, R8, R12, 0x1, P0 ;  /* 0x00000008f8037211 */ /* 0x008fe400000f0c0c */
[----:B------:R-:W-:Y:S01]  /*8200*/  @!PT LDS RZ, [RZ] ;  /* 0x00000000fffff984 */ /* 0x000fe20000000800 */
[----:B------:R-:W-:Y:S01]  /*8210*/  @!PT LDS RZ, [RZ] ;  /* 0x00000000fffff984 */ /* 0x000fe20000000800 */
[----:B------:R-:W-:Y:S01]  /*8220*/  @!PT LDS RZ, [RZ] ;  /* 0x00000000fffff984 */ /* 0x000fe20000000800 */
[----:B------:R1:W-:Y:S04]  /*8230*/  LDGSTS.E.BYPASS.LTC128B.128 [R0+0x6880], [R6.64], !P2 ;  /* 0x0688000006007fae */ /* 0x0003e8000d101d46 */
[----:B------:R1:W-:Y:S04]  /*8240*/  LDGSTS.E.BYPASS.LTC128B.128 [R0+0x8880], [R4.64], !P3 ;  /* 0x0888000004007fae */ /* 0x0003e8000d901d46 */
[----:B------:R1:W-:Y:S02]  /*8250*/  LDGSTS.E.BYPASS.LTC128B.128 [R0+0xa880], [R2.64], !P4 ;  /* 0x0a88000002007fae */ /* 0x0003e4000e101d46 */
.L_x_214:
[----:B------:R-:W-:Y:S05]  /*8260*/  BSYNC B0 ;  /* 0x0000000000007941 */ /* 0x000fea0003800000 */
.L_x_213:
[----:B------:R-:W-:Y:S05]  /*8270*/  BRA.DIV ~URZ, `(.L_x_215) ;  /* 0x0000fb427f007947 */ /* 0x000fea000b800000 */
[----:B-1----:R1:W2:Y:S02]  /*8280*/  SHFL.IDX PT, R8, R10, 0x2, 0x1c1f ;  /* 0x005c1f000a087f89 */ /* 0x0022a400000e0000 */
.L_x_339:
[----:B------:R-:W-:Y:S05]  /*8290*/  BRA.DIV ~URZ, `(.L_x_216) ;  /* 0x0000fb927f007947 */ /* 0x000fea000b800000 */
[----:B----4-:R4:W1:Y:S02]  /*82a0*/  SHFL.IDX PT, R0, R11, 0x2, 0x1c1f ;  /* 0x005c1f000b007f89 */ /* 0x01086400000e0000 */
.L_x_340:
[----:B------:R-:W-:Y:S01]  /*82b0*/  IADD3 R2, R9, 0x40, RZ ;  /* 0x0000004009027810 */ /* 0x000fe20007ffe0ff */
[----:B------:R-:W-:Y:S03]  /*82c0*/  BSSY B0, `(.L_x_217) ;  /* 0x0000012000007945 */ /* 0x000fe60003800000 */
[----:B------:R-:W-:-:S13]  /*82d0*/  ISETP.GE.AND P0, PT, R2, R34, PT ;  /* 0x000000220200720c */ /* 0x000fda0003f06270 */
[----:B------:R-:W-:Y:S05]  /*82e0*/  @P0 BRA `(.L_x_218) ;  /* 0x000000f000000947 */ /* 0x000fea0003800000 */
[----:B---3--:R-:W3:Y:S04]  /*82f0*/  LDL R3, [R1+0x28] ;  /* 0x0000280001037983 */ /* 0x008ee80000100800 */
[----:B----4-:R-:W4:Y:S01]  /*8300*/  LDL R12, [R1+0x24] ;  /* 0x00002400010c7983 */ /* 0x010f220000100800 */
[----:B-1----:R-:W-:-:S04]  /*8310*/  LEA R6, P0, R246, R0, 0x1 ;  /* 0x00000000f6067211 */ /* 0x002fc800078008ff */
        /* <DEDUP_REMOVED lines=12> */
.L_x_218:
[----:B------:R-:W-:Y:S05]  /*83e0*/  BSYNC B0 ;  /* 0x0000000000007941 */ /* 0x000fea0003800000 */
.L_x_217:
[----:B------:R-:W-:Y:S05]  /*83f0*/  BRA.DIV ~URZ, `(.L_x_219) ;  /* 0x0000fa927f007947 */ /* 0x000fea000b800000 */
[----:B--2---:R2:W3:Y:S04]  /*8400*/  SHFL.IDX PT, R8, R10, 0x3, 0x1c1f ;  /* 0x007c1f000a087f89 */ /* 0x0044e800000e0000 */
[----:B-1----:R2:W1:Y:S02]  /*8410*/  SHFL.IDX PT, R0, R11, 0x3, 0x1c1f ;  /* 0x007c1f000b007f89 */ /* 0x00246400000e0000 */
.L_x_341:
[----:B--2---:R-:W2:Y:S04]  /*8420*/  LDL R4, [R1+0x28] ;  /* 0x0000280001047983 */ /* 0x004ea80000100800 */
[----:B----4-:R-:W4:Y:S01]  /*8430*/  LDL R12, [R1+0x24] ;  /* 0x00002400010c7983 */ /* 0x010f220000100800 */
[----:B------:R-:W-:Y:S01]  /*8440*/  IADD3 R2, R9, 0x60, RZ ;  /* 0x0000006009027810 */ /* 0x000fe20007ffe0ff */
[----:B------:R-:W-:Y:S01]  /*8450*/  IMAD.MOV.U32 R65, RZ, RZ, 0x30 ;  /* 0x00000030ff417424 */ /* 0x000fe200078e00ff */
[----:B------:R-:W-:Y:S01]  /*8460*/  SHF.R.S32.HI R64, RZ, 0x1f, R118 ;  /* 0x0000001fff407819 */ /* 0x000fe20000011476 */
[----:B------:R-:W-:Y:S01]  /*8470*/  IMAD.MOV.U32 R128, RZ, RZ, R240 ;  /* 0x000000ffff807224 */ /* 0x000fe200078e00f0 */
[----:B------:R-:W-:Y:S01]  /*8480*/  ISETP.GE.AND P0, PT, R2, R34, PT ;  /* 0x000000220200720c */ /* 0x000fe20003f06270 */
[----:B------:R-:W-:-:S02]  /*8490*/  IMAD R65, R225, -0x30, R65 ;  /* 0xffffffd0e1417824 */ /* 0x000fc400078e0241 */
[----:B------:R-:W-:Y:S02]  /*84a0*/  IMAD R5, R64, c[0x0][0x1e0], RZ ;  /* 0x0000780040057a24 */ /* 0x000fe400078e02ff */
[----:B------:R-:W-:Y:S02]  /*84b0*/  IMAD.IADD R119, R160, 0x1, R65 ;  /* 0x00000001a0777824 */ /* 0x000fe400078e0241 */
[----:B------:R-:W-:Y:S02]  /*84c0*/  IMAD R10, R118, c[0x0][0x1e4], R5 ;  /* 0x00007900760a7a24 */ /* 0x000fe400078e0205 */
[----:B------:R-:W-:Y:S01]  /*84d0*/  IMAD.MOV.U32 R129, RZ, RZ, R239 ;  /* 0x000000ffff817224 */ /* 0x000fe200078e00ef */
[----:B---3--:R-:W-:-:S03]  /*84e0*/  IMNMX R11, R119, 0x30, PT ;  /* 0x00000030770b7817 */ /* 0x008fc60003800200 */
[----:B-1----:R-:W-:Y:S01]  /*84f0*/  @!P0 LEA R2, P1, R246, R0, 0x1 ;  /* 0x00000000f6028211 */ /* 0x002fe200078208ff */
[----:B------:R-:W-:-:S03]  /*8500*/  @!P0 IMAD.SHL.U32 R9, R236, 0x2, RZ ;  /* 0x00000002ec098824 */ /* 0x000fc600078e00ff */
[----:B------:R-:W-:Y:S02]  /*8510*/  @!P0 LEA.HI.X R3, R246, R8, R247, 0x1, P1 ;  /* 0x00000008f6038211 */ /* 0x000fe400008f0cf7 */
[----:B------:R-:W-:-:S03]  /*8520*/  @!P0 LEA R6, P1, R245, R0, 0x1 ;  /* 0x00000000f5068211 */ /* 0x000fc600078208ff */
[----:B------:R-:W-:Y:S01]  /*8530*/  @!PT LDS RZ, [RZ] ;  /* 0x00000000fffff984 */ /* 0x000fe20000000800 */
[----:B------:R-:W-:Y:S01]  /*8540*/  @!PT LDS RZ, [RZ] ;  /* 0x00000000fffff984 */ /* 0x000fe20000000800 */
[----:B------:R-:W-:Y:S01]  /*8550*/  @!PT LDS RZ, [RZ] ;  /* 0x00000000fffff984 */ /* 0x000fe20000000800 */
[----:B------:R1:W-:Y:S02]  /*8560*/  @!P0 LDGSTS.E.BYPASS.LTC128B.128 [R9+0x7880], [R2.64], !P2 ;  /* 0x0788000002098fae */ /* 0x0003e4000d101d46 */
[----:B-1----:R-:W-:Y:S01]  /*8570*/  IMAD.WIDE.U32 R2, R118, c[0x0][0x1e0], RZ ;  /* 0x0000780076027a25 */ /* 0x002fe200078e00ff */
[----:B--2---:R-:W-:Y:S02]  /*8580*/  @!P0 LEA.HI.X R7, R245, R8, R4, 0x1, P1 ;  /* 0x00000008f5078211 */ /* 0x004fe400008f0c04 */
[C---:B------:R-:W-:Y:S01]  /*8590*/  @!P0 LEA R4, P1, R248.reuse, R0, 0x1 ;  /* 0x00000000f8048211 */ /* 0x040fe200078208ff */
[----:B------:R-:W-:Y:S02]  /*85a0*/  IMAD.IADD R0, R11, 0x1, -R238 ;  /* 0x000000010b007824 */ /* 0x000fe400078e0aee */
[----:B------:R1:W-:Y:S01]  /*85b0*/  @!P0 LDGSTS.E.BYPASS.LTC128B.128 [R9+0x9880], [R6.64], !P3 ;  /* 0x0988000006098fae */ /* 0x0003e2000d901d46 */
[----:B----4-:R-:W-:Y:S01]  /*85c0*/  @!P0 LEA.HI.X R5, R248, R8, R12, 0x1, P1 ;  /* 0x00000008f8058211 */ /* 0x010fe200008f0c0c */
[----:B------:R-:W-:Y:S01]  /*85d0*/  IMAD.MOV.U32 R8, RZ, RZ, 0x20 ;  /* 0x00000020ff087424 */ /* 0x000fe200078e00ff */
[----:B------:R-:W-:-:S02]  /*85e0*/  ISETP.GE.AND P1, PT, R0, 0x21, PT ;  /* 0x000000210000780c */ /* 0x000fc40003f26270 */
[----:B------:R-:W-:Y:S01]  /*85f0*/  ISETP.GE.AND P2, PT, R0, 0x1, PT ;  /* 0x000000010000780c */ /* 0x000fe20003f46270 */
[----:B------:R2:W-:Y:S01]  /*8600*/  @!P0 LDGSTS.E.BYPASS.LTC128B.128 [R9+0xb880], [R4.64], !P4 ;  /* 0x0b88000004098fae */ /* 0x0005e2000e101d46 */
[----:B------:R-:W-:Y:S01]  /*8610*/  IMAD.IADD R0, R3, 0x1, R10 ;  /* 0x0000000103007824 */ /* 0x000fe200078e020a */
[----:B------:R-:W-:Y:S01]  /*8620*/  ISETP.NE.AND P4, PT, R120, RZ, PT ;  /* 0x000000ff7800720c */ /* 0x000fe20003f85270 */
[----:B------:R-:W-:Y:S01]  /*8630*/  IMAD.WIDE.U32 R2, R2, 0x30, R128 ;  /* 0x0000003002027825 */ /* 0x000fe200078e0080 */
[----:B------:R-:W0:Y:S01]  /*8640*/  LDGDEPBAR ;  /* 0x00000000000079af */ /* 0x000e220000000000 */
[----:B------:R-:W-:Y:S02]  /*8650*/  WARPSYNC 0xffffffff ;  /* 0xffffffff00007948 */ /* 0x000fe40003800000 */
[----:B------:R-:W-:-:S04]  /*8660*/  IMAD R0, R0, 0x30, RZ ;  /* 0x0000003000007824 */ /* 0x000fc800078e02ff */
[----:B------:R-:W-:Y:S02]  /*8670*/  IMAD.IADD R0, R3, 0x1, R0 ;  /* 0x0000000103007824 */ /* 0x000fe400078e0200 */
[----:B-1----:R-:W-:Y:S01]  /*8680*/  IMAD.WIDE.U32 R6, R8, c[0x0][0x1e0], RZ ;  /* 0x0000780008067a25 */ /* 0x002fe200078e00ff */
[----:B------:R-:W-:Y:S04]  /*8690*/  BAR.SYNC.DEFER_BLOCKING 0x0 ;  /* 0x0000000000007b1d */ /* 0x000fe80000010000 */
[----:B------:R-:W-:Y:S01]  /*86a0*/  @P1 IADD3 R3, P0, R2, R6, RZ ;  /* 0x0000000602031210 */ /* 0x000fe20007f1e0ff */
[----:B--2---:R-:W-:Y:S01]  /*86b0*/  IMAD R5, R8, c[0x0][0x1e4], RZ ;  /* 0x0000790008057a24 */ /* 0x004fe200078e02ff */
[----:B------:R-:W-:-:S04]  /*86c0*/  @P2 LEA R4, P3, R2, c[0x0][0x1c8], 0x1 ;  /* 0x0000720002042a11 */ /* 0x000fc800078608ff */
[----:B------:R-:W-:Y:S02]  /*86d0*/  @P1 IADD3.X R6, R0, R7, R5, P0, !PT ;  /* 0x0000000700061210 */ /* 0x000fe400007fe405 */
[----:B------:R-:W-:Y:S01]  /*86e0*/  @P2 LEA.HI.X R5, R2, c[0x0][0x1cc], R0, 0x1, P3 ;  /* 0x0000730002052a11 */ /* 0x000fe200018f0c00 */
[----:B------:R-:W-:Y:S01]  /*86f0*/  @P1 IMAD.SHL.U32 R0, R236, 0x2, RZ ;  /* 0x00000002ec001824 */ /* 0x000fe200078e00ff */
[----:B------:R-:W-:-:S04]  /*8700*/  @P1 LEA R2, P0, R3, c[0x0][0x1c8], 0x1 ;  /* 0x0000720003021a11 */ /* 0x000fc800078008ff */
[----:B------:R-:W-:Y:S01]  /*8710*/  @P1 LEA.HI.X R3, R3, c[0x0][0x1cc], R6, 0x1, P0 ;  /* 0x0000730003031a11 */ /* 0x000fe200000f0c06 */
[----:B------:R-:W-:Y:S01]  /*8720*/  @P2 IMAD.SHL.U32 R6, R236, 0x2, RZ ;  /* 0x00000002ec062824 */ /* 0x000fe200078e00ff */
[----:B------:R-:W-:-:S04]  /*8730*/  ISETP.LT.AND P0, PT, RZ, c[0x0][0x27c], PT ;  /* 0x00009f00ff007a0c */ /* 0x000fc80003f01270 */
        /* <DEDUP_REMOVED lines=8> */
[----:B------:R1:W-:Y:S04]  /*87c0*/  @P1 LDGSTS.E.BYPASS.LTC128B.128 [R0+0x5c80], [R2.64+0x80], !P5 ;  /* 0x05c8008002001fae */ /* 0x0003e8000e901d46 */
[----:B------:R-:W0:Y:S01]  /*87d0*/  LDGDEPBAR ;  /* 0x00000000000079af */ /* 0x000e220000000000 */
[----:B------:R-:W-:Y:S05]  /*87e0*/  @P0 BRA `(.L_x_220) ;  /* 0x0000002000000947 */ /* 0x000fea0003800000 */
[----:B------:R-:W-:-:S04]  /*87f0*/  DEPBAR.LE SB0, 0x1 ;  /* 0x000080400000791a */ /* 0x000fc80000000000 */
[----:B------:R-:W-:Y:S05]  /*8800*/  BRA `(.L_x_221) ;  /* 0x0000585000007947 */ /* 0x000fea0003800000 */
.L_x_220:
[----:B------:R-:W2:Y:S01]  /*8810*/  LDL R66, [R1+0x4] ;  /* 0x0000040001427983 */ /* 0x000ea20000100800 */
[----:B-1---5:R-:W-:Y:S01]  /*8820*/  SHF.R.S32.HI R0, RZ, 0x1f, R137 ;  /* 0x0000001fff007819 */ /* 0x022fe20000011489 */
[----:B------:R-:W-:Y:S01]  /*8830*/  ULDC.U8 UR4, c[0x0][0x298] ;  /* 0x0000a60000047ab9 */ /* 0x000fe20000000000 */
[C---:B------:R-:W-:Y:S01]  /*8840*/  IMAD.WIDE.U32 R2, R137.reuse, c[0x0][0x280], RZ ;  /* 0x0000a00089027a25 */ /* 0x040fe200078e00ff */
[----:B------:R-:W-:Y:S01]  /*8850*/  ISETP.NE.AND P2, PT, RZ, UR4, PT ;  /* 0x00000004ff007c0c */ /* 0x000fe2000bf45270 */
[----:B------:R-:W-:Y:S02]  /*8860*/  BSSY B2, `(.L_x_221) ;  /* 0x000057f000027945 */ /* 0x000fe40003800000 */
[----:B------:R-:W-:Y:S01]  /*8870*/  IMAD R6, R0, c[0x0][0x280], RZ ;  /* 0x0000a00000067a24 */ /* 0x000fe200078e02ff */
[----:B------:R-:W-:Y:S01]  /*8880*/  LEA R7, P1, R2, c[0x0][0x270], 0x1 ;  /* 0x00009c0002077a11 */ /* 0x000fe200078208ff */
[----:B------:R-:W-:Y:S02]  /*8890*/  IMAD R0, R0, c[0x0][0x290], RZ ;  /* 0x0000a40000007a24 */ /* 0x000fe400078e02ff */
[----:B------:R-:W-:-:S02]  /*88a0*/  IMAD R6, R137, c[0x0][0x284], R6 ;  /* 0x0000a10089067a24 */ /* 0x000fc400078e0206 */
[----:B------:R-:W-:-:S03]  /*88b0*/  IMAD.WIDE.U32 R4, R137, c[0x0][0x290], RZ ;  /* 0x0000a40089047a25 */ /* 0x000fc600078e00ff */
[----:B------:R-:W-:Y:S01]  /*88c0*/  IADD3 R3, R6, R3, RZ ;  /* 0x0000000306037210 */ /* 0x000fe20007ffe0ff */
[----:B------:R-:W-:Y:S01]  /*88d0*/  IMAD R0, R137, c[0x0][0x294], R0 ;  /* 0x0000a50089007a24 */ /* 0x000fe200078e0200 */
[----:B------:R-:W-:-:S04]  /*88e0*/  LEA R8, P0, R4, c[0x0][0x288], 0x1 ;  /* 0x0000a20004087a11 */ /* 0x000fc800078008ff */
[----:B------:R-:W-:Y:S02]  /*88f0*/  IADD3 R5, R0, R5, RZ ;  /* 0x0000000500057210 */ /* 0x000fe40007ffe0ff */
[----:B------:R-:W-:Y:S02]  /*8900*/  LEA.HI.X R0, R2, c[0x0][0x274], R3, 0x1, P1 ;  /* 0x00009d0002007a11 */ /* 0x000fe400008f0c03 */
[----:B------:R-:W-:Y:S02]  /*8910*/  LEA.HI.X R2, R4, c[0x0][0x28c], R5, 0x1, P0 ;  /* 0x0000a30004027a11 */ /* 0x000fe400000f0c05 */
[----:B--2---:R-:W-:Y:S01]  /*8920*/  LEA R6, R66, R237, 0x7 ;  /* 0x000000ed42067211 */ /* 0x004fe200078e38ff */
[----:B------:R-:W-:Y:S05]  /*8930*/  @!P2 BRA `(.L_x_222) ;  /* 0x00002a700000a947 */ /* 0x000fea0003800000 */
[----:B------:R-:W-:Y:S01]  /*8940*/  ISETP.GE.AND P0, PT, R6, R34, PT ;  /* 0x000000220600720c */ /* 0x000fe20003f06270 */
[----:B------:R-:W1:Y:S01]  /*8950*/  SHFL.IDX PT, R3, R2, RZ, 0x1e1f ;  /* 0x001e1fff02037589 */ /* 0x000e6200000e0000 */
[----:B------:R-:W-:Y:S01]  /*8960*/  BSSY B0, `(.L_x_223) ;  /* 0x0000050000007945 */ /* 0x000fe20003800000 */
[----:B------:R-:W-:Y:S01]  /*8970*/  CS2R R28, SRZ ;  /* 0x00000000001c7805 */ /* 0x000fe2000001ff00 */
[----:B------:R-:W-:Y:S01]  /*8980*/  CS2R R26, SRZ ;  /* 0x00000000001a7805 */ /* 0x000fe2000001ff00 */
[----:B------:R-:W2:Y:S01]  /*8990*/  SHFL.IDX PT, R5, R0, RZ, 0x1e1f ;  /* 0x001e1fff00057589 */ /* 0x000ea200000e0000 */
[----:B------:R-:W-:Y:S01]  /*89a0*/  CS2R R24, SRZ ;  /* 0x0000000000187805 */ /* 0x000fe2000001ff00 */
[----:B------:R-:W-:Y:S01]  /*89b0*/  CS2R R22, SRZ ;  /* 0x0000000000167805 */ /* 0x000fe2000001ff00 */
[----:B------:R-:W-:Y:S01]  /*89c0*/  CS2R R20, SRZ ;  /* 0x0000000000147805 */ /* 0x000fe2000001ff00 */
[----:B------:R3:W4:Y:S01]  /*89d0*/  SHFL.IDX PT, R4, R7, RZ, 0x1e1f ;  /* 0x001e1fff07047589 */ /* 0x00072200000e0000 */
[----:B------:R-:W-:Y:S01]  /*89e0*/  CS2R R18, SRZ ;  /* 0x0000000000127805 */ /* 0x000fe2000001ff00 */
[----:B------:R-:W-:Y:S01]  /*89f0*/  CS2R R16, SRZ ;  /* 0x0000000000107805 */ /* 0x000fe2000001ff00 */
[----:B------:R-:W-:Y:S01]  /*8a00*/  CS2R R14, SRZ ;  /* 0x00000000000e7805 */ /* 0x000fe2000001ff00 */
[----:B------:R5:W1:Y:S01]  /*8a10*/  SHFL.IDX PT, R2, R8, RZ, 0x1e1f ;  /* 0x001e1fff08027589 */ /* 0x000a6200000e0000 */
[----:B------:R-:W-:Y:S01]  /*8a20*/  CS2R R12, SRZ ;  /* 0x00000000000c7805 */ /* 0x000fe2000001ff00 */
[----:B------:R-:W-:Y:S01]  /*8a30*/  CS2R R10, SRZ ;  /* 0x00000000000a7805 */ /* 0x000fe2000001ff00 */
[----:B---3--:R-:W-:Y:S01]  /*8a40*/  CS2R R6, SRZ ;  /* 0x0000000000067805 */ /* 0x008fe2000001ff00 */
[----:B-----5:R-:W-:Y:S01]  /*8a50*/  CS2R R8, SRZ ;  /* 0x0000000000087805 */ /* 0x020fe2000001ff00 */
[----:B------:R-:W-:Y:S05]  /*8a60*/  @P0 BRA `(.L_x_224) ;  /* 0x000003f000000947 */ /* 0x000fea0003800000 */
[----:B-12-4-:R-:W2:Y:S04]  /*8a70*/  LDL R32, [R1+0x78] ;  /* 0x0000780001207983 */ /* 0x016ea80000100800 */
[----:B------:R-:W3:Y:S04]  /*8a80*/  LDL R31, [R1+0x74] ;  /* 0x00007400011f7983 */ /* 0x000ee80000100800 */
[----:B------:R-:W4:Y:S01]  /*8a90*/  LDL R30, [R1+0x70] ;  /* 0x00007000011e7983 */ /* 0x000f220000100800 */
[C---:B------:R-:W-:Y:S01]  /*8aa0*/  ISETP.GE.AND P1, PT, R157.reuse, c[0x0][0x27c], PT ;  /* 0x00009f009d007a0c */ /* 0x040fe20003f26270 */
[----:B------:R-:W-:Y:S01]  /*8ab0*/  IMAD.SHL.U32 R0, R157, 0x2, RZ ;  /* 0x000000029d007824 */ /* 0x000fe200078e00ff */
[----:B------:R-:W-:Y:S01]  /*8ac0*/  ISETP.GE.AND P0, PT, R159, c[0x0][0x27c], PT ;  /* 0x00009f009f007a0c */ /* 0x000fe20003f06270 */
[----:B------:R-:W-:Y:S01]  /*8ad0*/  CS2R R22, SRZ ;  /* 0x0000000000167805 */ /* 0x000fe2000001ff00 */
[----:B------:R-:W-:-:S09]  /*8ae0*/  CS2R R10, SRZ ;  /* 0x00000000000a7805 */ /* 0x000fd2000001ff00 */
[-C--:B------:R-:W-:Y:S02]  /*8af0*/  @!P1 IADD3 R8, P2, R4, R0.reuse, RZ ;  /* 0x0000000004089210 */ /* 0x080fe40007f5e0ff */
[----:B------:R-:W-:Y:S01]  /*8b00*/  @!P1 IADD3 R6, P3, R2, R0, RZ ;  /* 0x0000000002069210 */ /* 0x000fe20007f7e0ff */
[----:B------:R-:W-:Y:S01]  /*8b10*/  IMAD.SHL.U32 R0, R159, 0x2, RZ ;  /* 0x000000029f007824 */ /* 0x000fe200078e00ff */
[----:B------:R-:W-:Y:S01]  /*8b20*/  CS2R R24, SRZ ;  /* 0x0000000000187805 */ /* 0x000fe2000001ff00 */
[----:B------:R-:W-:Y:S01]  /*8b30*/  CS2R R12, SRZ ;  /* 0x00000000000c7805 */ /* 0x000fe2000001ff00 */
[----:B------:R-:W-:Y:S01]  /*8b40*/  CS2R R26, SRZ ;  /* 0x00000000001a7805 */ /* 0x000fe2000001ff00 */
[--C-:B--2---:R-:W-:Y:S01]  /*8b50*/  @!P1 IMAD.X R9, R5, 0x1, R32.reuse, P2 ;  /* 0x0000000105099824 */ /* 0x104fe200010e0620 */
[----:B------:R-:W-:Y:S01]  /*8b60*/  ISETP.GE.AND P2, PT, R156, c[0x0][0x27c], PT ;  /* 0x00009f009c007a0c */ /* 0x000fe20003f46270 */
[----:B------:R-:W-:Y:S02]  /*8b70*/  @!P1 IMAD.X R7, R3, 0x1, R32, P3 ;  /* 0x0000000103079824 */ /* 0x000fe400018e0620 */
[----:B------:R-:W2:Y:S04]  /*8b80*/  LDL R32, [R1+0x6c] ;  /* 0x00006c0001207983 */ /* 0x000ea80000100800 */
[----:B------:R1:W5:Y:S04]  /*8b90*/  @!P1 LD.E.64 R22, [R8.64] ;  /* 0x0000000608169980 */ /* 0x000368000c101b00 */
[----:B------:R3:W5:Y:S01]  /*8ba0*/  @!P1 LD.E.64 R10, [R6.64] ;  /* 0x00000006060a9980 */ /* 0x000762000c101b00 */
[----:B-1----:R-:W-:-:S02]  /*8bb0*/  @!P0 IADD3 R8, P3, R4, R0, RZ ;  /* 0x0000000004088210 */ /* 0x002fc40007f7e0ff */
[----:B---3--:R-:W-:-:S03]  /*8bc0*/  @!P0 IADD3 R6, P1, R2, R0, RZ ;  /* 0x0000000002068210 */ /* 0x008fc60007f3e0ff */
[--C-:B------:R-:W-:Y:S02]  /*8bd0*/  @!P0 IMAD.X R9, R5, 0x1, R31.reuse, P3 ;  /* 0x0000000105098824 */ /* 0x100fe400018e061f */
[----:B------:R-:W-:Y:S02]  /*8be0*/  IMAD.SHL.U32 R0, R156, 0x2, RZ ;  /* 0x000000029c007824 */ /* 0x000fe400078e00ff */
[----:B------:R-:W-:Y:S01]  /*8bf0*/  @!P0 IMAD.X R7, R3, 0x1, R31, P1 ;  /* 0x0000000103078824 */ /* 0x000fe200008e061f */
[----:B------:R1:W5:Y:S01]  /*8c00*/  @!P0 LD.E.64 R24, [R8.64] ;  /* 0x0000000608188980 */ /* 0x000362000c101b00 */
[----:B------:R-:W-:-:S03]  /*8c10*/  ISETP.GE.AND P3, PT, R122, c[0x0][0x27c], PT ;  /* 0x00009f007a007a0c */ /* 0x000fc60003f66270 */
[----:B------:R3:W5:Y:S01]  /*8c20*/  @!P0 LD.E.64 R12, [R6.64] ;  /* 0x00000006060c8980 */ /* 0x000762000c101b00 */
[----:B------:R-:W-:Y:S01]  /*8c30*/  CS2R R14, SRZ ;  /* 0x00000000000e7805 */ /* 0x000fe2000001ff00 */
[----:B-1----:R-:W-:-:S05]  /*8c40*/  @!P2 IADD3 R8, P1, R4, R0, RZ ;  /* 0x000000000408a210 */ /* 0x002fca0007f3e0ff */
[--C-:B----4-:R-:W-:Y:S01]  /*8c50*/  @!P2 IMAD.X R9, R5, 0x1, R30.reuse, P1 ;  /* 0x000000010509a824 */ /* 0x110fe200008e061e */
[C---:B------:R-:W-:Y:S02]  /*8c60*/  ISETP.GE.AND P1, PT, R121.reuse, c[0x0][0x27c], PT ;  /* 0x00009f0079007a0c */ /* 0x040fe40003f26270 */
[----:B---3--:R-:W-:Y:S01]  /*8c70*/  @!P2 IADD3 R6, P0, R2, R0, RZ ;  /* 0x000000000206a210 */ /* 0x008fe20007f1e0ff */
[----:B------:R-:W-:Y:S01]  /*8c80*/  IMAD.SHL.U32 R0, R121, 0x2, RZ ;  /* 0x0000000279007824 */ /* 0x000fe200078e00ff */
[----:B------:R1:W5:Y:S03]  /*8c90*/  @!P2 LD.E.64 R26, [R8.64] ;  /* 0x00000006081aa980 */ /* 0x000366000c101b00 */
[----:B------:R-:W-:Y:S01]  /*8ca0*/  @!P2 IMAD.X R7, R3, 0x1, R30, P0 ;  /* 0x000000010307a824 */ /* 0x000fe200000e061e */
[----:B------:R-:W-:-:S04]  /*8cb0*/  ISETP.GE.AND P0, PT, R158, c[0x0][0x27c], PT ;  /* 0x00009f009e007a0c */ /* 0x000fc80003f06270 */
[----:B------:R3:W5:Y:S01]  /*8cc0*/  @!P2 LD.E.64 R14, [R6.64] ;  /* 0x00000006060ea980 */ /* 0x000762000c101b00 */
[----:B------:R-:W-:Y:S01]  /*8cd0*/  @!P3 IMAD.WIDE R20, R122, 0x2, R2 ;  /* 0x000000027a14b825 */ /* 0x000fe200078e0202 */
[----:B------:R-:W-:-:S03]  /*8ce0*/  CS2R R18, SRZ ;  /* 0x0000000000127805 */ /* 0x000fc6000001ff00 */
[----:B------:R-:W-:-:S05]  /*8cf0*/  @!P3 IMAD.WIDE R16, R122, 0x2, R4 ;  /* 0x000000027a10b825 */ /* 0x000fca00078e0204 */
[----:B------:R4:W5:Y:S01]  /*8d00*/  @!P3 LD.E.64 R18, [R16.64] ;  /* 0x000000061012b980 */ /* 0x000962000c101b00 */
[----:B-1----:R-:W-:-:S04]  /*8d10*/  SHF.R.S32.HI R8, RZ, 0x1f, R121 ;  /* 0x0000001fff087819 */ /* 0x002fc80000011479 */
[----:B------:R-:W-:Y:S02]  /*8d20*/  SHF.L.U64.HI R28, R121, 0x1, R8 ;  /* 0x00000001791c7819 */ /* 0x000fe40000010208 */
[----:B------:R-:W-:Y:S01]  /*8d30*/  @!P1 IADD3 R8, P2, R4, R0, RZ ;  /* 0x0000000004089210 */ /* 0x000fe20007f5e0ff */
[----:B---3--:R-:W-:-:S04]  /*8d40*/  CS2R R6, SRZ ;  /* 0x0000000000067805 */ /* 0x008fc8000001ff00 */
[--C-:B------:R-:W-:Y:S01]  /*8d50*/  @!P1 IMAD.X R9, R5, 0x1, R28.reuse, P2 ;  /* 0x0000000105099824 */ /* 0x100fe200010e061c */
[----:B------:R-:W-:Y:S01]  /*8d60*/  @!P1 IADD3 R30, P2, R2, R0, RZ ;  /* 0x00000000021e9210 */ /* 0x000fe20007f5e0ff */
[----:B------:R-:W-:Y:S01]  /*8d70*/  IMAD.SHL.U32 R0, R158, 0x2, RZ ;  /* 0x000000029e007824 */ /* 0x000fe200078e00ff */
[----:B------:R1:W5:Y:S03]  /*8d80*/  @!P3 LD.E.64 R6, [R20.64] ;  /* 0x000000061406b980 */ /* 0x000366000c101b00 */
[----:B------:R-:W-:Y:S01]  /*8d90*/  @!P1 IMAD.X R31, R3, 0x1, R28, P2 ;  /* 0x00000001031f9824 */ /* 0x000fe200010e061c */
[-C--:B------:R-:W-:Y:S02]  /*8da0*/  @!P0 IADD3 R4, P3, R4, R0.reuse, RZ ;  /* 0x0000000004048210 */ /* 0x080fe40007f7e0ff */
[----:B------:R-:W-:Y:S01]  /*8db0*/  @!P0 IADD3 R2, P2, R2, R0, RZ ;  /* 0x0000000002028210 */ /* 0x000fe20007f5e0ff */
[----:B------:R-:W-:Y:S01]  /*8dc0*/  CS2R R28, SRZ ;  /* 0x00000000001c7805 */ /* 0x000fe2000001ff00 */
[----:B----4-:R-:W-:Y:S01]  /*8dd0*/  CS2R R16, SRZ ;  /* 0x0000000000107805 */ /* 0x010fe2000001ff00 */
[----:B-1----:R-:W-:-:S06]  /*8de0*/  CS2R R20, SRZ ;  /* 0x0000000000147805 */ /* 0x002fcc000001ff00 */
[----:B------:R1:W5:Y:S02]  /*8df0*/  @!P1 LD.E.64 R20, [R8.64] ;  /* 0x0000000608149980 */ /* 0x000364000c101b00 */
[----:B-1----:R-:W-:-:S06]  /*8e00*/  CS2R R8, SRZ ;  /* 0x0000000000087805 */ /* 0x002fcc000001ff00 */
[----:B------:R1:W5:Y:S01]  /*8e10*/  @!P1 LD.E.64 R8, [R30.64] ;  /* 0x000000061e089980 */ /* 0x000362000c101b00 */
[--C-:B--2---:R-:W-:Y:S02]  /*8e20*/  @!P0 IMAD.X R5, R5, 0x1, R32.reuse, P3 ;  /* 0x0000000105058824 */ /* 0x104fe400018e0620 */
[----:B------:R-:W-:-:S03]  /*8e30*/  @!P0 IMAD.X R3, R3, 0x1, R32, P2 ;  /* 0x0000000103038824 */ /* 0x000fc600010e0620 */
[----:B------:R1:W5:Y:S04]  /*8e40*/  @!P0 LD.E.64 R28, [R4.64] ;  /* 0x00000006041c8980 */ /* 0x000368000c101b00 */
[----:B------:R1:W5:Y:S02]  /*8e50*/  @!P0 LD.E.64 R16, [R2.64] ;  /* 0x0000000602108980 */ /* 0x000364000c101b00 */
.L_x_224:
[----:B-12-4-:R-:W-:Y:S05]  /*8e60*/  BSYNC B0 ;  /* 0x0000000000007941 */ /* 0x016fea0003800000 */
.L_x_223:
[--C-:B-----5:R-:W-:Y:S01]  /*8e70*/  IMAD.MOV.U32 R39, RZ, RZ, R27.reuse ;  /* 0x000000ffff277224 */ /* 0x120fe200078e001b */
[--C-:B------:R-:W-:Y:S01]  /*8e80*/  SHF.R.U64 R37, R26, 0x10, R27.reuse ;  /* 0x000000101a257819 */ /* 0x100fe2000000121b */
[----:B------:R-:W-:Y:S01]  /*8e90*/  IMAD.MOV.U32 R52, RZ, RZ, R20 ;  /* 0x000000ffff347224 */ /* 0x000fe200078e0014 */
[----:B------:R-:W-:Y:S01]  /*8ea0*/  SHF.R.U32.HI R33, RZ, 0x10, R27 ;  /* 0x00000010ff217819 */ /* 0x000fe2000001161b */
[----:B------:R-:W-:Y:S01]  /*8eb0*/  IMAD.MOV.U32 R27, RZ, RZ, R8 ;  /* 0x000000ffff1b7224 */ /* 0x000fe200078e0008 */
[----:B------:R-:W-:Y:S01]  /*8ec0*/  SHF.R.U64 R45, R22, 0x10, R23 ;  /* 0x00000010162d7819 */ /* 0x000fe20000001217 */
[----:B------:R-:W-:Y:S01]  /*8ed0*/  IMAD.MOV.U32 R48, RZ, RZ, R22 ;  /* 0x000000ffff307224 */ /* 0x000fe200078e0016 */
[----:B------:R-:W-:Y:S01]  /*8ee0*/  SHF.R.U64 R41, R24, 0x10, R25 ;  /* 0x0000001018297819 */ /* 0x000fe20000001219 */
[----:B------:R-:W-:Y:S01]  /*8ef0*/  IMAD.MOV.U32 R44, RZ, RZ, R24 ;  /* 0x000000ffff2c7224 */ /* 0x000fe200078e0018 */
[----:B------:R-:W-:Y:S01]  /*8f00*/  SHF.R.U32.HI R50, RZ, 0x10, R19 ;  /* 0x00000010ff327819 */ /* 0x000fe20000011613 */
[----:B------:R-:W-:Y:S01]  /*8f10*/  IMAD.MOV.U32 R22, RZ, RZ, R11 ;  /* 0x000000ffff167224 */ /* 0x000fe200078e000b */
[----:B------:R-:W-:Y:S01]  /*8f20*/  SHF.R.U64 R24, R8, 0x10, R9 ;  /* 0x0000001008187819 */ /* 0x000fe20000001209 */
[--C-:B------:R-:W-:Y:S01]  /*8f30*/  IMAD.MOV.U32 R47, RZ, RZ, R23.reuse ;  /* 0x000000ffff2f7224 */ /* 0x100fe200078e0017 */
[----:B------:R-:W-:Y:S01]  /*8f40*/  PRMT R27, R27, 0x5410, R52 ;  /* 0x000054101b1b7816 */ /* 0x000fe20000000034 */
[----:B------:R-:W-:Y:S01]  /*8f50*/  IMAD.MOV.U32 R36, RZ, RZ, R28 ;  /* 0x000000ffff247224 */ /* 0x000fe200078e001c */
[----:B------:R-:W-:Y:S01]  /*8f60*/  SHF.R.U32.HI R42, RZ, 0x10, R23 ;  /* 0x00000010ff2a7819 */ /* 0x000fe20000011617 */
[----:B------:R-:W-:Y:S01]  /*8f70*/  IMAD.MOV.U32 R23, RZ, RZ, R10 ;  /* 0x000000ffff177224 */ /* 0x000fe200078e000a */
[----:B------:R-:W-:Y:S01]  /*8f80*/  PRMT R24, R24, 0x5410, R50 ;  /* 0x0000541018187816 */ /* 0x000fe20000000032 */
[----:B------:R-:W-:Y:S01]  /*8f90*/  IMAD.MOV.U32 R31, RZ, RZ, R6 ;  /* 0x000000ffff1f7224 */ /* 0x000fe200078e0006 */
[----:B------:R-:W-:Y:S01]  /*8fa0*/  PRMT R22, R22, 0x5410, R27 ;  /* 0x0000541016167816 */ /* 0x000fe2000000001b */
[----:B------:R-:W-:Y:S01]  /*8fb0*/  IMAD.MOV.U32 R30, RZ, RZ, R7 ;  /* 0x000000ffff1e7224 */ /* 0x000fe200078e0007 */
[----:B------:R-:W-:Y:S01]  /*8fc0*/  SHF.R.U64 R2, R10, 0x10, R11 ;  /* 0x000000100a027819 */ /* 0x000fe2000000120b */
[----:B------:R-:W-:Y:S01]  /*8fd0*/  IMAD.MOV.U32 R54, RZ, RZ, R19 ;  /* 0x000000ffff367224 */ /* 0x000fe200078e0013 */
[--C-:B------:R-:W-:Y:S01]  /*8fe0*/  PRMT R23, R23, 0x5410, R24.reuse ;  /* 0x0000541017177816 */ /* 0x100fe20000000018 */
[----:B------:R-:W-:Y:S01]  /*8ff0*/  IMAD.MOV.U32 R51, RZ, RZ, R21 ;  /* 0x000000ffff337224 */ /* 0x000fe200078e0015 */
[----:B------:R-:W-:Y:S01]  /*9000*/  PRMT R24, R22, 0x7610, R24 ;  /* 0x0000761016187816 */ /* 0x000fe20000000018 */
[--C-:B------:R-:W-:Y:S01]  /*9010*/  IMAD.MOV.U32 R35, RZ, RZ, R29.reuse ;  /* 0x000000ffff237224 */ /* 0x100fe200078e001d */
[----:B------:R-:W-:Y:S01]  /*9020*/  PRMT R22, R2, 0x7610, R22 ;  /* 0x0000761002167816 */ /* 0x000fe20000000016 */
[----:B------:R-:W-:Y:S01]  /*9030*/  IMAD R2, R66, -0x80, R34 ;  /* 0xffffff8042027824 */ /* 0x000fe200078e0222 */
[----:B------:R-:W-:Y:S01]  /*9040*/  SHF.R.U64 R32, R28, 0x10, R29 ;  /* 0x000000101c207819 */ /* 0x000fe2000000121d */
[----:B------:R-:W-:Y:S01]  /*9050*/  IMAD.MOV.U32 R43, RZ, RZ, R25 ;  /* 0x000000ffff2b7224 */ /* 0x000fe200078e0019 */
[----:B------:R-:W-:Y:S01]  /*9060*/  SHF.R.U64 R28, R6, 0x10, R7 ;  /* 0x00000010061c7819 */ /* 0x000fe20000001207 */
[----:B------:R-:W-:Y:S01]  /*9070*/  IMAD.MOV.U32 R6, RZ, RZ, R16 ;  /* 0x000000ffff067224 */ /* 0x000fe200078e0010 */
[----:B------:R-:W-:Y:S01]  /*9080*/  SHF.R.U64 R3, R16, 0x10, R17 ;  /* 0x0000001010037819 */ /* 0x000fe20000001211 */
[----:B------:R-:W-:Y:S01]  /*9090*/  IMAD.MOV.U32 R40, RZ, RZ, R26 ;  /* 0x000000ffff287224 */ /* 0x000fe200078e001a */
[----:B------:R-:W-:Y:S01]  /*90a0*/  IMNMX R16, R2, 0x80, PT ;  /* 0x0000008002107817 */ /* 0x000fe20003800200 */
[----:B------:R-:W-:Y:S01]  /*90b0*/  IMAD.MOV.U32 R55, RZ, RZ, R18 ;  /* 0x000000ffff377224 */ /* 0x000fe200078e0012 */
[----:B------:R-:W-:Y:S01]  /*90c0*/  SHF.R.U64 R53, R18, 0x10, R19 ;  /* 0x0000001012357819 */ /* 0x000fe20000001213 */
[----:B------:R-:W-:Y:S01]  /*90d0*/  IMAD.MOV.U32 R19, RZ, RZ, R13 ;  /* 0x000000ffff137224 */ /* 0x000fe200078e000d */
[----:B------:R-:W-:Y:S01]  /*90e0*/  ISETP.GE.AND P0, PT, R237, R16, PT ;  /* 0x00000010ed00720c */ /* 0x000fe20003f06270 */
[----:B------:R-:W-:Y:S01]  /*90f0*/  IMAD.MOV.U32 R26, RZ, RZ, R9 ;  /* 0x000000ffff1a7224 */ /* 0x000fe200078e0009 */
[----:B------:R-:W-:Y:S01]  /*9100*/  SHF.R.U32.HI R38, RZ, 0x10, R25 ;  /* 0x00000010ff267819 */ /* 0x000fe20000011619 */
[----:B------:R-:W-:Y:S01]  /*9110*/  IMAD.MOV.U32 R10, RZ, RZ, R14 ;  /* 0x000000ffff0a7224 */ /* 0x000fe200078e000e */
[----:B------:R-:W-:Y:S01]  /*9120*/  SHF.R.U32.HI R29, RZ, 0x10, R29 ;  /* 0x00000010ff1d7819 */ /* 0x000fe2000001161d */
[----:B------:R-:W-:Y:S01]  /*9130*/  IMAD.MOV.U32 R5, RZ, RZ, R17 ;  /* 0x000000ffff057224 */ /* 0x000fe200078e0011 */
[----:B------:R-:W-:Y:S01]  /*9140*/  SHF.R.U32.HI R46, RZ, 0x10, R21 ;  /* 0x00000010ff2e7819 */ /* 0x000fe20000011615 */
[----:B------:R-:W-:-:S04]  /*9150*/  DEPBAR.LE SB0, 0x1 ;  /* 0x000080400000791a */ /* 0x000fc80000000000 */
[----:B------:R-:W-:Y:S01]  /*9160*/  SHF.R.U32.HI R25, RZ, 0x10, R7 ;  /* 0x00000010ff197819 */ /* 0x000fe20000011607 */
[----:B------:R-:W-:Y:S01]  /*9170*/  BSSY B1, `(.L_x_225) ;  /* 0x0000125000017945 */ /* 0x000fe20003800000 */
[----:B------:R-:W-:Y:S02]  /*9180*/  PRMT R30, R30, 0x5410, R45 ;  /* 0x000054101e1e7816 */ /* 0x000fe4000000002d */
[----:B------:R-:W-:Y:S01]  /*9190*/  SHF.R.U64 R49, R20, 0x10, R21 ;  /* 0x0000001014317819 */ /* 0x000fe20000001215 */
[----:B------:R-:W-:Y:S01]  /*91a0*/  IMAD.MOV.U32 R20, RZ, RZ, R12 ;  /* 0x000000ffff147224 */ /* 0x000fe200078e000c */
[----:B------:R-:W-:Y:S01]  /*91b0*/  SHF.R.U32.HI R21, RZ, 0x10, R9 ;  /* 0x00000010ff157819 */ /* 0x000fe20000011609 */
[----:B------:R-:W-:Y:S01]  /*91c0*/  IMAD.MOV.U32 R9, RZ, RZ, R15 ;  /* 0x000000ffff097224 */ /* 0x000fe200078e000f */
[----:B------:R-:W-:Y:S02]  /*91d0*/  PRMT R29, R29, 0x5410, R51 ;  /* 0x000054101d1d7816 */ /* 0x000fe40000000033 */
[----:B------:R-:W-:-:S02]  /*91e0*/  PRMT R35, R35, 0x5410, R41 ;  /* 0x0000541023237816 */ /* 0x000fc40000000029 */
[----:B------:R-:W-:Y:S02]  /*91f0*/  SHF.R.U32.HI R18, RZ, 0x10, R11 ;  /* 0x00000010ff127819 */ /* 0x000fe4000001160b */
[----:B------:R-:W-:Y:S02]  /*9200*/  PRMT R25, R25, 0x5410, R54 ;  /* 0x0000541019197816 */ /* 0x000fe40000000036 */
[----:B------:R-:W-:Y:S02]  /*9210*/  PRMT R28, R28, 0x5410, R46 ;  /* 0x000054101c1c7816 */ /* 0x000fe4000000002e */
[----:B------:R-:W-:Y:S02]  /*9220*/  PRMT R31, R31, 0x5410, R48 ;  /* 0x000054101f1f7816 */ /* 0x000fe40000000030 */
[----:B------:R-:W-:Y:S02]  /*9230*/  PRMT R33, R33, 0x5410, R47 ;  /* 0x0000541021217816 */ /* 0x000fe4000000002f */
[----:B------:R-:W-:-:S02]  /*9240*/  PRMT R32, R32, 0x5410, R42 ;  /* 0x0000541020207816 */ /* 0x000fc4000000002a */
[----:B------:R-:W-:Y:S02]  /*9250*/  PRMT R19, R19, 0x5410, R30 ;  /* 0x0000541013137816 */ /* 0x000fe4000000001e */
[--C-:B------:R-:W-:Y:S02]  /*9260*/  SHF.R.U64 R11, R12, 0x10, R13.reuse ;  /* 0x000000100c0b7819 */ /* 0x100fe4000000120d */
[----:B------:R-:W-:Y:S02]  /*9270*/  SHF.R.U32.HI R8, RZ, 0x10, R13 ;  /* 0x00000010ff087819 */ /* 0x000fe4000001160d */
[--C-:B------:R-:W-:Y:S02]  /*9280*/  SHF.R.U64 R7, R14, 0x10, R15.reuse ;  /* 0x000000100e077819 */ /* 0x100fe4000000120f */
[----:B------:R-:W-:Y:S02]  /*9290*/  SHF.R.U32.HI R4, RZ, 0x10, R15 ;  /* 0x00000010ff047819 */ /* 0x000fe4000001160f */
[----:B------:R-:W-:-:S02]  /*92a0*/  SHF.R.U32.HI R0, RZ, 0x10, R17 ;  /* 0x00000010ff007819 */ /* 0x000fc40000011611 */
[----:B------:R-:W-:Y:S02]  /*92b0*/  PRMT R38, R38, 0x5410, R40 ;  /* 0x0000541026267816 */ /* 0x000fe40000000028 */
[----:B------:R-:W-:Y:S02]  /*92c0*/  PRMT R40, R29, 0x5410, R35 ;  /* 0x000054101d287816 */ /* 0x000fe40000000023 */
[----:B------:R-:W-:Y:S02]  /*92d0*/  PRMT R39, R33, 0x5410, R39 ;  /* 0x0000541021277816 */ /* 0x000fe40000000027 */
[----:B------:R-:W-:Y:S02]  /*92e0*/  PRMT R35, R32, 0x7610, R35 ;  /* 0x0000761020237816 */ /* 0x000fe40000000023 */
[----:B------:R-:W-:Y:S02]  /*92f0*/  PRMT R17, R31, 0x5410, R28 ;  /* 0x000054101f117816 */ /* 0x000fe4000000001c */
[----:B------:R-:W-:-:S02]  /*9300*/  PRMT R18, R18, 0x5410, R25 ;  /* 0x0000541012127816 */ /* 0x000fc40000000019 */
        /* <DEDUP_REMOVED lines=14> */
[----:B------:R-:W-:Y:S01]  /*93f0*/  PRMT R33, R3, 0x7610, R33 ;  /* 0x0000761003217816 */ /* 0x000fe20000000021 */
[----:B------:R-:W-:Y:S06]  /*9400*/  BAR.SYNC.DEFER_BLOCKING 0x0 ;  /* 0x0000000000007b1d */ /* 0x000fec0000010000 */
[----:B------:R-:W-:Y:S05]  /*9410*/  @P0 BRA `(.L_x_226) ;  /* 0x00000fa000000947 */ /* 0x000fea0003800000 */
[----:B------:R-:W-:Y:S01]  /*9420*/  ISETP.GE.AND P0, PT, R122, c[0x0][0x27c], PT ;  /* 0x00009f007a007a0c */ /* 0x000fe20003f06270 */
[----:B------:R-:W-:-:S12]  /*9430*/  BSSY B0, `(.L_x_227) ;  /* 0x0000028000007945 */ /* 0x000fd80003800000 */
[----:B------:R-:W-:Y:S05]  /*9440*/  @P0 BRA `(.L_x_228) ;  /* 0x0000026000000947 */ /* 0x000fea0003800000 */
[----:B------:R-:W1:Y:S01]  /*9450*/  LDS.128 R4, [R229+0x4800] ;  /* 0x00480000e5047984 */ /* 0x000e620000000c00 */
[--C-:B------:R-:W-:Y:S02]  /*9460*/  HADD2.F32 R9, -RZ, R17.reuse.H0_H0 ;  /* 0x20000011ff097230 */ /* 0x100fe40000004100 */
[----:B------:R-:W-:Y:S02]  /*9470*/  HADD2.F32 R0, -RZ, R17.H1_H1 ;  /* 0x30000011ff007230 */ /* 0x000fe40000004100 */
[----:B------:R-:W-:Y:S02]  /*9480*/  HADD2.F32 R3, -RZ, R21.H1_H1 ;  /* 0x30000015ff037230 */ /* 0x000fe40000004100 */
[----:B------:R-:W-:Y:S02]  /*9490*/  HADD2.F32 R2, -RZ, R20.H1_H1 ;  /* 0x30000014ff027230 */ /* 0x000fe40000004100 */
[--C-:B-1----:R-:W-:Y:S02]  /*94a0*/  HADD2.F32 R10, -RZ, R4.reuse.H0_H0 ;  /* 0x20000004ff0a7230 */ /* 0x102fe40000004100 */
[----:B------:R-:W-:-:S02]  /*94b0*/  HADD2.F32 R8, -RZ, R4.H1_H1 ;  /* 0x30000004ff087230 */ /* 0x000fc40000004100 */
[--C-:B------:R-:W-:Y:S01]  /*94c0*/  HADD2.F32 R4, -RZ, R5.reuse.H0_H0 ;  /* 0x20000005ff047230 */ /* 0x100fe20000004100 */
[-C--:B------:R-:W-:Y:S01]  /*94d0*/  FMUL.FTZ R13, R10, R9.reuse ;  /* 0x000000090a0d7220 */ /* 0x080fe20000410000 */
[----:B------:R-:W-:Y:S01]  /*94e0*/  HADD2.F32 R5, -RZ, R5.H1_H1 ;  /* 0x30000005ff057230 */ /* 0x000fe20000004100 */
[----:B------:R-:W-:Y:S01]  /*94f0*/  FMUL.FTZ R14, R8, R9 ;  /* 0x00000009080e7220 */ /* 0x000fe20000410000 */
[--C-:B------:R-:W-:Y:S02]  /*9500*/  HADD2.F32 R12, -RZ, R6.reuse.H0_H0 ;  /* 0x20000006ff0c7230 */ /* 0x100fe40000004100 */
[----:B------:R-:W-:Y:S01]  /*9510*/  HADD2.F32 R11, -RZ, R6.H1_H1 ;  /* 0x30000006ff0b7230 */ /* 0x000fe20000004100 */
[-C--:B------:R-:W-:Y:S01]  /*9520*/  FMUL.FTZ R9, R5, R0.reuse ;  /* 0x0000000005097220 */ /* 0x080fe20000410000 */
[--C-:B------:R-:W-:Y:S01]  /*9530*/  HADD2.F32 R6, -RZ, R7.reuse.H0_H0 ;  /* 0x20000007ff067230 */ /* 0x100fe20000004100 */
[----:B------:R-:W-:Y:S01]  /*9540*/  FMUL.FTZ R0, R4, R0 ;  /* 0x0000000004007220 */ /* 0x000fe20000410000 */
[----:B------:R-:W-:Y:S01]  /*9550*/  HADD2.F32 R7, -RZ, R7.H1_H1 ;  /* 0x30000007ff077230 */ /* 0x000fe20000004100 */
[----:B------:R-:W-:-:S02]  /*9560*/  FFMA.FTZ R15, R10, R3, -R14 ;  /* 0x000000030a0f7223 */ /* 0x000fc4000001080e */
[----:B------:R-:W-:Y:S01]  /*9570*/  FFMA.FTZ R14, R8, R3, R13 ;  /* 0x00000003080e7223 */ /* 0x000fe2000001000d */
[----:B------:R-:W-:Y:S01]  /*9580*/  HADD2.F32 R3, -RZ, R25.H1_H1 ;  /* 0x30000019ff037230 */ /* 0x000fe20000004100 */
[-C--:B------:R-:W-:Y:S01]  /*9590*/  FFMA.FTZ R13, R4, R2.reuse, -R9 ;  /* 0x00000002040d7223 */ /* 0x080fe20000010809 */
[----:B------:R-:W-:Y:S01]  /*95a0*/  HADD2.F32 R4, -RZ, R19.H1_H1 ;  /* 0x30000013ff047230 */ /* 0x000fe20000004100 */
[----:B------:R-:W-:Y:S01]  /*95b0*/  FFMA.FTZ R10, R5, R2, R0 ;  /* 0x00000002050a7223 */ /* 0x000fe20000010000 */
[----:B------:R-:W-:Y:S02]  /*95c0*/  HADD2.F32 R0, -RZ, R18.H1_H1 ;  /* 0x30000012ff007230 */ /* 0x000fe40000004100 */
[----:B------:R-:W-:Y:S01]  /*95d0*/  HADD2.F32 R2, -RZ, R24.H1_H1 ;  /* 0x30000018ff027230 */ /* 0x000fe20000004100 */
[----:B------:R-:W-:Y:S02]  /*95e0*/  FMUL.FTZ R9, R11, R4 ;  /* 0x000000040b097220 */ /* 0x000fe40000410000 */
[----:B------:R-:W-:-:S02]  /*95f0*/  FMUL.FTZ R8, R7, R0 ;  /* 0x0000000007087220 */ /* 0x000fc40000410000 */
[----:B------:R-:W-:Y:S02]  /*9600*/  FMUL.FTZ R4, R12, R4 ;  /* 0x000000040c047220 */ /* 0x000fe40000410000 */
[----:B------:R-:W-:Y:S02]  /*9610*/  FMUL.FTZ R5, R6, R0 ;  /* 0x0000000006057220 */ /* 0x000fe40000410000 */
[-C--:B------:R-:W-:Y:S02]  /*9620*/  FFMA.FTZ R9, R12, R3.reuse, -R9 ;  /* 0x000000030c097223 */ /* 0x080fe40000010809 */
[-C--:B------:R-:W-:Y:S02]  /*9630*/  FFMA.FTZ R0, R6, R2.reuse, -R8 ;  /* 0x0000000206007223 */ /* 0x080fe40000010808 */
[----:B------:R-:W-:Y:S01]  /*9640*/  FFMA.FTZ R3, R11, R3, R4 ;  /* 0x000000030b037223 */ /* 0x000fe20000010004 */
[----:B------:R-:W-:Y:S01]  /*9650*/  F2FP.PACK_AB R4, R14, R15 ;  /* 0x0000000f0e04723e */ /* 0x000fe200000000ff */
[----:B------:R-:W-:Y:S01]  /*9660*/  FFMA.FTZ R2, R7, R2, R5 ;  /* 0x0000000207027223 */ /* 0x000fe20000010005 */
[----:B------:R-:W-:-:S02]  /*9670*/  F2FP.PACK_AB R5, R10, R13 ;  /* 0x0000000d0a05723e */ /* 0x000fc400000000ff */
[----:B------:R-:W-:Y:S02]  /*9680*/  F2FP.PACK_AB R6, R3, R9 ;  /* 0x000000090306723e */ /* 0x000fe400000000ff */
[----:B------:R-:W-:-:S05]  /*9690*/  F2FP.PACK_AB R7, R2, R0 ;  /* 0x000000000207723e */ /* 0x000fca00000000ff */
[----:B------:R1:W-:Y:S02]  /*96a0*/  STS.128 [R229+0x4800], R4 ;  /* 0x00480004e5007388 */ /* 0x0003e40000000c00 */
.L_x_228:
[----:B------:R-:W-:Y:S05]  /*96b0*/  BSYNC B0 ;  /* 0x0000000000007941 */ /* 0x000fea0003800000 */
.L_x_227:
[----:B------:R-:W-:Y:S01]  /*96c0*/  ISETP.GE.AND P0, PT, R121, c[0x0][0x27c], PT ;  /* 0x00009f0079007a0c */ /* 0x000fe20003f06270 */
[----:B------:R-:W-:-:S12]  /*96d0*/  BSSY B0, `(.L_x_229) ;  /* 0x0000028000007945 */ /* 0x000fd80003800000 */
[----:B------:R-:W-:Y:S05]  /*96e0*/  @P0 BRA `(.L_x_230) ;  /* 0x0000026000000947 */ /* 0x000fea0003800000 */
[----:B-1----:R-:W1:Y:S01]  /*96f0*/  LDS.128 R4, [R230+0x4800] ;  /* 0x00480000e6047984 */ /* 0x002e620000000c00 */
[----:B------:R-:W-:Y:S02]  /*9700*/  HADD2.F32 R9, -RZ, R22.H1_H1 ;  /* 0x30000016ff097230 */ /* 0x000fe40000004100 */
        /* <DEDUP_REMOVED lines=19> */
[----:B------:R-:W-:Y:S01]  /*9840*/  HADD2.F32 R4, -RZ, R26.H0_H0 ;  /* 0x2000001aff047230 */ /* 0x000fe20000004100 */
[----:B------:R-:W-:Y:S01]  /*9850*/  FFMA.FTZ R10, R5, R2, R0 ;  /* 0x00000002050a7223 */ /* 0x000fe20000010000 */
[----:B------:R-:W-:Y:S02]  /*9860*/  HADD2.F32 R0, -RZ, R21.H0_H0 ;  /* 0x20000015ff007230 */ /* 0x000fe40000004100 */
        /* <DEDUP_REMOVED lines=14> */
.L_x_230:
[----:B------:R-:W-:Y:S05]  /*9950*/  BSYNC B0 ;  /* 0x0000000000007941 */ /* 0x000fea0003800000 */
.L_x_229:
[----:B------:R-:W-:Y:S01]  /*9960*/  ISETP.GE.AND P0, PT, R157, c[0x0][0x27c], PT ;  /* 0x00009f009d007a0c */ /* 0x000fe20003f06270 */
[----:B------:R-:W-:-:S12]  /*9970*/  BSSY B0, `(.L_x_231) ;  /* 0x0000028000007945 */ /* 0x000fd80003800000 */
[----:B------:R-:W-:Y:S05]  /*9980*/  @P0 BRA `(.L_x_232) ;  /* 0x0000026000000947 */ /* 0x000fea0003800000 */
[----:B-1----:R-:W1:Y:S01]  /*9990*/  LDS.128 R4, [R229+0x6800] ;  /* 0x00680000e5047984 */ /* 0x002e620000000c00 */
[----:B------:R-:W-:Y:S02]  /*99a0*/  HADD2.F32 R9, -RZ, R23.H0_H0 ;  /* 0x20000017ff097230 */ /* 0x000fe40000004100 */
[----:B------:R-:W-:Y:S02]  /*99b0*/  HADD2.F32 R0, -RZ, R22.H0_H0 ;  /* 0x20000016ff007230 */ /* 0x000fe40000004100 */
        /* <DEDUP_REMOVED lines=35> */
.L_x_232:
[----:B------:R-:W-:Y:S05]  /*9bf0*/  BSYNC B0 ;  /* 0x0000000000007941 */ /* 0x000fea0003800000 */
.L_x_231:
        /* <DEDUP_REMOVED lines=27> */
[----:B------:R-:W-:Y:S01]  /*9db0*/  HADD2.F32 R2, -RZ, R38.H0_H0 ;  /* 0x20000026ff027230 */ /* 0x000fe20000004100 */
        /* <DEDUP_REMOVED lines=13> */
.L_x_234:
[----:B------:R-:W-:Y:S05]  /*9e90*/  BSYNC B0 ;  /* 0x0000000000007941 */ /* 0x000fea0003800000 */
.L_x_233:
[----:B------:R-:W-:Y:S01]  /*9ea0*/  ISETP.GE.AND P0, PT, R156, c[0x0][0x27c], PT ;  /* 0x00009f009c007a0c */ /* 0x000fe20003f06270 */
[----:B------:R-:W-:-:S12]  /*9eb0*/  BSSY B0, `(.L_x_235) ;  /* 0x0000028000007945 */ /* 0x000fd80003800000 */
[----:B------:R-:W-:Y:S05]  /*9ec0*/  @P0 BRA `(.L_x_236) ;  /* 0x0000026000000947 */ /* 0x000fea0003800000 */
[----:B-1----:R-:W1:Y:S01]  /*9ed0*/  LDS.128 R4, [R229+0x8800] ;  /* 0x00880000e5047984 */ /* 0x002e620000000c00 */
[----:B------:R-:W-:Y:S02]  /*9ee0*/  HADD2.F32 R9, -RZ, R28.H0_H0 ;  /* 0x2000001cff097230 */ /* 0x000fe40000004100 */
[----:B------:R-:W-:Y:S02]  /*9ef0*/  HADD2.F32 R0, -RZ, R29.H0_H0 ;  /* 0x2000001dff007230 */ /* 0x000fe40000004100 */
[----:B------:R-:W-:Y:S02]  /*9f00*/  HADD2.F32 R3, -RZ, R38.H1_H1 ;  /* 0x30000026ff037230 */ /* 0x000fe40000004100 */
[----:B------:R-:W-:Y:S02]  /*9f10*/  HADD2.F32 R2, -RZ, R37.H0_H0 ;  /* 0x20000025ff027230 */ /* 0x000fe40000004100 */
        /* <DEDUP_REMOVED lines=33> */
.L_x_236:
[----:B------:R-:W-:Y:S05]  /*a130*/  BSYNC B0 ;  /* 0x0000000000007941 */ /* 0x000fea0003800000 */
.L_x_235:
[----:B------:R-:W-:-:S13]  /*a140*/  ISETP.GE.AND P0, PT, R158, c[0x0][0x27c], PT ;  /* 0x00009f009e007a0c */ /* 0x000fda0003f06270 */
[----:B------:R-:W-:Y:S05]  /*a150*/  @P0 BRA `(.L_x_226) ;  /* 0x0000026000000947 */ /* 0x000fea0003800000 */
[----:B-1----:R-:W1:Y:S01]  /*a160*/  LDS.128 R4, [R230+0x8800] ;  /* 0x00880000e6047984 */ /* 0x002e620000000c00 */
[----:B------:R-:W-:Y:S02]  /*a170*/  HADD2.F32 R9, -RZ, R32.H0_H0 ;  /* 0x20000020ff097230 */ /* 0x000fe40000004100 */
[----:B------:R-:W-:Y:S02]  /*a180*/  HADD2.F32 R0, -RZ, R33.H0_H0 ;  /* 0x20000021ff007230 */ /* 0x000fe40000004100 */
[----:B------:R-:W-:Y:S02]  /*a190*/  HADD2.F32 R3, -RZ, R36.H0_H0 ;  /* 0x20000024ff037230 */ /* 0x000fe40000004100 */
        /* <DEDUP_REMOVED lines=17> */
[--C-:B------:R-:W-:Y:S01]  /*a2b0*/  HADD2.F32 R4, -RZ, R34.reuse.H1_H1 ;  /* 0x30000022ff047230 */ /* 0x100fe20000004100 */
        /* <DEDUP_REMOVED lines=16> */
.L_x_226:
[----:B------:R-:W-:Y:S05]  /*a3c0*/  BSYNC B1 ;  /* 0x0000000000017941 */ /* 0x000fea0003800000 */
.L_x_225:
[----:B------:R-:W-:-:S04]  /*a3d0*/  IADD3 R0, R237, 0x40, RZ ;  /* 0x00000040ed007810 */ /* 0x000fc80007ffe0ff */
[----:B------:R-:W-:-:S13]  /*a3e0*/  ISETP.GE.AND P0, PT, R0, R16, PT ;  /* 0x000000100000720c */ /* 0x000fda0003f06270 */
[----:B------:R-:W-:Y:S05]  /*a3f0*/  @P0 BRA `(.L_x_237) ;  /* 0x00003c5000000947 */ /* 0x000fea0003800000 */
[----:B------:R-:W-:Y:S01]  /*a400*/  ISETP.GE.AND P0, PT, R122, c[0x0][0x27c], PT ;  /* 0x00009f007a007a0c */ /* 0x000fe20003f06270 */
[----:B------:R-:W-:-:S12]  /*a410*/  BSSY B0, `(.L_x_238) ;  /* 0x0000028000007945 */ /* 0x000fd80003800000 */
[----:B------:R-:W-:Y:S05]  /*a420*/  @P0 BRA `(.L_x_239) ;  /* 0x0000026000000947 */ /* 0x000fea0003800000 */
[----:B-1----:R-:W1:Y:S01]  /*a430*/  LDS.128 R4, [R229+0x5800] ;  /* 0x00580000e5047984 */ /* 0x002e620000000c00 */
[--C-:B------:R-:W-:Y:S02]  /*a440*/  HADD2.F32 R9, -RZ, R17.reuse.H0_H0 ;  /* 0x20000011ff097230 */ /* 0x100fe40000004100 */
[----:B------:R-:W-:Y:S02]  /*a450*/  HADD2.F32 R0, -RZ, R17.H1_H1 ;  /* 0x30000011ff007230 */ /* 0x000fe40000004100 */
[----:B------:R-:W-:Y:S02]  /*a460*/  HADD2.F32 R3, -RZ, R21.H1_H1 ;  /* 0x30000015ff037230 */ /* 0x000fe40000004100 */
[----:B------:R-:W-:Y:S02]  /*a470*/  HADD2.F32 R2, -RZ, R20.H1_H1 ;  /* 0x30000014ff027230 */ /* 0x000fe40000004100 */
[--C-:B-1----:R-:W-:Y:S02]  /*a480*/  HADD2.F32 R10, -RZ, R4.reuse.H0_H0 ;  /* 0x20000004ff0a7230 */ /* 0x102fe40000004100 */
[----:B------:R-:W-:-:S02]  /*a490*/  HADD2.F32 R8, -RZ, R4.H1_H1 ;  /* 0x30000004ff087230 */ /* 0x000fc40000004100 */
[--C-:B------:R-:W-:Y:S01]  /*a4a0*/  HADD2.F32 R4, -RZ, R5.reuse.H0_H0 ;  /* 0x20000005ff047230 */ /* 0x100fe20000004100 */
[C---:B------:R-:W-:Y:S01]  /*a4b0*/  FMUL.FTZ R13, R9.reuse, R10 ;  /* 0x0000000a090d7220 */ /* 0x040fe20000410000 */
[----:B------:R-:W-:Y:S01]  /*a4c0*/  HADD2.F32 R5, -RZ, R5.H1_H1 ;  /* 0x30000005ff057230 */ /* 0x000fe20000004100 */
[----:B------:R-:W-:Y:S01]  /*a4d0*/  FMUL.FTZ R14, R9, R8 ;  /* 0x00000008090e7220 */ /* 0x000fe20000410000 */
[--C-:B------:R-:W-:Y:S02]  /*a4e0*/  HADD2.F32 R12, -RZ, R6.reuse.H0_H0 ;  /* 0x20000006ff0c7230 */ /* 0x100fe40000004100 */
[----:B------:R-:W-:Y:S01]  /*a4f0*/  HADD2.F32 R11, -RZ, R6.H1_H1 ;  /* 0x30000006ff0b7230 */ /* 0x000fe20000004100 */
[C---:B------:R-:W-:Y:S01]  /*a500*/  FMUL.FTZ R9, R0.reuse, R5 ;  /* 0x0000000500097220 */ /* 0x040fe20000410000 */
[--C-:B------:R-:W-:Y:S01]  /*a510*/  HADD2.F32 R6, -RZ, R7.reuse.H0_H0 ;  /* 0x20000007ff067230 */ /* 0x100fe20000004100 */
[----:B------:R-:W-:Y:S01]  /*a520*/  FMUL.FTZ R0, R0, R4 ;  /* 0x0000000400007220 */ /* 0x000fe20000410000 */
[----:B------:R-:W-:Y:S01]  /*a530*/  HADD2.F32 R7, -RZ, R7.H1_H1 ;  /* 0x30000007ff077230 */ /* 0x000fe20000004100 */
[----:B------:R-:W-:-:S02]  /*a540*/  FFMA.FTZ R15, R3, R10, -R14 ;  /* 0x0000000a030f7223 */ /* 0x000fc4000001080e */
[----:B------:R-:W-:Y:S01]  /*a550*/  FFMA.FTZ R14, R3, R8, R13 ;  /* 0x00000008030e7223 */ /* 0x000fe2000001000d */
[----:B------:R-:W-:Y:S01]  /*a560*/  HADD2.F32 R3, -RZ, R25.H1_H1 ;  /* 0x30000019ff037230 */ /* 0x000fe20000004100 */
[C---:B------:R-:W-:Y:S01]  /*a570*/  FFMA.FTZ R13, R2.reuse, R4, -R9 ;  /* 0x00000004020d7223 */ /* 0x040fe20000010809 */
        /* <DEDUP_REMOVED lines=8> */
[C---:B------:R-:W-:Y:S02]  /*a600*/  FFMA.FTZ R9, R3.reuse, R12, -R9 ;  /* 0x0000000c03097223 */ /* 0x040fe40000010809 */
[----:B------:R-:W-:Y:S02]  /*a610*/  FFMA.FTZ R0, R2, R6, -R8 ;  /* 0x0000000602007223 */ /* 0x000fe40000010808 */
[----:B------:R-:W-:Y:S01]  /*a620*/  FFMA.FTZ R3, R3, R11, R4 ;  /* 0x0000000b03037223 */ /* 0x000fe20000010004 */
[----:B------:R-:W-:Y:S01]  /*a630*/  F2FP.PACK_AB R4, R14, R15 ;  /* 0x0000000f0e04723e */ /* 0x000fe200000000ff */
[----:B------:R-:W-:Y:S01]  /*a640*/  FFMA.FTZ R2, R2, R7, R5 ;  /* 0x0000000702027223 */ /* 0x000fe20000010005 */
[----:B------:R-:W-:-:S02]  /*a650*/  F2FP.PACK_AB R5, R10, R13 ;  /* 0x0000000d0a05723e */ /* 0x000fc400000000ff */
[----:B------:R-:W-:Y:S02]  /*a660*/  F2FP.PACK_AB R6, R3, R9 ;  /* 0x000000090306723e */ /* 0x000fe400000000ff */
[----:B------:R-:W-:-:S05]  /*a670*/  F2FP.PACK_AB R7, R2, R0 ;  /* 0x000000000207723e */ /* 0x000fca00000000ff */
[----:B------:R1:W-:Y:S02]  /*a680*/  STS.128 [R229+0x5800], R4 ;  /* 0x00580004e5007388 */ /* 0x0003e40000000c00 */
.L_x_239:
[----:B------:R-:W-:Y:S05]  /*a690*/  BSYNC B0 ;  /* 0x0000000000007941 */ /* 0x000fea0003800000 */
.L_x_238:
        /* <DEDUP_REMOVED lines=41> */
.L_x_241:
[----:B------:R-:W-:Y:S05]  /*a930*/  BSYNC B0 ;  /* 0x0000000000007941 */ /* 0x000fea0003800000 */
.L_x_240:
        /* <DEDUP_REMOVED lines=41> */
.L_x_243:
[----:B------:R-:W-:Y:S05]  /*abd0*/  BSYNC B0 ;  /* 0x0000000000007941 */ /* 0x000fea0003800000 */
.L_x_242:
        /* <DEDUP_REMOVED lines=41> */
.L_x_245:
[----:B------:R-:W-:Y:S05]  /*ae70*/  BSYNC B0 ;  /* 0x0000000000007941 */ /* 0x000fea0003800000 */
.L_x_244:
        /* <DEDUP_REMOVED lines=41> */
.L_x_247:
[----:B------:R-:W-:Y:S05]  /*b110*/  BSYNC B0 ;  /* 0x0000000000007941 */ /* 0x000fea0003800000 */
.L_x_246:
        /* <DEDUP_REMOVED lines=39> */
[----:B------:R1:W-:Y:S01]  /*b390*/  STS.128 [R230+0x9800], R4 ;  /* 0x00980004e6007388 */ /* 0x0003e20000000c00 */
[----:B------:R-:W-:Y:S05]  /*b3a0*/  BRA `(.L_x_237) ;  /* 0x00002ca000007947 */ /* 0x000fea0003800000 */
.L_x_222:
        /* <DEDUP_REMOVED lines=20> */
[----:B------:R-:W3:Y:S01]  /*b4f0*/  LDL R35, [R1+0x4c] ;  /* 0x00004c0001237983 */ /* 0x000ee20000100800 */
[C---:B------:R-:W-:Y:S01]  /*b500*/  ISETP.GE.AND P0, PT, R116.reuse, c[0x0][0x27c], PT ;  /* 0x00009f0074007a0c */ /* 0x040fe20003f06270 */
[----:B------:R-:W-:Y:S01]  /*b510*/  CS2R R22, SRZ ;  /* 0x0000000000167805 */ /* 0x000fe2000001ff00 */
[C---:B------:R-:W-:Y:S01]  /*b520*/  IADD3 R5, R116.reuse, 0x10, RZ ;  /* 0x0000001074057810 */ /* 0x040fe20007ffe0ff */
[----:B------:R-:W-:Y:S01]  /*b530*/  CS2R R20, SRZ ;  /* 0x0000000000147805 */ /* 0x000fe2000001ff00 */
[----:B------:R-:W-:Y:S01]  /*b540*/  IADD3 R4, R116, 0x20, RZ ;  /* 0x0000002074047810 */ /* 0x000fe20007ffe0ff */
[----:B------:R-:W-:Y:S01]  /*b550*/  CS2R R10, SRZ ;  /* 0x00000000000a7805 */ /* 0x000fe2000001ff00 */
[----:B------:R-:W-:Y:S01]  /*b560*/  ISETP.GE.AND P2, PT, R5, c[0x0][0x27c], PT ;  /* 0x00009f0005007a0c */ /* 0x000fe20003f46270 */
[----:B------:R-:W-:Y:S01]  /*b570*/  CS2R R8, SRZ ;  /* 0x0000000000087805 */ /* 0x000fe2000001ff00 */
[----:B------:R-:W-:Y:S01]  /*b580*/  ISETP.GE.AND P1, PT, R4, c[0x0][0x27c], PT ;  /* 0x00009f0004007a0c */ /* 0x000fe20003f26270 */
[----:B------:R-:W-:Y:S01]  /*b590*/  CS2R R26, SRZ ;  /* 0x00000000001a7805 */ /* 0x000fe2000001ff00 */
[----:B------:R-:W-:-:S03]  /*b5a0*/  CS2R R24, SRZ ;  /* 0x0000000000187805 */ /* 0x000fc6000001ff00 */
[C---:B------:R-:W-:Y:S01]  /*b5b0*/  @!P0 IMAD.SHL.U32 R0, R116.reuse, 0x2, RZ ;  /* 0x0000000274008824 */ /* 0x040fe200078e00ff */
[----:B------:R-:W-:-:S04]  /*b5c0*/  @!P0 SHF.L.U64.HI R5, R116, 0x1, R117 ;  /* 0x0000000174058819 */ /* 0x000fc80000010275 */
[----:B------:R-:W-:-:S05]  /*b5d0*/  @!P0 IADD3 R32, P3, R28, R0, RZ ;  /* 0x000000001c208210 */ /* 0x000fca0007f7e0ff */
[----:B------:R-:W-:Y:S01]  /*b5e0*/  @!P0 IMAD.X R33, R29, 0x1, R5, P3 ;  /* 0x000000011d218824 */ /* 0x000fe200018e0605 */
[----:B------:R-:W-:Y:S01]  /*b5f0*/  @!P0 IADD3 R30, P3, R2, R0, RZ ;  /* 0x00000000021e8210 */ /* 0x000fe20007f7e0ff */
[----:B------:R-:W-:Y:S01]  /*b600*/  CS2R R18, SRZ ;  /* 0x0000000000127805 */ /* 0x000fe2000001ff00 */
[----:B------:R-:W-:Y:S02]  /*b610*/  CS2R R16, SRZ ;  /* 0x0000000000107805 */ /* 0x000fe4000001ff00 */
[----:B------:R-:W-:-:S04]  /*b620*/  @!P0 IADD3.X R31, R3, R5, RZ, P3, !PT ;  /* 0x00000005031f8210 */ /* 0x000fc80001ffe4ff */
[----:B------:R1:W5:Y:S01]  /*b630*/  @!P0 LD.E.128 R16, [R32.64] ;  /* 0x0000000620108980 */ /* 0x000362000c101d00 */
[----:B--2---:R-:W-:Y:S01]  /*b640*/  @!P2 SHF.L.U32 R4, R36, 0x3, RZ ;  /* 0x000000032404a819 */ /* 0x004fe200000006ff */
[----:B---3--:R-:W-:-:S04]  /*b650*/  @!P1 IMAD.SHL.U32 R0, R35, 0x8, RZ ;  /* 0x0000000823009824 */ /* 0x008fc800078e00ff */
[----:B------:R-:W-:-:S04]  /*b660*/  @!P2 IMAD.WIDE R14, R4, 0x2, R28 ;  /* 0x00000002040ea825 */ /* 0x000fc800078e021c */
[----:B------:R-:W-:Y:S01]  /*b670*/  @!P2 IMAD.WIDE R12, R4, 0x2, R2 ;  /* 0x00000002040ca825 */ /* 0x000fe200078e0202 */
[----:B------:R2:W5:Y:S03]  /*b680*/  @!P2 LD.E.128 R20, [R14.64] ;  /* 0x000000060e14a980 */ /* 0x000566000c101d00 */
[C---:B------:R-:W-:Y:S01]  /*b690*/  @!P1 IMAD.WIDE R6, R0.reuse, 0x2, R28 ;  /* 0x0000000200069825 */ /* 0x040fe200078e021c */
[----:B------:R3:W5:Y:S01]  /*b6a0*/  @!P2 LD.E.128 R8, [R12.64] ;  /* 0x000000060c08a980 */ /* 0x000762000c101d00 */
[----:B------:R-:W-:Y:S02]  /*b6b0*/  CS2R R4, SRZ ;  /* 0x0000000000047805 */ /* 0x000fe4000001ff00 */
[----:B------:R-:W-:Y:S01]  /*b6c0*/  @!P1 IMAD.WIDE R2, R0, 0x2, R2 ;  /* 0x0000000200029825 */ /* 0x000fe200078e0202 */
[----:B------:R4:W5:Y:S01]  /*b6d0*/  @!P1 LD.E.128 R24, [R6.64] ;  /* 0x0000000606189980 */ /* 0x000962000c101d00 */
[----:B--2---:R-:W-:Y:S01]  /*b6e0*/  CS2R R14, SRZ ;  /* 0x00000000000e7805 */ /* 0x004fe2000001ff00 */
[----:B---3--:R-:W-:Y:S01]  /*b6f0*/  CS2R R12, SRZ ;  /* 0x00000000000c7805 */ /* 0x008fe2000001ff00 */
[----:B----4-:R-:W-:-:S05]  /*b700*/  CS2R R6, SRZ ;  /* 0x0000000000067805 */ /* 0x010fca000001ff00 */
[----:B------:R1:W5:Y:S04]  /*b710*/  @!P1 LD.E.128 R12, [R2.64] ;  /* 0x00000006020c9980 */ /* 0x000368000c101d00 */
[----:B------:R1:W5:Y:S02]  /*b720*/  @!P0 LD.E.128 R4, [R30.64] ;  /* 0x000000061e048980 */ /* 0x000364000c101d00 */
.L_x_249:
[----:B-12-4-:R-:W-:Y:S05]  /*b730*/  BSYNC B0 ;  /* 0x0000000000007941 */ /* 0x016fea0003800000 */
.L_x_248:
[----:B-----5:R-:W-:Y:S01]  /*b740*/  IMAD.MOV.U32 R51, RZ, RZ, R18 ;  /* 0x000000ffff337224 */ /* 0x020fe200078e0012 */
[----:B------:R-:W-:Y:S01]  /*b750*/  SHF.R.U64 R52, R16, 0x10, R17 ;  /* 0x0000001010347819 */ /* 0x000fe20000001211 */
[----:B------:R-:W-:Y:S01]  /*b760*/  IMAD.MOV.U32 R47, RZ, RZ, R20 ;  /* 0x000000ffff2f7224 */ /* 0x000fe200078e0014 */
[----:B------:R-:W-:Y:S01]  /*b770*/  SHF.R.U64 R44, R20, 0x10, R21 ;  /* 0x00000010142c7819 */ /* 0x000fe20000001215 */
[----:B------:R-:W-:Y:S01]  /*b780*/  IMAD.MOV.U32 R38, RZ, RZ, R25 ;  /* 0x000000ffff267224 */ /* 0x000fe200078e0019 */
[----:B------:R-:W-:Y:S01]  /*b790*/  SHF.R.U64 R2, R8, 0x10, R9 ;  /* 0x0000001008027819 */ /* 0x000fe20000001209 */
[----:B------:R-:W-:Y:S01]  /*b7a0*/  IMAD.MOV.U32 R54, RZ, RZ, R16 ;  /* 0x000000ffff367224 */ /* 0x000fe200078e0010 */
[----:B------:R-:W-:Y:S01]  /*b7b0*/  PRMT R44, R44, 0x5410, R52 ;  /* 0x000054102c2c7816 */ /* 0x000fe20000000034 */
[----:B------:R-:W-:Y:S01]  /*b7c0*/  IMAD.MOV.U32 R46, RZ, RZ, R21 ;  /* 0x000000ffff2e7224 */ /* 0x000fe200078e0015 */
[----:B------:R-:W-:Y:S01]  /*b7d0*/  PRMT R47, R47, 0x5410, R51 ;  /* 0x000054102f2f7816 */ /* 0x000fe20000000033 */
[----:B------:R-:W-:Y:S01]  /*b7e0*/  IMAD.MOV.U32 R43, RZ, RZ, R22 ;  /* 0x000000ffff2b7224 */ /* 0x000fe200078e0016 */
[----:B------:R-:W-:Y:S01]  /*b7f0*/  SHF.R.U32.HI R32, RZ, 0x10, R25 ;  /* 0x00000010ff207819 */ /* 0x000fe20000011619 */
[----:B------:R-:W-:Y:S01]  /*b800*/  IMAD.MOV.U32 R53, RZ, RZ, R17 ;  /* 0x000000ffff357224 */ /* 0x000fe200078e0011 */
[--C-:B------:R-:W-:Y:S01]  /*b810*/  PRMT R51, R47, 0x5410, R44.reuse ;  /* 0x000054102f337816 */ /* 0x100fe2000000002c */
[----:B------:R-:W-:Y:S01]  /*b820*/  IMAD.MOV.U32 R50, RZ, RZ, R19 ;  /* 0x000000ffff327224 */ /* 0x000fe200078e0013 */
[----:B------:R-:W-:Y:S01]  /*b830*/  PRMT R44, R2, 0x7610, R44 ;  /* 0x00007610022c7816 */ /* 0x000fe2000000002c */
[----:B------:R-:W-:Y:S01]  /*b840*/  IMAD R2, R66, -0x80, R34 ;  /* 0xffffff8042027824 */ /* 0x000fe200078e0222 */
[----:B------:R-:W-:Y:S01]  /*b850*/  PRMT R60, R38, 0x5410, R32 ;  /* 0x00005410263c7816 */ /* 0x000fe20000000020 */
[----:B------:R-:W-:Y:S01]  /*b860*/  IMAD.MOV.U32 R42, RZ, RZ, R23 ;  /* 0x000000ffff2a7224 */ /* 0x000fe200078e0017 */
[----:B------:R-:W-:Y:S01]  /*b870*/  SHF.R.U32.HI R49, RZ, 0x10, R17 ;  /* 0x00000010ff317819 */ /* 0x000fe20000011611 */
        /* <DEDUP_REMOVED lines=11> */
[--C-:B------:R-:W-:Y:S01]  /*b930*/  SHF.R.U64 R40, R22, 0x10, R23.reuse ;  /* 0x0000001016287819 */ /* 0x100fe20000001217 */
[----:B------:R-:W-:Y:S01]  /*b940*/  IMAD.MOV.U32 R30, RZ, RZ, R4 ;  /* 0x000000ffff1e7224 */ /* 0x000fe200078e0004 */
[----:B------:R-:W-:Y:S01]  /*b950*/  SHF.R.U32.HI R37, RZ, 0x10, R23 ;  /* 0x00000010ff257819 */ /* 0x000fe20000011617 */
[----:B------:R-:W-:Y:S01]  /*b960*/  IMAD.MOV.U32 R22, RZ, RZ, R8 ;  /* 0x000000ffff167224 */ /* 0x000fe200078e0008 */
[----:B------:R-:W-:Y:S01]  /*b970*/  SHF.R.U64 R36, R24, 0x10, R25 ;  /* 0x0000001018247819 */ /* 0x000fe20000001219 */
[----:B------:R-:W-:Y:S01]  /*b980*/  IMAD.MOV.U32 R25, RZ, RZ, R7 ;  /* 0x000000ffff197224 */ /* 0x000fe200078e0007 */
[--C-:B------:R-:W-:Y:S01]  /*b990*/  SHF.R.U64 R31, R26, 0x10, R27.reuse ;  /* 0x000000101a1f7819 */ /* 0x100fe2000000121b */
[----:B------:R-:W-:Y:S01]  /*b9a0*/  IMAD.MOV.U32 R26, RZ, RZ, R6 ;  /* 0x000000ffff1a7224 */ /* 0x000fe200078e0006 */
[----:B------:R-:W-:Y:S01]  /*b9b0*/  SHF.R.U32.HI R28, RZ, 0x10, R27 ;  /* 0x00000010ff1c7819 */ /* 0x000fe2000001161b */
[----:B------:R-:W-:Y:S01]  /*b9c0*/  IMAD.MOV.U32 R18, RZ, RZ, R11 ;  /* 0x000000ffff127224 */ /* 0x000fe200078e000b */
[----:B------:R-:W-:Y:S01]  /*b9d0*/  SHF.R.U64 R27, R4, 0x10, R5 ;  /* 0x00000010041b7819 */ /* 0x000fe20000001205 */
[----:B------:R-:W-:-:S04]  /*b9e0*/  DEPBAR.LE SB0, 0x1 ;  /* 0x000080400000791a */ /* 0x000fc80000000000 */
[----:B------:R-:W-:Y:S01]  /*b9f0*/  SHF.R.U32.HI R24, RZ, 0x10, R5 ;  /* 0x00000010ff187819 */ /* 0x000fe20000011605 */
[----:B------:R-:W-:Y:S01]  /*ba00*/  IMAD.MOV.U32 R5, RZ, RZ, R15 ;  /* 0x000000ffff057224 */ /* 0x000fe200078e000f */
[----:B------:R-:W-:Y:S01]  /*ba10*/  SHF.R.U64 R23, R6, 0x10, R7 ;  /* 0x0000001006177819 */ /* 0x000fe20000001207 */
[----:B------:R-:W-:Y:S01]  /*ba20*/  IMAD.MOV.U32 R6, RZ, RZ, R14 ;  /* 0x000000ffff067224 */ /* 0x000fe200078e000e */
[----:B------:R-:W-:Y:S01]  /*ba30*/  SHF.R.U32.HI R17, RZ, 0x10, R9 ;  /* 0x00000010ff117819 */ /* 0x000fe20000011609 */
[----:B------:R-:W-:Y:S01]  /*ba40*/  IMAD.MOV.U32 R9, RZ, RZ, R13 ;  /* 0x000000ffff097224 */ /* 0x000fe200078e000d */
[----:B------:R-:W-:Y:S01]  /*ba50*/  SHF.R.U64 R16, R10, 0x10, R11 ;  /* 0x000000100a107819 */ /* 0x000fe2000000120b */
[----:B------:R-:W-:Y:S01]  /*ba60*/  IMAD.MOV.U32 R10, RZ, RZ, R12 ;  /* 0x000000ffff0a7224 */ /* 0x000fe200078e000c */
[----:B------:R-:W-:Y:S01]  /*ba70*/  SHF.R.U32.HI R20, RZ, 0x10, R7 ;  /* 0x00000010ff147819 */ /* 0x000fe20000011607 */
[----:B------:R-:W-:Y:S01]  /*ba80*/  BSSY B1, `(.L_x_250) ;  /* 0x000013c000017945 */ /* 0x000fe20003800000 */
[----:B------:R-:W-:-:S02]  /*ba90*/  PRMT R43, R43, 0x5410, R54 ;  /* 0x000054102b2b7816 */ /* 0x000fc40000000036 */
[----:B------:R-:W-:Y:S02]  /*baa0*/  PRMT R46, R46, 0x5410, R49 ;  /* 0x000054102e2e7816 */ /* 0x000fe40000000031 */
[----:B------:R-:W-:Y:S02]  /*bab0*/  SHF.R.U32.HI R8, RZ, 0x10, R11 ;  /* 0x00000010ff087819 */ /* 0x000fe4000001160b */
[--C-:B------:R-:W-:Y:S02]  /*bac0*/  SHF.R.U64 R7, R12, 0x10, R13.reuse ;  /* 0x000000100c077819 */ /* 0x100fe4000000120d */
[----:B------:R-:W-:Y:S02]  /*bad0*/  SHF.R.U32.HI R4, RZ, 0x10, R13 ;  /* 0x00000010ff047819 */ /* 0x000fe4000001160d */
[--C-:B------:R-:W-:Y:S02]  /*bae0*/  SHF.R.U64 R3, R14, 0x10, R15.reuse ;  /* 0x000000100e037819 */ /* 0x100fe4000000120f */
        /* <DEDUP_REMOVED lines=24> */
[----:B------:R1:W5:Y:S04]  /*bc70*/  LDL R69, [R1+0x30] ;  /* 0x0000300001457983 */ /* 0x0003680000100800 */
[----:B------:R1:W5:Y:S04]  /*bc80*/  LDL R68, [R1+0x34] ;  /* 0x0000340001447983 */ /* 0x0003680000100800 */
[----:B------:R1:W5:Y:S01]  /*bc90*/  LDL R67, [R1+0x38] ;  /* 0x0000380001437983 */ /* 0x0003620000100800 */
[----:B------:R-:W-:Y:S01]  /*bca0*/  ISETP.GE.AND P0, PT, R116, c[0x0][0x27c], PT ;  /* 0x00009f0074007a0c */ /* 0x000fe20003f06270 */
[----:B------:R-:W-:-:S12]  /*bcb0*/  BSSY B0, `(.L_x_252) ;  /* 0x000005e000007945 */ /* 0x000fd80003800000 */
[----:B------:R-:W-:Y:S05]  /*bcc0*/  @P0 BRA `(.L_x_253) ;  /* 0x000005c000000947 */ /* 0x000fea0003800000 */
[----:B------:R-:W2:Y:S02]  /*bcd0*/  S2R R66, SR_TID.X ;  /* 0x0000000000427919 */ /* 0x000ea40000002100 */
[----:B--2---:R-:W-:-:S04]  /*bce0*/  LEA.HI R70, R66, R66, RZ, 0x1 ;  /* 0x0000004242467211 */ /* 0x004fc800078f08ff */
[----:B------:R-:W-:-:S04]  /*bcf0*/  LOP3.LUT R70, R70, 0xfffffffe, RZ, 0xc0, !PT ;  /* 0xfffffffe46467812 */ /* 0x000fc800078ec0ff */
[----:B------:R-:W-:Y:S02]  /*bd00*/  IADD3 R70, -R70, R66, RZ ;  /* 0x0000004246467210 */ /* 0x000fe40007ffe1ff */
[----:B------:R-:W2:Y:S01]  /*bd10*/  LDL R66, [R1+0x54] ;  /* 0x0000540001427983 */ /* 0x000ea20000100800 */
[----:B------:R-:W-:Y:S01]  /*bd20*/  MOV R0, c[0x0][0x27c] ;  /* 0x00009f0000007a02 */ /* 0x000fe20000000f00 */
[----:B------:R-:W-:-:S03]  /*bd30*/  HADD2.F32 R13, -RZ, R43.H1_H1 ;  /* 0x3000002bff0d7230 */ /* 0x000fc60000004100 */
[----:B------:R-:W-:-:S04]  /*bd40*/  LEA.HI R0, R0, R70, RZ, 0x1d ;  /* 0x0000004600007211 */ /* 0x000fc800078fe8ff */
[----:B------:R-:W-:Y:S02]  /*bd50*/  SHF.R.S32.HI R3, RZ, 0x1f, R0 ;  /* 0x0000001fff037819 */ /* 0x000fe40000011400 */
[----:B------:R-:W-:Y:S02]  /*bd60*/  SHF.L.U32 R2, R0, 0x3, RZ ;  /* 0x0000000300027819 */ /* 0x000fe400000006ff */
[----:B------:R-:W-:Y:S02]  /*bd70*/  LEA.HI R0, R3, R0, RZ, 0x2 ;  /* 0x0000000003007211 */ /* 0x000fe400078f10ff */
[----:B-----5:R-:W-:Y:S02]  /*bd80*/  LOP3.LUT R2, R69, 0x18, R2, 0xf8, !PT ;  /* 0x0000001845027812 */ /* 0x020fe400078ef802 */
[----:B------:R-:W-:Y:S02]  /*bd90*/  SHF.L.U32 R0, R0, 0xa, RZ ;  /* 0x0000000a00007819 */ /* 0x000fe400000006ff */
[----:B------:R-:W-:-:S02]  /*bda0*/  LOP3.LUT R2, R2, R68, RZ, 0x3c, !PT ;  /* 0x0000004402027212 */ /* 0x000fc400078e3cff */
[----:B------:R-:W-:-:S04]  /*bdb0*/  LOP3.LUT R0, R0, 0x7ffff000, RZ, 0xc0, !PT ;  /* 0x7ffff00000007812 */ /* 0x000fc800078ec0ff */
[----:B------:R-:W-:Y:S01]  /*bdc0*/  IADD3 R0, R2, R0, R67 ;  /* 0x0000000002007210 */ /* 0x000fe20007ffe043 */
[----:B------:R-:W-:-:S03]  /*bdd0*/  HADD2.F32 R2, -RZ, R39.H0_H0 ;  /* 0x20000027ff027230 */ /* 0x000fc60000004100 */
[----:B------:R-:W-:Y:S01]  /*bde0*/  SHF.L.U32 R28, R0, 0x1, RZ ;  /* 0x00000001001c7819 */ /* 0x000fe200000006ff */
[----:B------:R-:W-:-:S04]  /*bdf0*/  HADD2.F32 R0, -RZ, R39.H1_H1 ;  /* 0x30000027ff007230 */ /* 0x000fc80000004100 */
[----:B------:R-:W3:Y:S02]  /*be00*/  LDS.128 R8, [R28+0x6080] ;  /* 0x006080001c087984 */ /* 0x000ee40000000c00 */
[--C-:B---3--:R-:W-:Y:S02]  /*be10*/  HADD2.F32 R15, -RZ, R11.reuse.H0_H0 ;  /* 0x2000000bff0f7230 */ /* 0x108fe40000004100 */
[----:B------:R-:W-:Y:S02]  /*be20*/  HADD2.F32 R14, -RZ, R11.H1_H1 ;  /* 0x3000000bff0e7230 */ /* 0x000fe40000004100 */
[----:B------:R-:W-:Y:S02]  /*be30*/  HADD2.F32 R3, -RZ, R8.H1_H1 ;  /* 0x30000008ff037230 */ /* 0x000fe40000004100 */
[----:B------:R-:W-:Y:S02]  /*be40*/  HADD2.F32 R11, -RZ, R44.H1_H1 ;  /* 0x3000002cff0b7230 */ /* 0x000fe40000004100 */
[----:B------:R-:W-:Y:S01]  /*be50*/  HADD2.F32 R12, -RZ, R10.H1_H1 ;  /* 0x3000000aff0c7230 */ /* 0x000fe20000004100 */
[----:B------:R-:W-:Y:S01]  /*be60*/  FMUL.FTZ R33, R3, R0 ;  /* 0x0000000003217220 */ /* 0x000fe20000410000 */
[----:B--2---:R-:W2:Y:S02]  /*be70*/  LDS.128 R4, [R66] ;  /* 0x0000000042047984 */ /* 0x004ea40000000c00 */
[----:B--2---:R-:W-:-:S02]  /*be80*/  HADD2.F32 R17, -RZ, R4.H0_H0 ;  /* 0x20000004ff117230 */ /* 0x004fc40000004100 */
[----:B------:R-:W-:Y:S02]  /*be90*/  HADD2.F32 R16, -RZ, R4.H1_H1 ;  /* 0x30000004ff107230 */ /* 0x000fe40000004100 */
[----:B------:R-:W-:Y:S02]  /*bea0*/  HADD2.F32 R4, -RZ, R8.H0_H0 ;  /* 0x20000008ff047230 */ /* 0x000fe40000004100 */
[--C-:B------:R-:W-:Y:S02]  /*beb0*/  HADD2.F32 R23, -RZ, R7.reuse.H0_H0 ;  /* 0x20000007ff177230 */ /* 0x100fe40000004100 */
[----:B------:R-:W-:Y:S01]  /*bec0*/  HADD2.F32 R22, -RZ, R7.H1_H1 ;  /* 0x30000007ff167230 */ /* 0x000fe20000004100 */
[-C--:B------:R-:W-:Y:S01]  /*bed0*/  FMUL.FTZ R7, R17, R2.reuse ;  /* 0x0000000211077220 */ /* 0x080fe20000410000 */
[--C-:B------:R-:W-:Y:S01]  /*bee0*/  HADD2.F32 R19, -RZ, R5.reuse.H0_H0 ;  /* 0x20000005ff137230 */ /* 0x100fe20000004100 */
[----:B------:R-:W-:Y:S01]  /*bef0*/  FMUL.FTZ R34, R4, R2 ;  /* 0x0000000204227220 */ /* 0x000fe20000410000 */
[----:B------:R-:W-:Y:S01]  /*bf00*/  HADD2.F32 R18, -RZ, R5.H1_H1 ;  /* 0x30000005ff127230 */ /* 0x000fe20000004100 */
[----:B------:R-:W-:Y:S01]  /*bf10*/  FMUL.FTZ R2, R16, R0 ;  /* 0x0000000010027220 */ /* 0x000fe20000410000 */
[----:B------:R-:W-:Y:S01]  /*bf20*/  HADD2.F32 R5, -RZ, R40.H0_H0 ;  /* 0x20000028ff057230 */ /* 0x000fe20000004100 */
[----:B------:R-:W-:Y:S01]  /*bf30*/  FFMA.FTZ R37, R4, R13, R7 ;  /* 0x0000000d04257223 */ /* 0x000fe20000010007 */
[--C-:B------:R-:W-:Y:S01]  /*bf40*/  HADD2.F32 R21, -RZ, R6.reuse.H0_H0 ;  /* 0x20000006ff157230 */ /* 0x100fe20000004100 */
[----:B------:R-:W-:Y:S01]  /*bf50*/  FFMA.FTZ R36, R3, R11, R2 ;  /* 0x0000000b03247223 */ /* 0x000fe20000010002 */
[----:B------:R-:W-:Y:S01]  /*bf60*/  HADD2.F32 R20, -RZ, R6.H1_H1 ;  /* 0x30000006ff147230 */ /* 0x000fe20000004100 */
[----:B------:R-:W-:Y:S01]  /*bf70*/  FMUL.FTZ R4, R19, R5 ;  /* 0x0000000513047220 */ /* 0x000fe20000410000 */
[----:B------:R-:W-:Y:S01]  /*bf80*/  HADD2.F32 R8, -RZ, R10.H0_H0 ;  /* 0x2000000aff087230 */ /* 0x000fe20000004100 */
[----:B------:R-:W-:Y:S01]  /*bf90*/  FFMA.FTZ R13, R17, R13, -R34 ;  /* 0x0000000d110d7223 */ /* 0x000fe20000010822 */
[----:B------:R-:W-:-:S02]  /*bfa0*/  HADD2.F32 R6, -RZ, R9.H0_H0 ;  /* 0x20000009ff067230 */ /* 0x000fc40000004100 */
[----:B------:R-:W-:Y:S02]  /*bfb0*/  HADD2.F32 R10, -RZ, R45.H1_H1 ;  /* 0x3000002dff0a7230 */ /* 0x000fe40000004100 */
[----:B------:R-:W-:Y:S01]  /*bfc0*/  HADD2.F32 R2, -RZ, R40.H1_H1 ;  /* 0x30000028ff027230 */ /* 0x000fe20000004100 */
[C---:B------:R-:W-:Y:S01]  /*bfd0*/  FMUL.FTZ R31, R6.reuse, R5 ;  /* 0x00000005061f7220 */ /* 0x040fe20000410000 */
[----:B------:R-:W-:Y:S01]  /*bfe0*/  HADD2.F32 R0, -RZ, R41.H0_H0 ;  /* 0x20000029ff007230 */ /* 0x000fe20000004100 */
[----:B------:R-:W-:Y:S01]  /*bff0*/  FFMA.FTZ R35, R6, R10, R4 ;  /* 0x0000000a06237223 */ /* 0x000fe20000010004 */
[----:B------:R-:W-:Y:S01]  /*c000*/  HADD2.F32 R9, -RZ, R9.H1_H1 ;  /* 0x30000009ff097230 */ /* 0x000fe20000004100 */
[----:B------:R-:W-:Y:S01]  /*c010*/  FMUL.FTZ R5, R18, R2 ;  /* 0x0000000212057220 */ /* 0x000fe20000410000 */
[----:B------:R-:W-:Y:S01]  /*c020*/  HADD2.F32 R7, -RZ, R46.H1_H1 ;  /* 0x3000002eff077230 */ /* 0x000fe20000004100 */
[----:B------:R-:W-:Y:S01]  /*c030*/  FMUL.FTZ R4, R21, R0 ;  /* 0x0000000015047220 */ /* 0x000fe20000410000 */
[----:B------:R-:W-:Y:S01]  /*c040*/  HADD2.F32 R6, -RZ, R47.H1_H1 ;  /* 0x3000002fff067230 */ /* 0x000fe20000004100 */
[C---:B------:R-:W-:Y:S01]  /*c050*/  FMUL.FTZ R29, R9.reuse, R2 ;  /* 0x00000002091d7220 */ /* 0x040fe20000410000 */
[----:B------:R-:W-:Y:S01]  /*c060*/  HADD2.F32 R3, -RZ, R41.H1_H1 ;  /* 0x30000029ff037230 */ /* 0x000fe20000004100 */
[----:B------:R-:W-:Y:S01]  /*c070*/  FFMA.FTZ R32, R9, R7, R5 ;  /* 0x0000000709207223 */ /* 0x000fe20000010005 */
[----:B------:R-:W-:Y:S01]  /*c080*/  HADD2.F32 R5, -RZ, R48.H0_H0 ;  /* 0x20000030ff057230 */ /* 0x000fe20000004100 */
[----:B------:R-:W-:Y:S01]  /*c090*/  FFMA.FTZ R30, R8, R6, R4 ;  /* 0x00000006081e7223 */ /* 0x000fe20000010004 */
[----:B------:R-:W-:Y:S01]  /*c0a0*/  HADD2.F32 R2, -RZ, R42.H1_H1 ;  /* 0x3000002aff027230 */ /* 0x000fe20000004100 */
[----:B------:R-:W-:-:S02]  /*c0b0*/  FMUL.FTZ R4, R20, R3 ;  /* 0x0000000314047220 */ /* 0x000fc40000410000 */
[----:B------:R-:W-:Y:S01]  /*c0c0*/  FMUL.FTZ R26, R8, R0 ;  /* 0x00000000081a7220 */ /* 0x000fe20000410000 */
[----:B------:R-:W-:Y:S01]  /*c0d0*/  HADD2.F32 R0, -RZ, R42.H0_H0 ;  /* 0x2000002aff007230 */ /* 0x000fe20000004100 */
[C---:B------:R-:W-:Y:S01]  /*c0e0*/  FFMA.FTZ R27, R12.reuse, R5, R4 ;  /* 0x000000050c1b7223 */ /* 0x040fe20000010004 */
[----:B------:R-:W-:Y:S01]  /*c0f0*/  HADD2.F32 R4, -RZ, R50.H0_H0 ;  /* 0x20000032ff047230 */ /* 0x000fe20000004100 */
[----:B------:R-:W-:Y:S01]  /*c100*/  FMUL.FTZ R25, R12, R3 ;  /* 0x000000030c197220 */ /* 0x000fe20000410000 */
[----:B------:R-:W-:Y:S01]  /*c110*/  HADD2.F32 R3, -RZ, R45.H0_H0 ;  /* 0x2000002dff037230 */ /* 0x000fe20000004100 */
[----:B------:R-:W-:Y:S02]  /*c120*/  FMUL.FTZ R9, R23, R2 ;  /* 0x0000000217097220 */ /* 0x000fe40000410000 */
[----:B------:R-:W-:Y:S02]  /*c130*/  FMUL.FTZ R8, R22, R0 ;  /* 0x0000000016087220 */ /* 0x000fe40000410000 */
[----:B------:R-:W-:-:S02]  /*c140*/  FMUL.FTZ R24, R15, R2 ;  /* 0x000000020f187220 */ /* 0x000fc40000410000 */
[C---:B------:R-:W-:Y:S02]  /*c150*/  FMUL.FTZ R12, R14.reuse, R0 ;  /* 0x000000000e0c7220 */ /* 0x040fe40000410000 */
[----:B------:R-:W-:Y:S02]  /*c160*/  FFMA.FTZ R15, R15, R4, R9 ;  /* 0x000000040f0f7223 */ /* 0x000fe40000010009 */
[----:B------:R-:W-:Y:S02]  /*c170*/  FFMA.FTZ R14, R14, R3, R8 ;  /* 0x000000030e0e7223 */ /* 0x000fe40000010008 */
[----:B------:R-:W-:Y:S02]  /*c180*/  FFMA.FTZ R10, R19, R10, -R31 ;  /* 0x0000000a130a7223 */ /* 0x000fe4000001081f */
[----:B------:R-:W-:Y:S02]  /*c190*/  FFMA.FTZ R9, R18, R7, -R29 ;  /* 0x0000000712097223 */ /* 0x000fe4000001081d */
[----:B------:R-:W-:-:S02]  /*c1a0*/  FFMA.FTZ R8, R16, R11, -R33 ;  /* 0x0000000b10087223 */ /* 0x000fc40000010821 */
[----:B------:R-:W-:Y:S01]  /*c1b0*/  FFMA.FTZ R7, R21, R6, -R26 ;  /* 0x0000000615077223 */ /* 0x000fe2000001081a */
[----:B------:R-:W-:Y:S01]  /*c1c0*/  F2FP.PACK_AB R9, R9, R10 ;  /* 0x0000000a0909723e */ /* 0x000fe200000000ff */
[----:B------:R-:W-:Y:S01]  /*c1d0*/  FFMA.FTZ R2, R20, R5, -R25 ;  /* 0x0000000514027223 */ /* 0x000fe20000010819 */
[----:B------:R-:W-:Y:S01]  /*c1e0*/  F2FP.PACK_AB R8, R8, R13 ;  /* 0x0000000d0808723e */ /* 0x000fe200000000ff */
[----:B------:R-:W-:Y:S01]  /*c1f0*/  FFMA.FTZ R0, R23, R4, -R24 ;  /* 0x0000000417007223 */ /* 0x000fe20000010818 */
[----:B------:R-:W-:Y:S01]  /*c200*/  F2FP.PACK_AB R4, R36, R37 ;  /* 0x000000252404723e */ /* 0x000fe200000000ff */
[----:B------:R-:W-:Y:S01]  /*c210*/  FFMA.FTZ R3, R22, R3, -R12 ;  /* 0x0000000316037223 */ /* 0x000fe2000001080c */
[----:B------:R-:W-:Y:S02]  /*c220*/  F2FP.PACK_AB R10, R2, R7 ;  /* 0x00000007020a723e */ /* 0x000fe400000000ff */
[----:B------:R-:W-:Y:S02]  /*c230*/  F2FP.PACK_AB R5, R32, R35 ;  /* 0x000000232005723e */ /* 0x000fe400000000ff */
[----:B------:R-:W-:-:S02]  /*c240*/  F2FP.PACK_AB R11, R3, R0 ;  /* 0x00000000030b723e */ /* 0x000fc400000000ff */
[----:B------:R-:W-:Y:S02]  /*c250*/  F2FP.PACK_AB R6, R27, R30 ;  /* 0x0000001e1b06723e */ /* 0x000fe400000000ff */
[----:B------:R-:W-:Y:S01]  /*c260*/  F2FP.PACK_AB R7, R14, R15 ;  /* 0x0000000f0e07723e */ /* 0x000fe200000000ff */
[----:B------:R2:W-:Y:S04]  /*c270*/  STS.128 [R66], R8 ;  /* 0x0000000842007388 */ /* 0x0005e80000000c00 */
[----:B------:R2:W-:Y:S02]  /*c280*/  STS.128 [R28+0x6080], R4 ;  /* 0x006080041c007388 */ /* 0x0005e40000000c00 */
.L_x_253:
[----:B------:R-:W-:Y:S05]  /*c290*/  BSYNC B0 ;  /* 0x0000000000007941 */ /* 0x000fea0003800000 */
.L_x_252:
[----:B------:R-:W-:Y:S01]  /*c2a0*/  IADD3 R0, R116, 0x10, RZ ;  /* 0x0000001074007810 */ /* 0x000fe20007ffe0ff */
[----:B------:R-:W-:Y:S03]  /*c2b0*/  BSSY B0, `(.L_x_254) ;  /* 0x000005c000007945 */ /* 0x000fe60003800000 */
[----:B------:R-:W-:-:S13]  /*c2c0*/  ISETP.GE.AND P0, PT, R0, c[0x0][0x27c], PT ;  /* 0x00009f0000007a0c */ /* 0x000fda0003f06270 */
[----:B------:R-:W-:Y:S05]  /*c2d0*/  @P0 BRA `(.L_x_255) ;  /* 0x0000059000000947 */ /* 0x000fea0003800000 */
[----:B------:R-:W3:Y:S04]  /*c2e0*/  LDL R2, [R1+0x50] ;  /* 0x0000500001027983 */ /* 0x000ee80000100800 */
[----:B--2---:R-:W2:Y:S01]  /*c2f0*/  LDL R66, [R1+0x64] ;  /* 0x0000640001427983 */ /* 0x004ea20000100800 */
[----:B------:R-:W-:Y:S01]  /*c300*/  MOV R0, c[0x0][0x27c] ;  /* 0x00009f0000007a02 */ /* 0x000fe20000000f00 */
[----:B------:R-:W-:-:S03]  /*c310*/  HADD2.F32 R13, -RZ, R51.H0_H0 ;  /* 0x20000033ff0d7230 */ /* 0x000fc60000004100 */
[----:B---3--:R-:W-:-:S04]  /*c320*/  LEA.HI R0, R0, R2, RZ, 0x1d ;  /* 0x0000000200007211 */ /* 0x008fc800078fe8ff */
[----:B------:R-:W-:Y:S01]  /*c330*/  SHF.R.S32.HI R2, RZ, 0x1f, R0 ;  /* 0x0000001fff027819 */ /* 0x000fe20000011400 */
[----:B--2---:R-:W2:Y:S01]  /*c340*/  LDS.128 R4, [R66] ;  /* 0x0000000042047984 */ /* 0x004ea20000000c00 */
        /* <DEDUP_REMOVED lines=9> */
[----:B------:R-:W-:-:S04]  /*c3e0*/  HADD2.F32 R0, -RZ, R44.H0_H0 ;  /* 0x2000002cff007230 */ /* 0x000fc80000004100 */
[----:B------:R-:W3:Y:S01]  /*c3f0*/  LDS.128 R8, [R28+0x6080] ;  /* 0x006080001c087984 */ /* 0x000ee20000000c00 */
[--C-:B--2---:R-:W-:Y:S02]  /*c400*/  HADD2.F32 R17, -RZ, R4.reuse.H0_H0 ;  /* 0x20000004ff117230 */ /* 0x104fe40000004100 */
[----:B------:R-:W-:Y:S02]  /*c410*/  HADD2.F32 R16, -RZ, R4.H1_H1 ;  /* 0x30000004ff107230 */ /* 0x000fe40000004100 */
[--C-:B------:R-:W-:Y:S02]  /*c420*/  HADD2.F32 R23, -RZ, R7.reuse.H0_H0 ;  /* 0x20000007ff177230 */ /* 0x100fe40000004100 */
[----:B------:R-:W-:Y:S01]  /*c430*/  HADD2.F32 R22, -RZ, R7.H1_H1 ;  /* 0x30000007ff167230 */ /* 0x000fe20000004100 */
[----:B------:R-:W-:Y:S01]  /*c440*/  FMUL.FTZ R7, R17, R2 ;  /* 0x0000000211077220 */ /* 0x000fe20000410000 */
[--C-:B------:R-:W-:Y:S02]  /*c450*/  HADD2.F32 R19, -RZ, R5.reuse.H0_H0 ;  /* 0x20000005ff137230 */ /* 0x100fe40000004100 */
[----:B------:R-:W-:-:S02]  /*c460*/  HADD2.F32 R18, -RZ, R5.H1_H1 ;  /* 0x30000005ff127230 */ /* 0x000fc40000004100 */
[----:B------:R-:W-:Y:S02]  /*c470*/  HADD2.F32 R5, -RZ, R46.H0_H0 ;  /* 0x2000002eff057230 */ /* 0x000fe40000004100 */
[--C-:B------:R-:W-:Y:S02]  /*c480*/  HADD2.F32 R21, -RZ, R6.reuse.H0_H0 ;  /* 0x20000006ff157230 */ /* 0x100fe40000004100 */
[----:B------:R-:W-:Y:S02]  /*c490*/  HADD2.F32 R20, -RZ, R6.H1_H1 ;  /* 0x30000006ff147230 */ /* 0x000fe40000004100 */
[--C-:B---3--:R-:W-:Y:S02]  /*c4a0*/  HADD2.F32 R4, -RZ, R8.reuse.H0_H0 ;  /* 0x20000008ff047230 */ /* 0x108fe40000004100 */
[--C-:B------:R-:W-:Y:S02]  /*c4b0*/  HADD2.F32 R15, -RZ, R11.reuse.H0_H0 ;  /* 0x2000000bff0f7230 */ /* 0x100fe40000004100 */
[----:B------:R-:W-:Y:S01]  /*c4c0*/  HADD2.F32 R14, -RZ, R11.H1_H1 ;  /* 0x3000000bff0e7230 */ /* 0x000fe20000004100 */
[----:B------:R-:W-:Y:S01]  /*c4d0*/  FMUL.FTZ R34, R4, R2 ;  /* 0x0000000204227220 */ /* 0x000fe20000410000 */
[----:B------:R-:W-:Y:S01]  /*c4e0*/  HADD2.F32 R3, -RZ, R8.H1_H1 ;  /* 0x30000008ff037230 */ /* 0x000fe20000004100 */
[-C--:B------:R-:W-:Y:S01]  /*c4f0*/  FMUL.FTZ R2, R16, R0.reuse ;  /* 0x0000000010027220 */ /* 0x080fe20000410000 */
[----:B------:R-:W-:Y:S01]  /*c500*/  HADD2.F32 R11, -RZ, R51.H1_H1 ;  /* 0x30000033ff0b7230 */ /* 0x000fe20000004100 */
[----:B------:R-:W-:Y:S01]  /*c510*/  FFMA.FTZ R37, R4, R13, R7 ;  /* 0x0000000d04257223 */ /* 0x000fe20000010007 */
[--C-:B------:R-:W-:Y:S01]  /*c520*/  HADD2.F32 R8, -RZ, R10.reuse.H0_H0 ;  /* 0x2000000aff087230 */ /* 0x100fe20000004100 */
[----:B------:R-:W-:Y:S01]  /*c530*/  FMUL.FTZ R4, R19, R5 ;  /* 0x0000000513047220 */ /* 0x000fe20000410000 */
[----:B------:R-:W-:Y:S01]  /*c540*/  HADD2.F32 R12, -RZ, R10.H1_H1 ;  /* 0x3000000aff0c7230 */ /* 0x000fe20000004100 */
[C---:B------:R-:W-:Y:S01]  /*c550*/  FFMA.FTZ R36, R3.reuse, R11, R2 ;  /* 0x0000000b03247223 */ /* 0x040fe20000010002 */
[----:B------:R-:W-:Y:S01]  /*c560*/  HADD2.F32 R6, -RZ, R9.H0_H0 ;  /* 0x20000009ff067230 */ /* 0x000fe20000004100 */
[----:B------:R-:W-:Y:S01]  /*c570*/  FMUL.FTZ R33, R3, R0 ;  /* 0x0000000003217220 */ /* 0x000fe20000410000 */
[----:B------:R-:W-:Y:S01]  /*c580*/  HADD2.F32 R10, -RZ, R52.H0_H0 ;  /* 0x20000034ff0a7230 */ /* 0x000fe20000004100 */
[----:B------:R-:W-:Y:S01]  /*c590*/  FFMA.FTZ R13, R17, R13, -R34 ;  /* 0x0000000d110d7223 */ /* 0x000fe20000010822 */
[----:B------:R-:W-:Y:S01]  /*c5a0*/  HADD2.F32 R2, -RZ, R47.H0_H0 ;  /* 0x2000002fff027230 */ /* 0x000fe20000004100 */
[C---:B------:R-:W-:Y:S01]  /*c5b0*/  FMUL.FTZ R31, R6.reuse, R5 ;  /* 0x00000005061f7220 */ /* 0x040fe20000410000 */
[----:B------:R-:W-:Y:S01]  /*c5c0*/  HADD2.F32 R0, -RZ, R48.H1_H1 ;  /* 0x30000030ff007230 */ /* 0x000fe20000004100 */
[----:B------:R-:W-:Y:S01]  /*c5d0*/  FFMA.FTZ R35, R6, R10, R4 ;  /* 0x0000000a06237223 */ /* 0x000fe20000010004 */
[----:B------:R-:W-:Y:S01]  /*c5e0*/  HADD2.F32 R9, -RZ, R9.H1_H1 ;  /* 0x30000009ff097230 */ /* 0x000fe20000004100 */
[----:B------:R-:W-:Y:S01]  /*c5f0*/  FMUL.FTZ R5, R18, R2 ;  /* 0x0000000212057220 */ /* 0x000fe20000410000 */
[----:B------:R-:W-:Y:S01]  /*c600*/  HADD2.F32 R7, -RZ, R52.H1_H1 ;  /* 0x30000034ff077230 */ /* 0x000fe20000004100 */
[----:B------:R-:W-:Y:S01]  /*c610*/  FMUL.FTZ R4, R21, R0 ;  /* 0x0000000015047220 */ /* 0x000fe20000410000 */
[----:B------:R-:W-:Y:S01]  /*c620*/  HADD2.F32 R6, -RZ, R53.H0_H0 ;  /* 0x20000035ff067230 */ /* 0x000fe20000004100 */
[C---:B------:R-:W-:Y:S01]  /*c630*/  FMUL.FTZ R29, R9.reuse, R2 ;  /* 0x00000002091d7220 */ /* 0x040fe20000410000 */
[----:B------:R-:W-:Y:S01]  /*c640*/  HADD2.F32 R3, -RZ, R49.H0_H0 ;  /* 0x20000031ff037230 */ /* 0x000fe20000004100 */
[----:B------:R-:W-:Y:S01]  /*c650*/  FFMA.FTZ R32, R9, R7, R5 ;  /* 0x0000000709207223 */ /* 0x000fe20000010005 */
[----:B------:R-:W-:Y:S01]  /*c660*/  HADD2.F32 R5, -RZ, R53.H1_H1 ;  /* 0x30000035ff057230 */ /* 0x000fe20000004100 */
[----:B------:R-:W-:Y:S01]  /*c670*/  FFMA.FTZ R30, R8, R6, R4 ;  /* 0x00000006081e7223 */ /* 0x000fe20000010004 */
[----:B------:R-:W-:Y:S01]  /*c680*/  HADD2.F32 R2, -RZ, R50.H1_H1 ;  /* 0x30000032ff027230 */ /* 0x000fe20000004100 */
[----:B------:R-:W-:-:S02]  /*c690*/  FMUL.FTZ R4, R20, R3 ;  /* 0x0000000314047220 */ /* 0x000fc40000410000 */
[----:B------:R-:W-:Y:S01]  /*c6a0*/  FMUL.FTZ R26, R8, R0 ;  /* 0x00000000081a7220 */ /* 0x000fe20000410000 */
[----:B------:R-:W-:Y:S01]  /*c6b0*/  HADD2.F32 R0, -RZ, R49.H1_H1 ;  /* 0x30000031ff007230 */ /* 0x000fe20000004100 */
[C---:B------:R-:W-:Y:S01]  /*c6c0*/  FFMA.FTZ R27, R12.reuse, R5, R4 ;  /* 0x000000050c1b7223 */ /* 0x040fe20000010004 */
[--C-:B------:R-:W-:Y:S01]  /*c6d0*/  HADD2.F32 R4, -RZ, R54.reuse.H1_H1 ;  /* 0x30000036ff047230 */ /* 0x100fe20000004100 */
        /* <DEDUP_REMOVED lines=25> */
.L_x_255:
[----:B------:R-:W-:Y:S05]  /*c870*/  BSYNC B0 ;  /* 0x0000000000007941 */ /* 0x000fea0003800000 */
.L_x_254:
[----:B------:R-:W-:-:S04]  /*c880*/  IADD3 R0, R116, 0x20, RZ ;  /* 0x0000002074007810 */ /* 0x000fc80007ffe0ff */
        /* <DEDUP_REMOVED lines=54> */
[----:B------:R-:W-:Y:S01]  /*cbf0*/  HADD2.F32 R6, -RZ, R61.H0_H0 ;  /* 0x2000003dff067230 */ /* 0x000fe20000004100 */
[C---:B------:R-:W-:Y:S01]  /*cc00*/  FMUL.FTZ R29, R9.reuse, R2 ;  /* 0x00000002091d7220 */ /* 0x040fe20000410000 */
[----:B------:R-:W-:Y:S01]  /*cc10*/  HADD2.F32 R3, -RZ, R57.H1_H1 ;  /* 0x30000039ff037230 */ /* 0x000fe20000004100 */
[----:B------:R-:W-:Y:S01]  /*cc20*/  FFMA.FTZ R32, R9, R7, R5 ;  /* 0x0000000709207223 */ /* 0x000fe20000010005 */
[----:B------:R-:W-:Y:S01]  /*cc30*/  HADD2.F32 R5, -RZ, R61.H1_H1 ;  /* 0x3000003dff057230 */ /* 0x000fe20000004100 */
[----:B------:R-:W-:Y:S01]  /*cc40*/  FFMA.FTZ R30, R8, R6, R4 ;  /* 0x00000006081e7223 */ /* 0x000fe20000010004 */
[----:B------:R-:W-:Y:S01]  /*cc50*/  HADD2.F32 R2, -RZ, R58.H1_H1 ;  /* 0x3000003aff027230 */ /* 0x000fe20000004100 */
[----:B------:R-:W-:-:S02]  /*cc60*/  FMUL.FTZ R4, R20, R3 ;  /* 0x0000000314047220 */ /* 0x000fc40000410000 */
[----:B------:R-:W-:Y:S01]  /*cc70*/  FMUL.FTZ R26, R8, R0 ;  /* 0x00000000081a7220 */ /* 0x000fe20000410000 */
[----:B------:R-:W-:Y:S01]  /*cc80*/  HADD2.F32 R0, -RZ, R58.H0_H0 ;  /* 0x2000003aff007230 */ /* 0x000fe20000004100 */
        /* <DEDUP_REMOVED lines=27> */
.L_x_251:
[----:B------:R-:W-:Y:S05]  /*ce40*/  BSYNC B1 ;  /* 0x0000000000017941 */ /* 0x000fea0003800000 */
.L_x_250:
[----:B------:R-:W-:-:S04]  /*ce50*/  IADD3 R0, R237, 0x40, RZ ;  /* 0x00000040ed007810 */ /* 0x000fc80007ffe0ff */
[----:B------:R-:W-:-:S13]  /*ce60*/  ISETP.GE.AND P0, PT, R0, R38, PT ;  /* 0x000000260000720c */ /* 0x000fda0003f06270 */
[----:B------:R-:W-:Y:S05]  /*ce70*/  @P0 BRA `(.L_x_237) ;  /* 0x000011d000000947 */ /* 0x000fea0003800000 */
[----:B-----5:R3:W5:Y:S04]  /*ce80*/  LDL R68, [R1+0x40] ;  /* 0x0000400001447983 */ /* 0x0207680000100800 */
[----:B------:R3:W5:Y:S04]  /*ce90*/  LDL R67, [R1+0x44] ;  /* 0x0000440001437983 */ /* 0x0007680000100800 */
[----:B--2---:R3:W5:Y:S01]  /*cea0*/  LDL R66, [R1+0x48] ;  /* 0x0000480001427983 */ /* 0x0047620000100800 */
[----:B------:R-:W-:Y:S01]  /*ceb0*/  ISETP.GE.AND P0, PT, R116, c[0x0][0x27c], PT ;  /* 0x00009f0074007a0c */ /* 0x000fe20003f06270 */
[----:B------:R-:W-:-:S12]  /*cec0*/  BSSY B0, `(.L_x_256) ;  /* 0x000005e000007945 */ /* 0x000fd80003800000 */
[----:B------:R-:W-:Y:S05]  /*ced0*/  @P0 BRA `(.L_x_257) ;  /* 0x000005c000000947 */ /* 0x000fea0003800000 */
[----:B------:R-:W2:Y:S04]  /*cee0*/  LDL R69, [R1+0x68] ;  /* 0x0000680001457983 */ /* 0x000ea80000100800 */
[----:B------:R-:W4:Y:S02]  /*cef0*/  S2R R0, SR_TID.X ;  /* 0x0000000000007919 */ /* 0x000f240000002100 */
[----:B----4-:R-:W-:-:S04]  /*cf00*/  LEA.HI R2, R0, R0, RZ, 0x1 ;  /* 0x0000000000027211 */ /* 0x010fc800078f08ff */
[----:B------:R-:W-:-:S04]  /*cf10*/  LOP3.LUT R2, R2, 0xfffffffe, RZ, 0xc0, !PT ;  /* 0xfffffffe02027812 */ /* 0x000fc800078ec0ff */
[----:B------:R-:W-:Y:S02]  /*cf20*/  IADD3 R2, -R2, R0, RZ ;  /* 0x0000000002027210 */ /* 0x000fe40007ffe1ff */
[----:B------:R-:W-:-:S04]  /*cf30*/  MOV R0, c[0x0][0x27c] ;  /* 0x00009f0000007a02 */ /* 0x000fc80000000f00 */
        /* <DEDUP_REMOVED lines=8> */
[----:B------:R-:W-:-:S04]  /*cfc0*/  IADD3 R0, R2, R0, R66 ;  /* 0x0000000002007210 */ /* 0x000fc80007ffe042 */
[----:B------:R-:W-:-:S05]  /*cfd0*/  SHF.L.U32 R28, R0, 0x1, RZ ;  /* 0x00000001001c7819 */ /* 0x000fca00000006ff */
[----:B------:R-:W4:Y:S01]  /*cfe0*/  LDS.128 R8, [R28+0x6080] ;  /* 0x006080001c087984 */ /* 0x000f220000000c00 */
[--C-:B------:R-:W-:Y:S02]  /*cff0*/  HADD2.F32 R2, -RZ, R39.reuse.H0_H0 ;  /* 0x20000027ff027230 */ /* 0x100fe40000004100 */
[----:B------:R-:W-:Y:S02]  /*d000*/  HADD2.F32 R0, -RZ, R39.H1_H1 ;  /* 0x30000027ff007230 */ /* 0x000fe40000004100 */
[----:B------:R-:W-:Y:S02]  /*d010*/  HADD2.F32 R13, -RZ, R43.H1_H1 ;  /* 0x3000002bff0d7230 */ /* 0x000fe40000004100 */
[--C-:B----4-:R-:W-:Y:S02]  /*d020*/  HADD2.F32 R15, -RZ, R11.reuse.H0_H0 ;  /* 0x2000000bff0f7230 */ /* 0x110fe40000004100 */
[----:B------:R-:W-:Y:S02]  /*d030*/  HADD2.F32 R14, -RZ, R11.H1_H1 ;  /* 0x3000000bff0e7230 */ /* 0x000fe40000004100 */
[----:B------:R-:W-:-:S02]  /*d040*/  HADD2.F32 R3, -RZ, R8.H1_H1 ;  /* 0x30000008ff037230 */ /* 0x000fc40000004100 */
[----:B------:R-:W-:Y:S02]  /*d050*/  HADD2.F32 R11, -RZ, R44.H1_H1 ;  /* 0x3000002cff0b7230 */ /* 0x000fe40000004100 */
[----:B------:R-:W-:Y:S01]  /*d060*/  HADD2.F32 R12, -RZ, R10.H1_H1 ;  /* 0x3000000aff0c7230 */ /* 0x000fe20000004100 */
[----:B------:R-:W-:Y:S01]  /*d070*/  FMUL.FTZ R33, R0, R3 ;  /* 0x0000000300217220 */ /* 0x000fe20000410000 */
[----:B--2---:R-:W2:Y:S02]  /*d080*/  LDS.128 R4, [R69] ;  /* 0x0000000045047984 */ /* 0x004ea40000000c00 */
[--C-:B--2---:R-:W-:Y:S02]  /*d090*/  HADD2.F32 R17, -RZ, R4.reuse.H0_H0 ;  /* 0x20000004ff117230 */ /* 0x104fe40000004100 */
[----:B------:R-:W-:Y:S02]  /*d0a0*/  HADD2.F32 R16, -RZ, R4.H1_H1 ;  /* 0x30000004ff107230 */ /* 0x000fe40000004100 */
[----:B------:R-:W-:-:S02]  /*d0b0*/  HADD2.F32 R4, -RZ, R8.H0_H0 ;  /* 0x20000008ff047230 */ /* 0x000fc40000004100 */
[--C-:B------:R-:W-:Y:S02]  /*d0c0*/  HADD2.F32 R23, -RZ, R7.reuse.H0_H0 ;  /* 0x20000007ff177230 */ /* 0x100fe40000004100 */
[----:B------:R-:W-:Y:S01]  /*d0d0*/  HADD2.F32 R22, -RZ, R7.H1_H1 ;  /* 0x30000007ff167230 */ /* 0x000fe20000004100 */
[C---:B------:R-:W-:Y:S01]  /*d0e0*/  FMUL.FTZ R7, R2.reuse, R17 ;  /* 0x0000001102077220 */ /* 0x040fe20000410000 */
        /* <DEDUP_REMOVED lines=8> */
[----:B------:R-:W-:-:S02]  /*d170*/  HADD2.F32 R20, -RZ, R6.H1_H1 ;  /* 0x30000006ff147230 */ /* 0x000fc40000004100 */
[----:B------:R-:W-:Y:S01]  /*d180*/  HADD2.F32 R8, -RZ, R10.H0_H0 ;  /* 0x2000000aff087230 */ /* 0x000fe20000004100 */
[C---:B------:R-:W-:Y:S01]  /*d190*/  FMUL.FTZ R4, R5.reuse, R19 ;  /* 0x0000001305047220 */ /* 0x040fe20000410000 */
[----:B------:R-:W-:Y:S02]  /*d1a0*/  HADD2.F32 R6, -RZ, R9.H0_H0 ;  /* 0x20000009ff067230 */ /* 0x000fe40000004100 */
[----:B------:R-:W-:Y:S02]  /*d1b0*/  HADD2.F32 R10, -RZ, R45.H1_H1 ;  /* 0x3000002dff0a7230 */ /* 0x000fe40000004100 */
[----:B------:R-:W-:Y:S02]  /*d1c0*/  HADD2.F32 R2, -RZ, R40.H1_H1 ;  /* 0x30000028ff027230 */ /* 0x000fe40000004100 */
[----:B------:R-:W-:Y:S01]  /*d1d0*/  HADD2.F32 R0, -RZ, R41.H0_H0 ;  /* 0x20000029ff007230 */ /* 0x000fe20000004100 */
[-C--:B------:R-:W-:Y:S01]  /*d1e0*/  FMUL.FTZ R31, R5, R6.reuse ;  /* 0x00000006051f7220 */ /* 0x080fe20000410000 */
[----:B------:R-:W-:Y:S01]  /*d1f0*/  HADD2.F32 R9, -RZ, R9.H1_H1 ;  /* 0x30000009ff097230 */ /* 0x000fe20000004100 */
[----:B------:R-:W-:Y:S01]  /*d200*/  FFMA.FTZ R35, R10, R6, R4 ;  /* 0x000000060a237223 */ /* 0x000fe20000010004 */
[----:B------:R-:W-:Y:S01]  /*d210*/  HADD2.F32 R7, -RZ, R46.H1_H1 ;  /* 0x3000002eff077230 */ /* 0x000fe20000004100 */
[----:B------:R-:W-:Y:S01]  /*d220*/  FMUL.FTZ R5, R2, R18 ;  /* 0x0000001202057220 */ /* 0x000fe20000410000 */
[----:B------:R-:W-:Y:S01]  /*d230*/  HADD2.F32 R6, -RZ, R47.H1_H1 ;  /* 0x3000002fff067230 */ /* 0x000fe20000004100 */
[----:B------:R-:W-:Y:S01]  /*d240*/  FMUL.FTZ R4, R0, R21 ;  /* 0x0000001500047220 */ /* 0x000fe20000410000 */
[----:B------:R-:W-:Y:S01]  /*d250*/  HADD2.F32 R3, -RZ, R41.H1_H1 ;  /* 0x30000029ff037230 */ /* 0x000fe20000004100 */
[----:B------:R-:W-:Y:S01]  /*d260*/  FFMA.FTZ R32, R7, R9, R5 ;  /* 0x0000000907207223 */ /* 0x000fe20000010005 */
[----:B------:R-:W-:Y:S01]  /*d270*/  HADD2.F32 R5, -RZ, R48.H0_H0 ;  /* 0x20000030ff057230 */ /* 0x000fe20000004100 */
[----:B------:R-:W-:-:S02]  /*d280*/  FFMA.FTZ R30, R6, R8, R4 ;  /* 0x00000008061e7223 */ /* 0x000fc40000010004 */
[----:B------:R-:W-:Y:S01]  /*d290*/  FMUL.FTZ R29, R2, R9 ;  /* 0x00000009021d7220 */ /* 0x000fe20000410000 */
[--C-:B------:R-:W-:Y:S01]  /*d2a0*/  HADD2.F32 R2, -RZ, R42.reuse.H1_H1 ;  /* 0x3000002aff027230 */ /* 0x100fe20000004100 */
[----:B------:R-:W-:Y:S02]  /*d2b0*/  FMUL.FTZ R4, R3, R20 ;  /* 0x0000001403047220 */ /* 0x000fe40000410000 */
[----:B------:R-:W-:Y:S01]  /*d2c0*/  FMUL.FTZ R26, R0, R8 ;  /* 0x00000008001a7220 */ /* 0x000fe20000410000 */
[----:B------:R-:W-:Y:S01]  /*d2d0*/  HADD2.F32 R0, -RZ, R42.H0_H0 ;  /* 0x2000002aff007230 */ /* 0x000fe20000004100 */
[-C--:B------:R-:W-:Y:S01]  /*d2e0*/  FFMA.FTZ R27, R5, R12.reuse, R4 ;  /* 0x0000000c051b7223 */ /* 0x080fe20000010004 */
[----:B------:R-:W-:Y:S01]  /*d2f0*/  HADD2.F32 R4, -RZ, R50.H0_H0 ;  /* 0x20000032ff047230 */ /* 0x000fe20000004100 */
[----:B------:R-:W-:Y:S01]  /*d300*/  FMUL.FTZ R25, R3, R12 ;  /* 0x0000000c03197220 */ /* 0x000fe20000410000 */
[----:B------:R-:W-:Y:S01]  /*d310*/  HADD2.F32 R3, -RZ, R45.H0_H0 ;  /* 0x2000002dff037230 */ /* 0x000fe20000004100 */
[----:B------:R-:W-:-:S02]  /*d320*/  FMUL.FTZ R9, R2, R23 ;  /* 0x0000001702097220 */ /* 0x000fc40000410000 */
[----:B------:R-:W-:Y:S02]  /*d330*/  FMUL.FTZ R8, R0, R22 ;  /* 0x0000001600087220 */ /* 0x000fe40000410000 */
[-C--:B------:R-:W-:Y:S02]  /*d340*/  FMUL.FTZ R24, R2, R15.reuse ;  /* 0x0000000f02187220 */ /* 0x080fe40000410000 */
[-C--:B------:R-:W-:Y:S02]  /*d350*/  FMUL.FTZ R12, R0, R14.reuse ;  /* 0x0000000e000c7220 */ /* 0x080fe40000410000 */
[----:B------:R-:W-:Y:S02]  /*d360*/  FFMA.FTZ R15, R4, R15, R9 ;  /* 0x0000000f040f7223 */ /* 0x000fe40000010009 */
[----:B------:R-:W-:Y:S02]  /*d370*/  FFMA.FTZ R14, R3, R14, R8 ;  /* 0x0000000e030e7223 */ /* 0x000fe40000010008 */
[----:B------:R-:W-:-:S02]  /*d380*/  FFMA.FTZ R10, R10, R19, -R31 ;  /* 0x000000130a0a7223 */ /* 0x000fc4000001081f */
[----:B------:R-:W-:Y:S02]  /*d390*/  FFMA.FTZ R9, R7, R18, -R29 ;  /* 0x0000001207097223 */ /* 0x000fe4000001081d */
[----:B------:R-:W-:Y:S02]  /*d3a0*/  FFMA.FTZ R13, R13, R17, -R34 ;  /* 0x000000110d0d7223 */ /* 0x000fe40000010822 */
[----:B------:R-:W-:Y:S02]  /*d3b0*/  FFMA.FTZ R8, R11, R16, -R33 ;  /* 0x000000100b087223 */ /* 0x000fe40000010821 */
[----:B------:R-:W-:Y:S02]  /*d3c0*/  FFMA.FTZ R7, R6, R21, -R26 ;  /* 0x0000001506077223 */ /* 0x000fe4000001081a */
[----:B------:R-:W-:Y:S02]  /*d3d0*/  FFMA.FTZ R2, R5, R20, -R25 ;  /* 0x0000001405027223 */ /* 0x000fe40000010819 */
[----:B------:R-:W-:-:S02]  /*d3e0*/  FFMA.FTZ R0, R4, R23, -R24 ;  /* 0x0000001704007223 */ /* 0x000fc40000010818 */
[----:B------:R-:W-:Y:S01]  /*d3f0*/  FFMA.FTZ R3, R3, R22, -R12 ;  /* 0x0000001603037223 */ /* 0x000fe2000001080c */
[----:B------:R-:W-:Y:S02]  /*d400*/  F2FP.PACK_AB R9, R9, R10 ;  /* 0x0000000a0909723e */ /* 0x000fe400000000ff */
[----:B------:R-:W-:Y:S02]  /*d410*/  F2FP.PACK_AB R8, R8, R13 ;  /* 0x0000000d0808723e */ /* 0x000fe400000000ff */
[----:B------:R-:W-:Y:S02]  /*d420*/  F2FP.PACK_AB R10, R2, R7 ;  /* 0x00000007020a723e */ /* 0x000fe400000000ff */
[----:B------:R-:W-:Y:S02]  /*d430*/  F2FP.PACK_AB R11, R3, R0 ;  /* 0x00000000030b723e */ /* 0x000fe400000000ff */
[----:B------:R-:W-:Y:S02]  /*d440*/  F2FP.PACK_AB R4, R36, R37 ;  /* 0x000000252404723e */ /* 0x000fe400000000ff */
[----:B------:R-:W-:-:S02]  /*d450*/  F2FP.PACK_AB R5, R32, R35 ;  /* 0x000000232005723e */ /* 0x000fc400000000ff */
[----:B------:R-:W-:Y:S02]  /*d460*/  F2FP.PACK_AB R6, R27, R30 ;  /* 0x0000001e1b06723e */ /* 0x000fe400000000ff */
[----:B------:R-:W-:Y:S01]  /*d470*/  F2FP.PACK_AB R7, R14, R15 ;  /* 0x0000000f0e07723e */ /* 0x000fe200000000ff */
[----:B------:R2:W-:Y:S04]  /*d480*/  STS.128 [R69], R8 ;  /* 0x0000000845007388 */ /* 0x0005e80000000c00 */
[----:B------:R2:W-:Y:S02]  /*d490*/  STS.128 [R28+0x6080], R4 ;  /* 0x006080041c007388 */ /* 0x0005e40000000c00 */
.L_x_257:
[----:B------:R-:W-:Y:S05]  /*d4a0*/  BSYNC B0 ;  /* 0x0000000000007941 */ /* 0x000fea0003800000 */
.L_x_256:
[----:B------:R-:W-:Y:S01]  /*d4b0*/  IADD3 R0, R116, 0x10, RZ ;  /* 0x0000001074007810 */ /* 0x000fe20007ffe0ff */
[----:B------:R-:W-:Y:S03]  /*d4c0*/  BSSY B0, `(.L_x_258) ;  /* 0x000005c000007945 */ /* 0x000fe60003800000 */
[----:B------:R-:W-:-:S13]  /*d4d0*/  ISETP.GE.AND P0, PT, R0, c[0x0][0x27c], PT ;  /* 0x00009f0000007a0c */ /* 0x000fda0003f06270 */
[----:B------:R-:W-:Y:S05]  /*d4e0*/  @P0 BRA `(.L_x_259) ;  /* 0x0000059000000947 */ /* 0x000fea0003800000 */
[----:B------:R-:W4:Y:S04]  /*d4f0*/  LDL R2, [R1+0x50] ;  /* 0x0000500001027983 */ /* 0x000f280000100800 */
[----:B--2---:R-:W2:Y:S01]  /*d500*/  LDL R38, [R1+0x60] ;  /* 0x0000600001267983 */ /* 0x004ea20000100800 */
[----:B------:R-:W-:Y:S01]  /*d510*/  MOV R0, c[0x0][0x27c] ;  /* 0x00009f0000007a02 */ /* 0x000fe20000000f00 */
[----:B------:R-:W-:-:S03]  /*d520*/  HADD2.F32 R13, -RZ, R51.H0_H0 ;  /* 0x20000033ff0d7230 */ /* 0x000fc60000004100 */
[----:B----4-:R-:W-:-:S04]  /*d530*/  LEA.HI R0, R0, R2, RZ, 0x1d ;  /* 0x0000000200007211 */ /* 0x010fc800078fe8ff */
        /* <DEDUP_REMOVED lines=12> */
[----:B------:R-:W4:Y:S01]  /*d600*/  LDS.128 R8, [R28+0x6080] ;  /* 0x006080001c087984 */ /* 0x000f220000000c00 */
        /* <DEDUP_REMOVED lines=10> */
[--C-:B----4-:R-:W-:Y:S02]  /*d6b0*/  HADD2.F32 R4, -RZ, R8.reuse.H0_H0 ;  /* 0x20000008ff047230 */ /* 0x110fe40000004100 */
[--C-:B------:R-:W-:Y:S02]  /*d6c0*/  HADD2.F32 R15, -RZ, R11.reuse.H0_H0 ;  /* 0x2000000bff0f7230 */ /* 0x100fe40000004100 */
[----:B------:R-:W-:Y:S01]  /*d6d0*/  HADD2.F32 R14, -RZ, R11.H1_H1 ;  /* 0x3000000bff0e7230 */ /* 0x000fe20000004100 */
[----:B------:R-:W-:Y:S01]  /*d6e0*/  FMUL.FTZ R34, R2, R4 ;  /* 0x0000000402227220 */ /* 0x000fe20000410000 */
[----:B------:R-:W-:Y:S01]  /*d6f0*/  HADD2.F32 R3, -RZ, R8.H1_H1 ;  /* 0x30000008ff037230 */ /* 0x000fe20000004100 */
[C---:B------:R-:W-:Y:S01]  /*d700*/  FMUL.FTZ R2, R0.reuse, R16 ;  /* 0x0000001000027220 */ /* 0x040fe20000410000 */
[----:B------:R-:W-:Y:S01]  /*d710*/  HADD2.F32 R11, -RZ, R51.H1_H1 ;  /* 0x30000033ff0b7230 */ /* 0x000fe20000004100 */
[----:B------:R-:W-:Y:S01]  /*d720*/  FFMA.FTZ R37, R13, R4, R7 ;  /* 0x000000040d257223 */ /* 0x000fe20000010007 */
[--C-:B------:R-:W-:Y:S01]  /*d730*/  HADD2.F32 R8, -RZ, R10.reuse.H0_H0 ;  /* 0x2000000aff087230 */ /* 0x100fe20000004100 */
[----:B------:R-:W-:Y:S01]  /*d740*/  FMUL.FTZ R4, R5, R19 ;  /* 0x0000001305047220 */ /* 0x000fe20000410000 */
[----:B------:R-:W-:Y:S01]  /*d750*/  HADD2.F32 R12, -RZ, R10.H1_H1 ;  /* 0x3000000aff0c7230 */ /* 0x000fe20000004100 */
[-C--:B------:R-:W-:Y:S01]  /*d760*/  FFMA.FTZ R36, R11, R3.reuse, R2 ;  /* 0x000000030b247223 */ /* 0x080fe20000010002 */
[----:B------:R-:W-:Y:S01]  /*d770*/  HADD2.F32 R6, -RZ, R9.H0_H0 ;  /* 0x20000009ff067230 */ /* 0x000fe20000004100 */
[----:B------:R-:W-:Y:S01]  /*d780*/  FMUL.FTZ R33, R0, R3 ;  /* 0x0000000300217220 */ /* 0x000fe20000410000 */
[----:B------:R-:W-:Y:S01]  /*d790*/  HADD2.F32 R10, -RZ, R52.H0_H0 ;  /* 0x20000034ff0a7230 */ /* 0x000fe20000004100 */
[----:B------:R-:W-:Y:S01]  /*d7a0*/  FFMA.FTZ R13, R13, R17, -R34 ;  /* 0x000000110d0d7223 */ /* 0x000fe20000010822 */
        /* <DEDUP_REMOVED lines=8> */
[----:B------:R-:W-:Y:S01]  /*d830*/  HADD2.F32 R6, -RZ, R53.H0_H0 ;  /* 0x20000035ff067230 */ /* 0x000fe20000004100 */
[-C--:B------:R-:W-:Y:S01]  /*d840*/  FMUL.FTZ R29, R2, R9.reuse ;  /* 0x00000009021d7220 */ /* 0x080fe20000410000 */
        /* <DEDUP_REMOVED lines=8> */
[-C--:B------:R-:W-:Y:S01]  /*d8d0*/  FFMA.FTZ R27, R5, R12.reuse, R4 ;  /* 0x0000000c051b7223 */ /* 0x080fe20000010004 */
[--C-:B------:R-:W-:Y:S01]  /*d8e0*/  HADD2.F32 R4, -RZ, R54.reuse.H1_H1 ;  /* 0x30000036ff047230 */ /* 0x100fe20000004100 */
[----:B------:R-:W-:Y:S01]  /*d8f0*/  FMUL.FTZ R25, R3, R12 ;  /* 0x0000000c03197220 */ /* 0x000fe20000410000 */
[----:B------:R-:W-:Y:S01]  /*d900*/  HADD2.F32 R3, -RZ, R54.H0_H0 ;  /* 0x20000036ff037230 */ /* 0x000fe20000004100 */
[----:B------:R-:W-:Y:S02]  /*d910*/  FMUL.FTZ R9, R2, R23 ;  /* 0x0000001702097220 */ /* 0x000fe40000410000 */
[----:B------:R-:W-:Y:S02]  /*d920*/  FMUL.FTZ R8, R0, R22 ;  /* 0x0000001600087220 */ /* 0x000fe40000410000 */
[----:B------:R-:W-:-:S02]  /*d930*/  FMUL.FTZ R24, R2, R15 ;  /* 0x0000000f02187220 */ /* 0x000fc40000410000 */
[-C--:B------:R-:W-:Y:S02]  /*d940*/  FMUL.FTZ R12, R0, R14.reuse ;  /* 0x0000000e000c7220 */ /* 0x080fe40000410000 */
        /* <DEDUP_REMOVED lines=19> */
.L_x_259:
[----:B------:R-:W-:Y:S05]  /*da80*/  BSYNC B0 ;  /* 0x0000000000007941 */ /* 0x000fea0003800000 */
.L_x_258:
[----:B------:R-:W-:-:S04]  /*da90*/  IADD3 R0, R116, 0x20, RZ ;  /* 0x0000002074007810 */ /* 0x000fc80007ffe0ff */
        /* <DEDUP_REMOVED lines=46> */
[----:B------:R-:W-:Y:S01]  /*dd80*/  HADD2.F32 R2, -RZ, R56.H1_H1 ;  /* 0x30000038ff027230 */ /* 0x000fe20000004100 */
[-C--:B------:R-:W-:Y:S01]  /*dd90*/  FMUL.FTZ R31, R5, R6.reuse ;  /* 0x00000006051f7220 */ /* 0x080fe20000410000 */
[----:B------:R-:W-:Y:S01]  /*dda0*/  HADD2.F32 R0, -RZ, R57.H0_H0 ;  /* 0x20000039ff007230 */ /* 0x000fe20000004100 */
[----:B------:R-:W-:Y:S01]  /*ddb0*/  FFMA.FTZ R35, R10, R6, R4 ;  /* 0x000000060a237223 */ /* 0x000fe20000010004 */
[----:B------:R-:W-:Y:S01]  /*ddc0*/  HADD2.F32 R9, -RZ, R9.H1_H1 ;  /* 0x30000009ff097230 */ /* 0x000fe20000004100 */
[----:B------:R-:W-:Y:S01]  /*ddd0*/  FMUL.FTZ R5, R2, R18 ;  /* 0x0000001202057220 */ /* 0x000fe20000410000 */
[----:B------:R-:W-:Y:S01]  /*dde0*/  HADD2.F32 R7, -RZ, R60.H1_H1 ;  /* 0x3000003cff077230 */ /* 0x000fe20000004100 */
[----:B------:R-:W-:Y:S01]  /*ddf0*/  FMUL.FTZ R4, R0, R21 ;  /* 0x0000001500047220 */ /* 0x000fe20000410000 */
[----:B------:R-:W-:Y:S01]  /*de00*/  HADD2.F32 R6, -RZ, R61.H0_H0 ;  /* 0x2000003dff067230 */ /* 0x000fe20000004100 */
[-C--:B------:R-:W-:Y:S01]  /*de10*/  FMUL.FTZ R29, R2, R9.reuse ;  /* 0x00000009021d7220 */ /* 0x080fe20000410000 */
        /* <DEDUP_REMOVED lines=35> */
.L_x_237:
[----:B------:R-:W-:Y:S05]  /*e050*/  BSYNC B2 ;  /* 0x0000000000027941 */ /* 0x000fea0003800000 */
.L_x_221:
[----:B------:R-:W-:-:S04]  /*e060*/  DEPBAR.LE SB0, 0x0 ;  /* 0x000080000000791a */ /* 0x000fc80000000000 */
[----:B------:R-:W-:Y:S01]  /*e070*/  BAR.SYNC.DEFER_BLOCKING 0x0 ;  /* 0x0000000000007b1d */ /* 0x000fe20000010000 */
[----:B-1----:R-:W-:Y:S01]  /*e080*/  IMAD R0, R64, c[0x0][0x208], RZ ;  /* 0x0000820040007a24 */ /* 0x002fe200078e02ff */
[C---:B------:R-:W-:Y:S01]  /*e090*/  LOP3.LUT P2, RZ, R63.reuse, 0x1, RZ, 0xc0, !PT ;  /* 0x000000013fff7812 */ /* 0x040fe2000784c0ff */
[C---:B------:R-:W-:Y:S01]  /*e0a0*/  IMAD.WIDE.U32 R2, R118.reuse, c[0x0][0x208], RZ ;  /* 0x0000820076027a25 */ /* 0x040fe200078e00ff */
[----:B------:R-:W-:Y:S02]  /*e0b0*/  LOP3.LUT P3, RZ, R63, 0x2, RZ, 0xc0, !PT ;  /* 0x000000023fff7812 */ /* 0x000fe4000786c0ff */
[----:B------:R-:W1:Y:S01]  /*e0c0*/  S2R R228, SR_TID.X ;  /* 0x0000000000e47919 */ /* 0x000e620000002100 */
[----:B------:R-:W-:Y:S01]  /*e0d0*/  IMAD R0, R118, c[0x0][0x20c], R0 ;  /* 0x0000830076007a24 */ /* 0x000fe200078e0200 */
[----:B------:R-:W-:Y:S01]  /*e0e0*/  BSSY B0, `(.L_x_260) ;  /* 0x00000ae000007945 */ /* 0x000fe20003800000 */
[----:B--2---:R-:W-:Y:S02]  /*e0f0*/  IMAD.MOV.U32 R4, RZ, RZ, R242 ;  /* 0x000000ffff047224 */ /* 0x004fe400078e00f2 */
[----:B------:R-:W-:-:S02]  /*e100*/  IMAD.IADD R0, R3, 0x1, R0 ;  /* 0x0000000103007824 */ /* 0x000fc400078e0200 */
[----:B------:R-:W-:Y:S02]  /*e110*/  IMAD.MOV.U32 R5, RZ, RZ, R244 ;  /* 0x000000ffff057224 */ /* 0x000fe400078e00f4 */
[----:B------:R-:W-:Y:S01]  /*e120*/  IMAD R3, R0, 0x30, RZ ;  /* 0x0000003000037824 */ /* 0x000fe200078e02ff */
[----:B------:R-:W-:Y:S01]  /*e130*/  IADD3 R0, R65, R160, -R238 ;  /* 0x000000a041007210 */ /* 0x000fe20007ffe8ee */
[----:B------:R-:W-:-:S04]  /*e140*/  IMAD.WIDE.U32 R4, R2, 0x30, R4 ;  /* 0x0000003002047825 */ /* 0x000fc800078e0004 */
[----:B------:R-:W-:Y:S01]  /*e150*/  IMAD.IADD R3, R5, 0x1, R3 ;  /* 0x0000000105037824 */ /* 0x000fe200078e0203 */
[----:B------:R-:W-:Y:S01]  /*e160*/  LEA R2, P0, R4, c[0x0][0x1f8], 0x1 ;  /* 0x00007e0004027a11 */ /* 0x000fe200078008ff */
[----:B------:R-:W-:Y:S01]  /*e170*/  IMAD.SHL.U32 R202, R236, 0x2, RZ ;  /* 0x00000002ecca7824 */ /* 0x000fe200078e00ff */
[----:B------:R-:W-:Y:S02]  /*e180*/  LDSM.16.M88.4 R8, [R191+0x1000] ;  /* 0x00100000bf08783b */ /* 0x000fe40000000200 */
[----:B------:R-:W-:Y:S02]  /*e190*/  LEA.HI.X R3, R4, c[0x0][0x1fc], R3, 0x1, P0 ;  /* 0x00007f0004037a11 */ /* 0x000fe400000f0c03 */
[----:B------:R-:W-:Y:S01]  /*e1a0*/  ISETP.LT.OR P0, PT, R0, 0x1, !P2 ;  /* 0x000000010000780c */ /* 0x000fe20005701670 */
[----:B------:R-:W2:Y:S01]  /*e1b0*/  LDSM.16.M88.4 R32, [R188] ;  /* 0x00000000bc20783b */ /* 0x000ea20000000200 */
[----:B-1----:R-:W-:-:S03]  /*e1c0*/  ISETP.GT.AND P4, PT, R228, 0x3f, PT ;  /* 0x0000003fe400780c */ /* 0x002fc60003f84270 */
[----:B------:R-:W1:Y:S04]  /*e1d0*/  LDSM.16.M88.4 R28, [R188+0x400] ;  /* 0x00040000bc1c783b */ /* 0x000e680000000200 */
[----:B------:R-:W4:Y:S04]  /*e1e0*/  LDSM.16.M88.4 R24, [R188+0x800] ;  /* 0x00080000bc18783b */ /* 0x000f280000000200 */
[----:B------:R-:W3:Y:S02]  /*e1f0*/  LDSM.16.M88.4 R12, [R191] ;  /* 0x00000000bf0c783b */ /* 0x000ee40000000200 */
[----:B------:R-:W-:Y:S01]  /*e200*/  @!P4 IMAD.MOV.U32 R21, RZ, RZ, c[0x0][0x208] ;  /* 0x00008200ff15c624 */ /* 0x000fe200078e00ff */
[----:B------:R-:W-:Y:S01]  /*e210*/  @!P4 ISETP.LT.OR P2, PT, R0, 0x21, !P2 ;  /* 0x000000210000c80c */ /* 0x000fe20005741670 */
[----:B------:R-:W-:Y:S01]  /*e220*/  LDSM.16.M88.4 R16, [R192] ;  /* 0x00000000c010783b */ /* 0x000fe20000000200 */
[----:B------:R-:W-:-:S03]  /*e230*/  @!P4 IMAD.MOV.U32 R22, RZ, RZ, c[0x0][0x20c] ;  /* 0x00008300ff16c624 */ /* 0x000fc600078e00ff */
[----:B------:R-:W-:Y:S04]  /*e240*/  LDSM.16.M88.4 R4, [R192+0x1000] ;  /* 0x00100000c004783b */ /* 0x000fe80000000200 */
[----:B------:R-:W3:Y:S04]  /*e250*/  LDSM.16.M88.4 R36, [R193] ;  /* 0x00000000c124783b */ /* 0x000ee80000000200 */
[----:B------:R-:W3:Y:S04]  /*e260*/  LDSM.16.M88.4 R40, [R201] ;  /* 0x00000000c928783b */ /* 0x000ee80000000200 */
[----:B------:R-:W3:Y:S04]  /*e270*/  LDSM.16.M88.4 R44, [R200] ;  /* 0x00000000c82c783b */ /* 0x000ee80000000200 */
[----:B------:R-:W-:Y:S01]  /*e280*/  @!PT LDS RZ, [RZ] ;  /* 0x00000000fffff984 */ /* 0x000fe20000000800 */
[----:B------:R-:W-:Y:S01]  /*e290*/  @!PT LDS RZ, [RZ] ;  /* 0x00000000fffff984 */ /* 0x000fe20000000800 */
[----:B------:R-:W-:Y:S01]  /*e2a0*/  @!PT LDS RZ, [RZ] ;  /* 0x00000000fffff984 */ /* 0x000fe20000000800 */
[----:B------:R3:W-:Y:S01]  /*e2b0*/  LDGSTS.E.BYPASS.LTC128B.128 [R202+0x1880], [R2.64], !P0 ;  /* 0x0188000002ca7fae */ /* 0x0007e2000c101d46 */
[----:B------:R-:W-:Y:S01]  /*e2c0*/  ISETP.LT.OR P0, PT, R0, 0x1, !P3 ;  /* 0x000000010000780c */ /* 0x000fe20005f01670 */
[C---:B--2--5:R-:W-:Y:S08]  /*e2d0*/  HMMA.16816.F32 R64, R8.reuse, R32, RZ ;  /* 0x000000200840723c */ /* 0x064ff000000018ff */
[----:B-1----:R-:W-:Y:S04]  /*e2e0*/  HMMA.16816.F32 R56, R8, R28, RZ ;  /* 0x0000001c0838723c */ /* 0x002fe800000018ff */
[----:B------:R1:W-:Y:S01]  /*e2f0*/  LDGSTS.E.BYPASS.LTC128B.128 [R202+0x2480], [R2.64+0x40], !P0 ;  /* 0x0248004002ca7fae */ /* 0x0003e2000c101d46 */
[----:B------:R-:W-:-:S04]  /*e300*/  @!P4 LEA R20, P0, R21, R2, 0x6 ;  /* 0x000000021514c211 */ /* 0x000fc800078030ff */
[----:B------:R-:W-:Y:S01]  /*e310*/  @!P4 LEA.HI.X R21, R21, R3, R22, 0x6, P0 ;  /* 0x000000031515c211 */ /* 0x000fe200000f3416 */
[----:B------:R-:W-:Y:S01]  /*e320*/  HMMA.16816.F32 R52, R8, R30, RZ ;  /* 0x0000001e0834723c */ /* 0x000fe200000018ff */
[----:B------:R-:W-:-:S04]  /*e330*/  LOP3.LUT P0, RZ, R63, 0x4, RZ, 0xc0, !PT ;  /* 0x000000043fff7812 */ /* 0x000fc8000780c0ff */
[C---:B------:R-:W-:Y:S02]  /*e340*/  ISETP.LT.OR P1, PT, R0.reuse, 0x1, !P0 ;  /* 0x000000010000780c */ /* 0x040fe40004721670 */
[C---:B------:R-:W-:Y:S01]  /*e350*/  @!P4 ISETP.LT.OR P0, PT, R0.reuse, 0x21, !P0 ;  /* 0x000000210000c80c */ /* 0x040fe20004701670 */
[C---:B------:R-:W-:Y:S08]  /*e360*/  HMMA.16816.F32 R60, R8.reuse, R34, RZ ;  /* 0x00000022083c723c */ /* 0x040ff000000018ff */
[----:B----4-:R-:W-:Y:S02]  /*e370*/  HMMA.16816.F32 R48, R8, R24, RZ ;  /* 0x000000180830723c */ /* 0x010fe400000018ff */
[----:B------:R1:W-:Y:S01]  /*e380*/  LDGSTS.E.BYPASS.LTC128B.128 [R202+0x3080], [R2.64+0x80], !P1 ;  /* 0x0308008002ca7fae */ /* 0x0003e2000c901d46 */
[----:B------:R-:W-:-:S03]  /*e390*/  @!P4 ISETP.LT.OR P1, PT, R0, 0x21, !P3 ;  /* 0x000000210000c80c */ /* 0x000fc60005f21670 */
[----:B------:R2:W-:Y:S02]  /*e3a0*/  @!P4 LDGSTS.E.BYPASS.LTC128B.128 [R202+0x2080], [R20.64], !P2 ;  /* 0x0208000014cacfae */ /* 0x0005e4000d101d46 */
[----:B------:R-:W-:Y:S08]  /*e3b0*/  HMMA.16816.F32 R8, R8, R26, RZ ;  /* 0x0000001a0808723c */ /* 0x000ff000000018ff */
[----:B---3--:R-:W-:Y:S01]  /*e3c0*/  HMMA.16816.F32 R68, R12, R32, RZ ;  /* 0x000000200c44723c */ /* 0x008fe200000018ff */
[----:B------:R2:W-:Y:S04]  /*e3d0*/  @!P4 LDGSTS.E.BYPASS.LTC128B.128 [R202+0x2c80], [R20.64+0x40], !P1 ;  /* 0x02c8004014cacfae */ /* 0x0005e8000c901d46 */
[----:B------:R2:W-:Y:S01]  /*e3e0*/  @!P4 LDGSTS.E.BYPASS.LTC128B.128 [R202+0x3880], [R20.64+0x80], !P0 ;  /* 0x0388008014cacfae */ /* 0x0005e2000c101d46 */
[----:B------:R-:W-:-:S02]  /*e3f0*/  ISETP.GT.AND P0, PT, R118, R250, PT ;  /* 0x000000fa7600720c */ /* 0x000fc40003f04270 */
[C---:B------:R-:W-:Y:S01]  /*e400*/  HMMA.16816.F32 R72, R12.reuse, R34, RZ ;  /* 0x000000220c48723c */ /* 0x040fe200000018ff */
[----:B------:R-:W-:Y:S04]  /*e410*/  LDSM.16.M88.4 R32, [R188+0xc00] ;  /* 0x000c0000bc20783b */ /* 0x000fe80000000200 */
[----:B------:R-:W0:Y:S03]  /*e420*/  LDGDEPBAR ;  /* 0x00000000000079af */ /* 0x000e260000000000 */
[C---:B------:R-:W-:Y:S08]  /*e430*/  HMMA.16816.F32 R80, R12.reuse, R28, RZ ;  /* 0x0000001c0c50723c */ /* 0x040ff000000018ff */
[C---:B------:R-:W-:Y:S01]  /*e440*/  HMMA.16816.F32 R84, R12.reuse, R30, RZ ;  /* 0x0000001e0c54723c */ /* 0x040fe200000018ff */
[----:B------:R-:W-:Y:S07]  /*e450*/  LDSM.16.M88.4 R28, [R188+0x1000] ;  /* 0x00100000bc1c783b */ /* 0x000fee0000000200 */
[C---:B------:R-:W-:Y:S01]  /*e460*/  HMMA.16816.F32 R88, R12.reuse, R24, RZ ;  /* 0x000000180c58723c */ /* 0x040fe200000018ff */
[----:B--2---:R-:W-:Y:S07]  /*e470*/  LDSM.16.M88.4 R20, [R192+0x3000] ;  /* 0x00300000c014783b */ /* 0x004fee0000000200 */
[----:B------:R-:W-:Y:S01]  /*e480*/  HMMA.16816.F32 R24, R12, R26, RZ ;  /* 0x0000001a0c18723c */ /* 0x000fe200000018ff */
[----:B------:R-:W-:Y:S07]  /*e490*/  LDSM.16.M88.4 R12, [R188+0x1400] ;  /* 0x00140000bc0c783b */ /* 0x000fee0000000200 */
[C---:B------:R-:W-:Y:S08]  /*e4a0*/  HMMA.16816.F32 R108, R4.reuse, R36, R64 ;  /* 0x00000024046c723c */ /* 0x040ff00000001840 */
[C---:B------:R-:W-:Y:S08]  /*e4b0*/  HMMA.16816.F32 R104, R4.reuse, R38, R60 ;  /* 0x000000260468723c */ /* 0x040ff0000000183c */
[C---:B------:R-:W-:Y:S01]  /*e4c0*/  HMMA.16816.F32 R100, R4.reuse, R40, R56 ;  /* 0x000000280464723c */ /* 0x040fe20000001838 */
[----:B------:R-:W-:Y:S07]  /*e4d0*/  LDSM.16.M88.4 R56, [R197] ;  /* 0x00000000c538783b */ /* 0x000fee0000000200 */
[C---:B------:R-:W-:Y:S01]  /*e4e0*/  HMMA.16816.F32 R96, R4.reuse, R42, R52 ;  /* 0x0000002a0460723c */ /* 0x040fe20000001834 */
[----:B------:R-:W-:Y:S07]  /*e4f0*/  LDSM.16.M88.4 R52, [R199] ;  /* 0x00000000c734783b */ /* 0x000fee0000000200 */
[C---:B------:R-:W-:Y:S01]  /*e500*/  HMMA.16816.F32 R92, R4.reuse, R44, R48 ;  /* 0x0000002c045c723c */ /* 0x040fe20000001830 */
[----:B------:R-:W-:Y:S07]  /*e510*/  LDSM.16.M88.4 R48, [R198] ;  /* 0x00000000c630783b */ /* 0x000fee0000000200 */
[----:B------:R-:W-:Y:S01]  /*e520*/  HMMA.16816.F32 R76, R4, R46, R8 ;  /* 0x0000002e044c723c */ /* 0x000fe20000001808 */
[----:B------:R-:W2:Y:S04]  /*e530*/  LDSM.16.M88.4 R4, [R191+0x3000] ;  /* 0x00300000bf04783b */ /* 0x000ea80000000200 */
[----:B------:R-:W3:Y:S03]  /*e540*/  LDSM.16.M88.4 R8, [R191+0x2000] ;  /* 0x00200000bf08783b */ /* 0x000ee60000000200 */
[C---:B------:R-:W-:Y:S08]  /*e550*/  HMMA.16816.F32 R68, R16.reuse, R36, R68 ;  /* 0x000000241044723c */ /* 0x040ff00000001844 */
[C---:B------:R-:W-:Y:S08]  /*e560*/  HMMA.16816.F32 R64, R16.reuse, R38, R72 ;  /* 0x000000261040723c */ /* 0x040ff00000001848 */
[C---:B------:R-:W-:Y:S08]  /*e570*/  HMMA.16816.F32 R60, R16.reuse, R40, R80 ;  /* 0x00000028103c723c */ /* 0x040ff00000001850 */
[C---:B------:R-:W-:Y:S08]  /*e580*/  HMMA.16816.F32 R40, R16.reuse, R42, R84 ;  /* 0x0000002a1028723c */ /* 0x040ff00000001854 */
[C---:B------:R-:W-:Y:S08]  /*e590*/  HMMA.16816.F32 R36, R16.reuse, R44, R88 ;  /* 0x0000002c1024723c */ /* 0x040ff00000001858 */
[----:B------:R-:W-:Y:S01]  /*e5a0*/  HMMA.16816.F32 R16, R16, R46, R24 ;  /* 0x0000002e1010723c */ /* 0x000fe20000001818 */
[----:B------:R-:W4:Y:S04]  /*e5b0*/  LDSM.16.M88.4 R24, [R192+0x2000] ;  /* 0x00200000c018783b */ /* 0x000f280000000200 */
[----:B------:R-:W-:Y:S03]  /*e5c0*/  LDSM.16.M88.4 R44, [R188+0x1800] ;  /* 0x00180000bc2c783b */ /* 0x000fe60000000200 */
[C---:B--2---:R-:W-:Y:S08]  /*e5d0*/  HMMA.16816.F32 R72, R4.reuse, R32, R108 ;  /* 0x000000200448723c */ /* 0x044ff0000000186c */
[C---:B------:R-:W-:Y:S08]  /*e5e0*/  HMMA.16816.F32 R104, R4.reuse, R34, R104 ;  /* 0x000000220468723c */ /* 0x040ff00000001868 */
[C---:B------:R-:W-:Y:S08]  /*e5f0*/  HMMA.16816.F32 R100, R4.reuse, R28, R100 ;  /* 0x0000001c0464723c */ /* 0x040ff00000001864 */
[----:B------:R-:W-:Y:S08]  /*e600*/  HMMA.16816.F32 R96, R4, R30, R96 ;  /* 0x0000001e0460723c */ /* 0x000ff00000001860 */
[C---:B---3--:R-:W-:Y:S08]  /*e610*/  HMMA.16816.F32 R68, R8.reuse, R32, R68 ;  /* 0x000000200844723c */ /* 0x048ff00000001844 */
[----:B------:R-:W-:Y:S08]  /*e620*/  HMMA.16816.F32 R64, R8, R34, R64 ;  /* 0x000000220840723c */ /* 0x000ff00000001840 */
[C---:B------:R-:W-:Y:S08]  /*e630*/  HMMA.16816.F32 R92, R4.reuse, R12, R92 ;  /* 0x0000000c045c723c */ /* 0x040ff0000000185c */
[----:B------:R-:W-:Y:S08]  /*e640*/  HMMA.16816.F32 R76, R4, R14, R76 ;  /* 0x0000000e044c723c */ /* 0x000ff0000000184c */
[C---:B------:R-:W-:Y:S08]  /*e650*/  HMMA.16816.F32 R32, R8.reuse, R28, R60 ;  /* 0x0000001c0820723c */ /* 0x040ff0000000183c */
[C---:B------:R-:W-:Y:S01]  /*e660*/  HMMA.16816.F32 R28, R8.reuse, R30, R40 ;  /* 0x0000001e081c723c */ /* 0x040fe20000001828 */
[----:B------:R-:W-:Y:S07]  /*e670*/  LDSM.16.M88.4 R40, [R188+0x1c00] ;  /* 0x001c0000bc28783b */ /* 0x000fee0000000200 */
[C---:B------:R-:W-:Y:S01]  /*e680*/  HMMA.16816.F32 R4, R8.reuse, R12, R36 ;  /* 0x0000000c0804723c */ /* 0x040fe20000001824 */
[----:B------:R-:W-:Y:S07]  /*e690*/  LDSM.16.M88.4 R36, [R188+0x2000] ;  /* 0x00200000bc24783b */ /* 0x000fee0000000200 */
        /* <DEDUP_REMOVED lines=9> */
[----:B------:R-:W-:Y:S07]  /*e730*/  LDSM.16.M88.4 R20, [R194] ;  /* 0x00000000c214783b */ /* 0x000fee0000000200 */
[C---:B----4-:R-:W-:Y:S08]  /*e740*/  HMMA.16816.F32 R96, R24.reuse, R52, R68 ;  /* 0x000000341860723c */ /* 0x050ff00000001844 */
[C---:B------:R-:W-:Y:S01]  /*e750*/  HMMA.16816.F32 R88, R24.reuse, R48, R32 ;  /* 0x000000301858723c */ /* 0x040fe20000001820 */
[----:B------:R-:W-:Y:S07]  /*e760*/  LDSM.16.M88.4 R32, [R196] ;  /* 0x00000000c420783b */ /* 0x000fee0000000200 */
[C---:B------:R-:W-:Y:S08]  /*e770*/  HMMA.16816.F32 R92, R24.reuse, R54, R64 ;  /* 0x00000036185c723c */ /* 0x040ff00000001840 */
[C---:B------:R-:W-:Y:S01]  /*e780*/  HMMA.16816.F32 R84, R24.reuse, R50, R28 ;  /* 0x000000321854723c */ /* 0x040fe2000000181c */
[----:B------:R-:W-:Y:S07]  /*e790*/  LDSM.16.M88.4 R28, [R195] ;  /* 0x00000000c31c783b */ /* 0x000fee0000000200 */
[C---:B------:R-:W-:Y:S01]  /*e7a0*/  HMMA.16816.F32 R80, R24.reuse, R56, R4 ;  /* 0x000000381850723c */ /* 0x040fe20000001804 */
[----:B------:R-:W4:Y:S07]  /*e7b0*/  LDSM.16.M88.4 R4, [R192+0x5000] ;  /* 0x00500000c004783b */ /* 0x000f2e0000000200 */
[----:B------:R-:W-:Y:S01]  /*e7c0*/  HMMA.16816.F32 R76, R24, R58, R8 ;  /* 0x0000003a184c723c */ /* 0x000fe20000001808 */
[----:B------:R-:W1:Y:S01]  /*e7d0*/  LDSM.16.M88.4 R8, [R192+0x4000] ;  /* 0x00400000c008783b */ /* 0x000e620000000200 */
[----:B------:R-:W-:-:S06]  /*e7e0*/  DEPBAR.LE SB0, 0x0 ;  /* 0x000080000000791a */ /* 0x000fcc0000000000 */
[C---:B--2---:R-:W-:Y:S08]  /*e7f0*/  HMMA.16816.F32 R72, R12.reuse, R44, R60 ;  /* 0x0000002c0c48723c */ /* 0x044ff0000000183c */
[C---:B------:R-:W-:Y:S08]  /*e800*/  HMMA.16816.F32 R68, R12.reuse, R46, R124 ;  /* 0x0000002e0c44723c */ /* 0x040ff0000000187c */
[C---:B------:R-:W-:Y:S08]  /*e810*/  HMMA.16816.F32 R64, R12.reuse, R40, R112 ;  /* 0x000000280c40723c */ /* 0x040ff00000001870 */
[C---:B------:R-:W-:Y:S08]  /*e820*/  HMMA.16816.F32 R60, R12.reuse, R42, R108 ;  /* 0x0000002a0c3c723c */ /* 0x040ff0000000186c */
[C---:B------:R-:W-:Y:S08]  /*e830*/  HMMA.16816.F32 R56, R12.reuse, R36, R104 ;  /* 0x000000240c38723c */ /* 0x040ff00000001868 */
[----:B------:R-:W-:Y:S08]  /*e840*/  HMMA.16816.F32 R52, R12, R38, R100 ;  /* 0x000000260c34723c */ /* 0x000ff00000001864 */
[C---:B---3--:R-:W-:Y:S08]  /*e850*/  HMMA.16816.F32 R48, R16.reuse, R44, R96 ;  /* 0x0000002c1030723c */ /* 0x048ff00000001860 */
[C---:B------:R-:W-:Y:S08]  /*e860*/  HMMA.16816.F32 R24, R16.reuse, R40, R88 ;  /* 0x000000281018723c */ /* 0x040ff00000001858 */
[C---:B------:R-:W-:Y:S08]  /*e870*/  HMMA.16816.F32 R44, R16.reuse, R46, R92 ;  /* 0x0000002e102c723c */ /* 0x040ff0000000185c */
[C---:B------:R-:W-:Y:S08]  /*e880*/  HMMA.16816.F32 R40, R16.reuse, R42, R84 ;  /* 0x0000002a1028723c */ /* 0x040ff00000001854 */
[C---:B------:R-:W-:Y:S08]  /*e890*/  HMMA.16816.F32 R12, R16.reuse, R36, R80 ;  /* 0x00000024100c723c */ /* 0x040ff00000001850 */
[----:B------:R-:W-:Y:S08]  /*e8a0*/  HMMA.16816.F32 R16, R16, R38, R76 ;  /* 0x000000261010723c */ /* 0x000ff0000000184c */
[C---:B----4-:R-:W-:Y:S08]  /*e8b0*/  HMMA.16816.F32 R76, R4.reuse, R20, R56 ;  /* 0x00000014044c723c */ /* 0x050ff00000001838 */
[----:B------:R-:W-:Y:S08]  /*e8c0*/  HMMA.16816.F32 R108, R4, R22, R52 ;  /* 0x00000016046c723c */ /* 0x000ff00000001834 */
[C---:B-1----:R-:W-:Y:S08]  /*e8d0*/  HMMA.16816.F32 R52, R8.reuse, R28, R24 ;  /* 0x0000001c0834723c */ /* 0x042ff00000001818 */
        /* <DEDUP_REMOVED lines=8> */
[----:B------:R-:W-:Y:S01]  /*e960*/  HMMA.16816.F32 R24, R8, R22, R16 ;  /* 0x000000160818723c */ /* 0x000fe20000001810 */
[----:B------:R-:W-:Y:S06]  /*e970*/  BAR.SYNC.DEFER_BLOCKING 0x0 ;  /* 0x0000000000007b1d */ /* 0x000fec0000010000 */
[----:B------:R-:W-:Y:S01]  /*e980*/  @!UPT UIADD3 URZ, URZ, URZ, URZ ;  /* 0x0000003f3f3ff290 */ /* 0x000fe2000fffe03f */
[----:B------:R-:W-:Y:S11]  /*e990*/  @!P0 BRA `(.L_x_261) ;  /* 0x0000022000008947 */ /* 0x000ff60003800000 */
[----:B------:R-:W-:Y:S02]  /*e9a0*/  IADD3 R3, -R238, 0x30, RZ ;  /* 0x00000030ee037810 */ /* 0x000fe40007ffe1ff */
[----:B------:R-:W-:-:S02]  /*e9b0*/  IADD3 R0, R225, -0x2, RZ ;  /* 0xfffffffee1007810 */ /* 0x000fc40007ffe0ff */
[C---:B------:R-:W-:Y:S02]  /*e9c0*/  ISETP.GE.AND P0, PT, R3.reuse, 0x21, PT ;  /* 0x000000210300780c */ /* 0x040fe40003f06270 */
[----:B------:R-:W-:Y:S01]  /*e9d0*/  SHF.R.S32.HI R2, RZ, 0x1f, R0 ;  /* 0x0000001fff027819 */ /* 0x000fe20000011400 */
[----:B------:R-:W-:Y:S01]  /*e9e0*/  IMAD.WIDE.U32 R6, R0, c[0x0][0x1e0], RZ ;  /* 0x0000780000067a25 */ /* 0x000fe200078e00ff */
[----:B------:R-:W-:Y:S02]  /*e9f0*/  ISETP.GE.AND P1, PT, R3, 0x1, PT ;  /* 0x000000010300780c */ /* 0x000fe40003f26270 */
[----:B------:R-:W-:Y:S01]  /*ea00*/  ISETP.NE.AND P4, PT, R120, RZ, PT ;  /* 0x000000ff7800720c */ /* 0x000fe20003f85270 */
        /* <DEDUP_REMOVED lines=27> */
.L_x_261:
[----:B------:R-:W-:Y:S05]  /*ebc0*/  BSYNC B0 ;  /* 0x0000000000007941 */ /* 0x000fea0003800000 */
.L_x_260:
[----:B------:R-:W-:Y:S01]  /*ebd0*/  IMAD.IADD R0, R119, 0x1, -R252 ;  /* 0x0000000177007824 */ /* 0x000fe200078e0afc */
[----:B------:R-:W0:Y:S04]  /*ebe0*/  LDGDEPBAR ;  /* 0x00000000000079af */ /* 0x000e280000000000 */
[----:B------:R-:W-:-:S02]  /*ebf0*/  ISETP.GT.AND P1, PT, R0, RZ, PT ;  /* 0x000000ff0000720c */ /* 0x000fc40003f24270 */
[C---:B------:R-:W-:Y:S02]  /*ec00*/  ISETP.GT.AND P0, PT, R0.reuse, 0x1, PT ;  /* 0x000000010000780c */ /* 0x040fe40003f04270 */
[----:B------:R-:W-:Y:S02]  /*ec10*/  ISETP.GT.AND P2, PT, R0, 0x8, PT ;  /* 0x000000080000780c */ /* 0x000fe40003f44270 */
[----:B-1----:R-:W-:Y:S02]  /*ec20*/  FSEL R5, R48, -INF , P1 ;  /* 0xff80000030057808 */ /* 0x002fe40000800000 */
[----:B------:R-:W-:Y:S02]  /*ec30*/  FSEL R6, R49, -INF , P0 ;  /* 0xff80000031067808 */ /* 0x000fe40000000000 */
[----:B------:R-:W-:Y:S02]  /*ec40*/  FSEL R37, R75, -INF , P0 ;  /* 0xff8000004b257808 */ /* 0x000fe40000000000 */
[----:B------:R-:W-:-:S02]  /*ec50*/  FSEL R28, R73, -INF , P0 ;  /* 0xff800000491c7808 */ /* 0x000fc40000000000 */
[----:B------:R-:W-:Y:S02]  /*ec60*/  FSEL R21, R51, -INF , P0 ;  /* 0xff80000033157808 */ /* 0x000fe40000000000 */
[----:B------:R-:W-:Y:S02]  /*ec70*/  ISETP.GT.AND P0, PT, R0, 0x9, PT ;  /* 0x000000090000780c */ /* 0x000fe40003f04270 */
[----:B------:R-:W-:Y:S02]  /*ec80*/  FSEL R7, R44, -INF , P2 ;  /* 0xff8000002c077808 */ /* 0x000fe40001000000 */
[----:B------:R-:W-:Y:S02]  /*ec90*/  FMNMX.FTZ R2, R5, R6, !PT ;  /* 0x0000000605027209 */ /* 0x000fe40007810000 */
[----:B------:R-:W-:Y:S02]  /*eca0*/  ISETP.GT.AND P4, PT, R0, 0x10, PT ;  /* 0x000000100000780c */ /* 0x000fe40003f84270 */
[----:B------:R-:W-:-:S02]  /*ecb0*/  FSEL R8, R45, -INF , P0 ;  /* 0xff8000002d087808 */ /* 0x000fc40000000000 */
[----:B------:R-:W-:Y:S02]  /*ecc0*/  FMNMX.FTZ R2, R7, R2, !PT ;  /* 0x0000000207027209 */ /* 0x000fe40007810000 */
        /* <DEDUP_REMOVED lines=12> */
[----:B------:R-:W-:Y:S02]  /*ed90*/  FSEL R36, R70, -INF , P2 ;  /* 0xff80000046247808 */ /* 0x000fe40001000000 */
[----:B------:R-:W-:Y:S02]  /*eda0*/  FSEL R29, R68, -INF , P2 ;  /* 0xff800000441d7808 */ /* 0x000fe40001000000 */
[----:B------:R-:W-:Y:S02]  /*edb0*/  FSEL R19, R46, -INF , P2 ;  /* 0xff8000002e137808 */ /* 0x000fe40001000000 */
[----:B------:R-:W-:Y:S02]  /*edc0*/  ISETP.GT.AND P2, PT, R0, 0x21, PT ;  /* 0x000000210000780c */ /* 0x000fe40003f44270 */
[----:B------:R-:W-:-:S02]  /*edd0*/  FSEL R135, R40, -INF , P3 ;  /* 0xff80000028877808 */ /* 0x000fc40001800000 */
[----:B------:R-:W-:Y:S02]  /*ede0*/  FMNMX.FTZ R2, R13, R2, !PT ;  /* 0x000000020d027209 */ /* 0x000fe40007810000 */
[----:B------:R-:W-:Y:S02]  /*edf0*/  FSEL R35, R74, -INF , P1 ;  /* 0xff8000004a237808 */ /* 0x000fe40000800000 */
[----:B------:R-:W-:Y:S02]  /*ee00*/  FSEL R23, R72, -INF , P1 ;  /* 0xff80000048177808 */ /* 0x000fe40000800000 */
[----:B------:R-:W-:Y:S02]  /*ee10*/  FSEL R17, R50, -INF , P1 ;  /* 0xff80000032117808 */ /* 0x000fe40000800000 */
[----:B------:R-:W-:Y:S01]  /*ee20*/  ISETP.GT.AND P1, PT, R0, 0x28, PT ;  /* 0x000000280000780c */ /* 0x000fe20003f24270 */
[----:B------:R-:W-:Y:S01]  /*ee30*/  LDSM.16.MT88.4 R48, [R190+0x400] ;  /* 0x00040000be30783b */ /* 0x000fe20000004200 */
[----:B------:R-:W-:-:S02]  /*ee40*/  FSEL R134, R41, -INF , P2 ;  /* 0xff80000029867808 */ /* 0x000fc40001000000 */
[----:B------:R-:W-:Y:S02]  /*ee50*/  FMNMX.FTZ R2, R135, R2, !PT ;  /* 0x0000000287027209 */ /* 0x000fe40007810000 */
[----:B------:R-:W-:Y:S02]  /*ee60*/  FSEL R34, R71, -INF , P0 ;  /* 0xff80000047227808 */ /* 0x000fe40000000000 */
[----:B------:R-:W-:Y:S02]  /*ee70*/  FSEL R30, R69, -INF , P0 ;  /* 0xff800000451e7808 */ /* 0x000fe40000000000 */
[----:B------:R-:W-:Y:S01]  /*ee80*/  FSEL R18, R47, -INF , P0 ;  /* 0xff8000002f127808 */ /* 0x000fe20000000000 */
[----:B------:R-:W-:Y:S01]  /*ee90*/  LDSM.16.MT88.4 R68, [R189+0x1000] ;  /* 0x00100000bd44783b */ /* 0x000fe20000004200 */
[----:B------:R-:W-:Y:S02]  /*eea0*/  ISETP.GT.AND P0, PT, R0, 0x29, PT ;  /* 0x000000290000780c */ /* 0x000fe40003f04270 */
[----:B------:R-:W-:Y:S01]  /*eeb0*/  FSEL R133, R24, -INF , P1 ;  /* 0xff80000018857808 */ /* 0x000fe20000800000 */
[----:B------:R-:W-:Y:S01]  /*eec0*/  LDSM.16.MT88.4 R44, [R189] ;  /* 0x00000000bd2c783b */ /* 0x000fe20000004200 */
[----:B------:R-:W-:-:S02]  /*eed0*/  FMNMX.FTZ R2, R134, R2, !PT ;  /* 0x0000000286027209 */ /* 0x000fc40007810000 */
[----:B------:R-:W-:Y:S02]  /*eee0*/  FSEL R132, R25, -INF , P0 ;  /* 0xff80000019847808 */ /* 0x000fe40000000000 */
[----:B------:R-:W-:Y:S02]  /*eef0*/  FMNMX.FTZ R2, R133, R2, !PT ;  /* 0x0000000285027209 */ /* 0x000fe40007810000 */
[----:B------:R-:W-:Y:S02]  /*ef00*/  FSEL R38, R66, -INF , P4 ;  /* 0xff80000042267808 */ /* 0x000fe40002000000 */
[----:B------:R-:W-:Y:S02]  /*ef10*/  FMNMX.FTZ R2, R132, R2, !PT ;  /* 0x0000000284027209 */ /* 0x000fe40007810000 */
[----:B------:R-:W-:Y:S02]  /*ef20*/  FSEL R31, R64, -INF , P4 ;  /* 0xff800000401f7808 */ /* 0x000fe40002000000 */
[----:B------:R-:W-:Y:S01]  /*ef30*/  FSEL R16, R54, -INF , P4 ;  /* 0xff80000036107808 */ /* 0x000fe20002000000 */
[----:B------:R-:W1:Y:S01]  /*ef40*/  SHFL.BFLY PT, R3, R2, 0x2, 0x1f ;  /* 0x0c401f0002037f89 */ /* 0x000e6200000e0000 */
[----:B------:R-:W-:-:S02]  /*ef50*/  FSEL R14, R58, -INF , P6 ;  /* 0xff8000003a0e7808 */ /* 0x000fc40003000000 */
[----:B------:R-:W-:Y:S02]  /*ef60*/  FSEL R15, R59, -INF , P5 ;  /* 0xff8000003b0f7808 */ /* 0x000fe40002800000 */
[----:B------:R-:W-:Y:S01]  /*ef70*/  FSEL R131, R42, -INF , P3 ;  /* 0xff8000002a837808 */ /* 0x000fe20001800000 */
[----:B------:R-:W-:Y:S01]  /*ef80*/  LDSM.16.MT88.4 R56, [R189+0x400] ;  /* 0x00040000bd38783b */ /* 0x000fe20000004200 */
[----:B------:R-:W-:Y:S02]  /*ef90*/  FSEL R130, R43, -INF , P2 ;  /* 0xff8000002b827808 */ /* 0x000fe40001000000 */
[----:B------:R-:W-:Y:S01]  /*efa0*/  FSEL R129, R26, -INF , P1 ;  /* 0xff8000001a817808 */ /* 0x000fe20000800000 */
[----:B------:R-:W-:Y:S01]  /*efb0*/  LDSM.16.MT88.4 R40, [R190] ;  /* 0x00000000be28783b */ /* 0x000fe20000004200 */
[----:B------:R-:W-:Y:S02]  /*efc0*/  FSEL R128, R27, -INF , P0 ;  /* 0xff8000001b807808 */ /* 0x000fe40000000000 */
[----:B------:R-:W-:Y:S01]  /*efd0*/  FSEL R33, R60, -INF , P6 ;  /* 0xff8000003c217808 */ /* 0x000fe20003000000 */
[----:B------:R-:W-:Y:S01]  /*efe0*/  LDSM.16.MT88.4 R24, [R189+0xc00] ;  /* 0x000c0000bd18783b */ /* 0x000fe20000004200 */
[----:B------:R-:W-:-:S02]  /*eff0*/  FSEL R32, R61, -INF , P5 ;  /* 0xff8000003d207808 */ /* 0x000fc40002800000 */
[----:B------:R-:W-:Y:S02]  /*f000*/  FSEL R125, R76, -INF , P3 ;  /* 0xff8000004c7d7808 */ /* 0x000fe40001800000 */
[----:B------:R-:W-:Y:S02]  /*f010*/  FSEL R127, R77, -INF , P2 ;  /* 0xff8000004d7f7808 */ /* 0x000fe40001000000 */
[----:B------:R-:W-:Y:S02]  /*f020*/  FSEL R126, R108, -INF , P1 ;  /* 0xff8000006c7e7808 */ /* 0x000fe40000800000 */
[----:B------:R-:W-:Y:S02]  /*f030*/  FSEL R124, R109, -INF , P0 ;  /* 0xff8000006d7c7808 */ /* 0x000fe40000000000 */
[----:B-1----:R-:W-:Y:S02]  /*f040*/  FMNMX.FTZ R2, R2, R3, !PT ;  /* 0x0000000302027209 */ /* 0x002fe40007810000 */
[----:B------:R-:W-:-:S02]  /*f050*/  FSEL R109, R78, -INF , P3 ;  /* 0xff8000004e6d7808 */ /* 0x000fc40001800000 */
[----:B------:R-:W-:Y:S01]  /*f060*/  FSEL R108, R79, -INF , P2 ;  /* 0xff8000004f6c7808 */ /* 0x000fe20001000000 */
[----:B------:R-:W1:Y:S01]  /*f070*/  SHFL.BFLY PT, R3, R2, 0x1, 0x1f ;  /* 0x0c201f0002037f89 */ /* 0x000e6200000e0000 */
[----:B------:R-:W-:Y:S02]  /*f080*/  FSEL R110, R110, -INF , P1 ;  /* 0xff8000006e6e7808 */ /* 0x000fe40000800000 */
[----:B------:R-:W-:Y:S02]  /*f090*/  FSEL R111, R111, -INF , P0 ;  /* 0xff8000006f6f7808 */ /* 0x000fe40000000000 */
[----:B-1----:R-:W-:-:S04]  /*f0a0*/  FMNMX.FTZ R120, R2, R3, !PT ;  /* 0x0000000302787209 */ /* 0x002fc80007810000 */
[C---:B------:R-:W-:Y:S01]  /*f0b0*/  FSETP.NEU.FTZ.AND P4, PT, R120.reuse, -INF , PT ;  /* 0xff8000007800780b */ /* 0x040fe20003f9d000 */
[----:B------:R-:W-:-:S05]  /*f0c0*/  FMUL.FTZ R2, R120, c[0x0][0x2d0] ;  /* 0x0000b40078027a20 */ /* 0x000fca0000410000 */
[----:B------:R-:W-:Y:S02]  /*f0d0*/  FSEL R20, R2, RZ, P4 ;  /* 0x000000ff02147208 */ /* 0x000fe40002000000 */
[----:B------:R-:W-:Y:S02]  /*f0e0*/  ISETP.GT.AND P4, PT, R0, 0x11, PT ;  /* 0x000000110000780c */ /* 0x000fe40003f84270 */
[----:B------:R-:W-:Y:S01]  /*f0f0*/  FMNMX.FTZ R0, R17, R21, !PT ;  /* 0x0000001511007209 */ /* 0x000fe20007810000 */
[--C-:B------:R-:W-:Y:S01]  /*f100*/  FFMA.FTZ R3, R5, c[0x0][0x2d0], -R20.reuse ;  /* 0x0000b40005037a23 */ /* 0x100fe20000010814 */
[----:B------:R-:W-:Y:S01]  /*f110*/  FSEL R12, R55, -INF , P4 ;  /* 0xff800000370c7808 */ /* 0x000fe20002000000 */
[----:B------:R-:W-:Y:S01]  /*f120*/  FFMA.FTZ R5, R9, c[0x0][0x2d0], -R20 ;  /* 0x0000b40009057a23 */ /* 0x000fe20000010814 */
[----:B------:R-:W-:Y:S01]  /*f130*/  FMNMX.FTZ R0, R19, R0, !PT ;  /* 0x0000000013007209 */ /* 0x000fe20007810000 */
[----:B------:R1:W-:Y:S01]  /*f140*/  MUFU.EX2 R137, R3 ;  /* 0x0000000300897308 */ /* 0x0003e20000000800 */
[----:B------:R-:W-:Y:S01]  /*f150*/  FMNMX.FTZ R2, R23, R28, !PT ;  /* 0x0000001c17027209 */ /* 0x000fe20007810000 */
[----:B------:R-:W-:Y:S01]  /*f160*/  LDSM.16.MT88.4 R52, [R189+0x1800] ;  /* 0x00180000bd34783b */ /* 0x000fe20000004200 */
[----:B------:R-:W-:-:S02]  /*f170*/  FMNMX.FTZ R0, R18, R0, !PT ;  /* 0x0000000012007209 */ /* 0x000fc40007810000 */
[----:B------:R-:W-:Y:S02]  /*f180*/  FMNMX.FTZ R2, R29, R2, !PT ;  /* 0x000000021d027209 */ /* 0x000fe40007810000 */
[----:B------:R-:W-:Y:S01]  /*f190*/  FMNMX.FTZ R0, R16, R0, !PT ;  /* 0x0000000010007209 */ /* 0x000fe20007810000 */
[----:B------:R-:W-:Y:S01]  /*f1a0*/  MUFU.EX2 R214, R5 ;  /* 0x0000000500d67308 */ /* 0x000fe20000000800 */
[----:B------:R-:W-:Y:S02]  /*f1b0*/  FMNMX.FTZ R2, R30, R2, !PT ;  /* 0x000000021e027209 */ /* 0x000fe40007810000 */
[----:B------:R-:W-:Y:S02]  /*f1c0*/  FMNMX.FTZ R0, R12, R0, !PT ;  /* 0x000000000c007209 */ /* 0x000fe40007810000 */
[----:B------:R-:W-:Y:S02]  /*f1d0*/  FSEL R22, R65, -INF , P4 ;  /* 0xff80000041167808 */ /* 0x000fe40002000000 */
[----:B------:R-:W-:Y:S01]  /*f1e0*/  FMNMX.FTZ R0, R14, R0, !PT ;  /* 0x000000000e007209 */ /* 0x000fe20007810000 */
[----:B-1----:R-:W-:Y:S01]  /*f1f0*/  FFMA.FTZ R3, R6, c[0x0][0x2d0], -R20 ;  /* 0x0000b40006037a23 */ /* 0x002fe20000010814 */
[----:B------:R-:W-:-:S02]  /*f200*/  FMNMX.FTZ R2, R31, R2, !PT ;  /* 0x000000021f027209 */ /* 0x000fc40007810000 */
[----:B------:R-:W-:Y:S01]  /*f210*/  FMNMX.FTZ R0, R15, R0, !PT ;  /* 0x000000000f007209 */ /* 0x000fe20007810000 */
[----:B------:R1:W-:Y:S01]  /*f220*/  MUFU.EX2 R136, R3 ;  /* 0x0000000300887308 */ /* 0x0003e20000000800 */
[----:B------:R-:W-:Y:S02]  /*f230*/  FMNMX.FTZ R2, R22, R2, !PT ;  /* 0x0000000216027209 */ /* 0x000fe40007810000 */
[----:B------:R-:W-:Y:S02]  /*f240*/  FMNMX.FTZ R0, R131, R0, !PT ;  /* 0x0000000083007209 */ /* 0x000fe40007810000 */
[----:B------:R-:W-:Y:S02]  /*f250*/  FMNMX.FTZ R2, R33, R2, !PT ;  /* 0x0000000221027209 */ /* 0x000fe40007810000 */
[----:B------:R-:W-:Y:S02]  /*f260*/  FMNMX.FTZ R0, R130, R0, !PT ;  /* 0x0000000082007209 */ /* 0x000fe40007810000 */
[----:B------:R-:W-:-:S02]  /*f270*/  FMNMX.FTZ R2, R32, R2, !PT ;  /* 0x0000000220027209 */ /* 0x000fc40007810000 */
[----:B------:R-:W-:Y:S02]  /*f280*/  FMNMX.FTZ R0, R129, R0, !PT ;  /* 0x0000000081007209 */ /* 0x000fe40007810000 */
[----:B------:R-:W-:Y:S02]  /*f290*/  FMNMX.FTZ R2, R125, R2, !PT ;  /* 0x000000027d027209 */ /* 0x000fe40007810000 */
[----:B------:R-:W-:Y:S01]  /*f2a0*/  FMNMX.FTZ R0, R128, R0, !PT ;  /* 0x0000000080007209 */ /* 0x000fe20007810000 */
[----:B-1----:R-:W-:Y:S01]  /*f2b0*/  FFMA.FTZ R3, R7, c[0x0][0x2d0], -R20 ;  /* 0x0000b40007037a23 */ /* 0x002fe20000010814 */
[----:B------:R-:W-:Y:S02]  /*f2c0*/  FMNMX.FTZ R2, R127, R2, !PT ;  /* 0x000000027f027209 */ /* 0x000fe40007810000 */
[----:B------:R-:W-:Y:S01]  /*f2d0*/  FSEL R7, R67, -INF , P4 ;  /* 0xff80000043077808 */ /* 0x000fe20002000000 */
[----:B------:R-:W1:Y:S01]  /*f2e0*/  SHFL.BFLY PT, R4, R0, 0x2, 0x1f ;  /* 0x0c401f0000047f89 */ /* 0x000e6200000e0000 */
[----:B------:R2:W-:Y:S01]  /*f2f0*/  MUFU.EX2 R224, R3 ;  /* 0x0000000300e07308 */ /* 0x0005e20000000800 */
[----:B------:R-:W-:-:S02]  /*f300*/  FMNMX.FTZ R2, R126, R2, !PT ;  /* 0x000000027e027209 */ /* 0x000fc40007810000 */
[----:B------:R-:W-:Y:S01]  /*f310*/  FSEL R9, R62, -INF , P6 ;  /* 0xff8000003e097808 */ /* 0x000fe20003000000 */
[----:B------:R-:W-:Y:S01]  /*f320*/  LDSM.16.MT88.4 R64, [R190+0x1000] ;  /* 0x00100000be40783b */ /* 0x000fe20000004200 */
[----:B--2---:R-:W-:-:S04]  /*f330*/  FMNMX.FTZ R3, R35, R37, !PT ;  /* 0x0000002523037209 */ /* 0x004fc80007810000 */
[----:B------:R-:W-:Y:S02]  /*f340*/  FMNMX.FTZ R3, R36, R3, !PT ;  /* 0x0000000324037209 */ /* 0x000fe40007810000 */
[----:B-1----:R-:W-:Y:S01]  /*f350*/  FMNMX.FTZ R0, R0, R4, !PT ;  /* 0x0000000400007209 */ /* 0x002fe20007810000 */
[----:B------:R-:W-:Y:S01]  /*f360*/  FFMA.FTZ R4, R8, c[0x0][0x2d0], -R20 ;  /* 0x0000b40008047a23 */ /* 0x000fe20000010814 */
[----:B------:R-:W-:Y:S02]  /*f370*/  FMNMX.FTZ R3, R34, R3, !PT ;  /* 0x0000000322037209 */ /* 0x000fe40007810000 */
[----:B------:R-:W-:Y:S01]  /*f380*/  FSEL R8, R63, -INF , P5 ;  /* 0xff8000003f087808 */ /* 0x000fe20002800000 */
[----:B------:R-:W1:Y:S01]  /*f390*/  SHFL.BFLY PT, R6, R0, 0x1, 0x1f ;  /* 0x0c201f0000067f89 */ /* 0x000e6200000e0000 */
[----:B------:R-:W-:Y:S01]  /*f3a0*/  FMNMX.FTZ R3, R38, R3, !PT ;  /* 0x0000000326037209 */ /* 0x000fe20007810000 */
[----:B------:R2:W-:Y:S02]  /*f3b0*/  MUFU.EX2 R215, R4 ;  /* 0x0000000400d77308 */ /* 0x0005e40000000800 */
[----:B------:R-:W-:Y:S01]  /*f3c0*/  LDSM.16.MT88.4 R60, [R190+0x1800] ;  /* 0x00180000be3c783b */ /* 0x000fe20000004200 */
[----:B--2---:R-:W-:-:S02]  /*f3d0*/  FMNMX.FTZ R4, R124, R2, !PT ;  /* 0x000000027c047209 */ /* 0x004fc40007810000 */
[----:B------:R-:W-:Y:S01]  /*f3e0*/  FMNMX.FTZ R2, R7, R3, !PT ;  /* 0x0000000307027209 */ /* 0x000fe20007810000 */
[--C-:B------:R-:W-:Y:S02]  /*f3f0*/  FFMA.FTZ R3, R10, c[0x0][0x2d0], -R20.reuse ;  /* 0x0000b4000a037a23 */ /* 0x100fe40000010814 */
[----:B------:R-:W2:Y:S01]  /*f400*/  SHFL.BFLY PT, R5, R4, 0x2, 0x1f ;  /* 0x0c401f0004057f89 */ /* 0x000ea200000e0000 */
[----:B------:R-:W-:Y:S01]  /*f410*/  FMNMX.FTZ R2, R9, R2, !PT ;  /* 0x0000000209027209 */ /* 0x000fe20007810000 */
[----:B------:R3:W-:Y:S01]  /*f420*/  MUFU.EX2 R213, R3 ;  /* 0x0000000300d57308 */ /* 0x0007e20000000800 */
[----:B-1----:R-:W-:Y:S01]  /*f430*/  FMNMX.FTZ R119, R0, R6, !PT ;  /* 0x0000000600777209 */ /* 0x002fe20007810000 */
[----:B------:R-:W-:Y:S01]  /*f440*/  FFMA.FTZ R0, R11, c[0x0][0x2d0], -R20 ;  /* 0x0000b4000b007a23 */ /* 0x000fe20000010814 */
[----:B------:R-:W-:Y:S02]  /*f450*/  FMNMX.FTZ R2, R8, R2, !PT ;  /* 0x0000000208027209 */ /* 0x000fe40007810000 */
[----:B------:R-:W-:-:S02]  /*f460*/  FSETP.NEU.FTZ.AND P0, PT, R119, -INF , PT ;  /* 0xff8000007700780b */ /* 0x000fc40003f1d000 */
[----:B------:R-:W-:Y:S01]  /*f470*/  FMNMX.FTZ R2, R109, R2, !PT ;  /* 0x000000026d027209 */ /* 0x000fe20007810000 */
[----:B------:R1:W-:Y:S01]  /*f480*/  MUFU.EX2 R212, R0 ;  /* 0x0000000000d47308 */ /* 0x0003e20000000800 */
[----:B---3--:R-:W-:-:S05]  /*f490*/  FMUL.FTZ R3, R119, c[0x0][0x2d0] ;  /* 0x0000b40077037a20 */ /* 0x008fca0000410000 */
[----:B------:R-:W-:Y:S02]  /*f4a0*/  FSEL R3, R3, RZ, P0 ;  /* 0x000000ff03037208 */ /* 0x000fe40000000000 */
[----:B-1----:R-:W-:Y:S01]  /*f4b0*/  FMNMX.FTZ R0, R108, R2, !PT ;  /* 0x000000026c007209 */ /* 0x002fe20007810000 */
[----:B------:R-:W-:-:S03]  /*f4c0*/  FFMA.FTZ R2, R13, c[0x0][0x2d0], -R20 ;  /* 0x0000b4000d027a23 */ /* 0x000fc60000010814 */
[----:B------:R-:W-:Y:S01]  /*f4d0*/  FMNMX.FTZ R0, R110, R0, !PT ;  /* 0x000000006e007209 */ /* 0x000fe20007810000 */
[----:B------:R1:W3:Y:S03]  /*f4e0*/  MUFU.EX2 R203, R2 ;  /* 0x0000000200cb7308 */ /* 0x0002e60000000800 */
[----:B-1----:R-:W-:Y:S02]  /*f4f0*/  FMNMX.FTZ R2, R111, R0, !PT ;  /* 0x000000006f027209 */ /* 0x002fe40007810000 */
[----:B--2---:R-:W-:Y:S01]  /*f500*/  FMNMX.FTZ R0, R4, R5, !PT ;  /* 0x0000000504007209 */ /* 0x004fe20007810000 */
[--C-:B------:R-:W-:Y:S01]  /*f510*/  FFMA.FTZ R4, R17, c[0x0][0x2d0], -R3.reuse ;  /* 0x0000b40011047a23 */ /* 0x100fe20000010803 */
[----:B---3--:R-:W-:Y:S01]  /*f520*/  F2FP.PACK_AB R10, R203, R212 ;  /* 0x000000d4cb0a723e */ /* 0x008fe200000000ff */
[----:B------:R-:W-:Y:S02]  /*f530*/  SHFL.BFLY PT, R5, R2, 0x2, 0x1f ;  /* 0x0c401f0002057f89 */ /* 0x000fe400000e0000 */
[----:B------:R1:W-:Y:S02]  /*f540*/  MUFU.EX2 R114, R4 ;  /* 0x0000000400727308 */ /* 0x0003e40000000800 */
[----:B------:R-:W2:Y:S01]  /*f550*/  SHFL.BFLY PT, R6, R0, 0x1, 0x1f ;  /* 0x0c201f0000067f89 */ /* 0x000ea200000e0000 */
[----:B-1----:R-:W-:-:S05]  /*f560*/  FFMA.FTZ R4, R21, c[0x0][0x2d0], -R3 ;  /* 0x0000b40015047a23 */ /* 0x002fca0000010803 */
[----:B------:R1:W3:Y:S01]  /*f570*/  MUFU.EX2 R113, R4 ;  /* 0x0000000400717308 */ /* 0x0002e20000000800 */
[----:B--2---:R-:W-:Y:S01]  /*f580*/  FMNMX.FTZ R118, R0, R6, !PT ;  /* 0x0000000600767209 */ /* 0x004fe20007810000 */
[----:B------:R-:W-:-:S03]  /*f590*/  FFMA.FTZ R0, R14, c[0x0][0x2d0], -R3 ;  /* 0x0000b4000e007a23 */ /* 0x000fc60000010803 */
[----:B------:R-:W-:-:S03]  /*f5a0*/  FSETP.NEU.FTZ.AND P0, PT, R118, -INF , PT ;  /* 0xff8000007600780b */ /* 0x000fc60003f1d000 */
[----:B------:R2:W-:Y:S01]  /*f5b0*/  MUFU.EX2 R181, R0 ;  /* 0x0000000000b57308 */ /* 0x0005e20000000800 */
[----:B-1----:R-:W-:Y:S01]  /*f5c0*/  FFMA.FTZ R4, R19, c[0x0][0x2d0], -R3 ;  /* 0x0000b40013047a23 */ /* 0x002fe20000010803 */
[----:B---3--:R-:W-:-:S06]  /*f5d0*/  F2FP.PACK_AB R17, R113, R114 ;  /* 0x000000727111723e */ /* 0x008fcc00000000ff */
[----:B------:R1:W-:Y:S01]  /*f5e0*/  MUFU.EX2 R178, R4 ;  /* 0x0000000400b27308 */ /* 0x0003e20000000800 */
[----:B--2---:R-:W-:-:S07]  /*f5f0*/  FFMA.FTZ R0, R15, c[0x0][0x2d0], -R3 ;  /* 0x0000b4000f007a23 */ /* 0x004fce0000010803 */
[----:B------:R-:W2:Y:S01]  /*f600*/  MUFU.EX2 R183, R0 ;  /* 0x0000000000b77308 */ /* 0x000ea20000000800 */
[----:B-1----:R-:W-:Y:S01]  /*f610*/  FFMA.FTZ R4, R18, c[0x0][0x2d0], -R3 ;  /* 0x0000b40012047a23 */ /* 0x002fe20000010803 */
[----:B------:R-:W-:-:S06]  /*f620*/  F2FP.PACK_AB R18, R215, R224 ;  /* 0x000000e0d712723e */ /* 0x000fcc00000000ff */
[----:B------:R1:W3:Y:S01]  /*f630*/  MUFU.EX2 R179, R4 ;  /* 0x0000000400b37308 */ /* 0x0002e20000000800 */
[----:B--2---:R-:W-:Y:S01]  /*f640*/  F2FP.PACK_AB R11, R183, R181 ;  /* 0x000000b5b70b723e */ /* 0x004fe200000000ff */
[----:B-1----:R-:W-:Y:S01]  /*f650*/  FFMA.FTZ R4, R16, c[0x0][0x2d0], -R3 ;  /* 0x0000b40010047a23 */ /* 0x002fe20000010803 */
[----:B------:R-:W-:Y:S02]  /*f660*/  F2FP.PACK_AB R16, R136, R137 ;  /* 0x000000898810723e */ /* 0x000fe400000000ff */
[----:B---3--:R-:W-:-:S03]  /*f670*/  F2FP.PACK_AB R19, R179, R178 ;  /* 0x000000b2b313723e */ /* 0x008fc600000000ff */
[----:B------:R1:W-:Y:S04]  /*f680*/  MUFU.EX2 R182, R4 ;  /* 0x0000000400b67308 */ /* 0x0003e80000000800 */
[C---:B------:R-:W-:Y:S08]  /*f690*/  HMMA.16816.F32 R92, R16.reuse, R40, RZ ;  /* 0x00000028105c723c */ /* 0x040ff000000018ff */
[----:B------:R-:W-:Y:S01]  /*f6a0*/  HMMA.16816.F32 R100, R16, R44, RZ ;  /* 0x0000002c1064723c */ /* 0x000fe200000018ff */
[----:B-1----:R-:W-:Y:S01]  /*f6b0*/  FMNMX.FTZ R4, R2, R5, !PT ;  /* 0x0000000502047209 */ /* 0x002fe20007810000 */
[----:B------:R-:W-:-:S04]  /*f6c0*/  FFMA.FTZ R2, R12, c[0x0][0x2d0], -R3 ;  /* 0x0000b4000c027a23 */ /* 0x000fc80000010803 */
[----:B------:R-:W1:Y:S01]  /*f6d0*/  SHFL.BFLY PT, R5, R4, 0x1, 0x1f ;  /* 0x0c201f0004057f89 */ /* 0x000e6200000e0000 */
[----:B------:R2:W-:Y:S01]  /*f6e0*/  MUFU.EX2 R180, R2 ;  /* 0x0000000200b47308 */ /* 0x0005e20000000800 */
[----:B------:R-:W-:Y:S01]  /*f6f0*/  HMMA.16816.F32 R84, R16, R24, RZ ;  /* 0x000000181054723c */ /* 0x000fe200000018ff */
[----:B--2---:R-:W-:-:S05]  /*f700*/  FMUL.FTZ R2, R118, c[0x0][0x2d0] ;  /* 0x0000b40076027a20 */ /* 0x004fca0000410000 */
[----:B------:R-:W-:Y:S02]  /*f710*/  FSEL R2, R2, RZ, P0 ;  /* 0x000000ff02027208 */ /* 0x000fe40000000000 */
[----:B-1----:R-:W-:-:S03]  /*f720*/  FMNMX.FTZ R115, R4, R5, !PT ;  /* 0x0000000504737209 */ /* 0x002fc60007810000 */
[--C-:B------:R-:W-:Y:S01]  /*f730*/  FFMA.FTZ R0, R23, c[0x0][0x2d0], -R2.reuse ;  /* 0x0000b40017007a23 */ /* 0x100fe20000010802 */
[----:B------:R-:W-:Y:S01]  /*f740*/  FSETP.NEU.FTZ.AND P0, PT, R115, -INF , PT ;  /* 0xff8000007300780b */ /* 0x000fe20003f1d000 */
[--C-:B------:R-:W-:Y:S02]  /*f750*/  FFMA.FTZ R4, R30, c[0x0][0x2d0], -R2.reuse ;  /* 0x0000b4001e047a23 */ /* 0x100fe40000010802 */
[----:B------:R1:W-:Y:S08]  /*f760*/  MUFU.EX2 R112, R0 ;  /* 0x0000000000707308 */ /* 0x0003f00000000800 */
[----:B------:R-:W-:Y:S01]  /*f770*/  MUFU.EX2 R176, R4 ;  /* 0x0000000400b07308 */ /* 0x000fe20000000800 */
[----:B-1----:R-:W-:-:S07]  /*f780*/  FFMA.FTZ R0, R28, c[0x0][0x2d0], -R2 ;  /* 0x0000b4001c007a23 */ /* 0x002fce0000010802 */
[----:B------:R1:W2:Y:S02]  /*f790*/  MUFU.EX2 R23, R0 ;  /* 0x0000000000177308 */ /* 0x0002a40000000800 */
[----:B-1----:R-:W-:Y:S01]  /*f7a0*/  FFMA.FTZ R0, R29, c[0x0][0x2d0], -R2 ;  /* 0x0000b4001d007a23 */ /* 0x002fe20000010802 */
[----:B--2---:R-:W-:Y:S01]  /*f7b0*/  F2FP.PACK_AB R12, R23, R112 ;  /* 0x00000070170c723e */ /* 0x004fe200000000ff */
[----:B------:R-:W-:-:S04]  /*f7c0*/  FADD.FTZ R23, R112, R23 ;  /* 0x0000001770177221 */ /* 0x000fc80000010000 */
[----:B------:R1:W2:Y:S02]  /*f7d0*/  MUFU.EX2 R173, R0 ;  /* 0x0000000000ad7308 */ /* 0x0002a40000000800 */
[----:B-1----:R-:W-:Y:S01]  /*f7e0*/  FMUL.FTZ R0, R115, c[0x0][0x2d0] ;  /* 0x0000b40073007a20 */ /* 0x002fe20000410000 */
[----:B--2---:R-:W-:-:S04]  /*f7f0*/  F2FP.PACK_AB R14, R176, R173 ;  /* 0x000000adb00e723e */ /* 0x004fc800000000ff */
[----:B------:R-:W-:-:S05]  /*f800*/  FSEL R0, R0, RZ, P0 ;  /* 0x000000ff00007208 */ /* 0x000fca0000000000 */
[----:B------:R-:W-:-:S04]  /*f810*/  FFMA.FTZ R4, R35, c[0x0][0x2d0], -R0 ;  /* 0x0000b40023047a23 */ /* 0x000fc80000010800 */
        /* <DEDUP_REMOVED lines=10> */
[----:B------:R-:W1:Y:S04]  /*f8c0*/  LDSM.16.MT88.4 R28, [R190+0xc00] ;  /* 0x000c0000be1c783b */ /* 0x000e680000004200 */
[----:B------:R2:W-:Y:S02]  /*f8d0*/  MUFU.EX2 R172, R4 ;  /* 0x0000000400ac7308 */ /* 0x0005e40000000800 */
[C---:B------:R-:W-:Y:S08]  /*f8e0*/  HMMA.16816.F32 R88, R12.reuse, R40, RZ ;  /* 0x000000280c58723c */ /* 0x040ff000000018ff */
[----:B------:R-:W-:Y:S01]  /*f8f0*/  HMMA.16816.F32 R96, R12, R44, RZ ;  /* 0x0000002c0c60723c */ /* 0x000fe200000018ff */
[----:B--2---:R-:W-:-:S04]  /*f900*/  FFMA.FTZ R4, R22, c[0x0][0x2d0], -R2 ;  /* 0x0000b40016047a23 */ /* 0x004fc80000010802 */
[----:B------:R2:W-:Y:S03]  /*f910*/  MUFU.EX2 R175, R4 ;  /* 0x0000000400af7308 */ /* 0x0005e60000000800 */
[----:B------:R-:W-:Y:S01]  /*f920*/  HMMA.16816.F32 R80, R12, R24, RZ ;  /* 0x000000180c50723c */ /* 0x000fe200000018ff */
[----:B--2---:R-:W-:-:S07]  /*f930*/  FFMA.FTZ R4, R33, c[0x0][0x2d0], -R2 ;  /* 0x0000b40021047a23 */ /* 0x004fce0000010802 */
[-C--:B-1----:R-:W-:Y:S01]  /*f940*/  HMMA.16816.F32 R76, R16, R28.reuse, RZ ;  /* 0x0000001c104c723c */ /* 0x082fe200000018ff */
[----:B------:R1:W-:Y:S07]  /*f950*/  MUFU.EX2 R174, R4 ;  /* 0x0000000400ae7308 */ /* 0x0003ee0000000800 */
[----:B------:R-:W-:Y:S01]  /*f960*/  HMMA.16816.F32 R72, R12, R28, RZ ;  /* 0x0000001c0c48723c */ /* 0x000fe200000018ff */
[----:B-1----:R-:W-:Y:S02]  /*f970*/  FFMA.FTZ R4, R32, c[0x0][0x2d0], -R2 ;  /* 0x0000b40020047a23 */ /* 0x002fe40000010802 */
[----:B------:R-:W-:Y:S02]  /*f980*/  LDSM.16.MT88.4 R32, [R190+0x1c00] ;  /* 0x001c0000be20783b */ /* 0x000fe40000004200 */
[----:B------:R1:W2:Y:S02]  /*f990*/  MUFU.EX2 R177, R4 ;  /* 0x0000000400b17308 */ /* 0x0002a40000000800 */
[--C-:B-1----:R-:W-:Y:S01]  /*f9a0*/  FFMA.FTZ R4, R38, c[0x0][0x2d0], -R0.reuse ;  /* 0x0000b40026047a23 */ /* 0x102fe20000010800 */
[----:B--2---:R-:W-:Y:S01]  /*f9b0*/  F2FP.PACK_AB R6, R177, R174 ;  /* 0x000000aeb106723e */ /* 0x004fe200000000ff */
[----:B------:R-:W1:Y:S04]  /*f9c0*/  LDSM.16.MT88.4 R36, [R189+0x1c00] ;  /* 0x001c0000bd24783b */ /* 0x000e680000004200 */
[----:B------:R2:W-:Y:S02]  /*f9d0*/  MUFU.EX2 R164, R4 ;  /* 0x0000000400a47308 */ /* 0x0005e40000000800 */
[----:B--2---:R-:W-:-:S06]  /*f9e0*/  FFMA.FTZ R4, R7, c[0x0][0x2d0], -R0 ;  /* 0x0000b40007047a23 */ /* 0x004fcc0000010800 */
[----:B------:R2:W3:Y:S02]  /*f9f0*/  MUFU.EX2 R166, R4 ;  /* 0x0000000400a67308 */ /* 0x0004e40000000800 */
[----:B--2---:R-:W-:Y:S01]  /*fa00*/  FFMA.FTZ R4, R9, c[0x0][0x2d0], -R0 ;  /* 0x0000b40009047a23 */ /* 0x004fe20000010800 */
[----:B------:R-:W-:Y:S02]  /*fa10*/  F2FP.PACK_AB R9, R180, R182 ;  /* 0x000000b6b409723e */ /* 0x000fe400000000ff */
[----:B---3--:R-:W-:-:S03]  /*fa20*/  F2FP.PACK_AB R5, R166, R164 ;  /* 0x000000a4a605723e */ /* 0x008fc600000000ff */
[----:B------:R2:W-:Y:S02]  /*fa30*/  MUFU.EX2 R165, R4 ;  /* 0x0000000400a57308 */ /* 0x0005e40000000800 */
[----:B--2---:R-:W-:Y:S01]  /*fa40*/  FFMA.FTZ R4, R8, c[0x0][0x2d0], -R0 ;  /* 0x0000b40008047a23 */ /* 0x004fe20000010800 */
[----:B------:R-:W-:-:S05]  /*fa50*/  F2FP.PACK_AB R8, R213, R214 ;  /* 0x000000d6d508723e */ /* 0x000fca00000000ff */
[----:B------:R2:W3:Y:S02]  /*fa60*/  MUFU.EX2 R168, R4 ;  /* 0x0000000400a87308 */ /* 0x0004e40000000800 */
[C---:B------:R-:W-:Y:S08]  /*fa70*/  HMMA.16816.F32 R152, R8.reuse, R48, R92 ;  /* 0x000000300898723c */ /* 0x040ff0000000185c */
[----:B------:R-:W-:Y:S01]  /*fa80*/  HMMA.16816.F32 R104, R8, R64, R76 ;  /* 0x000000400868723c */ /* 0x000fe2000000184c */
[----:B--2---:R-:W-:-:S02]  /*fa90*/  F2FP.PACK_AB R4, R175, R172 ;  /* 0x000000acaf04723e */ /* 0x004fc400000000ff */
[----:B---3--:R-:W-:-:S05]  /*faa0*/  F2FP.PACK_AB R7, R168, R165 ;  /* 0x000000a5a807723e */ /* 0x008fca00000000ff */
[----:B------:R-:W-:Y:S08]  /*fab0*/  HMMA.16816.F32 R140, R8, R56, R100 ;  /* 0x00000038088c723c */ /* 0x000ff00000001864 */
[----:B------:R-:W-:Y:S08]  /*fac0*/  HMMA.16816.F32 R72, R4, R64, R72 ;  /* 0x000000400448723c */ /* 0x000ff00000001848 */
[----:B------:R-:W-:Y:S01]  /*fad0*/  HMMA.16816.F32 R220, R8, R68, R84 ;  /* 0x0000004408dc723c */ /* 0x000fe20000001854 */
[----:B------:R-:W-:-:S02]  /*fae0*/  IMAD.MOV.U32 R29, RZ, RZ, R106 ;  /* 0x000000ffff1d7224 */ /* 0x000fc400078e006a */
[----:B------:R-:W-:-:S05]  /*faf0*/  IMAD.MOV.U32 R28, RZ, RZ, R107 ;  /* 0x000000ffff1c7224 */ /* 0x000fca00078e006b */
[C---:B------:R-:W-:Y:S08]  /*fb00*/  HMMA.16816.F32 R92, R12.reuse, R30, RZ ;  /* 0x0000001e0c5c723c */ /* 0x040ff000000018ff */
[----:B------:R-:W-:Y:S01]  /*fb10*/  HMMA.16816.F32 R100, R12, R42, RZ ;  /* 0x0000002a0c64723c */ /* 0x000fe200000018ff */
[----:B------:R-:W-:Y:S02]  /*fb20*/  IMAD.MOV.U32 R25, RZ, RZ, R72 ;  /* 0x000000ffff197224 */ /* 0x000fe400078e0048 */
[----:B------:R-:W-:-:S02]  /*fb30*/  IMAD.MOV.U32 R24, RZ, RZ, R73 ;  /* 0x000000ffff187224 */ /* 0x000fc400078e0049 */
[----:B------:R-:W-:Y:S02]  /*fb40*/  IMAD.MOV.U32 R22, RZ, RZ, R74 ;  /* 0x000000ffff167224 */ /* 0x000fe400078e004a */
[----:B------:R-:W-:Y:S01]  /*fb50*/  IMAD.MOV.U32 R21, RZ, RZ, R75 ;  /* 0x000000ffff157224 */ /* 0x000fe200078e004b */
[C---:B------:R-:W-:Y:S08]  /*fb60*/  HMMA.16816.F32 R84, R12.reuse, R54, RZ ;  /* 0x000000360c54723c */ /* 0x040ff000000018ff */
[----:B------:R-:W-:Y:S08]  /*fb70*/  HMMA.16816.F32 R76, R12, R62, RZ ;  /* 0x0000003e0c4c723c */ /* 0x000ff000000018ff */
[----:B------:R-:W-:Y:S08]  /*fb80*/  HMMA.16816.F32 R40, R16, R42, RZ ;  /* 0x0000002a1028723c */ /* 0x000ff000000018ff */
[C---:B------:R-:W-:Y:S07]  /*fb90*/  HMMA.16816.F32 R148, R4.reuse, R48, R88 ;  /* 0x000000300494723c */ /* 0x040fee0000001858 */
[----:B------:R-:W-:Y:S01]  /*fba0*/  IMAD.MOV.U32 R48, RZ, RZ, R104 ;  /* 0x000000ffff307224 */ /* 0x000fe200078e0068 */
[----:B------:R-:W-:Y:S01]  /*fbb0*/  HMMA.16816.F32 R144, R4, R56, R96 ;  /* 0x000000380490723c */ /* 0x000fe20000001860 */
[----:B------:R-:W-:-:S07]  /*fbc0*/  IMAD.MOV.U32 R49, RZ, RZ, R105 ;  /* 0x000000ffff317224 */ /* 0x000fce00078e0069 */
[C---:B------:R-:W-:Y:S08]  /*fbd0*/  HMMA.16816.F32 R216, R4.reuse, R68, R80 ;  /* 0x0000004404d8723c */ /* 0x040ff00000001850 */
[----:B------:R-:W-:Y:S08]  /*fbe0*/  HMMA.16816.F32 R184, R4, R66, R92 ;  /* 0x0000004204b8723c */ /* 0x000ff0000000185c */
[C---:B------:R-:W-:Y:S08]  /*fbf0*/  HMMA.16816.F32 R88, R12.reuse, R52, RZ ;  /* 0x000000340c58723c */ /* 0x040ff000000018ff */
[C---:B------:R-:W-:Y:S08]  /*fc00*/  HMMA.16816.F32 R80, R12.reuse, R60, RZ ;  /* 0x0000003c0c50723c */ /* 0x040ff000000018ff */
[C---:B------:R-:W-:Y:S08]  /*fc10*/  HMMA.16816.F32 R104, R12.reuse, R46, RZ ;  /* 0x0000002e0c68723c */ /* 0x040ff000000018ff */
[----:B------:R-:W-:Y:S08]  /*fc20*/  HMMA.16816.F32 R96, R12, R26, RZ ;  /* 0x0000001a0c60723c */ /* 0x000ff000000018ff */
[C---:B-1----:R-:W-:Y:S08]  /*fc30*/  HMMA.16816.F32 R92, R4.reuse, R38, R84 ;  /* 0x00000026045c723c */ /* 0x042ff00000001854 */
[C---:B------:R-:W-:Y:S08]  /*fc40*/  HMMA.16816.F32 R100, R4.reuse, R50, R100 ;  /* 0x000000320464723c */ /* 0x040ff00000001864 */
[----:B------:R-:W-:Y:S07]  /*fc50*/  HMMA.16816.F32 R84, R4, R34, R76 ;  /* 0x000000220454723c */ /* 0x000fee000000184c */
[----:B------:R-:W-:Y:S01]  /*fc60*/  IMAD.MOV.U32 R76, RZ, RZ, R25 ;  /* 0x000000ffff4c7224 */ /* 0x000fe200078e0019 */
[----:B------:R-:W-:Y:S01]  /*fc70*/  HMMA.16816.F32 R40, R8, R50, R40 ;  /* 0x000000320828723c */ /* 0x000fe20000001828 */
[----:B------:R-:W-:-:S02]  /*fc80*/  IMAD.MOV.U32 R77, RZ, RZ, R24 ;  /* 0x000000ffff4d7224 */ /* 0x000fc400078e0018 */
[----:B------:R-:W-:Y:S02]  /*fc90*/  IMAD.MOV.U32 R79, RZ, RZ, R21 ;  /* 0x000000ffff4f7224 */ /* 0x000fe400078e0015 */
[----:B------:R-:W-:Y:S02]  /*fca0*/  IMAD.MOV.U32 R78, RZ, RZ, R22 ;  /* 0x000000ffff4e7224 */ /* 0x000fe400078e0016 */
[----:B------:R-:W-:Y:S01]  /*fcb0*/  IMAD.MOV.U32 R50, RZ, RZ, R29 ;  /* 0x000000ffff327224 */ /* 0x000fe200078e001d */
[----:B------:R-:W-:Y:S01]  /*fcc0*/  HMMA.16816.F32 R72, R16, R52, RZ ;  /* 0x000000341048723c */ /* 0x000fe200000018ff */
[----:B------:R-:W-:-:S07]  /*fcd0*/  IMAD.MOV.U32 R51, RZ, RZ, R28 ;  /* 0x000000ffff337224 */ /* 0x000fce00078e001c */
[C---:B------:R-:W-:Y:S08]  /*fce0*/  HMMA.16816.F32 R12, R16.reuse, R60, RZ ;  /* 0x0000003c100c723c */ /* 0x040ff000000018ff */
[C---:B------:R-:W-:Y:S08]  /*fcf0*/  HMMA.16816.F32 R44, R16.reuse, R46, RZ ;  /* 0x0000002e102c723c */ /* 0x040ff000000018ff */
[C---:B------:R-:W-:Y:S08]  /*fd00*/  HMMA.16816.F32 R24, R16.reuse, R26, RZ ;  /* 0x0000001a1018723c */ /* 0x040ff000000018ff */
[C---:B------:R-:W-:Y:S08]  /*fd10*/  HMMA.16816.F32 R28, R16.reuse, R30, RZ ;  /* 0x0000001e101c723c */ /* 0x040ff000000018ff */
[C---:B------:R-:W-:Y:S08]  /*fd20*/  HMMA.16816.F32 R52, R16.reuse, R54, RZ ;  /* 0x000000361034723c */ /* 0x040ff000000018ff */
[----:B------:R-:W-:Y:S08]  /*fd30*/  HMMA.16816.F32 R16, R16, R62, RZ ;  /* 0x0000003e1010723c */ /* 0x000ff000000018ff */
[C---:B------:R-:W-:Y:S08]  /*fd40*/  HMMA.16816.F32 R88, R4.reuse, R36, R88 ;  /* 0x000000240458723c */ /* 0x040ff00000001858 */
[C---:B------:R-:W-:Y:S01]  /*fd50*/  HMMA.16816.F32 R232, R4.reuse, R32, R80 ;  /* 0x0000002004e8723c */ /* 0x040fe20000001850 */
[----:B------:R-:W-:Y:S07]  /*fd60*/  LDSM.16.MT88.4 R80, [R190+0x1400] ;  /* 0x00140000be50783b */ /* 0x000fee0000004200 */
[C---:B------:R-:W-:Y:S08]  /*fd70*/  HMMA.16816.F32 R104, R4.reuse, R58, R104 ;  /* 0x0000003a0468723c */ /* 0x040ff00000001868 */
[----:B------:R-:W-:Y:S07]  /*fd80*/  HMMA.16816.F32 R96, R4, R70, R96 ;  /* 0x000000460460723c */ /* 0x000fee0000001860 */
[----:B------:R-:W-:Y:S01]  /*fd90*/  FFMA.FTZ R4, R135, c[0x0][0x2d0], -R20 ;  /* 0x0000b40087047a23 */ /* 0x000fe20000010814 */
[C---:B------:R-:W-:Y:S08]  /*fda0*/  HMMA.16816.F32 R208, R8.reuse, R32, R12 ;  /* 0x0000002008d0723c */ /* 0x040ff0000000180c */
[C---:B------:R-:W-:Y:S01]  /*fdb0*/  HMMA.16816.F32 R32, R8.reuse, R34, R16 ;  /* 0x000000220820723c */ /* 0x040fe20000001810 */
[----:B------:R1:W-:Y:S06]  /*fdc0*/  MUFU.EX2 R18, R4 ;  /* 0x0000000400127308 */ /* 0x0003ec0000000800 */
[----:B------:R-:W-:Y:S01]  /*fdd0*/  FADD.FTZ R19, R114, R113 ;  /* 0x0000007172137221 */ /* 0x000fe20000010000 */
[----:B------:R-:W-:Y:S03]  /*fde0*/  HMMA.16816.F32 R204, R8, R36, R72 ;  /* 0x0000002408cc723c */ /* 0x000fe60000001848 */
[----:B------:R-:W-:-:S05]  /*fdf0*/  FADD.FTZ R19, R178, R19 ;  /* 0x00000013b2137221 */ /* 0x000fca0000010000 */
[----:B------:R-:W-:Y:S01]  /*fe00*/  HMMA.16816.F32 R44, R8, R58, R44 ;  /* 0x0000003a082c723c */ /* 0x000fe2000000182c */
[----:B-1----:R-:W-:-:S04]  /*fe10*/  FFMA.FTZ R4, R134, c[0x0][0x2d0], -R20 ;  /* 0x0000b40086047a23 */ /* 0x002fc80000010814 */
[----:B------:R1:W-:Y:S03]  /*fe20*/  MUFU.EX2 R17, R4 ;  /* 0x0000000400117308 */ /* 0x0003e60000000800 */
[C---:B------:R-:W-:Y:S08]  /*fe30*/  HMMA.16816.F32 R24, R8.reuse, R70, R24 ;  /* 0x000000460818723c */ /* 0x040ff00000001818 */
[----:B------:R-:W-:Y:S01]  /*fe40*/  HMMA.16816.F32 R28, R8, R66, R28 ;  /* 0x00000042081c723c */ /* 0x000fe2000000181c */
[----:B------:R-:W-:Y:S01]  /*fe50*/  LDSM.16.MT88.4 R64, [R189+0x1400] ;  /* 0x00140000bd40783b */ /* 0x000fe20000004200 */
[----:B-1----:R-:W-:-:S06]  /*fe60*/  FFMA.FTZ R4, R133, c[0x0][0x2d0], -R20 ;  /* 0x0000b40085047a23 */ /* 0x002fcc0000010814 */
[----:B------:R-:W-:Y:S01]  /*fe70*/  HMMA.16816.F32 R36, R8, R38, R52 ;  /* 0x000000260824723c */ /* 0x000fe20000001834 */
[----:B------:R1:W-:Y:S02]  /*fe80*/  MUFU.EX2 R21, R4 ;  /* 0x0000000400157308 */ /* 0x0003e40000000800 */
[----:B-1----:R-:W-:Y:S02]  /*fe90*/  FFMA.FTZ R4, R132, c[0x0][0x2d0], -R20 ;  /* 0x0000b40084047a23 */ /* 0x002fe40000010814 */
[----:B------:R-:W1:Y:S01]  /*fea0*/  LDSM.16.MT88.4 R132, [R189+0x800] ;  /* 0x00080000bd84783b */ /* 0x000e620000004200 */
[----:B------:R-:W-:-:S03]  /*feb0*/  FADD.FTZ R20, R137, R136 ;  /* 0x0000008889147221 */ /* 0x000fc60000010000 */
[----:B------:R2:W-:Y:S01]  /*fec0*/  MUFU.EX2 R22, R4 ;  /* 0x0000000400167308 */ /* 0x0005e20000000800 */
[----:B------:R-:W-:Y:S02]  /*fed0*/  FADD.FTZ R20, R224, R20 ;  /* 0x00000014e0147221 */ /* 0x000fe40000010000 */
[----:B--2---:R-:W-:-:S05]  /*fee0*/  FFMA.FTZ R4, R131, c[0x0][0x2d0], -R3 ;  /* 0x0000b40083047a23 */ /* 0x004fca0000010803 */
[----:B------:R2:W-:Y:S02]  /*fef0*/  MUFU.EX2 R16, R4 ;  /* 0x0000000400107308 */ /* 0x0005e40000000800 */
[----:B--2---:R-:W-:-:S06]  /*ff00*/  FFMA.FTZ R4, R130, c[0x0][0x2d0], -R3 ;  /* 0x0000b40082047a23 */ /* 0x004fcc0000010803 */
[----:B------:R2:W-:Y:S02]  /*ff10*/  MUFU.EX2 R15, R4 ;  /* 0x00000004000f7308 */ /* 0x0005e40000000800 */
[--C-:B--2---:R-:W-:Y:S02]  /*ff20*/  FFMA.FTZ R4, R129, c[0x0][0x2d0], -R3.reuse ;  /* 0x0000b40081047a23 */ /* 0x104fe40000010803 */
[----:B------:R-:W-:-:S04]  /*ff30*/  FFMA.FTZ R3, R128, c[0x0][0x2d0], -R3 ;  /* 0x0000b40080037a23 */ /* 0x000fc80000010803 */
[----:B------:R2:W-:Y:S08]  /*ff40*/  MUFU.EX2 R14, R4 ;  /* 0x00000004000e7308 */ /* 0x0005f00000000800 */
[----:B------:R3:W-:Y:S01]  /*ff50*/  MUFU.EX2 R13, R3 ;  /* 0x00000003000d7308 */ /* 0x0007e20000000800 */
[----:B--2---:R-:W-:Y:S01]  /*ff60*/  LDSM.16.MT88.4 R4, [R190+0x2000] ;  /* 0x00200000be04783b */ /* 0x004fe20000004200 */
[----:B---3--:R-:W-:-:S06]  /*ff70*/  FFMA.FTZ R3, R125, c[0x0][0x2d0], -R2 ;  /* 0x0000b4007d037a23 */ /* 0x008fcc0000010802 */
[----:B------:R2:W-:Y:S02]  /*ff80*/  MUFU.EX2 R12, R3 ;  /* 0x00000003000c7308 */ /* 0x0005e40000000800 */
[----:B--2---:R-:W-:-:S06]  /*ff90*/  FFMA.FTZ R3, R127, c[0x0][0x2d0], -R2 ;  /* 0x0000b4007f037a23 */ /* 0x004fcc0000010802 */
[----:B------:R2:W3:Y:S02]  /*ffa0*/  MUFU.EX2 R11, R3 ;  /* 0x00000003000b7308 */ /* 0x0004e40000000800 */
[--C-:B--2---:R-:W-:Y:S01]  /*ffb0*/  FFMA.FTZ R3, R126, c[0x0][0x2d0], -R2.reuse ;  /* 0x0000b4007e037a23 */ /* 0x104fe20000010802 */
[----:B---3--:R-:W-:Y:S01]  /*ffc0*/  F2FP.PACK_AB R160, R11, R12 ;  /* 0x0000000c0ba0723e */ /* 0x008fe200000000ff */
[----:B------:R-:W-:-:S04]  /*ffd0*/  FFMA.FTZ R2, R124, c[0x0][0x2d0], -R2 ;  /* 0x0000b4007c027a23 */ /* 0x000fc80000010802 */
[----:B------:R-:W-:Y:S01]  /*ffe0*/  MUFU.EX2 R10, R3 ;  /* 0x00000003000a7308 */ /* 0x000fe20000000800 */
[----:B------:R-:W2:Y:S07]  /*fff0*/  LDSM.16.MT88.4 R124, [R190+0x800] ;  /* 0x00080000be7c783b */ /* 0x000eae0000004200 */
[----:B------:R3:W4:Y:S02]  /*10000*/  MUFU.EX2 R9, R2 ;  /* 0x0000000200097308 */ /* 0x0007240000000800 */
[----:B---3--:R-:W-:Y:S01]  /*10010*/  FFMA.FTZ R2, R109, c[0x0][0x2d0], -R0 ;  /* 0x0000b4006d027a23 */ /* 0x008fe20000010800 */
[----:B----4-:R-:W-:-:S02]  /*10020*/  F2FP.PACK_AB R162, R9, R10 ;  /* 0x0000000a09a2723e */ /* 0x010fc400000000ff */
[----:B------:R-:W-:-:S03]  /*10030*/  F2FP.PACK_AB R109, R15, R16 ;  /* 0x000000100f6d723e */ /* 0x000fc600000000ff */
[----:B------:R3:W-:Y:S02]  /*10040*/  MUFU.EX2 R8, R2 ;  /* 0x0000000200087308 */ /* 0x0007e40000000800 */
[----:B---3--:R-:W-:Y:S01]  /*10050*/  FFMA.FTZ R2, R108, c[0x0][0x2d0], -R0 ;  /* 0x0000b4006c027a23 */ /* 0x008fe20000010800 */
[----:B------:R-:W-:-:S05]  /*10060*/  F2FP.PACK_AB R108, R17, R18 ;  /* 0x00000012116c723e */ /* 0x000fca00000000ff */
[----:B------:R3:W4:Y:S02]  /*10070*/  MUFU.EX2 R3, R2 ;  /* 0x0000000200037308 */ /* 0x0007240000000800 */
[--C-:B---3--:R-:W-:Y:S01]  /*10080*/  FFMA.FTZ R2, R110, c[0x0][0x2d0], -R0.reuse ;  /* 0x0000b4006e027a23 */ /* 0x108fe20000010800 */
[----:B----4-:R-:W-:Y:S01]  /*10090*/  F2FP.PACK_AB R161, R3, R8 ;  /* 0x0000000803a1723e */ /* 0x010fe200000000ff */
[----:B------:R-:W-:Y:S01]  /*100a0*/  FFMA.FTZ R0, R111, c[0x0][0x2d0], -R0 ;  /* 0x0000b4006f007a23 */ /* 0x000fe20000010800 */
[----:B------:R-:W-:Y:S02]  /*100b0*/  F2FP.PACK_AB R110, R22, R21 ;  /* 0x00000015166e723e */ /* 0x000fe400000000ff */
[----:B------:R-:W-:Y:S01]  /*100c0*/  F2FP.PACK_AB R111, R13, R14 ;  /* 0x0000000e0d6f723e */ /* 0x000fe200000000ff */
[----:B------:R-:W-:Y:S06]  /*100d0*/  MUFU.EX2 R2, R2 ;  /* 0x0000000200027308 */ /* 0x000fec0000000800 */
[C---:B-1----:R-:W-:Y:S02]  /*100e0*/  HMMA.16816.F32 R136, R108.reuse, R132, R140 ;  /* 0x000000846c88723c */ /* 0x042fe4000000188c */
[----:B------:R-:W1:Y:S06]  /*100f0*/  MUFU.EX2 R0, R0 ;  /* 0x0000000000007308 */ /* 0x000e6c0000000800 */
[C---:B--2---:R-:W-:Y:S08]  /*10100*/  HMMA.16816.F32 R128, R108.reuse, R124, R152 ;  /* 0x0000007c6c80723c */ /* 0x044ff00000001898 */
[----:B------:R-:W-:Y:S01]  /*10110*/  HMMA.16816.F32 R52, R108, R64, R220 ;  /* 0x000000406c34723c */ /* 0x000fe200000018dc */
[----:B-1----:R-:W-:-:S07]  /*10120*/  F2FP.PACK_AB R163, R0, R2 ;  /* 0x0000000200a3723e */ /* 0x002fce00000000ff */
[----:B------:R-:W-:Y:S08]  /*10130*/  HMMA.16816.F32 R68, R108, R80, R48 ;  /* 0x000000506c44723c */ /* 0x000ff00000001830 */
[C---:B------:R-:W-:Y:S01]  /*10140*/  HMMA.16816.F32 R60, R160.reuse, R66, R96 ;  /* 0x00000042a03c723c */ /* 0x040fe20000001860 */
[----:B------:R-:W1:Y:S07]  /*10150*/  LDSM.16.MT88.4 R96, [R189+0x2000] ;  /* 0x00200000bd60783b */ /* 0x000e6e0000004200 */
[C---:B------:R-:W-:Y:S08]  /*10160*/  HMMA.16816.F32 R140, R160.reuse, R132, R144 ;  /* 0x00000084a08c723c */ /* 0x040ff00000001890 */
[C---:B------:R-:W-:Y:S08]  /*10170*/  HMMA.16816.F32 R144, R160.reuse, R134, R104 ;  /* 0x00000086a090723c */ /* 0x040ff00000001868 */
[C---:B------:R-:W-:Y:S08]  /*10180*/  HMMA.16816.F32 R152, R160.reuse, R126, R100 ;  /* 0x0000007ea098723c */ /* 0x040ff00000001864 */
[-C--:B------:R-:W-:Y:S08]  /*10190*/  HMMA.16816.F32 R104, R160, R4.reuse, R232 ;  /* 0x00000004a068723c */ /* 0x080ff000000018e8 */
[----:B------:R-:W-:Y:S07]  /*101a0*/  HMMA.16816.F32 R100, R108, R4, R208 ;  /* 0x000000046c64723c */ /* 0x000fee00000018d0 */
[----:B------:R-:W-:Y:S01]  /*101b0*/  FADD.FTZ R4, R170, R167 ;  /* 0x000000a7aa047221 */ /* 0x000fe20000010000 */
[----:B------:R-:W-:Y:S01]  /*101c0*/  HMMA.16816.F32 R56, R160, R64, R216 ;  /* 0x00000040a038723c */ /* 0x000fe200000018d8 */
[----:B------:R-:W-:-:S02]  /*101d0*/  FADD.FTZ R5, R173, R23 ;  /* 0x00000017ad057221 */ /* 0x000fc40000010000 */
[----:B------:R-:W-:Y:S02]  /*101e0*/  FADD.FTZ R4, R169, R4 ;  /* 0x00000004a9047221 */ /* 0x000fe40000010000 */
[----:B------:R-:W-:Y:S02]  /*101f0*/  FADD.FTZ R23, R179, R19 ;  /* 0x00000013b3177221 */ /* 0x000fe40000010000 */
[----:B------:R-:W-:Y:S01]  /*10200*/  FADD.FTZ R19, R171, R4 ;  /* 0x00000004ab137221 */ /* 0x000fe20000010000 */
[----:B------:R-:W-:Y:S07]  /*10210*/  HMMA.16816.F32 R64, R108, R66, R24 ;  /* 0x000000426c40723c */ /* 0x000fee0000001818 */
        /* <DEDUP_REMOVED lines=11> */
[----:B-1----:R-:W-:Y:S01]  /*102d0*/  HMMA.16816.F32 R88, R160, R96, R88 ;  /* 0x00000060a058723c */ /* 0x002fe20000001858 */
[----:B------:R-:W-:Y:S01]  /*102e0*/  IADD3 R203, R225, -0x2, RZ ;  /* 0xfffffffee1cb7810 */ /* 0x000fe20007ffe0ff */
[----:B------:R-:W-:-:S03]  /*102f0*/  FADD.FTZ R5, R183, R5 ;  /* 0x00000005b7057221 */ /* 0x000fc60000010000 */
[----:B------:R-:W-:Y:S01]  /*10300*/  ISETP.GE.AND P0, PT, R203, R250, PT ;  /* 0x000000facb00720c */ /* 0x000fe20003f06270 */
[----:B------:R-:W-:Y:S02]  /*10310*/  FADD.FTZ R5, R16, R5 ;  /* 0x0000000510057221 */ /* 0x000fe40000010000 */
[----:B------:R-:W-:Y:S02]  /*10320*/  HMMA.16816.F32 R76, R160, R82, R184 ;  /* 0x00000052a04c723c */ /* 0x000fe400000018b8 */
[----:B------:R-:W-:-:S04]  /*10330*/  FADD.FTZ R5, R15, R5 ;  /* 0x000000050f057221 */ /* 0x000fc80000010000 */
[----:B------:R-:W-:Y:S02]  /*10340*/  FADD.FTZ R5, R14, R5 ;  /* 0x000000050e057221 */ /* 0x000fe40000010000 */
[----:B------:R-:W-:Y:S02]  /*10350*/  HMMA.16816.F32 R92, R160, R98, R92 ;  /* 0x00000062a05c723c */ /* 0x000fe4000000185c */
[----:B------:R-:W-:-:S06]  /*10360*/  FADD.FTZ R208, R13, R5 ;  /* 0x000000050dd07221 */ /* 0x000fcc0000010000 */
[----:B------:R-:W-:Y:S08]  /*10370*/  HMMA.16816.F32 R160, R160, R6, R84 ;  /* 0x00000006a0a0723c */ /* 0x000ff00000001854 */
[C---:B------:R-:W-:Y:S08]  /*10380*/  HMMA.16816.F32 R84, R108.reuse, R96, R204 ;  /* 0x000000606c54723c */ /* 0x040ff000000018cc */
[C---:B------:R-:W-:Y:S08]  /*10390*/  HMMA.16816.F32 R132, R108.reuse, R134, R44 ;  /* 0x000000866c84723c */ /* 0x040ff0000000182c */
[C---:B------:R-:W-:Y:S08]  /*103a0*/  HMMA.16816.F32 R124, R108.reuse, R126, R40 ;  /* 0x0000007e6c7c723c */ /* 0x040ff00000001828 */
[C---:B------:R-:W-:Y:S08]  /*103b0*/  HMMA.16816.F32 R80, R108.reuse, R82, R28 ;  /* 0x000000526c50723c */ /* 0x040ff0000000181c */
[C---:B------:R-:W-:Y:S08]  /*103c0*/  HMMA.16816.F32 R96, R108.reuse, R98, R36 ;  /* 0x000000626c60723c */ /* 0x040ff00000001824 */
[----:B------:R-:W-:Y:S07]  /*103d0*/  HMMA.16816.F32 R108, R108, R6, R32 ;  /* 0x000000066c6c723c */ /* 0x000fee0000001820 */
[----:B------:R-:W-:-:S02]  /*103e0*/  FADD.FTZ R7, R172, R20 ;  /* 0x00000014ac077221 */ /* 0x000fc40000010000 */
[----:B------:R-:W-:Y:S02]  /*103f0*/  FADD.FTZ R6, R164, R19 ;  /* 0x00000013a4067221 */ /* 0x000fe40000010000 */
[----:B------:R-:W-:Y:S02]  /*10400*/  FADD.FTZ R7, R175, R7 ;  /* 0x00000007af077221 */ /* 0x000fe40000010000 */
[----:B------:R-:W-:Y:S02]  /*10410*/  FADD.FTZ R6, R166, R6 ;  /* 0x00000006a6067221 */ /* 0x000fe40000010000 */
[----:B------:R-:W-:Y:S02]  /*10420*/  FADD.FTZ R7, R174, R7 ;  /* 0x00000007ae077221 */ /* 0x000fe40000010000 */
[----:B------:R-:W-:Y:S02]  /*10430*/  FADD.FTZ R6, R165, R6 ;  /* 0x00000006a5067221 */ /* 0x000fe40000010000 */
        /* <DEDUP_REMOVED lines=13> */
[----:B------:R-:W-:Y:S01]  /*10510*/  FADD.FTZ R227, R0, R2 ;  /* 0x0000000200e37221 */ /* 0x000fe20000010000 */
[----:B------:R-:W-:Y:S05]  /*10520*/  @!P0 BRA `(.L_x_262) ;  /* 0x0000277000008947 */ /* 0x000fea0003800000 */
[----:B------:R-:W-:Y:S02]  /*10530*/  ISETP.GT.AND P0, PT, R228, 0x3f, PT ;  /* 0x0000003fe400780c */ /* 0x000fe40003f04270 */
[----:B------:R-:W-:Y:S02]  /*10540*/  ISETP.GE.AND P5, PT, R248, c[0x0][0x1d4], PT ;  /* 0x00007500f8007a0c */ /* 0x000fe40003fa6270 */
[----:B------:R-:W-:Y:S02]  /*10550*/  ISETP.GE.AND P4, PT, R245, c[0x0][0x1d4], PT ;  /* 0x00007500f5007a0c */ /* 0x000fe40003f86270 */
[----:B------:R-:W-:Y:S02]  /*10560*/  ISETP.GE.AND P3, PT, R246, c[0x0][0x1d4], PT ;  /* 0x00007500f6007a0c */ /* 0x000fe40003f66270 */
.L_x_265:
[----:B------:R-:W-:Y:S04]  /*10570*/  DEPBAR.LE SB0, 0x0 ;  /* 0x000080000000791a */ /* 0x000fe80000000000 */
[----:B------:R-:W-:Y:S01]  /*10580*/  WARPSYNC 0xffffffff ;  /* 0xffffffff00007948 */ /* 0x000fe20003800000 */
[----:B------:R-:W-:Y:S01]  /*10590*/  BAR.SYNC.DEFER_BLOCKING 0x0 ;  /* 0x0000000000007b1d */ /* 0x000fe20000010000 */
[----:B------:R-:W-:Y:S01]  /*105a0*/  SHF.R.S32.HI R0, RZ, 0x1f, R203 ;  /* 0x0000001fff007819 */ /* 0x000fe200000114cb */
[C---:B------:R-:W-:Y:S01]  /*105b0*/  IMAD.WIDE.U32 R2, R203.reuse, c[0x0][0x208], RZ ;  /* 0x00008200cb027a25 */ /* 0x040fe200078e00ff */
[----:B------:R-:W-:Y:S03]  /*105c0*/  MOV R114, R118 ;  /* 0x0000007600727202 */ /* 0x000fe60000000f00 */
[----:B------:R-:W-:Y:S02]  /*105d0*/  IMAD R0, R0, c[0x0][0x208], RZ ;  /* 0x0000820000007a24 */ /* 0x000fe400078e02ff */
[----:B------:R-:W-:Y:S02]  /*105e0*/  IMAD.MOV.U32 R29, RZ, RZ, c[0x0][0x208] ;  /* 0x00008200ff1d7624 */ /* 0x000fe400078e00ff */
[----:B------:R-:W-:Y:S02]  /*105f0*/  IMAD R0, R203, c[0x0][0x20c], R0 ;  /* 0x00008300cb007a24 */ /* 0x000fe400078e0200 */
[----:B------:R-:W-:Y:S02]  /*10600*/  IMAD.MOV.U32 R30, RZ, RZ, c[0x0][0x20c] ;  /* 0x00008300ff1e7624 */ /* 0x000fe400078e00ff */
[----:B------:R-:W-:Y:S02]  /*10610*/  IMAD.IADD R0, R3, 0x1, R0 ;  /* 0x0000000103007824 */ /* 0x000fe400078e0200 */
[----:B------:R-:W-:Y:S04]  /*10620*/  IMAD.WIDE.U32 R2, R2, 0x30, RZ ;  /* 0x0000003002027825 */ /* 0x000fe800078e00ff */
[----:B------:R-:W-:Y:S01]  /*10630*/  IMAD.MOV.U32 R112, RZ, RZ, R119 ;  /* 0x000000ffff707224 */ /* 0x000fe200078e0077 */
        /* <DEDUP_REMOVED lines=13> */
[----:B------:R-:W-:Y:S04]  /*10710*/  IADD3 R0, P0, R242, R2, RZ ;  /* 0x00000002f2007210 */ /* 0x000fe80007f1e0ff */
[----:B------:R-:W-:Y:S01]  /*10720*/  IMAD.IADD R3, R3, 0x1, R20 ;  /* 0x0000000103037824 */ /* 0x000fe200078e0214 */
[----:B------:R-:W2:Y:S01]  /*10730*/  LDSM.16.M88.4 R180, [R201] ;  /* 0x00000000c9b4783b */ /* 0x000ea20000000200 */
[C---:B---3--:R-:W-:Y:S03]  /*10740*/  HMMA.16816.F32 R8, R44.reuse, R16, RZ ;  /* 0x000000102c08723c */ /* 0x048fe600000018ff */
[----:B------:R-:W-:Y:S02]  /*10750*/  IADD3.X R28, R3, R244, RZ, P0, !PT ;  /* 0x000000f4031c7210 */ /* 0x000fe400007fe4ff */
[----:B------:R-:W3:Y:S01]  /*10760*/  LDSM.16.M88.4 R184, [R200] ;  /* 0x00000000c8b8783b */ /* 0x000ee20000000200 */
[C---:B------:R-:W-:Y:S02]  /*10770*/  @!P6 LEA R24, P1, R29.reuse, R2, 0x5 ;  /* 0x000000021d18e211 */ /* 0x040fe400078228ff */
[C---:B------:R-:W-:Y:S01]  /*10780*/  LEA R2, P0, R0.reuse, c[0x0][0x1f8], 0x1 ;  /* 0x00007e0000027a11 */ /* 0x040fe200078008ff */
        /* <DEDUP_REMOVED lines=9> */
[----:B------:R-:W-:Y:S01]  /*10820*/  @!P6 IMAD.X R0, R29, 0x1, R244, P2 ;  /* 0x000000011d00e824 */ /* 0x000fe200010e06f4 */
[C---:B------:R-:W-:Y:S03]  /*10830*/  @!P6 LEA R36, P0, R37.reuse, c[0x0][0x1f8], 0x1 ;  /* 0x00007e002524ea11 */ /* 0x040fe600078008ff */
[----:B------:R1:W-:Y:S01]  /*10840*/  LDGSTS.E.BYPASS.LTC128B.128 [R202+0x2480], [R2.64+0x40], !P4 ;  /* 0x0248004002ca7fae */ /* 0x0003e2000e101d46 */
[-C--:B----4-:R-:W-:Y:S03]  /*10850*/  HMMA.16816.F32 R20, R48, R32.reuse, RZ ;  /* 0x000000203014723c */ /* 0x090fe600000018ff */
[----:B------:R-:W-:Y:S02]  /*10860*/  @!P6 LEA.HI.X R37, R37, c[0x0][0x1fc], R0, 0x1, P0 ;  /* 0x00007f002525ea11 */ /* 0x000fe400000f0c00 */
[----:B------:R-:W-:Y:S01]  /*10870*/  ISETP.GT.AND P2, PT, R203, R250, PT ;  /* 0x000000facb00720c */ /* 0x000fe20003f44270 */
[----:B------:R4:W-:Y:S01]  /*10880*/  LDGSTS.E.BYPASS.LTC128B.128 [R202+0x3080], [R2.64+0x80], !P5 ;  /* 0x0308008002ca7fae */ /* 0x0009e2000e901d46 */
[----:B------:R-:W-:Y:S01]  /*10890*/  MOV R0, R120 ;  /* 0x0000007800007202 */ /* 0x000fe20000000f00 */
[C---:B------:R-:W-:Y:S04]  /*108a0*/  HMMA.16816.F32 R24, R44.reuse, R32, RZ ;  /* 0x000000202c18723c */ /* 0x040fe800000018ff */
[----:B------:R5:W-:Y:S04]  /*108b0*/  @!P6 LDGSTS.E.BYPASS.LTC128B.128 [R202+0x2080], [R36.64], !P3 ;  /* 0x0208000024caefae */ /* 0x000be8000d901d46 */
[-C--:B------:R-:W-:Y:S02]  /*108c0*/  HMMA.16816.F32 R28, R44, R34.reuse, RZ ;  /* 0x000000222c1c723c */ /* 0x080fe400000018ff */
[----:B------:R5:W-:Y:S06]  /*108d0*/  @!P6 LDGSTS.E.BYPASS.LTC128B.128 [R202+0x2c80], [R36.64+0x40], !P4 ;  /* 0x02c8004024caefae */ /* 0x000bec000e101d46 */
[----:B------:R5:W-:Y:S01]  /*108e0*/  @!P6 LDGSTS.E.BYPASS.LTC128B.128 [R202+0x3880], [R36.64+0x80], !P5 ;  /* 0x0388008024caefae */ /* 0x000be2000e901d46 */
[C---:B------:R-:W-:Y:S05]  /*108f0*/  HMMA.16816.F32 R32, R48.reuse, R34, RZ ;  /* 0x000000223020723c */ /* 0x040fea00000018ff */
[----:B------:R-:W0:Y:S03]  /*10900*/  LDGDEPBAR ;  /* 0x00000000000079af */ /* 0x000e260000000000 */
[-C--:B-----5:R-:W-:Y:S08]  /*10910*/  HMMA.16816.F32 R36, R48, R164.reuse, RZ ;  /* 0x000000a43024723c */ /* 0x0a0ff000000018ff */
[C---:B------:R-:W-:Y:S08]  /*10920*/  HMMA.16816.F32 R40, R44.reuse, R164, RZ ;  /* 0x000000a42c28723c */ /* 0x040ff000000018ff */
[-C--:B------:R-:W-:Y:S08]  /*10930*/  HMMA.16816.F32 R44, R44, R166.reuse, RZ ;  /* 0x000000a62c2c723c */ /* 0x080ff000000018ff */
[----:B------:R-:W-:Y:S01]  /*10940*/  HMMA.16816.F32 R48, R48, R166, RZ ;  /* 0x000000a63030723c */ /* 0x000fe200000018ff */
[----:B------:R-:W-:Y:S07]  /*10950*/  LDSM.16.M88.4 R164, [R191+0x2000] ;  /* 0x00200000bfa4783b */ /* 0x000fee0000000200 */
[-C--:B------:R-:W-:Y:S08]  /*10960*/  HMMA.16816.F32 R4, R168, R172.reuse, R4 ;  /* 0x000000aca804723c */ /* 0x080ff00000001804 */
[C---:B-1----:R-:W-:Y:S08]  /*10970*/  HMMA.16816.F32 R8, R176.reuse, R172, R8 ;  /* 0x000000acb008723c */ /* 0x042ff00000001808 */
        /* <DEDUP_REMOVED lines=30> */
[----:B------:R-:W5:Y:S01]  /*10b60*/  LDSM.16.M88.4 R180, [R197] ;  /* 0x00000000c5b4783b */ /* 0x000f620000000200 */
        /* <DEDUP_REMOVED lines=10> */
[-C--:B-----5:R-:W-:Y:S08]  /*10c10*/  HMMA.16816.F32 R36, R168, R180.reuse, R36 ;  /* 0x000000b4a824723c */ /* 0x0a0ff00000001824 */
[C---:B------:R-:W-:Y:S08]  /*10c20*/  HMMA.16816.F32 R40, R176.reuse, R180, R40 ;  /* 0x000000b4b028723c */ /* 0x040ff00000001828 */
[-C--:B------:R-:W-:Y:S01]  /*10c30*/  HMMA.16816.F32 R44, R176, R182.reuse, R44 ;  /* 0x000000b6b02c723c */ /* 0x080fe2000000182c */
[----:B------:R-:W2:Y:S07]  /*10c40*/  LDSM.16.M88.4 R176, [R191+0x5000] ;  /* 0x00500000bfb0783b */ /* 0x000eae0000000200 */
[----:B------:R-:W-:Y:S01]  /*10c50*/  HMMA.16816.F32 R48, R168, R182, R48 ;  /* 0x000000b6a830723c */ /* 0x000fe20000001830 */
[----:B------:R-:W3:Y:S06]  /*10c60*/  LDSM.16.M88.4 R168, [R188+0x1c00] ;  /* 0x001c0000bca8783b */ /* 0x000eec0000000200 */
[----:B------:R-:W5:Y:S01]  /*10c70*/  LDSM.16.M88.4 R180, [R188+0x2000] ;  /* 0x00200000bcb4783b */ /* 0x000f620000000200 */
        /* <DEDUP_REMOVED lines=15> */
[----:B------:R-:W3:Y:S06]  /*10d70*/  LDSM.16.M88.4 R164, [R195] ;  /* 0x00000000c3a4783b */ /* 0x000eec0000000200 */
[----:B------:R-:W5:Y:S01]  /*10d80*/  LDSM.16.M88.4 R180, [R194] ;  /* 0x00000000c2b4783b */ /* 0x000f620000000200 */
        /* <DEDUP_REMOVED lines=10> */
[-C--:B-----5:R-:W-:Y:S08]  /*10e30*/  HMMA.16816.F32 R36, R168, R180.reuse, R36 ;  /* 0x000000b4a824723c */ /* 0x0a0ff00000001824 */
[C---:B------:R-:W-:Y:S08]  /*10e40*/  HMMA.16816.F32 R40, R176.reuse, R180, R40 ;  /* 0x000000b4b028723c */ /* 0x040ff00000001828 */
[-C--:B------:R-:W-:Y:S08]  /*10e50*/  HMMA.16816.F32 R44, R176, R182.reuse, R44 ;  /* 0x000000b6b02c723c */ /* 0x080ff0000000182c */
[----:B------:R-:W-:Y:S01]  /*10e60*/  HMMA.16816.F32 R48, R168, R182, R48 ;  /* 0x000000b6a830723c */ /* 0x000fe20000001830 */
[----:B------:R-:W-:Y:S07]  /*10e70*/  @!UPT UIADD3 URZ, URZ, URZ, URZ ;  /* 0x0000003f3f3ff290 */ /* 0x000fee000fffe03f */
[----:B------:R-:W-:-:S11]  /*10e80*/  @!P2 BRA `(.L_x_264) ;  /* 0x000002a00000a947 */ /* 0x000fd60003800000 */
[----:B----4-:R-:W-:Y:S04]  /*10e90*/  IADD3 R113, -R238, 0x30, RZ ;  /* 0x00000030ee717810 */ /* 0x010fe80007ffe1ff */
[----:B------:R-:W-:Y:S11]  /*10ea0*/  ISETP.GE.AND P1, PT, R113, 0x1, PT ;  /* 0x000000017100780c */ /* 0x000ff60003f26270 */
[----:B------:R-:W-:Y:S02]  /*10eb0*/  @!UPT UIADD3 URZ, URZ, URZ, URZ ;  /* 0x0000003f3f3ff290 */ /* 0x000fe4000fffe03f */
[----:B------:R-:W-:Y:S04]  /*10ec0*/  @P1 IADD3 R2, R203, -0x1, RZ ;  /* 0xffffffffcb021810 */ /* 0x000fe80007ffe0ff */
[----:B------:R-:W-:Y:S01]  /*10ed0*/  @P1 SHF.R.S32.HI R3, RZ, 0x1f, R2 ;  /* 0x0000001fff031819 */ /* 0x000fe20000011402 */
[C---:B------:R-:W-:Y:S04]  /*10ee0*/  @P1 IMAD.WIDE.U32 R164, R2.reuse, c[0x0][0x1e0], RZ ;  /* 0x0000780002a41a25 */ /* 0x040fe800078e00ff */
[----:B------:R-:W-:Y:S04]  /*10ef0*/  @P1 IMAD R3, R3, c[0x0][0x1e0], RZ ;  /* 0x0000780003031a24 */ /* 0x000fe800078e02ff */
[----:B------:R-:W-:Y:S01]  /*10f00*/  @P1 IMAD R2, R2, c[0x0][0x1e4], R3 ;  /* 0x0000790002021a24 */ /* 0x000fe200078e0203 */
[----:B------:R-:W-:Y:S03]  /*10f10*/  @P1 MOV R3, R239 ;  /* 0x000000ef00031202 */ /* 0x000fe60000000f00 */
[----:B------:R-:W-:Y:S02]  /*10f20*/  @P1 IMAD.IADD R165, R165, 0x1, R2 ;  /* 0x00000001a5a51824 */ /* 0x000fe400078e0202 */
[----:B------:R-:W-:Y:S02]  /*10f30*/  @P1 IMAD.MOV.U32 R2, RZ, RZ, R240 ;  /* 0x000000ffff021224 */ /* 0x000fe400078e00f0 */
[----:B------:R-:W-:Y:S02]  /*10f40*/  @P1 IMAD R165, R165, 0x30, RZ ;  /* 0x00000030a5a51824 */ /* 0x000fe400078e02ff */
[----:B------:R-:W-:Y:S04]  /*10f50*/  @P1 IMAD.WIDE.U32 R2, R164, 0x30, R2 ;  /* 0x00000030a4021825 */ /* 0x000fe800078e0002 */
[----:B------:R-:W-:Y:S01]  /*10f60*/  @P1 IMAD.IADD R3, R3, 0x1, R165 ;  /* 0x0000000103031824 */ /* 0x000fe200078e02a5 */
[C---:B------:R-:W-:Y:S04]  /*10f70*/  @P1 LEA R164, P0, R2.reuse, c[0x0][0x1c8], 0x1 ;  /* 0x0000720002a41a11 */ /* 0x040fe800078008ff */
[----:B------:R-:W-:Y:S02]  /*10f80*/  @P1 LEA.HI.X R165, R2, c[0x0][0x1cc], R3, 0x1, P0 ;  /* 0x0000730002a51a11 */ /* 0x000fe400000f0c03 */
[----:B------:R-:W-:Y:S03]  /*10f90*/  ISETP.GE.AND P0, PT, R113, 0x21, PT ;  /* 0x000000217100780c */ /* 0x000fe60003f06270 */
[----:B------:R-:W-:Y:S01]  /*10fa0*/  @!PT LDS RZ, [RZ] ;  /* 0x00000000fffff984 */ /* 0x000fe20000000800 */
[----:B------:R-:W-:Y:S01]  /*10fb0*/  @!PT LDS RZ, [RZ] ;  /* 0x00000000fffff984 */ /* 0x000fe20000000800 */
[----:B------:R-:W-:Y:S01]  /*10fc0*/  @!PT LDS RZ, [RZ] ;  /* 0x00000000fffff984 */ /* 0x000fe20000000800 */
[----:B------:R1:W-:Y:S05]  /*10fd0*/  @P1 LDGSTS.E.BYPASS.LTC128B.128 [R202+0x3c80], [R164.64], !P3 ;  /* 0x03c80000a4ca1fae */ /* 0x0003ea000d901d46 */
[----:B------:R1:W-:Y:S05]  /*10fe0*/  @P1 LDGSTS.E.BYPASS.LTC128B.128 [R202+0x4880], [R164.64+0x40], !P4 ;  /* 0x04880040a4ca1fae */ /* 0x0003ea000e101d46 */
[----:B------:R1:W-:Y:S01]  /*10ff0*/  @P1 LDGSTS.E.BYPASS.LTC128B.128 [R202+0x5480], [R164.64+0x80], !P5 ;  /* 0x05480080a4ca1fae */ /* 0x0003e2000e901d46 */
[----:B------:R-:W-:Y:S01]  /*11000*/  @P0 IADD3 R2, R203, -0x1, RZ ;  /* 0xffffffffcb020810 */ /* 0x000fe20007ffe0ff */
[----:B------:R-:W-:Y:S01]  /*11010*/  @P0 IMAD.MOV.U32 R113, RZ, RZ, c[0x0][0x1e0] ;  /* 0x00007800ff710624 */ /* 0x000fe200078e00ff */
[----:B------:R-:W-:Y:S02]  /*11020*/  @P0 MOV R166, 0x5 ;  /* 0x0000000500a60802 */ /* 0x000fe40000000f00 */
[----:B------:R-:W-:Y:S02]  /*11030*/  @P0 SHF.R.S32.HI R3, RZ, 0x1f, R2 ;  /* 0x0000001fff030819 */ /* 0x000fe40000011402 */
[C---:B------:R-:W-:Y:S01]  /*11040*/  @P0 SHF.L.U64.HI R167, R113.reuse, R166, c[0x0][0x1e4] ;  /* 0x0000790071a70619 */ /* 0x040fe200000102a6 */
[----:B------:R-:W-:Y:S02]  /*11050*/  @P0 IMAD.SHL.U32 R166, R113, 0x20, RZ ;  /* 0x0000002071a60824 */ /* 0x000fe400078e00ff */
[----:B------:R-:W-:Y:S04]  /*11060*/  @P0 IMAD R3, R3, c[0x0][0x1e0], RZ ;  /* 0x0000780003030a24 */ /* 0x000fe800078e02ff */
[C---:B------:R-:W-:Y:S02]  /*11070*/  @P0 IMAD R113, R2.reuse, c[0x0][0x1e4], R3 ;  /* 0x0000790002710a24 */ /* 0x040fe400078e0203 */
[----:B------:R-:W-:Y:S05]  /*11080*/  @P0 IMAD.WIDE.U32 R2, R2, c[0x0][0x1e0], RZ ;  /* 0x0000780002020a25 */ /* 0x000fea00078e00ff */
[----:B------:R-:W-:Y:S01]  /*11090*/  @P0 IADD3 R113, R3, R113, RZ ;  /* 0x0000007103710210 */ /* 0x000fe20007ffe0ff */
[----:B------:R-:W-:Y:S04]  /*110a0*/  @P0 IMAD.WIDE.U32 R2, R2, 0x30, R166 ;  /* 0x0000003002020825 */ /* 0x000fe800078e00a6 */
[----:B------:R-:W-:Y:S01]  /*110b0*/  @P0 IMAD R166, R113, 0x30, RZ ;  /* 0x0000003071a60824 */ /* 0x000fe200078e02ff */
[----:B------:R-:W-:Y:S04]  /*110c0*/  @P0 IADD3 R113, P6, R240, R2, RZ ;  /* 0x00000002f0710210 */ /* 0x000fe80007fde0ff */
[----:B------:R-:W-:Y:S02]  /*110d0*/  @P0 IADD3.X R3, R239, R166, R3, P6, !PT ;  /* 0x000000a6ef030210 */ /* 0x000fe400037fe403 */
[C---:B------:R-:W-:Y:S04]  /*110e0*/  @P0 LEA R2, P6, R113.reuse, c[0x0][0x1c8], 0x1 ;  /* 0x0000720071020a11 */ /* 0x040fe800078c08ff */
[----:B------:R-:W-:Y:S05]  /*110f0*/  @P0 LEA.HI.X R3, R113, c[0x0][0x1cc], R3, 0x1, P6 ;  /* 0x0000730071030a11 */ /* 0x000fea00030f0c03 */
[----:B------:R1:W-:Y:S05]  /*11100*/  @P0 LDGSTS.E.BYPASS.LTC128B.128 [R202+0x4480], [R2.64], !P3 ;  /* 0x0448000002ca0fae */ /* 0x0003ea000d901d46 */
[----:B------:R1:W-:Y:S05]  /*11110*/  @P0 LDGSTS.E.BYPASS.LTC128B.128 [R202+0x5080], [R2.64+0x40], !P4 ;  /* 0x0508004002ca0fae */ /* 0x0003ea000e101d46 */
[----:B------:R1:W-:Y:S02]  /*11120*/  @P0 LDGSTS.E.BYPASS.LTC128B.128 [R202+0x5c80], [R2.64+0x80], !P5 ;  /* 0x05c8008002ca0fae */ /* 0x0003e4000e901d46 */
.L_x_264:
[----:B----4-:R-:W-:Y:S05]  /*11130*/  BSYNC B0 ;  /* 0x0000000000007941 */ /* 0x010fea0003800000 */
.L_x_263:
[----:B-1----:R-:W-:Y:S01]  /*11140*/  FMNMX.FTZ R2, R4, R120, !PT ;  /* 0x0000007804027209 */ /* 0x002fe20007810000 */
        /* <DEDUP_REMOVED lines=28> */
[----:B------:R-:W-:Y:S02]  /*11310*/  FMNMX.FTZ R113, R24, R113, !PT ;  /* 0x0000007118717209 */ /* 0x000fe40007810000 */
[----:B------:R-:W-:Y:S02]  /*11320*/  FMNMX.FTZ R3, R51, R3, !PT ;  /* 0x0000000333037209 */ /* 0x000fe40007810000 */
[----:B------:R-:W-:Y:S02]  /*11330*/  FMNMX.FTZ R113, R25, R113, !PT ;  /* 0x0000007119717209 */ /* 0x000fe40007810000 */
[----:B------:R-:W-:Y:S01]  /*11340*/  IADD3 R203, R203, -0x1, RZ ;  /* 0xffffffffcbcb7810 */ /* 0x000fe20007ffe0ff */
[----:B------:R-:W1:Y:S01]  /*11350*/  SHFL.BFLY PT, R120, R3, 0x2, 0x1f ;  /* 0x0c401f0003787f89 */ /* 0x000e6200000e0000 */
[----:B------:R-:W-:Y:S04]  /*11360*/  FMNMX.FTZ R113, R28, R113, !PT ;  /* 0x000000711c717209 */ /* 0x000fe80007810000 */
[----:B------:R-:W-:Y:S04]  /*11370*/  FMNMX.FTZ R113, R29, R113, !PT ;  /* 0x000000711d717209 */ /* 0x000fe80007810000 */
[----:B------:R-:W-:Y:S04]  /*11380*/  FMNMX.FTZ R113, R40, R113, !PT ;  /* 0x0000007128717209 */ /* 0x000fe80007810000 */
[----:B------:R-:W-:Y:S04]  /*11390*/  FMNMX.FTZ R113, R41, R113, !PT ;  /* 0x0000007129717209 */ /* 0x000fe80007810000 */
[----:B------:R-:W-:Y:S02]  /*113a0*/  FMNMX.FTZ R113, R44, R113, !PT ;  /* 0x000000712c717209 */ /* 0x000fe40007810000 */
[----:B-1----:R-:W-:Y:S02]  /*113b0*/  FMNMX.FTZ R3, R3, R120, !PT ;  /* 0x0000007803037209 */ /* 0x002fe40007810000 */
[----:B------:R-:W-:Y:S02]  /*113c0*/  FMNMX.FTZ R2, R2, R118, !PT ;  /* 0x0000007602027209 */ /* 0x000fe40007810000 */
[----:B------:R-:W-:Y:S03]  /*113d0*/  FMNMX.FTZ R118, R10, R115, !PT ;  /* 0x000000730a767209 */ /* 0x000fe60007810000 */
[----:B------:R-:W1:Y:S01]  /*113e0*/  SHFL.BFLY PT, R164, R2, 0x1, 0x1f ;  /* 0x0c201f0002a47f89 */ /* 0x000e6200000e0000 */
[----:B------:R-:W-:Y:S04]  /*113f0*/  FMNMX.FTZ R118, R11, R118, !PT ;  /* 0x000000760b767209 */ /* 0x000fe80007810000 */
[----:B------:R-:W-:Y:S04]  /*11400*/  FMNMX.FTZ R118, R14, R118, !PT ;  /* 0x000000760e767209 */ /* 0x000fe80007810000 */
[----:B------:R-:W-:Y:S04]  /*11410*/  FMNMX.FTZ R118, R15, R118, !PT ;  /* 0x000000760f767209 */ /* 0x000fe80007810000 */
[----:B------:R-:W-:Y:S02]  /*11420*/  FMNMX.FTZ R119, R26, R118, !PT ;  /* 0x000000761a777209 */ /* 0x000fe40007810000 */
[----:B------:R-:W-:Y:S02]  /*11430*/  FMNMX.FTZ R118, R45, R113, !PT ;  /* 0x000000712d767209 */ /* 0x000fe40007810000 */
[----:B------:R-:W-:Y:S02]  /*11440*/  FMNMX.FTZ R113, R27, R119, !PT ;  /* 0x000000771b717209 */ /* 0x000fe40007810000 */
[----:B------:R-:W2:Y:S02]  /*11450*/  SHFL.BFLY PT, R119, R3, 0x1, 0x1f ;  /* 0x0c201f0003777f89 */ /* 0x000ea400000e0000 */
[----:B------:R-:W-:Y:S02]  /*11460*/  FMNMX.FTZ R113, R30, R113, !PT ;  /* 0x000000711e717209 */ /* 0x000fe40007810000 */
[----:B-1----:R-:W-:Y:S02]  /*11470*/  FMNMX.FTZ R120, R2, R164, !PT ;  /* 0x000000a402787209 */ /* 0x002fe40007810000 */
[----:B------:R-:W-:Y:S02]  /*11480*/  FMNMX.FTZ R2, R31, R113, !PT ;  /* 0x000000711f027209 */ /* 0x000fe40007810000 */
[----:B------:R-:W1:Y:S01]  /*11490*/  SHFL.BFLY PT, R165, R118, 0x2, 0x1f ;  /* 0x0c401f0076a57f89 */ /* 0x000e6200000e0000 */
[----:B------:R-:W-:Y:S01]  /*114a0*/  FADD.FTZ R0, -R120, R0 ;  /* 0x0000000078007221 */ /* 0x000fe20000010100 */
[----:B------:R-:W-:Y:S01]  /*114b0*/  FMNMX.FTZ R113, R42, R2, !PT ;  /* 0x000000022a717209 */ /* 0x000fe20007810000 */
[----:B------:R-:W-:Y:S02]  /*114c0*/  FMUL.FTZ R166, R120, c[0x0][0x2d0] ;  /* 0x0000b40078a67a20 */ /* 0x000fe40000410000 */
[----:B------:R-:W-:Y:S01]  /*114d0*/  FMUL.FTZ R2, R0, c[0x0][0x2d0] ;  /* 0x0000b40000027a20 */ /* 0x000fe20000410000 */
[----:B------:R-:W-:Y:S01]  /*114e0*/  FMNMX.FTZ R0, R43, R113, !PT ;  /* 0x000000712b007209 */ /* 0x000fe20007810000 */
[--C-:B------:R-:W-:Y:S02]  /*114f0*/  FFMA.FTZ R173, R32, c[0x0][0x2d0], -R166.reuse ;  /* 0x0000b40020ad7a23 */ /* 0x100fe400000108a6 */
[----:B------:R3:W4:Y:S01]  /*11500*/  MUFU.EX2 R113, R2 ;  /* 0x0000000200717308 */ /* 0x0007220000000800 */
[----:B------:R-:W-:Y:S01]  /*11510*/  FMNMX.FTZ R0, R46, R0, !PT ;  /* 0x000000002e007209 */ /* 0x000fe20007810000 */
[--C-:B------:R-:W-:Y:S02]  /*11520*/  FFMA.FTZ R172, R33, c[0x0][0x2d0], -R166.reuse ;  /* 0x0000b40021ac7a23 */ /* 0x100fe400000108a6 */
[--C-:B------:R-:W-:Y:S01]  /*11530*/  FFMA.FTZ R176, R20, c[0x0][0x2d0], -R166.reuse ;  /* 0x0000b40014b07a23 */ /* 0x100fe200000108a6 */
[----:B------:R-:W-:Y:S01]  /*11540*/  FMNMX.FTZ R0, R47, R0, !PT ;  /* 0x000000002f007209 */ /* 0x000fe20007810000 */
[--C-:B------:R-:W-:Y:S01]  /*11550*/  FFMA.FTZ R174, R21, c[0x0][0x2d0], -R166.reuse ;  /* 0x0000b40015ae7a23 */ /* 0x100fe200000108a6 */
[----:B--2---:R-:W-:Y:S01]  /*11560*/  FMNMX.FTZ R119, R3, R119, !PT ;  /* 0x0000007703777209 */ /* 0x004fe20007810000 */
[--C-:B------:R-:W-:Y:S02]  /*11570*/  FFMA.FTZ R187, R36, c[0x0][0x2d0], -R166.reuse ;  /* 0x0000b40024bb7a23 */ /* 0x100fe400000108a6 */
[----:B------:R-:W2:Y:S01]  /*11580*/  SHFL.BFLY PT, R3, R0, 0x2, 0x1f ;  /* 0x0c401f0000037f89 */ /* 0x000ea200000e0000 */
[--C-:B------:R-:W-:Y:S01]  /*11590*/  FFMA.FTZ R186, R37, c[0x0][0x2d0], -R166.reuse ;  /* 0x0000b40025ba7a23 */ /* 0x100fe200000108a6 */
[----:B------:R-:W-:Y:S01]  /*115a0*/  MUFU.EX2 R221, R174 ;  /* 0x000000ae00dd7308 */ /* 0x000fe20000000800 */
[--C-:B------:R-:W-:Y:S09]  /*115b0*/  FFMA.FTZ R185, R48, c[0x0][0x2d0], -R166.reuse ;  /* 0x0000b40030b97a23 */ /* 0x100ff200000108a6 */
[----:B------:R-:W-:Y:S01]  /*115c0*/  MUFU.EX2 R222, R173 ;  /* 0x000000ad00de7308 */ /* 0x000fe20000000800 */
[--C-:B---3--:R-:W-:Y:S01]  /*115d0*/  FFMA.FTZ R2, R4, c[0x0][0x2d0], -R166.reuse ;  /* 0x0000b40004027a23 */ /* 0x108fe200000108a6 */
[----:B-1----:R-:W-:Y:S01]  /*115e0*/  FMNMX.FTZ R4, R118, R165, !PT ;  /* 0x000000a576047209 */ /* 0x002fe20007810000 */
[----:B------:R-:W-:Y:S02]  /*115f0*/  FMUL.FTZ R165, R119, c[0x0][0x2d0] ;  /* 0x0000b40077a57a20 */ /* 0x000fe40000410000 */
[----:B----4-:R-:W-:Y:S02]  /*11600*/  FMUL.FTZ R20, R113, R128 ;  /* 0x0000008071147220 */ /* 0x010fe40000410000 */
[----:B------:R-:W1:Y:S01]  /*11610*/  SHFL.BFLY PT, R118, R4, 0x1, 0x1f ;  /* 0x0c201f0004767f89 */ /* 0x000e6200000e0000 */
[--C-:B------:R-:W-:Y:S02]  /*11620*/  FFMA.FTZ R6, R6, c[0x0][0x2d0], -R165.reuse ;  /* 0x0000b40006067a23 */ /* 0x100fe400000108a5 */
[----:B------:R3:W-:Y:S01]  /*11630*/  MUFU.EX2 R178, R2 ;  /* 0x0000000200b27308 */ /* 0x0007e20000000800 */
[--C-:B------:R-:W-:Y:S01]  /*11640*/  FFMA.FTZ R168, R34, c[0x0][0x2d0], -R165.reuse ;  /* 0x0000b40022a87a23 */ /* 0x100fe200000108a5 */
[----:B--2---:R-:W-:Y:S01]  /*11650*/  FMNMX.FTZ R0, R0, R3, !PT ;  /* 0x0000000300007209 */ /* 0x004fe20007810000 */
[--C-:B------:R-:W-:Y:S02]  /*11660*/  FFMA.FTZ R167, R35, c[0x0][0x2d0], -R165.reuse ;  /* 0x0000b40023a77a23 */ /* 0x100fe400000108a5 */
[----:B------:R-:W-:Y:S01]  /*11670*/  FMUL.FTZ R21, R113, R129 ;  /* 0x0000008171157220 */ /* 0x000fe20000410000 */
[----:B------:R-:W-:Y:S01]  /*11680*/  LDSM.16.MT88.4 R32, [R189] ;  /* 0x00000000bd20783b */ /* 0x000fe20000004200 */
[--C-:B------:R-:W-:Y:S02]  /*11690*/  FFMA.FTZ R170, R22, c[0x0][0x2d0], -R165.reuse ;  /* 0x0000b40016aa7a23 */ /* 0x100fe400000108a5 */
[--C-:B------:R-:W-:Y:S01]  /*116a0*/  FFMA.FTZ R169, R23, c[0x0][0x2d0], -R165.reuse ;  /* 0x0000b40017a97a23 */ /* 0x100fe200000108a5 */
[----:B------:R-:W-:Y:S01]  /*116b0*/  MUFU.EX2 R177, R6 ;  /* 0x0000000600b17308 */ /* 0x000fe20000000800 */
[C---:B------:R-:W-:Y:S02]  /*116c0*/  FMUL.FTZ R48, R113.reuse, R124 ;  /* 0x0000007c71307220 */ /* 0x040fe40000410000 */
[C---:B------:R-:W-:Y:S01]  /*116d0*/  FMUL.FTZ R52, R113.reuse, R52 ;  /* 0x0000003471347220 */ /* 0x040fe20000410000 */
[----:B------:R-:W2:Y:S01]  /*116e0*/  SHFL.BFLY PT, R3, R0, 0x1, 0x1f ;  /* 0x0c201f0000037f89 */ /* 0x000ea200000e0000 */
[C---:B------:R-:W-:Y:S02]  /*116f0*/  FMUL.FTZ R53, R113.reuse, R53 ;  /* 0x0000003571357220 */ /* 0x040fe40000410000 */
[C---:B------:R-:W-:Y:S02]  /*11700*/  FMUL.FTZ R64, R113.reuse, R64 ;  /* 0x0000004071407220 */ /* 0x040fe40000410000 */
[C---:B------:R-:W-:Y:S01]  /*11710*/  FMUL.FTZ R65, R113.reuse, R65 ;  /* 0x0000004171417220 */ /* 0x040fe20000410000 */
[----:B------:R-:W-:Y:S01]  /*11720*/  MUFU.EX2 R217, R170 ;  /* 0x000000aa00d97308 */ /* 0x000fe20000000800 */
[----:B------:R-:W-:Y:S01]  /*11730*/  FMUL.FTZ R68, R113, R68 ;  /* 0x0000004471447220 */ /* 0x000fe20000410000 */
[----:B-1----:R-:W-:Y:S01]  /*11740*/  FMNMX.FTZ R118, R4, R118, !PT ;  /* 0x0000007604767209 */ /* 0x002fe20007810000 */
[----:B------:R-:W-:Y:S02]  /*11750*/  FFMA.FTZ R4, R16, c[0x0][0x2d0], -R166 ;  /* 0x0000b40010047a23 */ /* 0x000fe400000108a6 */
[----:B---3--:R-:W-:Y:S02]  /*11760*/  FADD.FTZ R2, -R119, R112 ;  /* 0x0000007077027221 */ /* 0x008fe40000010100 */
[C---:B------:R-:W-:Y:S02]  /*11770*/  FMUL.FTZ R16, R113.reuse, R132 ;  /* 0x0000008471107220 */ /* 0x040fe40000410000 */
[----:B------:R-:W-:Y:S01]  /*11780*/  FMUL.FTZ R2, R2, c[0x0][0x2d0] ;  /* 0x0000b40002027a20 */ /* 0x000fe20000410000 */
[----:B------:R1:W-:Y:S01]  /*11790*/  MUFU.EX2 R216, R4 ;  /* 0x0000000400d87308 */ /* 0x0003e20000000800 */
[C---:B------:R-:W-:Y:S02]  /*117a0*/  FMUL.FTZ R69, R113.reuse, R69 ;  /* 0x0000004571457220 */ /* 0x040fe40000410000 */
[C---:B------:R-:W-:Y:S02]  /*117b0*/  FMUL.FTZ R80, R113.reuse, R80 ;  /* 0x0000005071507220 */ /* 0x040fe40000410000 */
[C---:B------:R-:W-:Y:S02]  /*117c0*/  FMUL.FTZ R81, R113.reuse, R81 ;  /* 0x0000005171517220 */ /* 0x040fe40000410000 */
[----:B------:R-:W-:Y:S01]  /*117d0*/  FMUL.FTZ R84, R113, R84 ;  /* 0x0000005471547220 */ /* 0x000fe20000410000 */
[----:B--2---:R-:W-:Y:S01]  /*117e0*/  FMNMX.FTZ R3, R0, R3, !PT ;  /* 0x0000000300037209 */ /* 0x004fe20007810000 */
[--C-:B------:R-:W-:Y:S01]  /*117f0*/  FFMA.FTZ R0, R19, c[0x0][0x2d0], -R165.reuse ;  /* 0x0000b40013007a23 */ /* 0x100fe200000108a5 */
[----:B------:R2:W3:Y:S01]  /*11800*/  MUFU.EX2 R112, R2 ;  /* 0x0000000200707308 */ /* 0x0004e20000000800 */
[----:B------:R-:W-:Y:S02]  /*11810*/  FMUL.FTZ R85, R113, R85 ;  /* 0x0000005571557220 */ /* 0x000fe40000410000 */
[----:B------:R-:W-:Y:S02]  /*11820*/  FMUL.FTZ R164, R3, c[0x0][0x2d0] ;  /* 0x0000b40003a47a20 */ /* 0x000fe40000410000 */
[C---:B------:R-:W-:Y:S02]  /*11830*/  FMUL.FTZ R96, R113.reuse, R96 ;  /* 0x0000006071607220 */ /* 0x040fe40000410000 */
[C---:B------:R-:W-:Y:S02]  /*11840*/  FMUL.FTZ R97, R113.reuse, R97 ;  /* 0x0000006171617220 */ /* 0x040fe40000410000 */
[C---:B------:R-:W-:Y:S01]  /*11850*/  FMUL.FTZ R100, R113.reuse, R100 ;  /* 0x0000006471647220 */ /* 0x040fe20000410000 */
[----:B------:R4:W-:Y:S01]  /*11860*/  MUFU.EX2 R233, R0 ;  /* 0x0000000000e97308 */ /* 0x0009e20000000800 */
[C---:B------:R-:W-:Y:S02]  /*11870*/  FMUL.FTZ R101, R113.reuse, R101 ;  /* 0x0000006571657220 */ /* 0x040fe40000410000 */
[----:B------:R-:W-:Y:S02]  /*11880*/  FMUL.FTZ R108, R113, R108 ;  /* 0x0000006c716c7220 */ /* 0x000fe40000410000 */
[--C-:B-1----:R-:W-:Y:S02]  /*11890*/  FFMA.FTZ R4, R17, c[0x0][0x2d0], -R166.reuse ;  /* 0x0000b40011047a23 */ /* 0x102fe400000108a6 */
[C---:B------:R-:W-:Y:S02]  /*118a0*/  FMUL.FTZ R17, R113.reuse, R133 ;  /* 0x0000008571117220 */ /* 0x040fe40000410000 */
[----:B------:R-:W-:Y:S01]  /*118b0*/  FMUL.FTZ R109, R113, R109 ;  /* 0x0000006d716d7220 */ /* 0x000fe20000410000 */
[----:B------:R1:W-:Y:S01]  /*118c0*/  MUFU.EX2 R235, R4 ;  /* 0x0000000400eb7308 */ /* 0x0003e20000000800 */
[--C-:B------:R-:W-:Y:S02]  /*118d0*/  FFMA.FTZ R183, R38, c[0x0][0x2d0], -R165.reuse ;  /* 0x0000b40026b77a23 */ /* 0x100fe400000108a5 */
[----:B------:R-:W-:Y:S02]  /*118e0*/  FFMA.FTZ R182, R39, c[0x0][0x2d0], -R165 ;  /* 0x0000b40027b67a23 */ /* 0x000fe400000108a5 */
[--C-:B--2---:R-:W-:Y:S02]  /*118f0*/  FFMA.FTZ R2, R5, c[0x0][0x2d0], -R166.reuse ;  /* 0x0000b40005027a23 */ /* 0x104fe400000108a6 */
[C---:B---3--:R-:W-:Y:S02]  /*11900*/  FMUL.FTZ R22, R112.reuse, R130 ;  /* 0x0000008270167220 */ /* 0x048fe40000410000 */
[C---:B------:R-:W-:Y:S01]  /*11910*/  FMUL.FTZ R23, R112.reuse, R131 ;  /* 0x0000008370177220 */ /* 0x040fe20000410000 */
[----:B------:R2:W-:Y:S01]  /*11920*/  MUFU.EX2 R218, R2 ;  /* 0x0000000200da7308 */ /* 0x0005e20000000800 */
[----:B------:R-:W3:Y:S01]  /*11930*/  LDSM.16.MT88.4 R128, [R190] ;  /* 0x00000000be80783b */ /* 0x000ee20000004200 */
[----:B------:R-:W-:Y:S02]  /*11940*/  FMUL.FTZ R19, R112, R135 ;  /* 0x0000008770137220 */ /* 0x000fe40000410000 */
[----:B----4-:R-:W-:Y:S02]  /*11950*/  FADD.FTZ R0, -R3, R115 ;  /* 0x0000007303007221 */ /* 0x010fe40000010100 */
[----:B------:R-:W-:Y:S02]  /*11960*/  FFMA.FTZ R166, R49, c[0x0][0x2d0], -R166 ;  /* 0x0000b40031a67a23 */ /* 0x000fe400000108a6 */
[----:B------:R-:W-:Y:S02]  /*11970*/  FMUL.FTZ R0, R0, c[0x0][0x2d0] ;  /* 0x0000b40000007a20 */ /* 0x000fe40000410000 */
[----:B------:R-:W-:Y:S01]  /*11980*/  FMUL.FTZ R49, R113, R125 ;  /* 0x0000007d71317220 */ /* 0x000fe20000410000 */
[----:B------:R-:W-:Y:S01]  /*11990*/  MUFU.EX2 R219, R169 ;  /* 0x000000a900db7308 */ /* 0x000fe20000000800 */
[----:B------:R-:W-:Y:S02]  /*119a0*/  FMUL.FTZ R54, R112, R54 ;  /* 0x0000003670367220 */ /* 0x000fe40000410000 */
[--C-:B-1----:R-:W-:Y:S02]  /*119b0*/  FFMA.FTZ R4, R18, c[0x0][0x2d0], -R165.reuse ;  /* 0x0000b40012047a23 */ /* 0x102fe400000108a5 */
[C---:B------:R-:W-:Y:S02]  /*119c0*/  FMUL.FTZ R18, R112.reuse, R134 ;  /* 0x0000008670127220 */ /* 0x040fe40000410000 */
[C---:B------:R-:W-:Y:S02]  /*119d0*/  FMUL.FTZ R55, R112.reuse, R55 ;  /* 0x0000003770377220 */ /* 0x040fe40000410000 */
[C---:B------:R-:W-:Y:S01]  /*119e0*/  FMUL.FTZ R66, R112.reuse, R66 ;  /* 0x0000004270427220 */ /* 0x040fe20000410000 */
[----:B------:R-:W1:Y:S01]  /*119f0*/  MUFU.EX2 R234, R4 ;  /* 0x0000000400ea7308 */ /* 0x000e620000000800 */
[C---:B------:R-:W-:Y:S02]  /*11a00*/  FMUL.FTZ R67, R112.reuse, R67 ;  /* 0x0000004370437220 */ /* 0x040fe40000410000 */
[--C-:B--2---:R-:W-:Y:S02]  /*11a10*/  FFMA.FTZ R2, R7, c[0x0][0x2d0], -R165.reuse ;  /* 0x0000b40007027a23 */ /* 0x104fe400000108a5 */
[C---:B------:R-:W-:Y:S02]  /*11a20*/  FMUL.FTZ R7, R112.reuse, R139 ;  /* 0x0000008b70077220 */ /* 0x040fe40000410000 */
        /* <DEDUP_REMOVED lines=8> */
[----:B------:R-:W4:Y:S01]  /*11ab0*/  MUFU.EX2 R0, R0 ;  /* 0x0000000000007308 */ /* 0x000f220000000800 */
[C---:B------:R-:W-:Y:S02]  /*11ac0*/  FMUL.FTZ R99, R112.reuse, R99 ;  /* 0x0000006370637220 */ /* 0x040fe40000410000 */
[----:B------:R-:W-:Y:S01]  /*11ad0*/  FMUL.FTZ R102, R112, R102 ;  /* 0x0000006670667220 */ /* 0x000fe20000410000 */
[----:B-1----:R-:W-:Y:S01]  /*11ae0*/  F2FP.PACK_AB R115, R233, R234 ;  /* 0x000000eae973723e */ /* 0x002fe200000000ff */
[----:B------:R-:W-:Y:S02]  /*11af0*/  FMUL.FTZ R4, R118, c[0x0][0x2d0] ;  /* 0x0000b40076047a20 */ /* 0x000fe40000410000 */
[----:B------:R-:W-:Y:S02]  /*11b00*/  FMUL.FTZ R103, R112, R103 ;  /* 0x0000006770677220 */ /* 0x000fe40000410000 */
[--C-:B------:R-:W-:Y:S01]  /*11b10*/  FFMA.FTZ R5, R8, c[0x0][0x2d0], -R4.reuse ;  /* 0x0000b40008057a23 */ /* 0x100fe20000010804 */
[----:B------:R-:W-:Y:S01]  /*11b20*/  MUFU.EX2 R139, R176 ;  /* 0x000000b0008b7308 */ /* 0x000fe20000000800 */
[--C-:B------:R-:W-:Y:S02]  /*11b30*/  FFMA.FTZ R6, R13, c[0x0][0x2d0], -R4.reuse ;  /* 0x0000b4000d067a23 */ /* 0x100fe40000010804 */
[----:B------:R-:W-:Y:S02]  /*11b40*/  FFMA.FTZ R184, R44, c[0x0][0x2d0], -R4 ;  /* 0x0000b4002cb87a23 */ /* 0x000fe40000010804 */
[----:B--2---:R-:W-:Y:S01]  /*11b50*/  FADD.FTZ R2, -R118, R114 ;  /* 0x0000007276027221 */ /* 0x004fe20000010100 */
[----:B------:R-:W-:Y:S01]  /*11b60*/  F2FP.PACK_AB R114, R235, R216 ;  /* 0x000000d8eb72723e */ /* 0x000fe200000000ff */
[--C-:B------:R-:W-:Y:S02]  /*11b70*/  FFMA.FTZ R204, R45, c[0x0][0x2d0], -R4.reuse ;  /* 0x0000b4002dcc7a23 */ /* 0x100fe40000010804 */
[----:B------:R-:W-:Y:S01]  /*11b80*/  FMUL.FTZ R2, R2, c[0x0][0x2d0] ;  /* 0x0000b40002027a20 */ /* 0x000fe20000410000 */
[----:B------:R1:W-:Y:S01]  /*11b90*/  MUFU.EX2 R209, R5 ;  /* 0x0000000500d17308 */ /* 0x0003e20000000800 */
[C---:B------:R-:W-:Y:S02]  /*11ba0*/  FMUL.FTZ R110, R112.reuse, R110 ;  /* 0x0000006e706e7220 */ /* 0x040fe40000410000 */
[----:B------:R-:W-:Y:S02]  /*11bb0*/  FMUL.FTZ R111, R112, R111 ;  /* 0x0000006f706f7220 */ /* 0x000fe40000410000 */
[--C-:B------:R-:W-:Y:S02]  /*11bc0*/  FFMA.FTZ R181, R50, c[0x0][0x2d0], -R165.reuse ;  /* 0x0000b40032b57a23 */ /* 0x100fe400000108a5 */
[----:B------:R-:W-:Y:S02]  /*11bd0*/  FFMA.FTZ R165, R51, c[0x0][0x2d0], -R165 ;  /* 0x0000b40033a57a23 */ /* 0x000fe400000108a5 */
[C---:B------:R-:W-:Y:S01]  /*11be0*/  FMUL.FTZ R50, R112.reuse, R126 ;  /* 0x0000007e70327220 */ /* 0x040fe20000410000 */
[----:B------:R2:W-:Y:S01]  /*11bf0*/  MUFU.EX2 R232, R6 ;  /* 0x0000000600e87308 */ /* 0x0005e20000000800 */
[----:B------:R-:W-:Y:S02]  /*11c00*/  FMUL.FTZ R51, R112, R127 ;  /* 0x0000007f70337220 */ /* 0x000fe40000410000 */
[--C-:B------:R-:W-:Y:S02]  /*11c10*/  FFMA.FTZ R24, R24, c[0x0][0x2d0], -R4.reuse ;  /* 0x0000b40018187a23 */ /* 0x100fe40000010804 */
[--C-:B------:R-:W-:Y:S02]  /*11c20*/  FFMA.FTZ R25, R25, c[0x0][0x2d0], -R4.reuse ;  /* 0x0000b40019197a23 */ /* 0x100fe40000010804 */
[--C-:B------:R-:W-:Y:S02]  /*11c30*/  FFMA.FTZ R171, R28, c[0x0][0x2d0], -R4.reuse ;  /* 0x0000b4001cab7a23 */ /* 0x100fe40000010804 */
[----:B------:R-:W-:Y:S01]  /*11c40*/  FFMA.FTZ R28, R112, R208, R177 ;  /* 0x000000d0701c7223 */ /* 0x000fe200000100b1 */
[----:B------:R-:W5:Y:S01]  /*11c50*/  MUFU.EX2 R2, R2 ;  /* 0x0000000200027308 */ /* 0x000f620000000800 */
[----:B------:R-:W-:Y:S02]  /*11c60*/  FFMA.FTZ R175, R29, c[0x0][0x2d0], -R4 ;  /* 0x0000b4001daf7a23 */ /* 0x000fe40000010804 */
[----:B------:R-:W-:Y:S02]  /*11c70*/  FFMA.FTZ R29, R113, R205, R178 ;  /* 0x000000cd711d7223 */ /* 0x000fe400000100b2 */
[--C-:B-1----:R-:W-:Y:S02]  /*11c80*/  FFMA.FTZ R5, R9, c[0x0][0x2d0], -R4.reuse ;  /* 0x0000b40009057a23 */ /* 0x102fe40000010804 */
[--C-:B------:R-:W-:Y:S02]  /*11c90*/  FFMA.FTZ R180, R40, c[0x0][0x2d0], -R4.reuse ;  /* 0x0000b40028b47a23 */ /* 0x100fe40000010804 */
[----:B------:R-:W-:Y:S01]  /*11ca0*/  FFMA.FTZ R179, R41, c[0x0][0x2d0], -R4 ;  /* 0x0000b40029b37a23 */ /* 0x000fe20000010804 */
[----:B------:R-:W1:Y:S01]  /*11cb0*/  MUFU.EX2 R210, R5 ;  /* 0x0000000500d27308 */ /* 0x000e620000000800 */
[C---:B----4-:R-:W-:Y:S02]  /*11cc0*/  FMUL.FTZ R38, R0.reuse, R154 ;  /* 0x0000009a00267220 */ /* 0x050fe40000410000 */
[C---:B------:R-:W-:Y:S02]  /*11cd0*/  FMUL.FTZ R39, R0.reuse, R155 ;  /* 0x0000009b00277220 */ /* 0x040fe40000410000 */
[----:B--2---:R-:W-:Y:S02]  /*11ce0*/  FFMA.FTZ R6, R11, c[0x0][0x2d0], -R164 ;  /* 0x0000b4000b067a23 */ /* 0x004fe400000108a4 */
[C---:B------:R-:W-:Y:S02]  /*11cf0*/  FMUL.FTZ R11, R0.reuse, R143 ;  /* 0x0000008f000b7220 */ /* 0x040fe40000410000 */
[C---:B------:R-:W-:Y:S01]  /*11d00*/  FMUL.FTZ R58, R0.reuse, R58 ;  /* 0x0000003a003a7220 */ /* 0x040fe20000410000 */
[----:B------:R2:W-:Y:S01]  /*11d10*/  MUFU.EX2 R206, R6 ;  /* 0x0000000600ce7308 */ /* 0x0005e20000000800 */
[C---:B------:R-:W-:Y:S02]  /*11d20*/  FMUL.FTZ R59, R0.reuse, R59 ;  /* 0x0000003b003b7220 */ /* 0x040fe40000410000 */
[----:B------:R-:W-:Y:S02]  /*11d30*/  FMUL.FTZ R62, R0, R62 ;  /* 0x0000003e003e7220 */ /* 0x000fe40000410000 */
[C---:B-----5:R-:W-:Y:S02]  /*11d40*/  FMUL.FTZ R8, R2.reuse, R140 ;  /* 0x0000008c02087220 */ /* 0x060fe40000410000 */
[C---:B------:R-:W-:Y:S02]  /*11d50*/  FMUL.FTZ R9, R2.reuse, R141 ;  /* 0x0000008d02097220 */ /* 0x040fe40000410000 */
[C---:B------:R-:W-:Y:S01]  /*11d60*/  FMUL.FTZ R13, R2.reuse, R145 ;  /* 0x00000091020d7220 */ /* 0x040fe20000410000 */
[----:B------:R-:W-:Y:S01]  /*11d70*/  MUFU.EX2 R176, R166 ;  /* 0x000000a600b07308 */ /* 0x000fe20000000800 */
[C---:B------:R-:W-:Y:S02]  /*11d80*/  FMUL.FTZ R36, R2.reuse, R152 ;  /* 0x0000009802247220 */ /* 0x040fe40000410000 */
[----:B------:R-:W-:Y:S01]  /*11d90*/  FMUL.FTZ R37, R2, R153 ;  /* 0x0000009902257220 */ /* 0x000fe20000410000 */
[----:B-1----:R-:W-:Y:S01]  /*11da0*/  F2FP.PACK_AB R124, R210, R209 ;  /* 0x000000d1d27c723e */ /* 0x002fe200000000ff */
[----:B------:R-:W-:Y:S02]  /*11db0*/  FFMA.FTZ R5, R12, c[0x0][0x2d0], -R4 ;  /* 0x0000b4000c057a23 */ /* 0x000fe40000010804 */
[----:B------:R-:W-:Y:S02]  /*11dc0*/  FMUL.FTZ R4, R113, R136 ;  /* 0x0000008871047220 */ /* 0x000fe40000410000 */
[C---:B------:R-:W-:Y:S01]  /*11dd0*/  FMUL.FTZ R12, R2.reuse, R144 ;  /* 0x00000090020c7220 */ /* 0x040fe20000410000 */
[----:B------:R-:W1:Y:S01]  /*11de0*/  MUFU.EX2 R231, R5 ;  /* 0x0000000500e77308 */ /* 0x000e620000000800 */
[C---:B------:R-:W-:Y:S02]  /*11df0*/  FMUL.FTZ R56, R2.reuse, R56 ;  /* 0x0000003802387220 */ /* 0x040fe40000410000 */
[----:B------:R-:W-:Y:S02]  /*11e00*/  FMUL.FTZ R57, R2, R57 ;  /* 0x0000003902397220 */ /* 0x000fe40000410000 */
[--C-:B--2---:R-:W-:Y:S02]  /*11e10*/  FFMA.FTZ R6, R15, c[0x0][0x2d0], -R164.reuse ;  /* 0x0000b4000f067a23 */ /* 0x104fe400000108a4 */
[----:B------:R-:W-:Y:S02]  /*11e20*/  FMUL.FTZ R15, R0, R147 ;  /* 0x00000093000f7220 */ /* 0x000fe40000410000 */
[C---:B------:R-:W-:Y:S01]  /*11e30*/  FMUL.FTZ R60, R2.reuse, R60 ;  /* 0x0000003c023c7220 */ /* 0x040fe20000410000 */
[----:B------:R2:W-:Y:S01]  /*11e40*/  MUFU.EX2 R225, R6 ;  /* 0x0000000600e17308 */ /* 0x0005e20000000800 */
[----:B------:R-:W-:Y:S02]  /*11e50*/  FMUL.FTZ R61, R2, R61 ;  /* 0x0000003d023d7220 */ /* 0x000fe40000410000 */
[----:B------:R-:W-:Y:S02]  /*11e60*/  FMUL.FTZ R63, R0, R63 ;  /* 0x0000003f003f7220 */ /* 0x000fe40000410000 */
[C---:B------:R-:W-:Y:S02]  /*11e70*/  FMUL.FTZ R72, R2.reuse, R72 ;  /* 0x0000004802487220 */ /* 0x040fe40000410000 */
[----:B------:R-:W-:Y:S02]  /*11e80*/  FMUL.FTZ R73, R2, R73 ;  /* 0x0000004902497220 */ /* 0x000fe40000410000 */
[C---:B------:R-:W-:Y:S01]  /*11e90*/  FMUL.FTZ R74, R0.reuse, R74 ;  /* 0x0000004a004a7220 */ /* 0x040fe20000410000 */
[----:B------:R-:W-:Y:S01]  /*11ea0*/  MUFU.EX2 R213, R24 ;  /* 0x0000001800d57308 */ /* 0x000fe20000000800 */
[----:B------:R-:W-:Y:S02]  /*11eb0*/  FMUL.FTZ R75, R0, R75 ;  /* 0x0000004b004b7220 */ /* 0x000fe40000410000 */
[----:B------:R-:W-:Y:S01]  /*11ec0*/  FMUL.FTZ R76, R2, R76 ;  /* 0x0000004c024c7220 */ /* 0x000fe20000410000 */
[----:B-1----:R-:W-:Y:S01]  /*11ed0*/  F2FP.PACK_AB R126, R232, R231 ;  /* 0x000000e7e87e723e */ /* 0x002fe200000000ff */
[--C-:B------:R-:W-:Y:S02]  /*11ee0*/  FFMA.FTZ R5, R10, c[0x0][0x2d0], -R164.reuse ;  /* 0x0000b4000a057a23 */ /* 0x100fe400000108a4 */
[----:B------:R-:W-:Y:S02]  /*11ef0*/  FMUL.FTZ R10, R0, R142 ;  /* 0x0000008e000a7220 */ /* 0x000fe40000410000 */
[----:B------:R-:W-:Y:S01]  /*11f00*/  FMUL.FTZ R77, R2, R77 ;  /* 0x0000004d024d7220 */ /* 0x000fe20000410000 */
[----:B------:R-:W1:Y:S01]  /*11f10*/  MUFU.EX2 R207, R5 ;  /* 0x0000000500cf7308 */ /* 0x000e620000000800 */
[C---:B------:R-:W-:Y:S02]  /*11f20*/  FMUL.FTZ R78, R0.reuse, R78 ;  /* 0x0000004e004e7220 */ /* 0x040fe40000410000 */
[----:B------:R-:W-:Y:S02]  /*11f30*/  FMUL.FTZ R79, R0, R79 ;  /* 0x0000004f004f7220 */ /* 0x000fe40000410000 */
[----:B--2---:R-:W-:Y:S01]  /*11f40*/  FMUL.FTZ R6, R112, R138 ;  /* 0x0000008a70067220 */ /* 0x004fe20000410000 */
[----:B------:R-:W-:Y:S01]  /*11f50*/  F2FP.PACK_AB R112, R218, R178 ;  /* 0x000000b2da70723e */ /* 0x000fe200000000ff */
[--C-:B------:R-:W-:Y:S02]  /*11f60*/  FFMA.FTZ R132, R42, c[0x0][0x2d0], -R164.reuse ;  /* 0x0000b4002a847a23 */ /* 0x100fe400000108a4 */
[--C-:B------:R-:W-:Y:S01]  /*11f70*/  FFMA.FTZ R133, R43, c[0x0][0x2d0], -R164.reuse ;  /* 0x0000b4002b857a23 */ /* 0x100fe200000108a4 */
[----:B------:R2:W-:Y:S01]  /*11f80*/  MUFU.EX2 R215, R25 ;  /* 0x0000001900d77308 */ /* 0x0005e20000000800 */
[--C-:B------:R-:W-:Y:S02]  /*11f90*/  FFMA.FTZ R136, R46, c[0x0][0x2d0], -R164.reuse ;  /* 0x0000b4002e887a23 */ /* 0x100fe400000108a4 */
[C---:B------:R-:W-:Y:S02]  /*11fa0*/  FMUL.FTZ R88, R2.reuse, R88 ;  /* 0x0000005802587220 */ /* 0x040fe40000410000 */
[----:B------:R-:W-:Y:S02]  /*11fb0*/  FMUL.FTZ R89, R2, R89 ;  /* 0x0000005902597220 */ /* 0x000fe40000410000 */
[C---:B------:R-:W-:Y:S02]  /*11fc0*/  FMUL.FTZ R90, R0.reuse, R90 ;  /* 0x0000005a005a7220 */ /* 0x040fe40000410000 */
[----:B------:R-:W-:Y:S01]  /*11fd0*/  FMUL.FTZ R91, R0, R91 ;  /* 0x0000005b005b7220 */ /* 0x000fe20000410000 */
[----:B------:R-:W-:Y:S01]  /*11fe0*/  MUFU.EX2 R166, R132 ;  /* 0x0000008400a67308 */ /* 0x000fe20000000800 */
[C---:B------:R-:W-:Y:S02]  /*11ff0*/  FMUL.FTZ R92, R2.reuse, R92 ;  /* 0x0000005c025c7220 */ /* 0x040fe40000410000 */
[----:B------:R-:W-:Y:S01]  /*12000*/  FMUL.FTZ R93, R2, R93 ;  /* 0x0000005d025d7220 */ /* 0x000fe20000410000 */
[----:B-1----:R-:W-:Y:S01]  /*12010*/  F2FP.PACK_AB R125, R206, R207 ;  /* 0x000000cfce7d723e */ /* 0x002fe200000000ff */
[--C-:B------:R-:W-:Y:S02]  /*12020*/  FFMA.FTZ R5, R14, c[0x0][0x2d0], -R164.reuse ;  /* 0x0000b4000e057a23 */ /* 0x100fe400000108a4 */
[C---:B------:R-:W-:Y:S02]  /*12030*/  FMUL.FTZ R14, R0.reuse, R146 ;  /* 0x00000092000e7220 */ /* 0x040fe40000410000 */
[C---:B------:R-:W-:Y:S01]  /*12040*/  FMUL.FTZ R94, R0.reuse, R94 ;  /* 0x0000005e005e7220 */ /* 0x040fe20000410000 */
[----:B------:R-:W1:Y:S01]  /*12050*/  MUFU.EX2 R228, R5 ;  /* 0x0000000500e47308 */ /* 0x000e620000000800 */
[----:B------:R-:W-:Y:S02]  /*12060*/  FMUL.FTZ R95, R0, R95 ;  /* 0x0000005f005f7220 */ /* 0x000fe40000410000 */
[--C-:B------:R-:W-:Y:S02]  /*12070*/  FFMA.FTZ R26, R26, c[0x0][0x2d0], -R164.reuse ;  /* 0x0000b4001a1a7a23 */ /* 0x100fe400000108a4 */
[--C-:B------:R-:W-:Y:S02]  /*12080*/  FFMA.FTZ R27, R27, c[0x0][0x2d0], -R164.reuse ;  /* 0x0000b4001b1b7a23 */ /* 0x100fe400000108a4 */
[C---:B------:R-:W-:Y:S02]  /*12090*/  FMUL.FTZ R104, R2.reuse, R104 ;  /* 0x0000006802687220 */ /* 0x040fe40000410000 */
[----:B------:R-:W-:Y:S01]  /*120a0*/  FMUL.FTZ R105, R2, R105 ;  /* 0x0000006902697220 */ /* 0x000fe20000410000 */
[----:B------:R4:W-:Y:S01]  /*120b0*/  MUFU.EX2 R212, R26 ;  /* 0x0000001a00d47308 */ /* 0x0009e20000000800 */
[C---:B------:R-:W-:Y:S02]  /*120c0*/  FMUL.FTZ R106, R0.reuse, R106 ;  /* 0x0000006a006a7220 */ /* 0x040fe40000410000 */
[----:B------:R-:W-:Y:S02]  /*120d0*/  FMUL.FTZ R107, R0, R107 ;  /* 0x0000006b006b7220 */ /* 0x000fe40000410000 */
[C---:B------:R-:W-:Y:S02]  /*120e0*/  FMUL.FTZ R24, R2.reuse, R160 ;  /* 0x000000a002187220 */ /* 0x040fe40000410000 */
[----:B--2---:R-:W-:Y:S02]  /*120f0*/  FMUL.FTZ R25, R2, R161 ;  /* 0x000000a102197220 */ /* 0x004fe40000410000 */
[--C-:B------:R-:W-:Y:S01]  /*12100*/  FFMA.FTZ R30, R30, c[0x0][0x2d0], -R164.reuse ;  /* 0x0000b4001e1e7a23 */ /* 0x100fe200000108a4 */
[----:B------:R2:W5:Y:S01]  /*12110*/  MUFU.EX2 R208, R27 ;  /* 0x0000001b00d07308 */ /* 0x0005620000000800 */
[--C-:B------:R-:W-:Y:S02]  /*12120*/  FFMA.FTZ R31, R31, c[0x0][0x2d0], -R164.reuse ;  /* 0x0000b4001f1f7a23 */ /* 0x100fe400000108a4 */
[----:B------:R-:W-:Y:S01]  /*12130*/  FFMA.FTZ R164, R47, c[0x0][0x2d0], -R164 ;  /* 0x0000b4002fa47a23 */ /* 0x000fe200000108a4 */
[----:B-1----:R-:W-:Y:S01]  /*12140*/  F2FP.PACK_AB R127, R225, R228 ;  /* 0x000000e4e17f723e */ /* 0x002fe200000000ff */
[----:B------:R-:W-:Y:S01]  /*12150*/  FMUL.FTZ R5, R113, R137 ;  /* 0x0000008971057220 */ /* 0x000fe20000410000 */
[C---:B------:R-:W-:Y:S01]  /*12160*/  F2FP.PACK_AB R113, R214.reuse, R177 ;  /* 0x000000b1d671723e */ /* 0x040fe200000000ff */
[----:B------:R-:W-:Y:S01]  /*12170*/  LDSM.16.MT88.4 R44, [R190+0x1000] ;  /* 0x00100000be2c783b */ /* 0x000fe20000004200 */
[----:B------:R-:W-:Y:S01]  /*12180*/  FADD.FTZ R138, R214, R28 ;  /* 0x0000001cd68a7221 */ /* 0x000fe20000010000 */
[----:B------:R-:W-:Y:S01]  /*12190*/  F2FP.PACK_AB R28, R221, R139 ;  /* 0x0000008bdd1c723e */ /* 0x000fe200000000ff */
[----:B------:R-:W1:Y:S01]  /*121a0*/  MUFU.EX2 R224, R172 ;  /* 0x000000ac00e07308 */ /* 0x000e620000000800 */
[----:B------:R-:W-:Y:S01]  /*121b0*/  FADD.FTZ R40, R218, R29 ;  /* 0x0000001dda287221 */ /* 0x000fe20000010000 */
[----:B------:R-:W-:Y:S01]  /*121c0*/  F2FP.PACK_AB R29, R219, R217 ;  /* 0x000000d9db1d723e */ /* 0x000fe200000000ff */
[-C--:B------:R-:W-:Y:S05]  /*121d0*/  HMMA.16816.F32 R4, R112, R32.reuse, R4 ;  /* 0x000000207004723c */ /* 0x080fea0000001804 */
[C---:B----4-:R-:W-:Y:S02]  /*121e0*/  FMUL.FTZ R26, R0.reuse, R162 ;  /* 0x000000a2001a7220 */ /* 0x050fe40000410000 */
[----:B------:R-:W-:Y:S01]  /*121f0*/  MUFU.EX2 R220, R168 ;  /* 0x000000a800dc7308 */ /* 0x000fe20000000800 */
[C---:B------:R-:W-:Y:S04]  /*12200*/  HMMA.16816.F32 R8, R124.reuse, R32, R8 ;  /* 0x000000207c08723c */ /* 0x040fe80000001808 */
[----:B--2---:R-:W-:Y:S01]  /*12210*/  FMUL.FTZ R27, R0, R163 ;  /* 0x000000a3001b7220 */ /* 0x004fe20000410000 */
[----:B-----5:R-:W-:Y:S02]  /*12220*/  F2FP.PACK_AB R41, R208, R212 ;  /* 0x000000d4d029723e */ /* 0x020fe400000000ff */
[C---:B------:R-:W-:Y:S01]  /*12230*/  FMUL.FTZ R32, R2.reuse, R148 ;  /* 0x0000009402207220 */ /* 0x040fe20000410000 */
[-C--:B------:R-:W-:Y:S01]  /*12240*/  HMMA.16816.F32 R12, R124, R34.reuse, R12 ;  /* 0x000000227c0c723c */ /* 0x080fe2000000180c */
[----:B------:R-:W2:Y:S03]  /*12250*/  MUFU.EX2 R223, R167 ;  /* 0x000000a700df7308 */ /* 0x000ea60000000800 */
[C---:B------:R-:W-:Y:S02]  /*12260*/  FMUL.FTZ R33, R2.reuse, R149 ;  /* 0x0000009502217220 */ /* 0x040fe40000410000 */
[----:B------:R-:W-:Y:S02]  /*12270*/  FFMA.FTZ R2, R2, R226, R209 ;  /* 0x000000e202027223 */ /* 0x000fe400000100d1 */
[C---:B------:R-:W-:Y:S03]  /*12280*/  HMMA.16816.F32 R16, R112.reuse, R34, R16 ;  /* 0x000000227010723c */ /* 0x040fe60000001810 */
[----:B------:R1:W-:Y:S01]  /*12290*/  MUFU.EX2 R178, R30 ;  /* 0x0000001e00b27308 */ /* 0x0003e20000000800 */
[----:B------:R-:W-:Y:S02]  /*122a0*/  FADD.FTZ R137, R210, R2 ;  /* 0x00000002d2897221 */ /* 0x000fe40000010000 */
[----:B------:R-:W-:Y:S01]  /*122b0*/  FADD.FTZ R2, R216, R40 ;  /* 0x00000028d8027221 */ /* 0x000fe20000010000 */
[----:B------:R-:W-:Y:S01]  /*122c0*/  F2FP.PACK_AB R40, R215, R213 ;  /* 0x000000d5d728723e */ /* 0x000fe200000000ff */
[-C--:B---3--:R-:W-:Y:S04]  /*122d0*/  HMMA.16816.F32 R20, R112, R128.reuse, R20 ;  /* 0x000000807014723c */ /* 0x088fe80000001814 */
[C---:B------:R-:W-:Y:S01]  /*122e0*/  FMUL.FTZ R34, R0.reuse, R150 ;  /* 0x0000009600227220 */ /* 0x040fe20000410000 */
[----:B------:R2:W3:Y:S01]  /*122f0*/  MUFU.EX2 R177, R31 ;  /* 0x0000001f00b17308 */ /* 0x0004e20000000800 */
[C---:B------:R-:W-:Y:S02]  /*12300*/  FMUL.FTZ R35, R0.reuse, R151 ;  /* 0x0000009700237220 */ /* 0x040fe40000410000 */
[----:B------:R-:W-:Y:S04]  /*12310*/  FADD.FTZ R2, R235, R2 ;  /* 0x00000002eb027221 */ /* 0x000fe80000010000 */
[----:B------:R-:W-:Y:S01]  /*12320*/  FADD.FTZ R2, R139, R2 ;  /* 0x000000028b027221 */ /* 0x000fe20000010000 */
[C---:B------:R-:W-:Y:S02]  /*12330*/  HMMA.16816.F32 R32, R124.reuse, R128, R32 ;  /* 0x000000807c20723c */ /* 0x040fe40000001820 */
[----:B------:R-:W-:Y:S02]  /*12340*/  MUFU.EX2 R211, R171 ;  /* 0x000000ab00d37308 */ /* 0x000fe40000000800 */
[----:B------:R-:W-:Y:S01]  /*12350*/  FFMA.FTZ R0, R0, R227, R207 ;  /* 0x000000e300007223 */ /* 0x000fe200000100cf */
[----:B-1----:R-:W-:Y:S01]  /*12360*/  F2FP.PACK_AB R30, R224, R222 ;  /* 0x000000dee01e723e */ /* 0x002fe200000000ff */
[----:B------:R-:W-:Y:S02]  /*12370*/  FADD.FTZ R2, R221, R2 ;  /* 0x00000002dd027221 */ /* 0x000fe40000010000 */
[-C--:B------:R-:W-:Y:S04]  /*12380*/  HMMA.16816.F32 R36, R124, R130.reuse, R36 ;  /* 0x000000827c24723c */ /* 0x080fe80000001824 */
[----:B------:R-:W1:Y:S01]  /*12390*/  MUFU.EX2 R205, R175 ;  /* 0x000000af00cd7308 */ /* 0x000e620000000800 */
[----:B------:R-:W-:Y:S03]  /*123a0*/  FADD.FTZ R0, R206, R0 ;  /* 0x00000000ce007221 */ /* 0x000fe60000010000 */
[C---:B------:R-:W-:Y:S01]  /*123b0*/  HMMA.16816.F32 R48, R112.reuse, R130, R48 ;  /* 0x000000827030723c */ /* 0x040fe20000001830 */
[----:B------:R-:W4:Y:S03]  /*123c0*/  LDSM.16.MT88.4 R128, [R189+0xc00] ;  /* 0x000c0000bd80783b */ /* 0x000f260000004200 */
[----:B--2---:R-:W-:Y:S01]  /*123d0*/  F2FP.PACK_AB R31, R223, R220 ;  /* 0x000000dcdf1f723e */ /* 0x004fe200000000ff */
[----:B------:R-:W-:Y:S01]  /*123e0*/  FADD.FTZ R0, R228, R0 ;  /* 0x00000000e4007221 */ /* 0x000fe20000010000 */
[----:B---3--:R-:W-:Y:S01]  /*123f0*/  F2FP.PACK_AB R43, R177, R178 ;  /* 0x000000b2b12b723e */ /* 0x008fe200000000ff */
[----:B------:R-:W-:Y:S10]  /*12400*/  MUFU.EX2 R175, R165 ;  /* 0x000000a500af7308 */ /* 0x000ff40000000800 */
[----:B------:R2:W3:Y:S01]  /*12410*/  MUFU.EX2 R165, R133 ;  /* 0x0000008500a57308 */ /* 0x0004e20000000800 */
[----:B-1----:R-:W-:Y:S09]  /*12420*/  F2FP.PACK_AB R42, R205, R211 ;  /* 0x000000d3cd2a723e */ /* 0x002ff200000000ff */
[----:B------:R-:W-:Y:S10]  /*12430*/  MUFU.EX2 R168, R187 ;  /* 0x000000bb00a87308 */ /* 0x000ff40000000800 */
[----:B------:R-:W-:Y:S01]  /*12440*/  MUFU.EX2 R173, R186 ;  /* 0x000000ba00ad7308 */ /* 0x000fe20000000800 */
[-C--:B----4-:R-:W-:Y:S01]  /*12450*/  HMMA.16816.F32 R52, R112, R128.reuse, R52 ;  /* 0x000000807034723c */ /* 0x090fe20000001834 */
[----:B--2---:R-:W-:Y:S02]  /*12460*/  LDSM.16.MT88.4 R132, [R189+0x800] ;  /* 0x00080000bd84783b */ /* 0x004fe40000004200 */
[----:B---3--:R-:W-:Y:S06]  /*12470*/  F2FP.PACK_AB R161, R165, R166 ;  /* 0x000000a6a5a1723e */ /* 0x008fec00000000ff */
[----:B------:R-:W-:Y:S01]  /*12480*/  MUFU.EX2 R170, R183 ;  /* 0x000000b700aa7308 */ /* 0x000fe20000000800 */
[C---:B------:R-:W-:Y:S08]  /*12490*/  HMMA.16816.F32 R56, R124.reuse, R128, R56 ;  /* 0x000000807c38723c */ /* 0x040ff00000001838 */
[-C--:B------:R-:W-:Y:S01]  /*124a0*/  HMMA.16816.F32 R60, R124, R130.reuse, R60 ;  /* 0x000000827c3c723c */ /* 0x080fe2000000183c */
[----:B------:R-:W-:Y:S07]  /*124b0*/  MUFU.EX2 R171, R182 ;  /* 0x000000b600ab7308 */ /* 0x000fee0000000800 */
[C---:B------:R-:W-:Y:S01]  /*124c0*/  HMMA.16816.F32 R64, R112.reuse, R130, R64 ;  /* 0x000000827040723c */ /* 0x040fe20000001840 */
[----:B------:R-:W1:Y:S02]  /*124d0*/  LDSM.16.MT88.4 R128, [R190+0xc00] ;  /* 0x000c0000be80783b */ /* 0x000e640000004200 */
[----:B------:R-:W-:Y:S10]  /*124e0*/  MUFU.EX2 R174, R185 ;  /* 0x000000b900ae7308 */ /* 0x000ff40000000800 */
[----:B------:R-:W-:Y:S10]  /*124f0*/  MUFU.EX2 R172, R181 ;  /* 0x000000b500ac7308 */ /* 0x000ff40000000800 */
[----:B------:R-:W-:Y:S10]  /*12500*/  MUFU.EX2 R167, R180 ;  /* 0x000000b400a77308 */ /* 0x000ff40000000800 */
[----:B------:R-:W2:Y:S01]  /*12510*/  MUFU.EX2 R169, R179 ;  /* 0x000000b300a97308 */ /* 0x000ea20000000800 */
[-C--:B-1----:R-:W-:Y:S08]  /*12520*/  HMMA.16816.F32 R68, R112, R128.reuse, R68 ;  /* 0x000000807044723c */ /* 0x082ff00000001844 */
[C---:B------:R-:W-:Y:S08]  /*12530*/  HMMA.16816.F32 R72, R124.reuse, R128, R72 ;  /* 0x000000807c48723c */ /* 0x040ff00000001848 */
[-C--:B------:R-:W-:Y:S04]  /*12540*/  HMMA.16816.F32 R76, R124, R130.reuse, R76 ;  /* 0x000000827c4c723c */ /* 0x080fe8000000184c */
[----:B--2---:R-:W-:Y:S04]  /*12550*/  F2FP.PACK_AB R160, R169, R167 ;  /* 0x000000a7a9a0723e */ /* 0x004fe800000000ff */
        /* <DEDUP_REMOVED lines=9> */
[-C--:B------:R-:W-:Y:S01]  /*125f0*/  HMMA.16816.F32 R24, R124, R130.reuse, R24 ;  /* 0x000000827c18723c */ /* 0x080fe20000001818 */
[----:B------:R-:W1:Y:S07]  /*12600*/  LDSM.16.MT88.4 R124, [R189+0x400] ;  /* 0x00040000bd7c783b */ /* 0x000e6e0000004200 */
[----:B------:R-:W-:Y:S01]  /*12610*/  HMMA.16816.F32 R108, R112, R130, R108 ;  /* 0x00000082706c723c */ /* 0x000fe2000000186c */
[----:B------:R-:W2:Y:S08]  /*12620*/  LDSM.16.MT88.4 R112, [R190+0x400] ;  /* 0x00040000be70783b */ /* 0x000eb00000004200 */
[----:B------:R-:W3:Y:S01]  /*12630*/  LDSM.16.MT88.4 R128, [R189+0x1000] ;  /* 0x00100000bd80783b */ /* 0x000ee20000004200 */
[-C--:B-1----:R-:W-:Y:S08]  /*12640*/  HMMA.16816.F32 R4, R28, R124.reuse, R4 ;  /* 0x0000007c1c04723c */ /* 0x082ff00000001804 */
        /* <DEDUP_REMOVED lines=9> */
[-C--:B---3--:R-:W-:Y:S08]  /*126e0*/  HMMA.16816.F32 R52, R28, R128.reuse, R52 ;  /* 0x000000801c34723c */ /* 0x088ff00000001834 */
[C---:B------:R-:W-:Y:S08]  /*126f0*/  HMMA.16816.F32 R56, R40.reuse, R128, R56 ;  /* 0x000000802838723c */ /* 0x040ff00000001838 */
[-C--:B------:R-:W-:Y:S08]  /*12700*/  HMMA.16816.F32 R60, R40, R130.reuse, R60 ;  /* 0x00000082283c723c */ /* 0x080ff0000000183c */
[C---:B------:R-:W-:Y:S08]  /*12710*/  HMMA.16816.F32 R64, R28.reuse, R130, R64 ;  /* 0x000000821c40723c */ /* 0x040ff00000001840 */
[-C--:B------:R-:W-:Y:S08]  /*12720*/  HMMA.16816.F32 R68, R28, R44.reuse, R68 ;  /* 0x0000002c1c44723c */ /* 0x080ff00000001844 */
[C---:B------:R-:W-:Y:S01]  /*12730*/  HMMA.16816.F32 R72, R40.reuse, R44, R72 ;  /* 0x0000002c2848723c */ /* 0x040fe20000001848 */
[----:B------:R-:W-:Y:S07]  /*12740*/  MUFU.EX2 R45, R136 ;  /* 0x00000088002d7308 */ /* 0x000fee0000000800 */
[-C--:B------:R-:W-:Y:S03]  /*12750*/  HMMA.16816.F32 R76, R40, R46.reuse, R76 ;  /* 0x0000002e284c723c */ /* 0x080fe6000000184c */
[----:B------:R-:W2:Y:S05]  /*12760*/  MUFU.EX2 R44, R164 ;  /* 0x000000a4002c7308 */ /* 0x000eaa0000000800 */
[C---:B------:R-:W-:Y:S05]  /*12770*/  HMMA.16816.F32 R80, R28.reuse, R46, R80 ;  /* 0x0000002e1c50723c */ /* 0x040fea0000001850 */
[----:B------:R-:W-:Y:S03]  /*12780*/  MUFU.EX2 R47, R184 ;  /* 0x000000b8002f7308 */ /* 0x000fe60000000800 */
[-C--:B-1----:R-:W-:Y:S07]  /*12790*/  HMMA.16816.F32 R84, R28, R112.reuse, R84 ;  /* 0x000000701c54723c */ /* 0x082fee0000001854 */
[----:B------:R-:W1:Y:S01]  /*127a0*/  MUFU.EX2 R46, R204 ;  /* 0x000000cc002e7308 */ /* 0x000e620000000800 */
[C---:B------:R-:W-:Y:S04]  /*127b0*/  HMMA.16816.F32 R88, R40.reuse, R112, R88 ;  /* 0x000000702858723c */ /* 0x040fe80000001858 */
[----:B--2---:R-:W-:Y:S04]  /*127c0*/  F2FP.PACK_AB R163, R44, R45 ;  /* 0x0000002d2ca3723e */ /* 0x004fe800000000ff */
[-C--:B------:R-:W-:Y:S08]  /*127d0*/  HMMA.16816.F32 R92, R40, R114.reuse, R92 ;  /* 0x00000072285c723c */ /* 0x080ff0000000185c */
[C---:B------:R-:W-:Y:S04]  /*127e0*/  HMMA.16816.F32 R96, R28.reuse, R114, R96 ;  /* 0x000000721c60723c */ /* 0x040fe80000001860 */
[----:B-1----:R-:W-:Y:S04]  /*127f0*/  F2FP.PACK_AB R162, R46, R47 ;  /* 0x0000002f2ea2723e */ /* 0x002fe800000000ff */
[-C--:B------:R-:W-:Y:S04]  /*12800*/  HMMA.16816.F32 R100, R28, R124.reuse, R100 ;  /* 0x0000007c1c64723c */ /* 0x080fe80000001864 */
[----:B------:R-:W-:Y:S04]  /*12810*/  MOV R115, R3 ;  /* 0x0000000300737202 */ /* 0x000fe80000000f00 */
[C---:B------:R-:W-:Y:S08]  /*12820*/  HMMA.16816.F32 R104, R40.reuse, R124, R104 ;  /* 0x0000007c2868723c */ /* 0x040ff00000001868 */
[-C--:B------:R-:W-:Y:S07]  /*12830*/  HMMA.16816.F32 R24, R40, R126.reuse, R24 ;  /* 0x0000007e2818723c */ /* 0x080fee0000001818 */
[----:B------:R-:W-:Y:S01]  /*12840*/  FADD.FTZ R40, R234, R138 ;  /* 0x0000008aea287221 */ /* 0x000fe20000010000 */
[----:B------:R-:W-:Y:S01]  /*12850*/  HMMA.16816.F32 R108, R28, R126, R108 ;  /* 0x0000007e1c6c723c */ /* 0x000fe2000000186c */
[----:B------:R-:W1:Y:S03]  /*12860*/  LDSM.16.MT88.4 R124, [R190+0x800] ;  /* 0x00080000be7c783b */ /* 0x000e660000004200 */
[----:B------:R-:W-:Y:S02]  /*12870*/  FADD.FTZ R41, R231, R137 ;  /* 0x00000089e7297221 */ /* 0x000fe40000010000 */
[----:B------:R-:W-:Y:S01]  /*12880*/  FADD.FTZ R42, R233, R40 ;  /* 0x00000028e92a7221 */ /* 0x000fe20000010000 */
[----:B------:R-:W-:Y:S01]  /*12890*/  F2FP.PACK_AB R28, R173, R168 ;  /* 0x000000a8ad1c723e */ /* 0x000fe200000000ff */
[----:B------:R-:W-:Y:S01]  /*128a0*/  FADD.FTZ R41, R232, R41 ;  /* 0x00000029e8297221 */ /* 0x000fe20000010000 */
[----:B------:R-:W-:Y:S03]  /*128b0*/  F2FP.PACK_AB R29, R171, R170 ;  /* 0x000000aaab1d723e */ /* 0x000fe600000000ff */
[----:B------:R-:W-:Y:S01]  /*128c0*/  F2FP.PACK_AB R30, R176, R174 ;  /* 0x000000aeb01e723e */ /* 0x000fe200000000ff */
[----:B------:R-:W-:Y:S01]  /*128d0*/  FADD.FTZ R40, R225, R0 ;  /* 0x00000000e1287221 */ /* 0x000fe20000010000 */
[----:B------:R-:W-:Y:S01]  /*128e0*/  F2FP.PACK_AB R31, R175, R172 ;  /* 0x000000acaf1f723e */ /* 0x000fe200000000ff */
[----:B------:R-:W-:Y:S04]  /*128f0*/  FADD.FTZ R0, R217, R42 ;  /* 0x0000002ad9007221 */ /* 0x000fe80000010000 */
[----:B------:R-:W-:Y:S02]  /*12900*/  FADD.FTZ R0, R219, R0 ;  /* 0x00000000db007221 */ /* 0x000fe40000010000 */
[-C--:B------:R-:W-:Y:S01]  /*12910*/  HMMA.16816.F32 R136, R28, R132.reuse, R4 ;  /* 0x000000841c88723c */ /* 0x080fe20000001804 */
[----:B------:R-:W2:Y:S07]  /*12920*/  LDSM.16.MT88.4 R4, [R189+0x1400] ;  /* 0x00140000bd04783b */ /* 0x000eae0000004200 */
[C---:B------:R-:W-:Y:S01]  /*12930*/  HMMA.16816.F32 R140, R160.reuse, R132, R8 ;  /* 0x00000084a08c723c */ /* 0x040fe20000001808 */
[----:B------:R-:W3:Y:S07]  /*12940*/  LDSM.16.MT88.4 R8, [R190+0x1400] ;  /* 0x00140000be08783b */ /* 0x000eee0000004200 */
[-C--:B------:R-:W-:Y:S01]  /*12950*/  HMMA.16816.F32 R144, R160, R134.reuse, R12 ;  /* 0x00000086a090723c */ /* 0x080fe2000000180c */
[----:B------:R-:W4:Y:S07]  /*12960*/  LDSM.16.MT88.4 R12, [R189+0x2000] ;  /* 0x00200000bd0c783b */ /* 0x000f2e0000004200 */
[C---:B------:R-:W-:Y:S01]  /*12970*/  HMMA.16816.F32 R132, R28.reuse, R134, R16 ;  /* 0x000000861c84723c */ /* 0x040fe20000001810 */
[----:B------:R-:W5:Y:S07]  /*12980*/  LDSM.16.MT88.4 R16, [R190+0x2000] ;  /* 0x00200000be10783b */ /* 0x000f6e0000004200 */
[-C--:B-1----:R-:W-:Y:S08]  /*12990*/  HMMA.16816.F32 R128, R28, R124.reuse, R20 ;  /* 0x0000007c1c80723c */ /* 0x082ff00000001814 */
[C---:B------:R-:W-:Y:S08]  /*129a0*/  HMMA.16816.F32 R148, R160.reuse, R124, R32 ;  /* 0x0000007ca094723c */ /* 0x040ff00000001820 */
[-C--:B------:R-:W-:Y:S08]  /*129b0*/  HMMA.16816.F32 R152, R160, R126.reuse, R36 ;  /* 0x0000007ea098723c */ /* 0x080ff00000001824 */
[C---:B------:R-:W-:Y:S08]  /*129c0*/  HMMA.16816.F32 R124, R28.reuse, R126, R48 ;  /* 0x0000007e1c7c723c */ /* 0x040ff00000001830 */
[-C--:B--2---:R-:W-:Y:S08]  /*129d0*/  HMMA.16816.F32 R52, R28, R4.reuse, R52 ;  /* 0x000000041c34723c */ /* 0x084ff00000001834 */
[C---:B------:R-:W-:Y:S07]  /*129e0*/  HMMA.16816.F32 R56, R160.reuse, R4, R56 ;  /* 0x00000004a038723c */ /* 0x040fee0000001838 */
[----:B------:R-:W-:Y:S01]  /*129f0*/  FADD.FTZ R5, R213, R41 ;  /* 0x00000029d5057221 */ /* 0x000fe20000010000 */
[-C--:B------:R-:W-:Y:S04]  /*12a00*/  HMMA.16816.F32 R60, R160, R6.reuse, R60 ;  /* 0x00000006a03c723c */ /* 0x080fe8000000183c */
[----:B------:R-:W-:Y:S04]  /*12a10*/  FADD.FTZ R4, R212, R40 ;  /* 0x00000028d4047221 */ /* 0x000fe80000010000 */
[C---:B------:R-:W-:Y:S07]  /*12a20*/  HMMA.16816.F32 R64, R28.reuse, R6, R64 ;  /* 0x000000061c40723c */ /* 0x040fee0000001840 */
[----:B------:R-:W-:Y:S01]  /*12a30*/  FADD.FTZ R7, R208, R4 ;  /* 0x00000004d0077221 */ /* 0x000fe20000010000 */
[-C--:B---3--:R-:W-:Y:S04]  /*12a40*/  HMMA.16816.F32 R68, R28, R8.reuse, R68 ;  /* 0x000000081c44723c */ /* 0x088fe80000001844 */
[----:B------:R-:W-:Y:S04]  /*12a50*/  FADD.FTZ R6, R220, R0 ;  /* 0x00000000dc067221 */ /* 0x000fe80000010000 */
[C---:B------:R-:W-:Y:S04]  /*12a60*/  HMMA.16816.F32 R72, R160.reuse, R8, R72 ;  /* 0x00000008a048723c */ /* 0x040fe80000001848 */
[----:B------:R-:W-:Y:S03]  /*12a70*/  FADD.FTZ R6, R223, R6 ;  /* 0x00000006df067221 */ /* 0x000fe60000010000 */
[----:B------:R-:W-:Y:S01]  /*12a80*/  FADD.FTZ R8, R215, R5 ;  /* 0x00000005d7087221 */ /* 0x000fe20000010000 */
[-C--:B------:R-:W-:Y:S04]  /*12a90*/  HMMA.16816.F32 R76, R160, R10.reuse, R76 ;  /* 0x0000000aa04c723c */ /* 0x080fe8000000184c */
[----:B------:R-:W-:Y:S02]  /*12aa0*/  FADD.FTZ R5, R222, R2 ;  /* 0x00000002de057221 */ /* 0x000fe40000010000 */
[----:B------:R-:W-:Y:S02]  /*12ab0*/  FADD.FTZ R4, R211, R8 ;  /* 0x00000008d3047221 */ /* 0x000fe40000010000 */
[C---:B------:R-:W-:Y:S04]  /*12ac0*/  HMMA.16816.F32 R80, R28.reuse, R10, R80 ;  /* 0x0000000a1c50723c */ /* 0x040fe80000001850 */
[----:B------:R-:W-:Y:S02]  /*12ad0*/  FADD.FTZ R2, R178, R7 ;  /* 0x00000007b2027221 */ /* 0x000fe40000010000 */
[----:B------:R-:W-:Y:S02]  /*12ae0*/  FADD.FTZ R0, R224, R5 ;  /* 0x00000005e0007221 */ /* 0x000fe40000010000 */
[-C--:B----4-:R-:W-:Y:S04]  /*12af0*/  HMMA.16816.F32 R84, R28, R12.reuse, R84 ;  /* 0x0000000c1c54723c */ /* 0x090fe80000001854 */
        /* <DEDUP_REMOVED lines=11> */
[-C--:B-----5:R-:W-:Y:S04]  /*12bb0*/  HMMA.16816.F32 R100, R28, R16.reuse, R100 ;  /* 0x000000101c64723c */ /* 0x0a0fe80000001864 */
        /* <DEDUP_REMOVED lines=8> */
[----:B------:R-:W-:Y:S04]  /*12c40*/  HMMA.16816.F32 R108, R28, R18, R108 ;  /* 0x000000121c6c723c */ /* 0x000fe8000000186c */
[----:B------:R-:W-:Y:S02]  /*12c50*/  FADD.FTZ R205, R176, R6 ;  /* 0x00000006b0cd7221 */ /* 0x000fe40000010000 */
[----:B------:R-:W-:Y:S02]  /*12c60*/  FADD.FTZ R208, R175, R4 ;  /* 0x00000004afd07221 */ /* 0x000fe40000010000 */
[----:B------:R-:W-:Y:S04]  /*12c70*/  FADD.FTZ R226, R46, R2 ;  /* 0x000000022ee27221 */ /* 0x000fe80000010000 */
[----:B------:R-:W-:Y:S01]  /*12c80*/  FADD.FTZ R227, R44, R0 ;  /* 0x000000002ce37221 */ /* 0x000fe20000010000 */
[----:B------:R-:W-:-:S05]  /*12c90*/  @P2 BRA `(.L_x_265) ;  /* 0xffffd8d000002947 */ /* 0x000fca000383ffff */
.L_x_262:
[----:B------:R-:W-:Y:S01]  /*12ca0*/  @!UPT UIADD3 URZ, URZ, URZ, URZ ;  /* 0x0000003f3f3ff290 */ /* 0x000fe2000fffe03f */
        /* <DEDUP_REMOVED lines=16> */
.L_x_342:
        /* <DEDUP_REMOVED lines=51> */
[----:B---3--:R-:W-:Y:S01]  /*130e0*/  @P1 FMUL.FTZ R6, R0, 0.69314718246459960938 ;  /* 0x3f31721800061820 */ /* 0x008fe20000410000 */
[----:B------:R-:W-:Y:S01]  /*130f0*/  MOV R0, RZ ;  /* 0x000000ff00007202 */ /* 0x000fe20000000f00 */
[C---:B------:R-:W-:Y:S02]  /*13100*/  FMUL.FTZ R109, R3.reuse, R55 ;  /* 0x00000037036d7220 */ /* 0x040fe40000410000 */
[C---:B------:R-:W-:Y:S02]  /*13110*/  FMUL.FTZ R182, R3.reuse, R86 ;  /* 0x0000005603b67220 */ /* 0x040fe40000410000 */
[C---:B------:R-:W-:Y:S01]  /*13120*/  FMUL.FTZ R183, R3.reuse, R87 ;  /* 0x0000005703b77220 */ /* 0x040fe20000410000 */
[----:B------:R-:W1:Y:S01]  /*13130*/  @P0 MUFU.RCP R0, R4 ;  /* 0x0000000400000308 */ /* 0x000e620000001000 */
[----:B------:R-:W-:-:S02]  /*13140*/  FMUL.FTZ R180, R3, R98 ;  /* 0x0000006203b47220 */ /* 0x000fc40000410000 */
[C---:B------:R-:W-:Y:S02]  /*13150*/  FMUL.FTZ R181, R3.reuse, R99 ;  /* 0x0000006303b57220 */ /* 0x040fe40000410000 */
[C---:B------:R-:W-:Y:S02]  /*13160*/  FMUL.FTZ R64, R2.reuse, R56 ;  /* 0x0000003802407220 */ /* 0x040fe40000410000 */
[C---:B------:R-:W-:Y:S02]  /*13170*/  FMUL.FTZ R65, R2.reuse, R57 ;  /* 0x0000003902417220 */ /* 0x040fe40000410000 */
[C---:B------:R-:W-:Y:S02]  /*13180*/  FMUL.FTZ R50, R2.reuse, R60 ;  /* 0x0000003c02327220 */ /* 0x040fe40000410000 */
[----:B------:R-:W-:Y:S02]  /*13190*/  FMUL.FTZ R51, R2, R61 ;  /* 0x0000003d02337220 */ /* 0x000fe40000410000 */
        /* <DEDUP_REMOVED lines=11> */
[----:B------:R-:W-:Y:S01]  /*13250*/  FMUL.FTZ R87, R3, R111 ;  /* 0x0000006f03577220 */ /* 0x000fe20000410000 */
[----:B------:R-:W-:Y:S01]  /*13260*/  @P3 MOV R3, 0x3f317218 ;  /* 0x3f31721800033802 */ /* 0x000fe20000000f00 */
        /* <DEDUP_REMOVED lines=19> */
[----:B------:R-:W-:Y:S02]  /*133a0*/  FMUL.FTZ R37, R2, R161 ;  /* 0x000000a102257220 */ /* 0x000fe40000410000 */
[----:B------:R2:W3:Y:S01]  /*133b0*/  @P0 MUFU.LG2 R2, R4 ;  /* 0x0000000400020308 */ /* 0x0004e20000000c00 */
[----:B------:R-:W-:Y:S02]  /*133c0*/  @P3 FMUL.FTZ R9, R7, 0.69314718246459960938 ;  /* 0x3f31721807093820 */ /* 0x000fe40000410000 */
[----:B------:R-:W-:Y:S02]  /*133d0*/  @P3 FMUL.FTZ R7, R3, c[0x0][0x2d0] ;  /* 0x0000b40003073a20 */ /* 0x000fe40000410000 */
[----:B------:R-:W-:Y:S02]  /*133e0*/  @P1 FMUL.FTZ R3, R10, c[0x0][0x2d0] ;  /* 0x0000b4000a031a20 */ /* 0x000fe40000410000 */
[----:B------:R-:W-:Y:S02]  /*133f0*/  @P2 FMUL.FTZ R5, R5, c[0x0][0x2d0] ;  /* 0x0000b40005052a20 */ /* 0x000fe40000410000 */
[----:B------:R-:W-:Y:S01]  /*13400*/  @P1 FFMA.FTZ R23, R3, R118, R6 ;  /* 0x0000007603171223 */ /* 0x000fe20000010006 */
[----:B------:R-:W-:Y:S01]  /*13410*/  @P0 MOV R3, 0x3f317218 ;  /* 0x3f31721800030802 */ /* 0x000fe20000000f00 */
[----:B-1----:R-:W-:-:S02]  /*13420*/  FMUL.FTZ R48, R0, R58 ;  /* 0x0000003a00307220 */ /* 0x002fc40000410000 */
[----:B------:R-:W-:Y:S02]  /*13430*/  FMUL.FTZ R49, R0, R59 ;  /* 0x0000003b00317220 */ /* 0x000fe40000410000 */
[----:B------:R-:W-:Y:S01]  /*13440*/  @P0 FMUL.FTZ R3, R3, c[0x0][0x2d0] ;  /* 0x0000b40003030a20 */ /* 0x000fe20000410000 */
[----:B--2---:R-:W-:Y:S01]  /*13450*/  MOV R4, 0x1 ;  /* 0x0000000100047802 */ /* 0x004fe20000000f00 */
[----:B---3--:R-:W-:Y:S02]  /*13460*/  @P0 FMUL.FTZ R2, R2, 0.69314718246459960938 ;  /* 0x3f31721802020820 */ /* 0x008fe40000410000 */
        /* <DEDUP_REMOVED lines=25> */
[----:B------:R-:W-:Y:S02]  /*13600*/  @P0 FFMA.FTZ R20, R3, R115, R2 ;  /* 0x0000007303140223 */ /* 0x000fe40000010002 */
.L_x_207:
[----:B------:R1:W5:Y:S04]  /*13610*/  LDL R6, [R1] ;  /* 0x0000000001067983 */ /* 0x0003680000100800 */
[----:B------:R-:W2:Y:S01]  /*13620*/  S2R R2, SR_TID.X ;  /* 0x0000000000027919 */ /* 0x000ea20000002100 */
[----:B------:R-:W-:Y:S01]  /*13630*/  BSSY B0, `(.L_x_267) ;  /* 0x0000011000007945 */ /* 0x000fe20003800000 */
[----:B--2---:R-:W-:-:S13]  /*13640*/  LOP3.LUT P0, RZ, R2, 0x7f, RZ, 0xc0, !PT ;  /* 0x0000007f02ff7812 */ /* 0x004fda000780c0ff */
[----:B------:R-:W-:Y:S05]  /*13650*/  @P0 BRA `(.L_x_268) ;  /* 0x000000e000000947 */ /* 0x000fea0003800000 */
[----:B-1----:R-:W1:Y:S01]  /*13660*/  S2R R4, SR_LANEID ;  /* 0x0000000000047919 */ /* 0x002e620000000000 */
[----:B------:R-:W-:Y:S01]  /*13670*/  VOTEU.ANY UR4, UPT, PT ;  /* 0x0000000000047886 */ /* 0x000fe200038e0100 */
[----:B------:R-:W-:Y:S01]  /*13680*/  IMAD.MOV.U32 R5, RZ, RZ, c[0x0][0x564] ;  /* 0x00015900ff057624 */ /* 0x000fe200078e00ff */
[----:B------:R-:W1:Y:S08]  /*13690*/  FLO.U32 R3, UR4 ;  /* 0x0000000400037d00 */ /* 0x000e7000080e0000 */
[----:B------:R-:W2:Y:S01]  /*136a0*/  POPC R2, UR4 ;  /* 0x0000000400027d09 */ /* 0x000ea20008000000 */
[----:B-1----:R-:W-:Y:S01]  /*136b0*/  ISETP.EQ.U32.AND P0, PT, R3, R4, PT ;  /* 0x000000040300720c */ /* 0x002fe20003f02070 */
[----:B------:R-:W-:-:S12]  /*136c0*/  IMAD.MOV.U32 R4, RZ, RZ, c[0x0][0x560] ;  /* 0x00015800ff047624 */ /* 0x000fd800078e00ff */
[----:B--2---:R1:W2:Y:S04]  /*136d0*/  @P0 ATOMG.E.ADD.STRONG.GPU PT, R2, [R4.64], R2 ;  /* 0x00000002040209a8 */ /* 0x0042a800081ee1c6 */
[----:B-1----:R-:W1:Y:S04]  /*136e0*/  S2R R4, SR_LTMASK ;  /* 0x0000000000047919 */ /* 0x002e680000003900 */
[----:B--2---:R1:W2:Y:S02]  /*136f0*/  SHFL.IDX PT, R3, R2, R3, 0x1f ;  /* 0x00001f0302037589 */ /* 0x0042a400000e0000 */
[----:B-1----:R-:W-:-:S06]  /*13700*/  LOP3.LUT R2, R4, UR4, RZ, 0xc0, !PT ;  /* 0x0000000404027c12 */ /* 0x002fcc000f8ec0ff */
[----:B------:R-:W2:Y:S02]  /*13710*/  POPC R2, R2 ;  /* 0x0000000200027309 */ /* 0x000ea40000000000 */
[----:B--2--5:R-:W-:-:S05]  /*13720*/  IADD3 R6, R3, c[0x0][0xc], R2 ;  /* 0x0000030003067a10 */ /* 0x024fca0007ffe002 */
[----:B------:R1:W-:Y:S02]  /*13730*/  STL [R1], R6 ;  /* 0x0000000601007387 */ /* 0x0003e40000100800 */
.L_x_268:
[----:B-1----:R-:W-:Y:S05]  /*13740*/  BSYNC B0 ;  /* 0x0000000000007941 */ /* 0x002fea0003800000 */
.L_x_267:
[----:B------:R-:W-:Y:S01]  /*13750*/  PRMT R0, R0, 0x9910, RZ ;  /* 0x0000991000007816 */ /* 0x000fe200000000ff */
[----:B------:R-:W-:Y:S01]  /*13760*/  BSSY B1, `(.L_x_269) ;  /* 0x000034a000017945 */ /* 0x000fe20003800000 */
[----:B-----5:R-:W-:Y:S02]  /*13770*/  IMAD.MOV.U32 R78, RZ, RZ, R6 ;  /* 0x000000ffff4e7224 */ /* 0x020fe400078e0006 */
[----:B------:R-:W-:-:S13]  /*13780*/  ISETP.NE.AND P0, PT, R0, RZ, PT ;  /* 0x000000ff0000720c */ /* 0x000fda0003f05270 */
[----:B------:R-:W-:Y:S05]  /*13790*/  @!P0 BRA `(.L_x_270) ;  /* 0x0000277000008947 */ /* 0x000fea0003800000 */
[----:B------:R-:W2:Y:S04]  /*137a0*/  LDL R9, [R1+0x14] ;  /* 0x0000140001097983 */ /* 0x000ea80000100800 */
[----:B------:R-:W3:Y:S04]  /*137b0*/  LDL R7, [R1+0x18] ;  /* 0x0000180001077983 */ /* 0x000ee80000100800 */
[----:B------:R-:W4:Y:S04]  /*137c0*/  LDL R6, [R1+0x20] ;  /* 0x0000200001067983 */ /* 0x000f280000100800 */
[----:B------:R-:W4:Y:S04]  /*137d0*/  LDL R11, [R1+0x1c] ;  /* 0x00001c00010b7983 */ /* 0x000f280000100800 */
[----:B------:R-:W4:Y:S01]  /*137e0*/  LDL R8, [R1+0x10] ;  /* 0x0000100001087983 */ /* 0x000f220000100800 */
[----:B------:R-:W-:Y:S01]  /*137f0*/  WARPSYNC 0xffffffff ;  /* 0xffffffff00007948 */ /* 0x000fe20003800000 */
[----:B------:R-:W-:-:S02]  /*13800*/  F2FP.PACK_AB R0, R165, R164 ;  /* 0x000000a4a500723e */ /* 0x000fc400000000ff */
[----:B------:R-:W-:Y:S01]  /*13810*/  BAR.SYNC.DEFER_BLOCKING 0x1, 0x80 ;  /* 0x0042000000007b1d */ /* 0x000fe20000010000 */
[----:B------:R-:W-:Y:S02]  /*13820*/  F2FP.PACK_AB R3, R139, R138 ;  /* 0x0000008a8b03723e */ /* 0x000fe400000000ff */
[----:B------:R-:W-:Y:S02]  /*13830*/  F2FP.PACK_AB R2, R133, R132 ;  /* 0x000000848502723e */ /* 0x000fe400000000ff */
[----:B------:R-:W-:Y:S02]  /*13840*/  F2FP.PACK_AB R4, R77, R76 ;  /* 0x0000004c4d04723e */ /* 0x000fe400000000ff */
[----:B------:R-:W-:Y:S02]  /*13850*/  F2FP.PACK_AB R5, R75, R74 ;  /* 0x0000004a4b05723e */ /* 0x000fe400000000ff */
[----:B------:R-:W-:-:S04]  /*13860*/  ISETP.NE.U32.AND P0, PT, RZ, c[0x0][0x508], PT ;  /* 0x00014200ff007a0c */ /* 0x000fc80003f05070 */
[----:B------:R-:W-:Y:S02]  /*13870*/  ISETP.NE.AND.EX P1, PT, RZ, c[0x0][0x50c], PT, P0 ;  /* 0x00014300ff007a0c */ /* 0x000fe40003f25300 */
[----:B------:R-:W-:-:S04]  /*13880*/  ISETP.NE.U32.AND P2, PT, RZ, c[0x0][0x500], PT ;  /* 0x00014000ff007a0c */ /* 0x000fc80003f45070 */
[----:B------:R-:W-:Y:S01]  /*13890*/  ISETP.NE.AND.EX P2, PT, RZ, c[0x0][0x504], PT, P2 ;  /* 0x00014100ff007a0c */ /* 0x000fe20003f45320 */
[----:B------:R-:W-:Y:S01]  /*138a0*/  IMAD.MOV.U32 R10, RZ, RZ, c[0x0][0x388] ;  /* 0x0000e200ff0a7624 */ /* 0x000fe200078e00ff */
        /* <DEDUP_REMOVED lines=8> */
[----:B------:R3:W-:Y:S01]  /*13930*/  STS [R9+0x1280], R2 ;  /* 0x0012800209007388 */ /* 0x0007e20000000800 */
[----:B-1----:R-:W-:Y:S02]  /*13940*/  F2FP.PACK_AB R0, R43, R42 ;  /* 0x0000002a2b00723e */ /* 0x002fe400000000ff */
[----:B--2---:R-:W-:-:S03]  /*13950*/  F2FP.PACK_AB R3, R129, R128 ;  /* 0x000000808103723e */ /* 0x004fc600000000ff */
[----:B------:R1:W-:Y:S01]  /*13960*/  STS [R7+0x1000], R0 ;  /* 0x0010000007007388 */ /* 0x0003e20000000800 */
[----:B---3--:R-:W-:-:S03]  /*13970*/  F2FP.PACK_AB R2, R177, R176 ;  /* 0x000000b0b102723e */ /* 0x008fc600000000ff */
[----:B------:R2:W-:Y:S04]  /*13980*/  STS [R7+0x1200], R4 ;  /* 0x0012000407007388 */ /* 0x0005e80000000800 */
[----:B----4-:R3:W-:Y:S04]  /*13990*/  STS [R6+0x80], R3 ;  /* 0x0000800306007388 */ /* 0x0107e80000000800 */
[----:B------:R4:W-:Y:S01]  /*139a0*/  STS [R6+0x280], R2 ;  /* 0x0002800206007388 */ /* 0x0009e20000000800 */
[----:B-1----:R-:W-:Y:S02]  /*139b0*/  F2FP.PACK_AB R0, R125, R124 ;  /* 0x0000007c7d00723e */ /* 0x002fe400000000ff */
[----:B--2---:R-:W-:-:S03]  /*139c0*/  F2FP.PACK_AB R4, R45, R44 ;  /* 0x0000002c2d04723e */ /* 0x004fc600000000ff */
[----:B------:R1:W-:Y:S01]  /*139d0*/  STS [R11], R0 ;  /* 0x000000000b007388 */ /* 0x0003e20000000800 */
[----:B---3--:R-:W-:Y:S02]  /*139e0*/  F2FP.PACK_AB R3, R101, R100 ;  /* 0x000000646503723e */ /* 0x008fe400000000ff */
[----:B----4-:R-:W-:-:S03]  /*139f0*/  F2FP.PACK_AB R2, R73, R72 ;  /* 0x000000484902723e */ /* 0x010fc600000000ff */
[----:B------:R2:W-:Y:S04]  /*13a00*/  STS [R11+0x200], R3 ;  /* 0x000200030b007388 */ /* 0x0005e80000000800 */
[----:B------:R3:W-:Y:S04]  /*13a10*/  STS [R6+0x1080], R4 ;  /* 0x0010800406007388 */ /* 0x0007e80000000800 */
[----:B------:R4:W-:Y:S01]  /*13a20*/  STS [R6+0x1280], R2 ;  /* 0x0012800206007388 */ /* 0x0009e20000000800 */
[----:B-1----:R-:W-:-:S05]  /*13a30*/  F2FP.PACK_AB R0, R47, R46 ;  /* 0x0000002e2f00723e */ /* 0x002fca00000000ff */
[----:B------:R1:W-:Y:S01]  /*13a40*/  STS [R11+0x1000], R0 ;  /* 0x001000000b007388 */ /* 0x0003e20000000800 */
[----:B--2---:R-:W-:Y:S02]  /*13a50*/  F2FP.PACK_AB R3, R167, R166 ;  /* 0x000000a6a703723e */ /* 0x004fe400000000ff */
        /* <DEDUP_REMOVED lines=19> */
[----:B------:R3:W-:Y:S01]  /*13b90*/  STS [R6+0x2080], R3 ;  /* 0x0020800306007388 */ /* 0x0007e20000000800 */
[----:B-1----:R-:W-:-:S03]  /*13ba0*/  F2FP.PACK_AB R0, R173, R172 ;  /* 0x000000acad00723e */ /* 0x002fc600000000ff */
[----:B------:R1:W-:Y:S04]  /*13bb0*/  STS [R6+0x2280], R2 ;  /* 0x0022800206007388 */ /* 0x0003e80000000800 */
[----:B------:R4:W-:Y:S01]  /*13bc0*/  STS [R11+0x2000], R0 ;  /* 0x002000000b007388 */ /* 0x0009e20000000800 */
[----:B--2---:R-:W-:Y:S02]  /*13bd0*/  F2FP.PACK_AB R4, R53, R52 ;  /* 0x000000343504723e */ /* 0x004fe400000000ff */
[----:B---3--:R-:W-:Y:S02]  /*13be0*/  F2FP.PACK_AB R3, R135, R134 ;  /* 0x000000868703723e */ /* 0x008fe400000000ff */
[----:B-1----:R-:W-:-:S03]  /*13bf0*/  F2FP.PACK_AB R2, R81, R80 ;  /* 0x000000505102723e */ /* 0x002fc600000000ff */
[----:B------:R1:W-:Y:S01]  /*13c00*/  STS [R11+0x2200], R3 ;  /* 0x002200030b007388 */ /* 0x0003e20000000800 */
[----:B----4-:R-:W-:-:S03]  /*13c10*/  F2FP.PACK_AB R0, R55, R54 ;  /* 0x000000363700723e */ /* 0x010fc600000000ff */
[----:B------:R2:W-:Y:S04]  /*13c20*/  STS [R6+0x3080], R4 ;  /* 0x0030800406007388 */ /* 0x0005e80000000800 */
[----:B------:R3:W-:Y:S04]  /*13c30*/  STS [R6+0x3280], R2 ;  /* 0x0032800206007388 */ /* 0x0007e80000000800 */
[----:B------:R4:W-:Y:S04]  /*13c40*/  STS [R11+0x3000], R0 ;  /* 0x003000000b007388 */ /* 0x0009e80000000800 */
[----:B------:R-:W-:Y:S01]  /*13c50*/  STS [R11+0x3200], R5 ;  /* 0x003200050b007388 */ /* 0x000fe20000000800 */
[----:B-1----:R-:W-:-:S02]  /*13c60*/  F2FP.PACK_AB R3, R183, R182 ;  /* 0x000000b6b703723e */ /* 0x002fc400000000ff */
[----:B--2---:R-:W-:Y:S02]  /*13c70*/  F2FP.PACK_AB R4, R113, R112 ;  /* 0x000000707104723e */ /* 0x004fe400000000ff */
[----:B---3--:R-:W-:-:S03]  /*13c80*/  F2FP.PACK_AB R2, R179, R178 ;  /* 0x000000b2b302723e */ /* 0x008fc600000000ff */
[----:B------:R1:W-:Y:S01]  /*13c90*/  STS [R9+0x4080], R4 ;  /* 0x0040800409007388 */ /* 0x0003e20000000800 */
[----:B----4-:R-:W-:-:S03]  /*13ca0*/  F2FP.PACK_AB R0, R181, R180 ;  /* 0x000000b4b500723e */ /* 0x010fc600000000ff */
[----:B------:R2:W-:Y:S04]  /*13cb0*/  STS [R9+0x4280], R3 ;  /* 0x0042800309007388 */ /* 0x0005e80000000800 */
[----:B------:R3:W-:Y:S04]  /*13cc0*/  STS [R7+0x4000], R2 ;  /* 0x0040000207007388 */ /* 0x0007e80000000800 */
[----:B------:R4:W-:Y:S01]  /*13cd0*/  STS [R7+0x4200], R0 ;  /* 0x0042000007007388 */ /* 0x0009e20000000800 */
[----:B-1----:R-:W-:Y:S02]  /*13ce0*/  F2FP.PACK_AB R4, R69, R68 ;  /* 0x000000444504723e */ /* 0x002fe400000000ff */
[----:B--2---:R-:W-:-:S03]  /*13cf0*/  F2FP.PACK_AB R3, R71, R70 ;  /* 0x000000464703723e */ /* 0x004fc600000000ff */
[----:B------:R-:W-:Y:S01]  /*13d00*/  STS [R9+0x5080], R4 ;  /* 0x0050800409007388 */ /* 0x000fe20000000800 */
[----:B---3--:R-:W-:-:S03]  /*13d10*/  F2FP.PACK_AB R2, R61, R60 ;  /* 0x0000003c3d02723e */ /* 0x008fc600000000ff */
[----:B------:R1:W-:Y:S01]  /*13d20*/  STS [R9+0x5280], R3 ;  /* 0x0052800309007388 */ /* 0x0003e20000000800 */
[----:B----4-:R-:W-:-:S03]  /*13d30*/  F2FP.PACK_AB R0, R63, R62 ;  /* 0x0000003e3f00723e */ /* 0x010fc600000000ff */
[----:B------:R2:W-:Y:S04]  /*13d40*/  STS [R7+0x5000], R2 ;  /* 0x0050000207007388 */ /* 0x0005e80000000800 */
[----:B------:R3:W-:Y:S01]  /*13d50*/  STS [R7+0x5200], R0 ;  /* 0x0052000007007388 */ /* 0x0007e20000000800 */
[----:B-1----:R-:W-:-:S03]  /*13d60*/  F2FP.PACK_AB R3, R97, R96 ;  /* 0x000000606103723e */ /* 0x002fc600000000ff */
[----:B------:R-:W4:Y:S01]  /*13d70*/  LDL.LU R9, [R1+0x8] ;  /* 0x0000080001097983 */ /* 0x000f220000300800 */
[----:B------:R-:W-:Y:S02]  /*13d80*/  @P1 LEA R4, P0, R249, c[0x0][0x508], 0x2 ;  /* 0x00014200f9041a11 */ /* 0x000fe400078010ff */
[----:B--2---:R-:W-:Y:S01]  /*13d90*/  F2FP.PACK_AB R2, R99, R98 ;  /* 0x000000626302723e */ /* 0x004fe200000000ff */
[----:B------:R1:W-:Y:S01]  /*13da0*/  STS [R6+0x4080], R3 ;  /* 0x0040800306007388 */ /* 0x0003e20000000800 */
[----:B------:R-:W-:Y:S02]  /*13db0*/  @P1 LEA.HI.X R5, R249, c[0x0][0x50c], R8, 0x2, P0 ;  /* 0x00014300f9051a11 */ /* 0x000fe400000f1408 */
[----:B---3--:R-:W-:Y:S01]  /*13dc0*/  F2FP.PACK_AB R0, R85, R84 ;  /* 0x000000545500723e */ /* 0x008fe200000000ff */
[----:B------:R2:W-:Y:S04]  /*13dd0*/  STS [R6+0x4280], R2 ;  /* 0x0042800206007388 */ /* 0x0005e80000000800 */
[----:B------:R3:W-:Y:S01]  /*13de0*/  STS [R11+0x4000], R0 ;  /* 0x004000000b007388 */ /* 0x0007e20000000800 */
[----:B-1----:R-:W-:-:S02]  /*13df0*/  F2FP.PACK_AB R3, R87, R86 ;  /* 0x000000565703723e */ /* 0x002fc400000000ff */
[----:B--2---:R-:W-:-:S03]  /*13e00*/  F2FP.PACK_AB R2, R57, R56 ;  /* 0x000000383902723e */ /* 0x004fc600000000ff */
[----:B------:R1:W-:Y:S01]  /*13e10*/  STS [R11+0x4200], R3 ;  /* 0x004200030b007388 */ /* 0x0003e20000000800 */
[----:B---3--:R-:W-:-:S03]  /*13e20*/  F2FP.PACK_AB R0, R59, R58 ;  /* 0x0000003a3b00723e */ /* 0x008fc600000000ff */
[----:B------:R2:W-:Y:S04]  /*13e30*/  STS [R6+0x5080], R2 ;  /* 0x0050800206007388 */ /* 0x0005e80000000800 */
[----:B------:R3:W-:Y:S01]  /*13e40*/  STS [R6+0x5280], R0 ;  /* 0x0052800006007388 */ /* 0x0007e20000000800 */
[----:B-1----:R-:W-:Y:S01]  /*13e50*/  F2FP.PACK_AB R3, R37, R36 ;  /* 0x000000242503723e */ /* 0x002fe200000000ff */
[----:B--2---:R-:W-:-:S04]  /*13e60*/  IMAD.MOV.U32 R2, RZ, RZ, RZ ;  /* 0x000000ffff027224 */ /* 0x004fc800078e00ff */
[----:B------:R-:W-:Y:S01]  /*13e70*/  STS [R11+0x5000], R3 ;  /* 0x005000030b007388 */ /* 0x000fe20000000800 */
[----:B---3--:R-:W-:Y:S01]  /*13e80*/  F2FP.PACK_AB R0, R39, R38 ;  /* 0x000000262700723e */ /* 0x008fe200000000ff */
[----:B------:R-:W-:-:S04]  /*13e90*/  IMAD.MOV.U32 R6, RZ, RZ, 0x4 ;  /* 0x00000004ff067424 */ /* 0x000fc800078e00ff */
[----:B------:R1:W-:Y:S01]  /*13ea0*/  STS [R11+0x5200], R0 ;  /* 0x005200000b007388 */ /* 0x0003e20000000800 */
[----:B------:R-:W-:-:S03]  /*13eb0*/  IMAD.WIDE R6, R249, R6, c[0x0][0x500] ;  /* 0x00014000f9067625 */ /* 0x000fc600078e0206 */
[----:B------:R-:W-:Y:S06]  /*13ec0*/  BAR.SYNC.DEFER_BLOCKING 0x1, 0x80 ;  /* 0x0042000000007b1d */ /* 0x000fec0000010000 */
[----:B------:R2:W5:Y:S04]  /*13ed0*/  @P1 LDG.E R10, [R4.64] ;  /* 0x00000006040a1981 */ /* 0x000568000c1e1900 */
[----:B------:R2:W5:Y:S01]  /*13ee0*/  @P2 LDG.E R2, [R6.64] ;  /* 0x0000000606022981 */ /* 0x000562000c1e1900 */
[----:B----4-:R-:W-:-:S04]  /*13ef0*/  ISETP.NE.AND P0, PT, R9, RZ, PT ;  /* 0x000000ff0900720c */ /* 0x010fc80003f05270 */
[----:B-1----:R-:W-:Y:S01]  /*13f00*/  SEL R0, R9, c[0x0][0x3d4], P0 ;  /* 0x0000f50009007a07 */ /* 0x002fe20000000000 */
[----:B------:R-:W-:Y:S05]  /*13f10*/  @P1 BRA `(.L_x_271) ;  /* 0x0000004000001947 */ /* 0x000fea0003800000 */
[----:B--2---:R-:W-:Y:S05]  /*13f20*/  @!P2 BRA `(.L_x_271) ;  /* 0x000000300000a947 */ /* 0x004fea0003800000 */
[----:B-----5:R1:W2:Y:S04]  /*13f30*/  LDG.E R10, [R6.64] ;  /* 0x00000006060a7981 */ /* 0x0202a8000c1e1900 */
[----:B-1----:R-:W2:Y:S02]  /*13f40*/  LDG.E R6, [R6.64+0x4] ;  /* 0x0000040606067981 */ /* 0x002ea4000c1e1900 */
[----:B--2---:R-:W-:Y:S02]  /*13f50*/  IADD3 R10, -R10, R6, RZ ;  /* 0x000000060a0a7210 */ /* 0x004fe40007ffe1ff */
.L_x_271:
[----:B--2---:R-:W2:Y:S04]  /*13f60*/  LDL R3, [R1+0x84] ;  /* 0x0000840001037983 */ /* 0x004ea80000100800 */
[----:B------:R-:W2:Y:S04]  /*13f70*/  LDL R79, [R1+0x4] ;  /* 0x00000400014f7983 */ /* 0x000ea80000100800 */
[----:B------:R-:W3:Y:S04]  /*13f80*/  LDL R13, [R1+0x3c] ;  /* 0x00003c00010d7983 */ /* 0x000ee80000100800 */
[----:B------:R-:W4:Y:S04]  /*13f90*/  LDL R25, [R1+0x80] ;  /* 0x0000800001197983 */ /* 0x000f280000100800 */
[----:B------:R-:W4:Y:S01]  /*13fa0*/  LDL.LU R24, [R1+0x2c] ;  /* 0x00002c0001187983 */ /* 0x000f220000300800 */
[----:B------:R-:W-:Y:S01]  /*13fb0*/  IMAD.MOV.U32 R11, RZ, RZ, 0x368 ;  /* 0x00000368ff0b7424 */ /* 0x000fe200078e00ff */
[----:B------:R-:W-:-:S04]  /*13fc0*/  ISETP.GT.AND P2, PT, R0, 0x1, PT ;  /* 0x000000010000780c */ /* 0x000fc80003f44270 */
[----:B------:R-:W-:-:S04]  /*13fd0*/  SEL R11, R11, 0x328, P2 ;  /* 0x000003280b0b7807 */ /* 0x000fc80001000000 */
[----:B------:R-:W1:Y:S08]  /*13fe0*/  LDC.64 R6, c[0x0][R11+0x170] ;  /* 0x00005c000b067b82 */ /* 0x000e700000000a00 */
[----:B------:R-:W1:Y:S08]  /*13ff0*/  LDC.64 R14, c[0x0][R11+0x168] ;  /* 0x00005a000b0e7b82 */ /* 0x000e700000000a00 */
[----:B------:R1:W2:Y:S08]  /*14000*/  LDC.64 R18, c[0x0][R11+0x178] ;  /* 0x00005e000b127b82 */ /* 0x0002b00000000a00 */
[----:B------:R1:W2:Y:S01]  /*14010*/  LDC.64 R16, c[0x0][R11+0x160] ;  /* 0x000058000b107b82 */ /* 0x0002a20000000a00 */
[----:B------:R-:W-:Y:S01]  /*14020*/  ISETP.NE.U32.AND P0, PT, RZ, c[0x0][0x500], PT ;  /* 0x00014000ff007a0c */ /* 0x000fe20003f05070 */
[----:B------:R-:W-:-:S03]  /*14030*/  IMAD.MOV.U32 R0, RZ, RZ, c[0x0][0x4e8] ;  /* 0x00013a00ff007624 */ /* 0x000fc600078e00ff */
[----:B------:R-:W-:Y:S02]  /*14040*/  ISETP.NE.AND.EX P0, PT, RZ, c[0x0][0x504], PT, P0 ;  /* 0x00014100ff007a0c */ /* 0x000fe40003f05300 */
[----:B------:R-:W-:Y:S02]  /*14050*/  ISETP.NE.AND P5, PT, R0, 0x1, PT ;  /* 0x000000010000780c */ /* 0x000fe40003fa5270 */
[----:B------:R-:W-:Y:S02]  /*14060*/  SEL R0, R249, RZ, !P0 ;  /* 0x000000fff9007207 */ /* 0x000fe40004000000 */
[----:B------:R-:W-:Y:S01]  /*14070*/  SEL R5, R8, RZ, !P0 ;  /* 0x000000ff08057207 */ /* 0x000fe20004000000 */
[----:B------:R-:W1:Y:S02]  /*14080*/  S2R R26, SR_TID.X ;  /* 0x00000000001a7919 */ /* 0x000e640000002100 */
[----:B-1----:R-:W-:-:S04]  /*14090*/  IMAD R4, R7, R0, RZ ;  /* 0x0000000007047224 */ /* 0x002fc800078e02ff */
[C---:B------:R-:W-:Y:S02]  /*140a0*/  IMAD R12, R6.reuse, R5, R4 ;  /* 0x00000005060c7224 */ /* 0x040fe400078e0204 */
[----:B------:R-:W-:-:S04]  /*140b0*/  IMAD.WIDE.U32 R6, R6, R0, RZ ;  /* 0x0000000006067225 */ /* 0x000fc800078e00ff */
[----:B------:R-:W-:-:S04]  /*140c0*/  IMAD.WIDE.U32 R8, R14, R251, RZ ;  /* 0x000000fb0e087225 */ /* 0x000fc800078e00ff */
[----:B------:R-:W-:Y:S01]  /*140d0*/  IMAD R11, R15, R251, RZ ;  /* 0x000000fb0f0b7224 */ /* 0x000fe200078e02ff */
[----:B-----5:R-:W-:Y:S01]  /*140e0*/  SHF.R.S32.HI R14, RZ, 0x1f, R2 ;  /* 0x0000001fff0e7819 */ /* 0x020fe20000011402 */
[----:B------:R-:W-:Y:S01]  /*140f0*/  IMAD.IADD R12, R7, 0x1, R12 ;  /* 0x00000001070c7824 */ /* 0x000fe200078e020c */
[----:B------:R-:W-:-:S04]  /*14100*/  SHF.R.S32.HI R15, RZ, 0x1f, R26 ;  /* 0x0000001fff0f7819 */ /* 0x000fc8000001141a */
[----:B------:R-:W-:-:S04]  /*14110*/  LEA.HI R15, R15, R26, RZ, 0x5 ;  /* 0x0000001a0f0f7211 */ /* 0x000fc800078f28ff */
[----:B------:R-:W-:-:S05]  /*14120*/  LOP3.LUT R15, R15, 0xffffffe0, RZ, 0xc0, !PT ;  /* 0xffffffe00f0f7812 */ /* 0x000fca00078ec0ff */
[----:B------:R-:W-:Y:S02]  /*14130*/  IMAD.IADD R15, R26, 0x1, -R15 ;  /* 0x000000011a0f7824 */ /* 0x000fe400078e0a0f */
[----:B--2---:R-:W-:-:S04]  /*14140*/  IMAD R3, R79, 0x80, R3 ;  /* 0x000000804f037824 */ /* 0x004fc800078e0203 */
[----:B------:R-:W-:-:S04]  /*14150*/  @P5 IMAD.HI.U32 R5, R3, c[0x0][0x4ec], RZ ;  /* 0x00013b0003055a27 */ /* 0x000fc800078e00ff */
[----:B------:R-:W-:Y:S01]  /*14160*/  IMAD.MOV.U32 R4, RZ, RZ, R3 ;  /* 0x000000ffff047224 */ /* 0x000fe200078e0003 */
[----:B------:R-:W-:Y:S02]  /*14170*/  @P5 SHF.R.U32.HI R4, RZ, c[0x0][0x4f0], R5 ;  /* 0x00013c00ff045a19 */ /* 0x000fe40000011605 */
[----:B---3--:R-:W-:Y:S02]  /*14180*/  SEL R5, R13, RZ, P2 ;  /* 0x000000ff0d057207 */ /* 0x008fe40001000000 */
[----:B------:R-:W-:Y:S01]  /*14190*/  IADD3 R13, P1, P0, R6, R8, R2 ;  /* 0x00000008060d7210 */ /* 0x000fe2000783e002 */
[----:B------:R-:W-:Y:S02]  /*141a0*/  IMAD.IADD R8, R9, 0x1, R11 ;  /* 0x0000000109087824 */ /* 0x000fe400078e020b */
[----:B------:R-:W-:Y:S02]  /*141b0*/  IMAD.MOV R9, RZ, RZ, -R4 ;  /* 0x000000ffff097224 */ /* 0x000fe400078e0a04 */
[----:B------:R-:W-:-:S02]  /*141c0*/  IMAD R11, R19, R5, RZ ;  /* 0x00000005130b7224 */ /* 0x000fc400078e02ff */
        /* <DEDUP_REMOVED lines=13> */
[----:B------:R-:W-:Y:S01]  /*142a0*/  IMAD.MOV.U32 R7, RZ, RZ, c[0x0][0x4ac] ;  /* 0x00012b00ff077624 */ /* 0x000fe200078e00ff */
[----:B------:R-:W-:Y:S01]  /*142b0*/  LEA R6, P0, R4, R6, 0x2 ;  /* 0x0000000604067211 */ /* 0x000fe200078010ff */
[----:B------:R-:W-:-:S03]  /*142c0*/  IMAD.IADD R5, R5, 0x1, R8 ;  /* 0x0000000105057824 */ /* 0x000fc600078e0208 */
[----:B------:R-:W-:-:S04]  /*142d0*/  SEL R7, R7, c[0x0][0x454], P2 ;  /* 0x0001150007077a07 */ /* 0x000fc80001000000 */
[----:B------:R-:W-:Y:S01]  /*142e0*/  LEA.HI.X R5, R4, R7, R5, 0x2, P0 ;  /* 0x0000000704057211 */ /* 0x000fe200000f1405 */
[----:B------:R-:W-:Y:S01]  /*142f0*/  IMAD R4, R10, c[0x0][0x4e8], RZ ;  /* 0x00013a000a047a24 */ /* 0x000fe200078e02ff */
[----:B------:R-:W-:Y:S04]  /*14300*/  SHFL.IDX PT, R12, R6, RZ, 0x1c1f ;  /* 0x001c1fff060c7589 */ /* 0x000fe800000e0000 */
[----:B------:R-:W1:Y:S04]  /*14310*/  SHFL.IDX PT, R13, R5, RZ, 0x1c1f ;  /* 0x001c1fff050d7589 */ /* 0x000e6800000e0000 */
[----:B------:R-:W-:Y:S04]  /*14320*/  SHFL.IDX PT, R10, R6, 0x1, 0x1c1f ;  /* 0x003c1f00060a7f89 */ /* 0x000fe800000e0000 */
[----:B------:R-:W2:Y:S04]  /*14330*/  SHFL.IDX PT, R11, R5, 0x1, 0x1c1f ;  /* 0x003c1f00050b7f89 */ /* 0x000ea800000e0000 */
[----:B------:R-:W-:Y:S04]  /*14340*/  SHFL.IDX PT, R9, R5, 0x2, 0x1c1f ;  /* 0x005c1f0005097f89 */ /* 0x000fe800000e0000 */
[----:B------:R4:W-:Y:S01]  /*14350*/  SHFL.IDX PT, R7, R5, 0x3, 0x1c1f ;  /* 0x007c1f0005077f89 */ /* 0x0009e200000e0000 */
[----:B------:R-:W-:-:S03]  /*14360*/  LOP3.LUT P0, RZ, R15, 0x3, RZ, 0xc0, !PT ;  /* 0x000000030fff7812 */ /* 0x000fc6000780c0ff */
[----:B------:R-:W3:Y:S01]  /*14370*/  SHFL.IDX PT, R8, R6, 0x2, 0x1c1f ;  /* 0x005c1f0006087f89 */ /* 0x000ee200000e0000 */
[----:B----4-:R-:W-:-:S05]  /*14380*/  IMAD R5, R79, 0x80, R25 ;  /* 0x000000804f057824 */ /* 0x010fca00078e0219 */
[C---:B------:R-:W-:Y:S02]  /*14390*/  IADD3 R17, R5.reuse, 0x8, RZ ;  /* 0x0000000805117810 */ /* 0x040fe40007ffe0ff */
[CC--:B------:R-:W-:Y:S02]  /*143a0*/  ISETP.GE.OR P4, PT, R5.reuse, R4.reuse, P0 ;  /* 0x000000040500720c */ /* 0x0c0fe40000786670 */
[----:B------:R-:W-:Y:S02]  /*143b0*/  IADD3 R16, R5, 0x40, RZ ;  /* 0x0000004005107810 */ /* 0x000fe40007ffe0ff */
[-C--:B------:R-:W-:Y:S02]  /*143c0*/  ISETP.GE.OR P3, PT, R17, R4.reuse, P0 ;  /* 0x000000041100720c */ /* 0x080fe40000766670 */
[----:B------:R-:W-:Y:S02]  /*143d0*/  ISETP.GE.OR P1, PT, R16, R4, P0 ;  /* 0x000000041000720c */ /* 0x000fe40000726670 */
[----:B------:R-:W-:-:S05]  /*143e0*/  IADD3 R15, R5, 0x48, RZ ;  /* 0x00000048050f7810 */ /* 0x000fca0007ffe0ff */
[----:B-1----:R-:W-:Y:S04]  /*143f0*/  @!P4 ST.E [R12.64], R21 ;  /* 0x000000150c00c985 */ /* 0x002fe8000c101906 */
[----:B--2---:R-:W-:Y:S01]  /*14400*/  @!P3 ST.E [R10.64], R22 ;  /* 0x000000160a00b985 */ /* 0x004fe2000c101906 */
[----:B------:R-:W-:-:S03]  /*14410*/  ISETP.GE.AND P3, PT, R16, R4, PT ;  /* 0x000000041000720c */ /* 0x000fc60003f66270 */
[----:B---3--:R-:W-:Y:S01]  /*14420*/  @!P1 ST.E [R8.64], R23 ;  /* 0x0000001708009985 */ /* 0x008fe2000c101906 */
[----:B------:R-:W-:Y:S02]  /*14430*/  ISETP.GE.AND P1, PT, R15, R4, PT ;  /* 0x000000040f00720c */ /* 0x000fe40003f26270 */
[----:B------:R-:W-:-:S04]  /*14440*/  LOP3.LUT R24, R24, 0xfffffffd, RZ, 0xc0, !PT ;  /* 0xfffffffd18187812 */ /* 0x000fc800078ec0ff */
[----:B------:R-:W-:-:S04]  /*14450*/  LOP3.LUT R24, R24, 0xfffffffe, RZ, 0xc0, !PT ;  /* 0xfffffffe18187812 */ /* 0x000fc800078ec0ff */
[----:B------:R-:W-:Y:S01]  /*14460*/  @P3 LOP3.LUT R24, R24, 0x1, RZ, 0xfc, !PT ;  /* 0x0000000118183812 */ /* 0x000fe200078efcff */
[----:B------:R-:W1:Y:S03]  /*14470*/  SHFL.IDX PT, R6, R6, 0x3, 0x1c1f ;  /* 0x007c1f0006067f89 */ /* 0x000e6600000e0000 */
[----:B------:R-:W-:-:S05]  /*14480*/  @P1 LOP3.LUT R24, R24, 0x2, RZ, 0xfc, !PT ;  /* 0x0000000218181812 */ /* 0x000fca00078efcff */
[----:B------:R2:W-:Y:S01]  /*14490*/  STL [R1+0x2c], R24 ;  /* 0x00002c1801007387 */ /* 0x0005e20000100800 */
[-C--:B------:R-:W-:Y:S02]  /*144a0*/  ISETP.GE.OR P0, PT, R15, R4.reuse, P0 ;  /* 0x000000040f00720c */ /* 0x080fe40000706670 */
[----:B------:R-:W-:-:S11]  /*144b0*/  ISETP.GE.AND P6, PT, R17, R4, PT ;  /* 0x000000041100720c */ /* 0x000fd60003fc6270 */
[----:B-1----:R2:W-:Y:S01]  /*144c0*/  @!P0 ST.E [R6.64], R20 ;  /* 0x0000001406008985 */ /* 0x0025e2000c101906 */
[----:B------:R-:W-:Y:S01]  /*144d0*/  ISETP.GE.AND P0, PT, R5, R4, PT ;  /* 0x000000040500720c */ /* 0x000fe20003f06270 */
[----:B------:R-:W-:Y:S05]  /*144e0*/  @P2 BRA `(.L_x_272) ;  /* 0x000008b000002947 */ /* 0x000fea0003800000 */
[----:B------:R-:W1:Y:S01]  /*144f0*/  S2R R25, SR_TID.X ;  /* 0x0000000000197919 */ /* 0x000e620000002100 */
[----:B------:R-:W-:Y:S01]  /*14500*/  IMAD R14, R14, c[0x0][0x3a0], RZ ;  /* 0x0000e8000e0e7a24 */ /* 0x000fe200078e02ff */
[----:B------:R-:W-:Y:S01]  /*14510*/  LEA R11, R79, R238, 0x7 ;  /* 0x000000ee4f0b7211 */ /* 0x000fe200078e38ff */
[----:B--2---:R-:W-:-:S04]  /*14520*/  IMAD.WIDE.U32 R6, R2, c[0x0][0x3a0], RZ ;  /* 0x0000e80002067a25 */ /* 0x004fc800078e00ff */
[----:B------:R-:W-:-:S05]  /*14530*/  IMAD R2, R2, c[0x0][0x3a4], R14 ;  /* 0x0000e90002027a24 */ /* 0x000fca00078e020e */
[----:B------:R-:W-:Y:S02]  /*14540*/  IADD3 R3, R7, R2, RZ ;  /* 0x0000000207037210 */ /* 0x000fe40007ffe0ff */
[----:B------:R-:W-:-:S05]  /*14550*/  MOV R2, R6 ;  /* 0x0000000600027202 */ /* 0x000fca0000000f00 */
[----:B------:R-:W-:Y:S01]  /*14560*/  IMAD.WIDE.U32 R6, R251, c[0x0][0x3e8], R2 ;  /* 0x0000fa00fb067a25 */ /* 0x000fe200078e0002 */
[----:B------:R-:W-:-:S03]  /*14570*/  SHF.R.S32.HI R3, RZ, 0x1f, R0 ;  /* 0x0000001fff037819 */ /* 0x000fc60000011400 */
[----:B------:R-:W-:Y:S01]  /*14580*/  IMAD R7, R251, c[0x0][0x3ec], R7 ;  /* 0x0000fb00fb077a24 */ /* 0x000fe200078e0207 */
[----:B-1----:R-:W-:Y:S01]  /*14590*/  SHF.R.S32.HI R24, RZ, 0x1f, R25 ;  /* 0x0000001fff187819 */ /* 0x002fe20000011419 */
[----:B------:R-:W-:Y:S01]  /*145a0*/  IMAD R8, R3, c[0x0][0x3f0], RZ ;  /* 0x0000fc0003087a24 */ /* 0x000fe200078e02ff */
[----:B------:R-:W-:Y:S01]  /*145b0*/  SHF.L.U32 R3, R236, 0x1, RZ ;  /* 0x00000001ec037819 */ /* 0x000fe200000006ff */
[----:B------:R-:W-:Y:S01]  /*145c0*/  IMAD.WIDE.U32 R6, R0, c[0x0][0x3f0], R6 ;  /* 0x0000fc0000067a25 */ /* 0x000fe200078e0006 */
[----:B------:R-:W-:-:S03]  /*145d0*/  LEA.HI R24, R24, R25, RZ, 0x2 ;  /* 0x0000001918187211 */ /* 0x000fc600078f10ff */
[----:B------:R-:W1:Y:S01]  /*145e0*/  LDS.128 R36, [R3+0x880] ;  /* 0x0008800003247984 */ /* 0x000e620000000c00 */
[----:B------:R-:W-:-:S03]  /*145f0*/  LOP3.LUT R24, R24, 0xfffffffc, RZ, 0xc0, !PT ;  /* 0xfffffffc18187812 */ /* 0x000fc600078ec0ff */
[----:B------:R-:W2:Y:S01]  /*14600*/  LDS.128 R48, [R3+0x1080] ;  /* 0x0010800003307984 */ /* 0x000ea20000000c00 */
[----:B------:R-:W-:-:S03]  /*14610*/  IADD3 R24, -R24, R25, RZ ;  /* 0x0000001918187210 */ /* 0x000fc60007ffe1ff */
[----:B------:R-:W3:Y:S01]  /*14620*/  LDS.128 R60, [R3+0x1880] ;  /* 0x00188000033c7984 */ /* 0x000ee20000000c00 */
[----:B------:R-:W-:-:S03]  /*14630*/  LEA R5, R24, R238, 0x5 ;  /* 0x000000ee18057211 */ /* 0x000fc600078e28ff */
[----:B------:R-:W4:Y:S01]  /*14640*/  LDS.128 R24, [R3+0x80] ;  /* 0x0000800003187984 */ /* 0x000f220000000c00 */
[----:B------:R-:W-:-:S03]  /*14650*/  LEA R5, R79, R5, 0x7 ;  /* 0x000000054f057211 */ /* 0x000fc600078e38ff */
[----:B------:R-:W1:Y:S02]  /*14660*/  LDS.128 R20, [R3+0x2080] ;  /* 0x0020800003147984 */ /* 0x000e640000000c00 */
[----:B------:R-:W-:Y:S02]  /*14670*/  @P5 IMAD.HI.U32 R9, R5, c[0x0][0x4ec], RZ ;  /* 0x00013b0005095a27 */ /* 0x000fe400078e00ff */
[----:B------:R-:W1:Y:S02]  /*14680*/  LDS.128 R32, [R3+0x2880] ;  /* 0x0028800003207984 */ /* 0x000e640000000c00 */
[----:B------:R-:W-:Y:S01]  /*14690*/  IMAD.MOV.U32 R2, RZ, RZ, R5 ;  /* 0x000000ffff027224 */ /* 0x000fe200078e0005 */
[----:B------:R-:W-:Y:S01]  /*146a0*/  @P5 SHF.R.U32.HI R2, RZ, c[0x0][0x4f0], R9 ;  /* 0x00013c00ff025a19 */ /* 0x000fe20000011609 */
[----:B------:R-:W-:Y:S01]  /*146b0*/  IMAD R9, R0, c[0x0][0x3f4], R8 ;  /* 0x0000fd0000097a24 */ /* 0x000fe200078e0208 */
[----:B------:R-:W1:Y:S02]  /*146c0*/  LDS.128 R44, [R3+0x3080] ;  /* 0x00308000032c7984 */ /* 0x000e640000000c00 */
[----:B------:R-:W-:Y:S01]  /*146d0*/  SHF.R.S32.HI R8, RZ, 0x1f, R2 ;  /* 0x0000001fff087819 */ /* 0x000fe20000011402 */
[----:B------:R-:W-:Y:S01]  /*146e0*/  IMAD.IADD R7, R7, 0x1, R9 ;  /* 0x0000000107077824 */ /* 0x000fe200078e0209 */
[----:B------:R-:W-:Y:S01]  /*146f0*/  IADD3 R0, -R2, RZ, RZ ;  /* 0x000000ff02007210 */ /* 0x000fe20007ffe1ff */
[----:B------:R-:W1:Y:S04]  /*14700*/  LDS.128 R56, [R3+0x3880] ;  /* 0x0038800003387984 */ /* 0x000e680000000c00 */
[----:B------:R-:W1:Y:S01]  /*14710*/  LDS.128 R16, [R3+0x4080] ;  /* 0x0040800003107984 */ /* 0x000e620000000c00 */
[----:B------:R-:W-:-:S03]  /*14720*/  IMAD R0, R0, c[0x0][0x4e8], R5 ;  /* 0x00013a0000007a24 */ /* 0x000fc600078e0205 */
[----:B------:R-:W1:Y:S02]  /*14730*/  LDS.128 R28, [R3+0x4880] ;  /* 0x00488000031c7984 */ /* 0x000e640000000c00 */
[----:B------:R-:W-:Y:S02]  /*14740*/  SHF.R.S32.HI R5, RZ, 0x1f, R0 ;  /* 0x0000001fff057819 */ /* 0x000fe40000011400 */
[----:B------:R-:W1:Y:S03]  /*14750*/  LDS.128 R40, [R3+0x5080] ;  /* 0x0050800003287984 */ /* 0x000e660000000c00 */
[----:B------:R-:W-:Y:S01]  /*14760*/  IMAD R5, R5, c[0x0][0x3d8], RZ ;  /* 0x0000f60005057a24 */ /* 0x000fe200078e02ff */
        /* <DEDUP_REMOVED lines=12> */
.L_x_343:
[----:B------:R-:W-:Y:S05]  /*14830*/  BRA.DIV ~URZ, `(.L_x_274) ;  /* 0x00003a327f007947 */ /* 0x000fea000b800000 */
[----:B------:R3:W4:Y:S02]  /*14840*/  SHFL.IDX PT, R0, R13, RZ, 0x1c1f ;  /* 0x001c1fff0d007589 */ /* 0x00072400000e0000 */
.L_x_344:
        /* <DEDUP_REMOVED lines=17> */
.L_x_276:
[----:B------:R-:W-:Y:S05]  /*14960*/  BSYNC B0 ;  /* 0x0000000000007941 */ /* 0x000fea0003800000 */
.L_x_275:
[----:B------:R-:W-:Y:S05]  /*14970*/  BRA.DIV ~URZ, `(.L_x_277) ;  /* 0x000039527f007947 */ /* 0x000fea000b800000 */
[----:B--2---:R2:W1:Y:S04]  /*14980*/  SHFL.IDX PT, R10, R12, 0x1, 0x1c1f ;  /* 0x003c1f000c0a7f89 */ /* 0x00446800000e0000 */
[----:B----4-:R2:W4:Y:S02]  /*14990*/  SHFL.IDX PT, R0, R13, 0x1, 0x1c1f ;  /* 0x003c1f000d007f89 */ /* 0x01052400000e0000 */
.L_x_345:
        /* <DEDUP_REMOVED lines=18> */
.L_x_279:
[----:B------:R-:W-:Y:S05]  /*14ac0*/  BSYNC B0 ;  /* 0x0000000000007941 */ /* 0x000fea0003800000 */
.L_x_278:
[----:B------:R-:W-:Y:S05]  /*14ad0*/  BRA.DIV ~URZ, `(.L_x_280) ;  /* 0x000038b27f007947 */ /* 0x000fea000b800000 */
[----:B-1----:R1:W2:Y:S02]  /*14ae0*/  SHFL.IDX PT, R10, R12, 0x2, 0x1c1f ;  /* 0x005c1f000c0a7f89 */ /* 0x0022a400000e0000 */
.L_x_346:
[----:B------:R-:W-:Y:S05]  /*14af0*/  BRA.DIV ~URZ, `(.L_x_281) ;  /* 0x000039027f007947 */ /* 0x000fea000b800000 */
[----:B----4-:R4:W1:Y:S02]  /*14b00*/  SHFL.IDX PT, R0, R13, 0x2, 0x1c1f ;  /* 0x005c1f000d007f89 */ /* 0x01086400000e0000 */
.L_x_347:
        /* <DEDUP_REMOVED lines=18> */
.L_x_283:
[----:B------:R-:W-:Y:S05]  /*14c30*/  BSYNC B0 ;  /* 0x0000000000007941 */ /* 0x000fea0003800000 */
.L_x_282:
[----:B------:R-:W-:Y:S05]  /*14c40*/  BRA.DIV ~URZ, `(.L_x_284) ;  /* 0x000038127f007947 */ /* 0x000fea000b800000 */
[----:B-1----:R1:W3:Y:S04]  /*14c50*/  SHFL.IDX PT, R6, R12, 0x3, 0x1c1f ;  /* 0x007c1f000c067f89 */ /* 0x0022e800000e0000 */
[----:B------:R1:W4:Y:S02]  /*14c60*/  SHFL.IDX PT, R0, R13, 0x3, 0x1c1f ;  /* 0x007c1f000d007f89 */ /* 0x00032400000e0000 */
.L_x_348:
        /* <DEDUP_REMOVED lines=19> */
.L_x_272:
[----:B--2---:R-:W2:Y:S01]  /*14da0*/  LDL.LU R7, [R1+0x3c] ;  /* 0x00003c0001077983 */ /* 0x004ea20000300800 */
[----:B------:R-:W-:Y:S02]  /*14db0*/  IMAD R14, R14, c[0x0][0x408], RZ ;  /* 0x000102000e0e7a24 */ /* 0x000fe400078e02ff */
[----:B------:R-:W-:-:S04]  /*14dc0*/  IMAD.WIDE.U32 R4, R2, c[0x0][0x408], RZ ;  /* 0x0001020002047a25 */ /* 0x000fc800078e00ff */
[----:B------:R-:W-:Y:S02]  /*14dd0*/  IMAD R2, R2, c[0x0][0x40c], R14 ;  /* 0x0001030002027a24 */ /* 0x000fe400078e020e */
[----:B------:R-:W-:-:S03]  /*14de0*/  @P5 IMAD.HI.U32 R6, R3, c[0x0][0x4ec], RZ ;  /* 0x00013b0003065a27 */ /* 0x000fc600078e00ff */
[----:B------:R-:W-:Y:S02]  /*14df0*/  IADD3 R5, R5, R2, RZ ;  /* 0x0000000205057210 */ /* 0x000fe40007ffe0ff */
[----:B------:R-:W-:-:S03]  /*14e00*/  SHF.R.S32.HI R2, RZ, 0x1f, R0 ;  /* 0x0000001fff027819 */ /* 0x000fc60000011400 */
[----:B------:R-:W-:-:S04]  /*14e10*/  IMAD.WIDE.U32 R4, R251, c[0x0][0x438], R4 ;  /* 0x00010e00fb047a25 */ /* 0x000fc800078e0004 */
[----:B------:R-:W-:Y:S02]  /*14e20*/  IMAD R2, R2, c[0x0][0x440], RZ ;  /* 0x0001100002027a24 */ /* 0x000fe400078e02ff */
[----:B------:R-:W-:Y:S02]  /*14e30*/  IMAD R5, R251, c[0x0][0x43c], R5 ;  /* 0x00010f00fb057a24 */ /* 0x000fe400078e0205 */
[C---:B------:R-:W-:Y:S02]  /*14e40*/  IMAD R2, R0.reuse, c[0x0][0x444], R2 ;  /* 0x0001110000027a24 */ /* 0x040fe400078e0202 */
[----:B------:R-:W-:Y:S01]  /*14e50*/  IMAD.WIDE.U32 R4, R0, c[0x0][0x440], R4 ;  /* 0x0001100000047a25 */ /* 0x000fe200078e0004 */
[----:B------:R-:W-:Y:S02]  /*14e60*/  MOV R0, R3 ;  /* 0x0000000300007202 */ /* 0x000fe40000000f00 */
[----:B------:R-:W-:Y:S02]  /*14e70*/  @P5 SHF.R.U32.HI R0, RZ, c[0x0][0x4f0], R6 ;  /* 0x00013c00ff005a19 */ /* 0x000fe40000011606 */
[----:B------:R-:W-:-:S02]  /*14e80*/  IADD3 R5, R5, R2, RZ ;  /* 0x0000000205057210 */ /* 0x000fc40007ffe0ff */
[----:B------:R-:W-:Y:S02]  /*14e90*/  SHF.R.S32.HI R2, RZ, 0x1f, R0 ;  /* 0x0000001fff027819 */ /* 0x000fe40000011400 */
[----:B------:R-:W-:-:S03]  /*14ea0*/  IADD3 R6, -R0, RZ, RZ ;  /* 0x000000ff00067210 */ /* 0x000fc60007ffe1ff */
[----:B------:R-:W-:Y:S02]  /*14eb0*/  IMAD R2, R2, c[0x0][0x430], RZ ;  /* 0x00010c0002027a24 */ /* 0x000fe400078e02ff */
[----:B------:R-:W-:Y:S02]  /*14ec0*/  IMAD R6, R6, c[0x0][0x4e8], R3 ;  /* 0x00013a0006067a24 */ /* 0x000fe400078e0203 */
[----:B--2---:R-:W-:-:S04]  /*14ed0*/  IMAD.WIDE.U32 R4, R7, c[0x0][0x448], R4 ;  /* 0x0001120007047a25 */ /* 0x004fc800078e0004 */
[----:B------:R-:W-:Y:S02]  /*14ee0*/  IMAD R5, R7, c[0x0][0x44c], R5 ;  /* 0x0001130007057a24 */ /* 0x000fe400078e0205 */
[C---:B------:R-:W-:Y:S02]  /*14ef0*/  IMAD R7, R0.reuse, c[0x0][0x434], R2 ;  /* 0x00010d0000077a24 */ /* 0x040fe400078e0202 */
        /* <DEDUP_REMOVED lines=11> */
.L_x_349:
[----:B------:R-:W-:Y:S05]  /*14fb0*/  BRA.DIV ~URZ, `(.L_x_287) ;  /* 0x000035d27f007947 */ /* 0x000fea000b800000 */
[----:B------:R3:W4:Y:S02]  /*14fc0*/  SHFL.IDX PT, R0, R24, RZ, 0x1c1f ;  /* 0x001c1fff18007589 */ /* 0x00072400000e0000 */
.L_x_350:
[C---:B------:R-:W-:Y:S01]  /*14fd0*/  IADD3 R16, R252.reuse, 0x20, RZ ;  /* 0x00000020fc107810 */ /* 0x040fe20007ffe0ff */
[----:B------:R-:W-:Y:S01]  /*14fe0*/  BSSY B0, `(.L_x_288) ;  /* 0x0000048000007945 */ /* 0x000fe20003800000 */
[C---:B------:R-:W-:Y:S02]  /*14ff0*/  IADD3 R15, R252.reuse, 0x28, RZ ;  /* 0x00000028fc0f7810 */ /* 0x040fe40007ffe0ff */
[C---:B------:R-:W-:Y:S02]  /*15000*/  IADD3 R14, R252.reuse, 0x30, RZ ;  /* 0x00000030fc0e7810 */ /* 0x040fe40007ffe0ff */
[C---:B------:R-:W-:Y:S02]  /*15010*/  IADD3 R13, R252.reuse, 0x38, RZ ;  /* 0x00000038fc0d7810 */ /* 0x040fe40007ffe0ff */
[C---:B------:R-:W-:Y:S02]  /*15020*/  IADD3 R12, R252.reuse, 0x40, RZ ;  /* 0x00000040fc0c7810 */ /* 0x040fe40007ffe0ff */
[----:B------:R-:W-:-:S02]  /*15030*/  IADD3 R11, R252, 0x48, RZ ;  /* 0x00000048fc0b7810 */ /* 0x000fc40007ffe0ff */
[C---:B------:R-:W-:Y:S02]  /*15040*/  IADD3 R10, R252.reuse, 0x50, RZ ;  /* 0x00000050fc0a7810 */ /* 0x040fe40007ffe0ff */
[C---:B------:R-:W-:Y:S02]  /*15050*/  IADD3 R9, R252.reuse, 0x58, RZ ;  /* 0x00000058fc097810 */ /* 0x040fe40007ffe0ff */
[C---:B------:R-:W-:Y:S02]  /*15060*/  IADD3 R8, R252.reuse, 0x8, RZ ;  /* 0x00000008fc087810 */ /* 0x040fe40007ffe0ff */
[C---:B------:R-:W-:Y:S02]  /*15070*/  IADD3 R7, R252.reuse, 0x10, RZ ;  /* 0x00000010fc077810 */ /* 0x040fe40007ffe0ff */
[----:B------:R-:W-:Y:S02]  /*15080*/  IADD3 R6, R252, 0x18, RZ ;  /* 0x00000018fc067810 */ /* 0x000fe40007ffe0ff */
[----:B------:R-:W-:-:S02]  /*15090*/  SHF.R.S32.HI R28, RZ, 0x1f, R16 ;  /* 0x0000001fff1c7819 */ /* 0x000fc40000011410 */
[----:B------:R-:W-:Y:S02]  /*150a0*/  SHF.R.S32.HI R29, RZ, 0x1f, R15 ;  /* 0x0000001fff1d7819 */ /* 0x000fe4000001140f */
[----:B------:R-:W-:Y:S02]  /*150b0*/  SHF.R.S32.HI R31, RZ, 0x1f, R14 ;  /* 0x0000001fff1f7819 */ /* 0x000fe4000001140e */
[----:B------:R-:W-:Y:S02]  /*150c0*/  SHF.R.S32.HI R30, RZ, 0x1f, R13 ;  /* 0x0000001fff1e7819 */ /* 0x000fe4000001140d */
[----:B------:R-:W-:Y:S02]  /*150d0*/  SHF.R.S32.HI R32, RZ, 0x1f, R12 ;  /* 0x0000001fff207819 */ /* 0x000fe4000001140c */
[----:B------:R-:W-:Y:S02]  /*150e0*/  SHF.R.S32.HI R33, RZ, 0x1f, R11 ;  /* 0x0000001fff217819 */ /* 0x000fe4000001140b */
[----:B------:R-:W-:-:S02]  /*150f0*/  SHF.R.S32.HI R34, RZ, 0x1f, R10 ;  /* 0x0000001fff227819 */ /* 0x000fc4000001140a */
[----:B------:R-:W-:Y:S02]  /*15100*/  SHF.R.S32.HI R35, RZ, 0x1f, R9 ;  /* 0x0000001fff237819 */ /* 0x000fe40000011409 */
[----:B------:R-:W-:Y:S02]  /*15110*/  SHF.R.S32.HI R26, RZ, 0x1f, R8 ;  /* 0x0000001fff1a7819 */ /* 0x000fe40000011408 */
[----:B------:R-:W-:Y:S02]  /*15120*/  SHF.R.S32.HI R25, RZ, 0x1f, R7 ;  /* 0x0000001fff197819 */ /* 0x000fe40000011407 */
[----:B------:R-:W-:Y:S01]  /*15130*/  SHF.R.S32.HI R27, RZ, 0x1f, R6 ;  /* 0x0000001fff1b7819 */ /* 0x000fe20000011406 */
[----:B------:R-:W-:Y:S05]  /*15140*/  @P0 BRA `(.L_x_289) ;  /* 0x0000031000000947 */ /* 0x000fea0003800000 */
[----:B------:R-:W-:Y:S02]  /*15150*/  ISETP.GE.AND P0, PT, R252, c[0x0][0x3c8], PT ;  /* 0x0000f200fc007a0c */ /* 0x000fe40003f06270 */
[----:B------:R-:W-:Y:S02]  /*15160*/  ISETP.GE.AND P1, PT, R8, c[0x0][0x3c8], PT ;  /* 0x0000f20008007a0c */ /* 0x000fe40003f26270 */
[----:B------:R-:W-:-:S02]  /*15170*/  ISETP.GE.AND P3, PT, R7, c[0x0][0x3c8], PT ;  /* 0x0000f20007007a0c */ /* 0x000fc40003f66270 */
[----:B------:R-:W-:-:S07]  /*15180*/  ISETP.GE.AND P4, PT, R6, c[0x0][0x3c8], PT ;  /* 0x0000f20006007a0c */ /* 0x000fce0003f86270 */
[----:B----4-:R-:W-:Y:S02]  /*15190*/  @!P0 IMAD.MOV.U32 R2, RZ, RZ, R0 ;  /* 0x000000ffff028224 */ /* 0x010fe400078e0000 */
[----:B--2---:R-:W-:-:S04]  /*151a0*/  @!P0 IMAD.MOV.U32 R3, RZ, RZ, R4 ;  /* 0x000000ffff038224 */ /* 0x004fc800078e0004 */
[----:B------:R-:W-:Y:S01]  /*151b0*/  @!P0 IMAD.WIDE R18, R252, 0x4, R2 ;  /* 0x00000004fc128825 */ /* 0x000fe200078e0202 */
[----:B------:R-:W-:-:S04]  /*151c0*/  @!P1 LEA R2, P2, R8, R0, 0x2 ;  /* 0x0000000008029211 */ /* 0x000fc800078410ff */
[----:B------:R-:W-:Y:S01]  /*151d0*/  @!P1 LEA.HI.X R3, R8, R4, R26, 0x2, P2 ;  /* 0x0000000408039211 */ /* 0x000fe200010f141a */
[----:B------:R2:W-:Y:S01]  /*151e0*/  @!P0 ST.E.64 [R18.64], R164 ;  /* 0x000000a412008985 */ /* 0x0005e2000c101b06 */
[----:B------:R-:W-:-:S03]  /*151f0*/  ISETP.GE.AND P2, PT, R15, c[0x0][0x3c8], PT ;  /* 0x0000f2000f007a0c */ /* 0x000fc60003f46270 */
[----:B------:R4:W-:Y:S01]  /*15200*/  @!P1 ST.E.64 [R2.64], R132 ;  /* 0x0000008402009985 */ /* 0x0009e2000c101b06 */
[----:B------:R-:W-:Y:S02]  /*15210*/  ISETP.GE.AND P1, PT, R16, c[0x0][0x3c8], PT ;  /* 0x0000f20010007a0c */ /* 0x000fe40003f26270 */
[----:B--2---:R-:W-:-:S04]  /*15220*/  @!P3 LEA R18, P0, R7, R0, 0x2 ;  /* 0x000000000712b211 */ /* 0x004fc800078010ff */
[----:B------:R-:W-:Y:S02]  /*15230*/  @!P3 LEA.HI.X R19, R7, R4, R25, 0x2, P0 ;  /* 0x000000040713b211 */ /* 0x000fe400000f1419 */
[----:B----4-:R-:W-:-:S03]  /*15240*/  @!P4 LEA R2, P0, R6, R0, 0x2 ;  /* 0x000000000602c211 */ /* 0x010fc600078010ff */
[----:B------:R2:W-:Y:S01]  /*15250*/  @!P3 ST.E.64 [R18.64], R128 ;  /* 0x000000801200b985 */ /* 0x0005e2000c101b06 */
[----:B------:R-:W-:Y:S02]  /*15260*/  @!P4 LEA.HI.X R3, R6, R4, R27, 0x2, P0 ;  /* 0x000000040603c211 */ /* 0x000fe400000f141b */
[----:B------:R-:W-:-:S03]  /*15270*/  ISETP.GE.AND P3, PT, R12, c[0x0][0x3c8], PT ;  /* 0x0000f2000c007a0c */ /* 0x000fc60003f66270 */
[----:B------:R4:W-:Y:S01]  /*15280*/  @!P4 ST.E.64 [R2.64], R124 ;  /* 0x0000007c0200c985 */ /* 0x0009e2000c101b06 */
[----:B------:R-:W-:Y:S02]  /*15290*/  ISETP.GE.AND P4, PT, R14, c[0x0][0x3c8], PT ;  /* 0x0000f2000e007a0c */ /* 0x000fe40003f86270 */
[----:B--2---:R-:W-:-:S04]  /*152a0*/  @!P1 LEA R18, P0, R16, R0, 0x2 ;  /* 0x0000000010129211 */ /* 0x004fc800078010ff */
[----:B------:R-:W-:Y:S02]  /*152b0*/  @!P1 LEA.HI.X R19, R16, R4, R28, 0x2, P0 ;  /* 0x0000000410139211 */ /* 0x000fe400000f141c */
[----:B----4-:R-:W-:-:S03]  /*152c0*/  @!P2 LEA R2, P0, R15, R0, 0x2 ;  /* 0x000000000f02a211 */ /* 0x010fc600078010ff */
[----:B------:R2:W-:Y:S01]  /*152d0*/  @!P1 ST.E.64 [R18.64], R166 ;  /* 0x000000a612009985 */ /* 0x0005e2000c101b06 */
[----:B------:R-:W-:Y:S02]  /*152e0*/  ISETP.GE.AND P1, PT, R13, c[0x0][0x3c8], PT ;  /* 0x0000f2000d007a0c */ /* 0x000fe40003f26270 */
[----:B------:R-:W-:Y:S02]  /*152f0*/  @!P2 LEA.HI.X R3, R15, R4, R29, 0x2, P0 ;  /* 0x000000040f03a211 */ /* 0x000fe400000f141d */
[----:B------:R-:W-:-:S03]  /*15300*/  @!P4 LEA R20, P0, R14, R0, 0x2 ;  /* 0x000000000e14c211 */ /* 0x000fc600078010ff */
        /* <DEDUP_REMOVED lines=11> */
[----:B-----5:R-:W-:-:S03]  /*153c0*/  @!P4 LEA R20, P0, R11, R0, 0x2 ;  /* 0x000000000b14c211 */ /* 0x020fc600078010ff */
[----:B------:R4:W-:Y:S01]  /*153d0*/  @!P3 ST.E.64 [R2.64], R112 ;  /* 0x000000700200b985 */ /* 0x0009e2000c101b06 */
[----:B------:R-:W-:-:S05]  /*153e0*/  @!P4 LEA.HI.X R21, R11, R4, R33, 0x2, P0 ;  /* 0x000000040b15c211 */ /* 0x000fca00000f1421 */
[----:B------:R1:W-:Y:S01]  /*153f0*/  @!P4 ST.E.64 [R20.64], R178 ;  /* 0x000000b21400c985 */ /* 0x0003e2000c101b06 */
[----:B--2---:R-:W-:-:S04]  /*15400*/  @!P2 LEA R18, P0, R10, R0, 0x2 ;  /* 0x000000000a12a211 */ /* 0x004fc800078010ff */
[----:B------:R-:W-:Y:S02]  /*15410*/  @!P2 LEA.HI.X R19, R10, R4, R34, 0x2, P0 ;  /* 0x000000040a13a211 */ /* 0x000fe400000f1422 */
[----:B----4-:R-:W-:-:S03]  /*15420*/  @!P1 LEA R2, P0, R9, R0, 0x2 ;  /* 0x0000000009029211 */ /* 0x010fc600078010ff */
[----:B------:R1:W-:Y:S01]  /*15430*/  @!P2 ST.E.64 [R18.64], R96 ;  /* 0x000000601200a985 */ /* 0x0003e2000c101b06 */
[----:B------:R-:W-:-:S05]  /*15440*/  @!P1 LEA.HI.X R3, R9, R4, R35, 0x2, P0 ;  /* 0x0000000409039211 */ /* 0x000fca00000f1423 */
[----:B------:R1:W-:Y:S04]  /*15450*/  @!P1 ST.E.64 [R2.64], R84 ;  /* 0x0000005402009985 */ /* 0x0003e8000c101b06 */
.L_x_289:
[----:B------:R-:W-:Y:S05]  /*15460*/  BSYNC B0 ;  /* 0x0000000000007941 */ /* 0x000fea0003800000 */
.L_x_288:
[----:B------:R-:W-:Y:S05]  /*15470*/  BRA.DIV ~URZ, `(.L_x_290) ;  /* 0x000031727f007947 */ /* 0x000fea000b800000 */
[----:B--2---:R2:W1:Y:S04]  /*15480*/  SHFL.IDX PT, R4, R17, 0x1, 0x1c1f ;  /* 0x003c1f0011047f89 */ /* 0x00446800000e0000 */
[----:B----4-:R2:W4:Y:S02]  /*15490*/  SHFL.IDX PT, R0, R24, 0x1, 0x1c1f ;  /* 0x003c1f0018007f89 */ /* 0x01052400000e0000 */
.L_x_351:
[----:B------:R-:W-:Y:S01]  /*154a0*/  BSSY B0, `(.L_x_291) ;  /* 0x0000033000007945 */ /* 0x000fe20003800000 */
[----:B------:R-:W-:Y:S05]  /*154b0*/  @P6 BRA `(.L_x_292) ;  /* 0x0000031000006947 */ /* 0x000fea0003800000 */
[----:B------:R-:W-:Y:S02]  /*154c0*/  ISETP.GE.AND P1, PT, R252, c[0x0][0x3c8], PT ;  /* 0x0000f200fc007a0c */ /* 0x000fe40003f26270 */
[----:B------:R-:W-:Y:S02]  /*154d0*/  ISETP.GE.AND P0, PT, R8, c[0x0][0x3c8], PT ;  /* 0x0000f20008007a0c */ /* 0x000fe40003f06270 */
[----:B------:R-:W-:Y:S02]  /*154e0*/  ISETP.GE.AND P3, PT, R7, c[0x0][0x3c8], PT ;  /* 0x0000f20007007a0c */ /* 0x000fe40003f66270 */
[----:B------:R-:W-:-:S07]  /*154f0*/  ISETP.GE.AND P4, PT, R6, c[0x0][0x3c8], PT ;  /* 0x0000f20006007a0c */ /* 0x000fce0003f86270 */
[----:B-1--4-:R-:W-:Y:S02]  /*15500*/  @!P1 IMAD.MOV.U32 R18, RZ, RZ, R0 ;  /* 0x000000ffff129224 */ /* 0x012fe400078e0000 */
[----:B------:R-:W-:Y:S01]  /*15510*/  @!P1 IMAD.MOV.U32 R19, RZ, RZ, R4 ;  /* 0x000000ffff139224 */ /* 0x000fe200078e0004 */
[----:B------:R-:W-:-:S03]  /*15520*/  @!P0 LEA R2, P2, R8, R0, 0x2 ;  /* 0x0000000008028211 */ /* 0x000fc600078410ff */
[----:B------:R-:W-:Y:S01]  /*15530*/  @!P1 IMAD.WIDE R18, R252, 0x4, R18 ;  /* 0x00000004fc129825 */ /* 0x000fe200078e0212 */
[----:B------:R-:W-:Y:S02]  /*15540*/  @!P0 LEA.HI.X R3, R8, R4, R26, 0x2, P2 ;  /* 0x0000000408038211 */ /* 0x000fe400010f141a */
[----:B------:R-:W-:Y:S02]  /*15550*/  ISETP.GE.AND P2, PT, R16, c[0x0][0x3c8], PT ;  /* 0x0000f20010007a0c */ /* 0x000fe40003f46270 */
[----:B------:R1:W-:Y:S01]  /*15560*/  @!P1 ST.E.64 [R18.64], R138 ;  /* 0x0000008a12009985 */ /* 0x0003e2000c101b06 */
[----:B------:R-:W-:-:S03]  /*15570*/  ISETP.GE.AND P1, PT, R15, c[0x0][0x3c8], PT ;  /* 0x0000f2000f007a0c */ /* 0x000fc60003f26270 */
[----:B------:R4:W-:Y:S01]  /*15580*/  @!P0 ST.E.64 [R2.64], R174 ;  /* 0x000000ae02008985 */ /* 0x0009e2000c101b06 */
[CC--:B-1----:R-:W-:Y:S02]  /*15590*/  @!P3 LEA R18, P5, R7.reuse, R0.reuse, 0x2 ;  /* 0x000000000712b211 */ /* 0x0c2fe400078a10ff */
[C---:B----4-:R-:W-:Y:S02]  /*155a0*/  @!P4 LEA R2, P0, R6.reuse, R0, 0x2 ;  /* 0x000000000602c211 */ /* 0x050fe400078010ff */
[-C--:B------:R-:W-:Y:S02]  /*155b0*/  @!P3 LEA.HI.X R19, R7, R4.reuse, R25, 0x2, P5 ;  /* 0x000000040713b211 */ /* 0x080fe400028f1419 */
[----:B------:R-:W-:Y:S02]  /*155c0*/  @!P4 LEA.HI.X R3, R6, R4, R27, 0x2, P0 ;  /* 0x000000040603c211 */ /* 0x000fe400000f141b */
[----:B------:R-:W-:Y:S01]  /*155d0*/  ISETP.GE.AND P0, PT, R14, c[0x0][0x3c8], PT ;  /* 0x0000f2000e007a0c */ /* 0x000fe20003f06270 */
[----:B------:R1:W-:Y:S01]  /*155e0*/  @!P3 ST.E.64 [R18.64], R176 ;  /* 0x000000b01200b985 */ /* 0x0003e2000c101b06 */
[----:B------:R-:W-:-:S03]  /*155f0*/  ISETP.GE.AND P5, PT, R12, c[0x0][0x3c8], PT ;  /* 0x0000f2000c007a0c */ /* 0x000fc60003fa6270 */
[----:B------:R4:W-:Y:S01]  /*15600*/  @!P4 ST.E.64 [R2.64], R100 ;  /* 0x000000640200c985 */ /* 0x0009e2000c101b06 */
        /* <DEDUP_REMOVED lines=10> */
[CC--:B----4-:R-:W-:Y:S02]  /*156b0*/  @!P4 LEA R2, P1, R13.reuse, R0.reuse, 0x2 ;  /* 0x000000000d02c211 */ /* 0x0d0fe400078210ff */
[----:B------:R-:W-:Y:S01]  /*156c0*/  ISETP.GE.AND P2, PT, R10, c[0x0][0x3c8], PT ;  /* 0x0000f2000a007a0c */ /* 0x000fe20003f46270 */
[----:B------:R1:W-:Y:S01]  /*156d0*/  @!P0 ST.E.64 [R18.64], R130 ;  /* 0x0000008212008985 */ /* 0x0003e2000c101b06 */
[----:B------:R-:W-:Y:S02]  /*156e0*/  @!P5 LEA R22, P0, R12, R0, 0x2 ;  /* 0x000000000c16d211 */ /* 0x000fe400078010ff */
[----:B------:R-:W-:Y:S02]  /*156f0*/  @!P4 LEA.HI.X R3, R13, R4, R30, 0x2, P1 ;  /* 0x000000040d03c211 */ /* 0x000fe400008f141e */
[----:B------:R-:W-:-:S02]  /*15700*/  ISETP.GE.AND P1, PT, R9, c[0x0][0x3c8], PT ;  /* 0x0000f20009007a0c */ /* 0x000fc40003f26270 */
[----:B------:R-:W-:Y:S01]  /*15710*/  @!P5 LEA.HI.X R23, R12, R4, R32, 0x2, P0 ;  /* 0x000000040c17d211 */ /* 0x000fe200000f1420 */
[----:B------:R4:W-:Y:S01]  /*15720*/  @!P4 ST.E.64 [R2.64], R134 ;  /* 0x000000860200c985 */ /* 0x0009e2000c101b06 */
[----:B------:R-:W-:-:S03]  /*15730*/  @!P3 LEA R20, P0, R11, R0, 0x2 ;  /* 0x000000000b14b211 */ /* 0x000fc600078010ff */
[----:B------:R2:W-:Y:S01]  /*15740*/  @!P5 ST.E.64 [R22.64], R182 ;  /* 0x000000b61600d985 */ /* 0x0005e2000c101b06 */
[----:B------:R-:W-:-:S05]  /*15750*/  @!P3 LEA.HI.X R21, R11, R4, R33, 0x2, P0 ;  /* 0x000000040b15b211 */ /* 0x000fca00000f1421 */
[----:B------:R2:W-:Y:S01]  /*15760*/  @!P3 ST.E.64 [R20.64], R180 ;  /* 0x000000b41400b985 */ /* 0x0005e2000c101b06 */
[----:B-1----:R-:W-:-:S04]  /*15770*/  @!P2 LEA R18, P0, R10, R0, 0x2 ;  /* 0x000000000a12a211 */ /* 0x002fc800078010ff */
[----:B------:R-:W-:Y:S02]  /*15780*/  @!P2 LEA.HI.X R19, R10, R4, R34, 0x2, P0 ;  /* 0x000000040a13a211 */ /* 0x000fe400000f1422 */
[----:B----4-:R-:W-:-:S03]  /*15790*/  @!P1 LEA R2, P0, R9, R0, 0x2 ;  /* 0x0000000009029211 */ /* 0x010fc600078010ff */
[----:B------:R2:W-:Y:S01]  /*157a0*/  @!P2 ST.E.64 [R18.64], R98 ;  /* 0x000000621200a985 */ /* 0x0005e2000c101b06 */
[----:B------:R-:W-:-:S05]  /*157b0*/  @!P1 LEA.HI.X R3, R9, R4, R35, 0x2, P0 ;  /* 0x0000000409039211 */ /* 0x000fca00000f1423 */
[----:B------:R2:W-:Y:S04]  /*157c0*/  @!P1 ST.E.64 [R2.64], R86 ;  /* 0x0000005602009985 */ /* 0x0005e8000c101b06 */
.L_x_292:
[----:B------:R-:W-:Y:S05]  /*157d0*/  BSYNC B0 ;  /* 0x0000000000007941 */ /* 0x000fea0003800000 */
.L_x_291:
[----:B------:R-:W-:Y:S05]  /*157e0*/  BRA.DIV ~URZ, `(.L_x_293) ;  /* 0x00002ec27f007947 */ /* 0x000fea000b800000 */
[----:B-1----:R1:W2:Y:S02]  /*157f0*/  SHFL.IDX PT, R4, R17, 0x2, 0x1c1f ;  /* 0x005c1f0011047f89 */ /* 0x0022a400000e0000 */
.L_x_352:
[----:B------:R-:W-:Y:S05]  /*15800*/  BRA.DIV ~URZ, `(.L_x_294) ;  /* 0x00002f127f007947 */ /* 0x000fea000b800000 */
[----:B----4-:R4:W1:Y:S02]  /*15810*/  SHFL.IDX PT, R0, R24, 0x2, 0x1c1f ;  /* 0x005c1f0018007f89 */ /* 0x01086400000e0000 */
.L_x_353:
[----:B--2---:R-:W2:Y:S01]  /*15820*/  LDL R2, [R1+0x2c] ;  /* 0x00002c0001027983 */ /* 0x004ea20000100800 */
[----:B------:R-:W-:Y:S01]  /*15830*/  BSSY B0, `(.L_x_295) ;  /* 0x0000034000007945 */ /* 0x000fe20003800000 */
[----:B--2---:R-:W-:-:S13]  /*15840*/  LOP3.LUT P0, RZ, R2, 0x1, RZ, 0xc0, !PT ;  /* 0x0000000102ff7812 */ /* 0x004fda000780c0ff */
[----:B------:R-:W-:Y:S05]  /*15850*/  @P0 BRA `(.L_x_296) ;  /* 0x0000031000000947 */ /* 0x000fea0003800000 */
[----:B------:R-:W-:Y:S02]  /*15860*/  ISETP.GE.AND P0, PT, R252, c[0x0][0x3c8], PT ;  /* 0x0000f200fc007a0c */ /* 0x000fe40003f06270 */
[----:B------:R-:W-:Y:S02]  /*15870*/  ISETP.GE.AND P2, PT, R8, c[0x0][0x3c8], PT ;  /* 0x0000f20008007a0c */ /* 0x000fe40003f46270 */
[----:B------:R-:W-:Y:S02]  /*15880*/  ISETP.GE.AND P4, PT, R7, c[0x0][0x3c8], PT ;  /* 0x0000f20007007a0c */ /* 0x000fe40003f86270 */
[----:B------:R-:W-:Y:S02]  /*15890*/  ISETP.GE.AND P3, PT, R6, c[0x0][0x3c8], PT ;  /* 0x0000f20006007a0c */ /* 0x000fe40003f66270 */
[----:B------:R-:W-:-:S05]  /*158a0*/  ISETP.GE.AND P6, PT, R14, c[0x0][0x3c8], PT ;  /* 0x0000f2000e007a0c */ /* 0x000fca0003fc6270 */
[----:B-1----:R-:W-:Y:S02]  /*158b0*/  @!P0 IMAD.MOV.U32 R18, RZ, RZ, R0 ;  /* 0x000000ffff128224 */ /* 0x002fe400078e0000 */
        /* <DEDUP_REMOVED lines=9> */
[C---:B--2---:R-:W-:Y:S02]  /*15950*/  @!P3 LEA R2, P2, R6.reuse, R0, 0x2 ;  /* 0x000000000602b211 */ /* 0x044fe400078410ff */
[-C--:B------:R-:W-:Y:S02]  /*15960*/  @!P4 LEA.HI.X R19, R7, R4.reuse, R25, 0x2, P5 ;  /* 0x000000040713c211 */ /* 0x080fe400028f1419 */
[----:B------:R-:W-:Y:S02]  /*15970*/  @!P3 LEA.HI.X R3, R6, R4, R27, 0x2, P2 ;  /* 0x000000040603b211 */ /* 0x000fe400010f141b */
[----:B------:R-:W-:Y:S01]  /*15980*/  @!P1 LEA R20, P5, R16, R0, 0x2 ;  /* 0x0000000010149211 */ /* 0x000fe200078a10ff */
[----:B------:R1:W-:Y:S01]  /*15990*/  @!P4 ST.E.64 [R18.64], R44 ;  /* 0x0000002c1200c985 */ /* 0x0003e2000c101b06 */
[----:B------:R-:W-:-:S02]  /*159a0*/  ISETP.GE.AND P4, PT, R13, c[0x0][0x3c8], PT ;  /* 0x0000f2000d007a0c */ /* 0x000fc40003f86270 */
[----:B------:R-:W-:Y:S01]  /*159b0*/  @!P1 LEA.HI.X R21, R16, R4, R28, 0x2, P5 ;  /* 0x0000000410159211 */ /* 0x000fe200028f141c */
[----:B------:R2:W-:Y:S01]  /*159c0*/  @!P3 ST.E.64 [R2.64], R46 ;  /* 0x0000002e0200b985 */ /* 0x0005e2000c101b06 */
[----:B------:R-:W-:-:S03]  /*159d0*/  ISETP.GE.AND P3, PT, R12, c[0x0][0x3c8], PT ;  /* 0x0000f2000c007a0c */ /* 0x000fc60003f66270 */
[----:B------:R-:W-:Y:S01]  /*159e0*/  @!P1 ST.E.64 [R20.64], R64 ;  /* 0x0000004014009985 */ /* 0x000fe2000c101b06 */
[----:B------:R-:W-:Y:S02]  /*159f0*/  ISETP.GE.AND P1, PT, R10, c[0x0][0x3c8], PT ;  /* 0x0000f2000a007a0c */ /* 0x000fe40003f26270 */
[CC--:B-1----:R-:W-:Y:S02]  /*15a00*/  @!P6 LEA R18, P5, R14.reuse, R0.reuse, 0x2 ;  /* 0x000000000e12e211 */ /* 0x0c2fe400078a10ff */
[C---:B--2---:R-:W-:Y:S02]  /*15a10*/  @!P0 LEA R2, P2, R15.reuse, R0, 0x2 ;  /* 0x000000000f028211 */ /* 0x044fe400078410ff */
[-C--:B------:R-:W-:Y:S02]  /*15a20*/  @!P6 LEA.HI.X R19, R14, R4.reuse, R31, 0x2, P5 ;  /* 0x000000040e13e211 */ /* 0x080fe400028f141f */
[----:B------:R-:W-:Y:S02]  /*15a30*/  @!P0 LEA.HI.X R3, R15, R4, R29, 0x2, P2 ;  /* 0x000000040f038211 */ /* 0x000fe400010f141d */
[----:B------:R-:W-:-:S03]  /*15a40*/  ISETP.GE.AND P2, PT, R11, c[0x0][0x3c8], PT ;  /* 0x0000f2000b007a0c */ /* 0x000fc60003f46270 */
[----:B------:R1:W-:Y:S01]  /*15a50*/  @!P0 ST.E.64 [R2.64], R50 ;  /* 0x0000003202008985 */ /* 0x0003e2000c101b06 */
[----:B------:R-:W-:-:S03]  /*15a60*/  ISETP.GE.AND P0, PT, R9, c[0x0][0x3c8], PT ;  /* 0x0000f20009007a0c */ /* 0x000fc60003f06270 */
[----:B------:R2:W-:Y:S01]  /*15a70*/  @!P6 ST.E.64 [R18.64], R52 ;  /* 0x000000341200e985 */ /* 0x0005e2000c101b06 */
[----:B-1----:R-:W-:-:S04]  /*15a80*/  @!P4 LEA R2, P5, R13, R0, 0x2 ;  /* 0x000000000d02c211 */ /* 0x002fc800078a10ff */
[----:B------:R-:W-:Y:S02]  /*15a90*/  @!P4 LEA.HI.X R3, R13, R4, R30, 0x2, P5 ;  /* 0x000000040d03c211 */ /* 0x000fe400028f141e */
[----:B------:R-:W-:-:S03]  /*15aa0*/  @!P3 LEA R22, P5, R12, R0, 0x2 ;  /* 0x000000000c16b211 */ /* 0x000fc600078a10ff */
[----:B------:R1:W-:Y:S01]  /*15ab0*/  @!P4 ST.E.64 [R2.64], R54 ;  /* 0x000000360200c985 */ /* 0x0003e2000c101b06 */
[C---:B------:R-:W-:Y:S02]  /*15ac0*/  @!P2 LEA R20, P4, R11.reuse, R0, 0x2 ;  /* 0x000000000b14a211 */ /* 0x040fe400078810ff */
[----:B------:R-:W-:Y:S02]  /*15ad0*/  @!P3 LEA.HI.X R23, R12, R4, R32, 0x2, P5 ;  /* 0x000000040c17b211 */ /* 0x000fe400028f1420 */
[C---:B--2---:R-:W-:Y:S02]  /*15ae0*/  @!P1 LEA R18, P5, R10.reuse, R0, 0x2 ;  /* 0x000000000a129211 */ /* 0x044fe400078a10ff */
[-C--:B------:R-:W-:Y:S01]  /*15af0*/  @!P2 LEA.HI.X R21, R11, R4.reuse, R33, 0x2, P4 ;  /* 0x000000040b15a211 */ /* 0x080fe200020f1421 */
[----:B------:R2:W-:Y:S01]  /*15b00*/  @!P3 ST.E.64 [R22.64], R68 ;  /* 0x000000441600b985 */ /* 0x0005e2000c101b06 */
[----:B------:R-:W-:-:S03]  /*15b10*/  @!P1 LEA.HI.X R19, R10, R4, R34, 0x2, P5 ;  /* 0x000000040a139211 */ /* 0x000fc600028f1422 */
[----:B------:R2:W-:Y:S04]  /*15b20*/  @!P2 ST.E.64 [R20.64], R60 ;  /* 0x0000003c1400a985 */ /* 0x0005e8000c101b06 */
[----:B------:R2:W-:Y:S01]  /*15b30*/  @!P1 ST.E.64 [R18.64], R56 ;  /* 0x0000003812009985 */ /* 0x0005e2000c101b06 */
[----:B-1----:R-:W-:-:S04]  /*15b40*/  @!P0 LEA R2, P4, R9, R0, 0x2 ;  /* 0x0000000009028211 */ /* 0x002fc800078810ff */
[----:B------:R-:W-:-:S05]  /*15b50*/  @!P0 LEA.HI.X R3, R9, R4, R35, 0x2, P4 ;  /* 0x0000000409038211 */ /* 0x000fca00020f1423 */
[----:B------:R2:W-:Y:S04]  /*15b60*/  @!P0 ST.E.64 [R2.64], R36 ;  /* 0x0000002402008985 */ /* 0x0005e8000c101b06 */
.L_x_296:
[----:B------:R-:W-:Y:S05]  /*15b70*/  BSYNC B0 ;  /* 0x0000000000007941 */ /* 0x000fea0003800000 */
.L_x_295:
[----:B------:R-:W-:Y:S05]  /*15b80*/  BRA.DIV ~URZ, `(.L_x_297) ;  /* 0x00002bf27f007947 */ /* 0x000fea000b800000 */
[----:B------:R2:W3:Y:S04]  /*15b90*/  SHFL.IDX PT, R4, R17, 0x3, 0x1c1f ;  /* 0x007c1f0011047f89 */ /* 0x0004e800000e0000 */
[----:B-1----:R2:W1:Y:S02]  /*15ba0*/  SHFL.IDX PT, R0, R24, 0x3, 0x1c1f ;  /* 0x007c1f0018007f89 */ /* 0x00246400000e0000 */
.L_x_354:
[----:B--2---:R-:W2:Y:S02]  /*15bb0*/  LDL R2, [R1+0x2c] ;  /* 0x00002c0001027983 */ /* 0x004ea40000100800 */
[----:B--2---:R-:W-:-:S13]  /*15bc0*/  LOP3.LUT P0, RZ, R2, 0x2, RZ, 0xc0, !PT ;  /* 0x0000000202ff7812 */ /* 0x004fda000780c0ff */
[----:B------:R-:W-:Y:S05]  /*15bd0*/  @P0 BRA `(.L_x_285) ;  /* 0x0000102000000947 */ /* 0x000fea0003800000 */
[----:B------:R-:W-:Y:S02]  /*15be0*/  ISETP.GE.AND P3, PT, R8, c[0x0][0x3c8], PT ;  /* 0x0000f20008007a0c */ /* 0x000fe40003f66270 */
[----:B------:R-:W-:Y:S02]  /*15bf0*/  ISETP.GE.AND P2, PT, R7, c[0x0][0x3c8], PT ;  /* 0x0000f20007007a0c */ /* 0x000fe40003f46270 */
[----:B------:R-:W-:Y:S02]  /*15c00*/  ISETP.GE.AND P1, PT, R6, c[0x0][0x3c8], PT ;  /* 0x0000f20006007a0c */ /* 0x000fe40003f26270 */
[----:B------:R-:W-:Y:S02]  /*15c10*/  ISETP.GE.AND P4, PT, R252, c[0x0][0x3c8], PT ;  /* 0x0000f200fc007a0c */ /* 0x000fe40003f86270 */
[----:B------:R-:W-:-:S05]  /*15c20*/  ISETP.GE.AND P0, PT, R16, c[0x0][0x3c8], PT ;  /* 0x0000f20010007a0c */ /* 0x000fca0003f06270 */
[CC--:B-1----:R-:W-:Y:S02]  /*15c30*/  @!P3 LEA R22, P6, R8.reuse, R0.reuse, 0x2 ;  /* 0x000000000816b211 */ /* 0x0c2fe400078c10ff */
[C---:B------:R-:W-:Y:S02]  /*15c40*/  @!P2 LEA R20, P5, R7.reuse, R0, 0x2 ;  /* 0x000000000714a211 */ /* 0x040fe400078a10ff */
[-C--:B---3--:R-:W-:Y:S02]  /*15c50*/  @!P3 LEA.HI.X R23, R8, R4.reuse, R26, 0x2, P6 ;  /* 0x000000040817b211 */ /* 0x088fe400030f141a */
[----:B------:R-:W-:Y:S01]  /*15c60*/  @!P2 LEA.HI.X R21, R7, R4, R25, 0x2, P5 ;  /* 0x000000040715a211 */ /* 0x000fe200028f1419 */
[----:B----4-:R-:W-:Y:S01]  /*15c70*/  @!P4 IMAD.MOV.U32 R24, RZ, RZ, R0 ;  /* 0x000000ffff18c224 */ /* 0x010fe200078e0000 */
[-C--:B------:R-:W-:Y:S01]  /*15c80*/  @!P1 LEA R18, P6, R6, R0.reuse, 0x2 ;  /* 0x0000000006129211 */ /* 0x080fe200078c10ff */
[----:B------:R-:W-:Y:S01]  /*15c90*/  @!P4 IMAD.MOV.U32 R25, RZ, RZ, R4 ;  /* 0x000000ffff19c224 */ /* 0x000fe200078e0004 */
[----:B------:R-:W-:-:S02]  /*15ca0*/  @!P0 LEA R2, P5, R16, R0, 0x2 ;  /* 0x0000000010028211 */ /* 0x000fc400078a10ff */
[-C--:B------:R-:W-:Y:S01]  /*15cb0*/  @!P1 LEA.HI.X R19, R6, R4.reuse, R27, 0x2, P6 ;  /* 0x0000000406139211 */ /* 0x080fe200030f141b */
[----:B------:R-:W-:Y:S01]  /*15cc0*/  @!P4 IMAD.WIDE R24, R252, 0x4, R24 ;  /* 0x00000004fc18c825 */ /* 0x000fe200078e0218 */
[----:B------:R-:W-:Y:S02]  /*15cd0*/  ISETP.GE.AND P6, PT, R15, c[0x0][0x3c8], PT ;  /* 0x0000f2000f007a0c */ /* 0x000fe40003fc6270 */
[----:B------:R-:W-:Y:S02]  /*15ce0*/  @!P0 LEA.HI.X R3, R16, R4, R28, 0x2, P5 ;  /* 0x0000000410038211 */ /* 0x000fe400028f141c */
[----:B------:R-:W-:Y:S01]  /*15cf0*/  ISETP.GE.AND P5, PT, R14, c[0x0][0x3c8], PT ;  /* 0x0000f2000e007a0c */ /* 0x000fe20003fa6270 */
[----:B------:R-:W-:Y:S01]  /*15d00*/  @!P4 ST.E.64 [R24.64], R82 ;  /* 0x000000521800c985 */ /* 0x000fe2000c101b06 */
[----:B------:R-:W-:-:S03]  /*15d10*/  ISETP.GE.AND P4, PT, R13, c[0x0][0x3c8], PT ;  /* 0x0000f2000d007a0c */ /* 0x000fc60003f86270 */
[----:B------:R-:W-:Y:S01]  /*15d20*/  @!P3 ST.E.64 [R22.64], R76 ;  /* 0x0000004c1600b985 */ /* 0x000fe2000c101b06 */
[----:B------:R-:W-:-:S03]  /*15d30*/  ISETP.GE.AND P3, PT, R12, c[0x0][0x3c8], PT ;  /* 0x0000f2000c007a0c */ /* 0x000fc60003f66270 */
[----:B------:R1:W-:Y:S01]  /*15d40*/  @!P2 ST.E.64 [R20.64], R72 ;  /* 0x000000481400a985 */ /* 0x0003e2000c101b06 */
[----:B------:R-:W-:-:S03]  /*15d50*/  ISETP.GE.AND P2, PT, R11, c[0x0][0x3c8], PT ;  /* 0x0000f2000b007a0c */ /* 0x000fc60003f46270 */
[----:B------:R2:W-:Y:S04]  /*15d60*/  @!P1 ST.E.64 [R18.64], R66 ;  /* 0x0000004212009985 */ /* 0x0005e8000c101b06 */
[----:B------:R3:W-:Y:S01]  /*15d70*/  @!P0 ST.E.64 [R2.64], R48 ;  /* 0x0000003002008985 */ /* 0x0007e2000c101b06 */
[CC--:B-1----:R-:W-:Y:S02]  /*15d80*/  @!P6 LEA R20, P0, R15.reuse, R0.reuse, 0x2 ;  /* 0x000000000f14e211 */ /* 0x0c2fe400078010ff */
[----:B--2---:R-:W-:Y:S02]  /*15d90*/  @!P5 LEA R18, P1, R14, R0, 0x2 ;  /* 0x000000000e12d211 */ /* 0x004fe400078210ff */
[----:B------:R-:W-:Y:S02]  /*15da0*/  @!P6 LEA.HI.X R21, R15, R4, R29, 0x2, P0 ;  /* 0x000000040f15e211 */ /* 0x000fe400000f141d */
[----:B------:R-:W-:-:S02]  /*15db0*/  @!P4 LEA R16, P0, R13, R0, 0x2 ;  /* 0x000000000d10c211 */ /* 0x000fc400078010ff */
[-C--:B------:R-:W-:Y:S01]  /*15dc0*/  @!P5 LEA.HI.X R19, R14, R4.reuse, R31, 0x2, P1 ;  /* 0x000000040e13d211 */ /* 0x080fe200008f141f */
[----:B------:R1:W-:Y:S01]  /*15dd0*/  @!P6 ST.E.64 [R20.64], R88 ;  /* 0x000000581400e985 */ /* 0x0003e2000c101b06 */
[----:B------:R-:W-:Y:S02]  /*15de0*/  ISETP.GE.AND P1, PT, R10, c[0x0][0x3c8], PT ;  /* 0x0000f2000a007a0c */ /* 0x000fe40003f26270 */
[----:B------:R-:W-:Y:S01]  /*15df0*/  @!P4 LEA.HI.X R17, R13, R4, R30, 0x2, P0 ;  /* 0x000000040d11c211 */ /* 0x000fe200000f141e */
[----:B------:R1:W-:Y:S01]  /*15e00*/  @!P5 ST.E.64 [R18.64], R80 ;  /* 0x000000501200d985 */ /* 0x0003e2000c101b06 */
[----:B------:R-:W-:-:S03]  /*15e10*/  @!P3 LEA R14, P0, R12, R0, 0x2 ;  /* 0x000000000c0eb211 */ /* 0x000fc600078010ff */
[----:B------:R1:W-:Y:S01]  /*15e20*/  @!P4 ST.E.64 [R16.64], R74 ;  /* 0x0000004a1000c985 */ /* 0x0003e2000c101b06 */
[----:B------:R-:W-:Y:S02]  /*15e30*/  @!P3 LEA.HI.X R15, R12, R4, R32, 0x2, P0 ;  /* 0x000000040c0fb211 */ /* 0x000fe400000f1420 */
[----:B------:R-:W-:-:S03]  /*15e40*/  @!P2 LEA R6, P0, R11, R0, 0x2 ;  /* 0x000000000b06a211 */ /* 0x000fc600078010ff */
[----:B------:R1:W-:Y:S01]  /*15e50*/  @!P3 ST.E.64 [R14.64], R70 ;  /* 0x000000460e00b985 */ /* 0x0003e2000c101b06 */
[----:B------:R-:W-:Y:S02]  /*15e60*/  @!P2 LEA.HI.X R7, R11, R4, R33, 0x2, P0 ;  /* 0x000000040b07a211 */ /* 0x000fe400000f1421 */
[----:B---3--:R-:W-:-:S03]  /*15e70*/  @!P1 LEA R2, P0, R10, R0, 0x2 ;  /* 0x000000000a029211 */ /* 0x008fc600078010ff */
[----:B------:R1:W-:Y:S01]  /*15e80*/  @!P2 ST.E.64 [R6.64], R62 ;  /* 0x0000003e0600a985 */ /* 0x0003e2000c101b06 */
[----:B------:R-:W-:Y:S02]  /*15e90*/  @!P1 LEA.HI.X R3, R10, R4, R34, 0x2, P0 ;  /* 0x000000040a039211 */ /* 0x000fe400000f1422 */
[----:B------:R-:W-:-:S03]  /*15ea0*/  ISETP.GE.AND P0, PT, R9, c[0x0][0x3c8], PT ;  /* 0x0000f20009007a0c */ /* 0x000fc60003f06270 */
[----:B------:R1:W-:Y:S10]  /*15eb0*/  @!P1 ST.E.64 [R2.64], R58 ;  /* 0x0000003a02009985 */ /* 0x0003f4000c101b06 */
[----:B------:R-:W-:Y:S05]  /*15ec0*/  @P0 BRA `(.L_x_285) ;  /* 0x00000d3000000947 */ /* 0x000fea0003800000 */
[----:B-1----:R-:W-:-:S04]  /*15ed0*/  LEA R2, P0, R9, R0, 0x2 ;  /* 0x0000000009027211 */ /* 0x002fc800078010ff */
[----:B------:R-:W-:-:S05]  /*15ee0*/  LEA.HI.X R3, R9, R4, R35, 0x2, P0 ;  /* 0x0000000409037211 */ /* 0x000fca00000f1423 */
[----:B------:R1:W-:Y:S01]  /*15ef0*/  ST.E.64 [R2.64], R38 ;  /* 0x0000002602007985 */ /* 0x0003e2000c101b06 */
[----:B------:R-:W-:Y:S05]  /*15f00*/  BRA `(.L_x_285) ;  /* 0x00000cf000007947 */ /* 0x000fea0003800000 */
.L_x_270:
[----:B------:R-:W2:Y:S04]  /*15f10*/  LDL.LU R7, [R1+0x8] ;  /* 0x0000080001077983 */ /* 0x000ea80000300800 */
[----:B------:R-:W3:Y:S01]  /*15f20*/  LDL R6, [R1+0x10] ;  /* 0x0000100001067983 */ /* 0x000ee20000100800 */
        /* <DEDUP_REMOVED lines=10> */
[----:B---3--:R-:W-:-:S05]  /*15fd0*/  @P1 LEA.HI.X R3, R249, c[0x0][0x50c], R6, 0x2, P0 ;  /* 0x00014300f9031a11 */ /* 0x008fca00000f1406 */
[----:B------:R1:W5:Y:S01]  /*15fe0*/  @P1 LDG.E R19, [R2.64] ;  /* 0x0000000602131981 */ /* 0x000362000c1e1900 */
[----:B--2---:R-:W-:-:S04]  /*15ff0*/  ISETP.NE.AND P0, PT, R7, RZ, PT ;  /* 0x000000ff0700720c */ /* 0x004fc80003f05270 */
[----:B------:R-:W-:Y:S01]  /*16000*/  SEL R17, R7, c[0x0][0x3d4], P0 ;  /* 0x0000f50007117a07 */ /* 0x000fe20000000000 */
[----:B------:R-:W-:Y:S05]  /*16010*/  @P1 BRA `(.L_x_298) ;  /* 0x0000004000001947 */ /* 0x000fea0003800000 */
[----:B------:R-:W-:Y:S05]  /*16020*/  @!P2 BRA `(.L_x_298) ;  /* 0x000000300000a947 */ /* 0x000fea0003800000 */
[----:B-1----:R1:W2:Y:S04]  /*16030*/  LDG.E R2, [R4.64] ;  /* 0x0000000604027981 */ /* 0x0022a8000c1e1900 */
[----:B-1----:R-:W2:Y:S02]  /*16040*/  LDG.E R4, [R4.64+0x4] ;  /* 0x0000040604047981 */ /* 0x002ea4000c1e1900 */
[----:B--2--5:R-:W-:Y:S02]  /*16050*/  IADD3 R19, -R2, R4, RZ ;  /* 0x0000000402137210 */ /* 0x024fe40007ffe1ff */
.L_x_298:
[----:B-1----:R-:W1:Y:S01]  /*16060*/  S2R R4, SR_TID.X ;  /* 0x0000000000047919 */ /* 0x002e620000002100 */
[----:B------:R-:W-:Y:S01]  /*16070*/  BSSY B0, `(.L_x_299) ;  /* 0x0000037000007945 */ /* 0x000fe20003800000 */
[----:B------:R-:W-:Y:S02]  /*16080*/  SEL R10, R249, RZ, !P2 ;  /* 0x000000fff90a7207 */ /* 0x000fe40005000000 */
[----:B------:R-:W-:-:S02]  /*16090*/  SEL R20, R6, RZ, !P2 ;  /* 0x000000ff06147207 */ /* 0x000fc40005000000 */
[----:B-----5:R-:W-:Y:S02]  /*160a0*/  SHF.R.S32.HI R16, RZ, 0x1f, R0 ;  /* 0x0000001fff107819 */ /* 0x020fe40000011400 */
[----:B-1----:R-:W-:-:S13]  /*160b0*/  ISETP.GT.AND P0, PT, R4, 0x7f, PT ;  /* 0x0000007f0400780c */ /* 0x002fda0003f04270 */
[----:B------:R-:W-:Y:S05]  /*160c0*/  @P0 BRA `(.L_x_300) ;  /* 0x0000031000000947 */ /* 0x000fea0003800000 */
[----:B------:R-:W2:Y:S01]  /*160d0*/  LDL R3, [R1+0x4] ;  /* 0x0000040001037983 */ /* 0x000ea20000100800 */
[----:B------:R-:W-:Y:S01]  /*160e0*/  IMAD R2, R19, c[0x0][0x4e8], RZ ;  /* 0x00013a0013027a24 */ /* 0x000fe200078e02ff */
[----:B--2---:R-:W-:-:S04]  /*160f0*/  LEA R11, R3, R4, 0x7 ;  /* 0x00000004030b7211 */ /* 0x004fc800078e38ff */
[----:B------:R-:W-:-:S13]  /*16100*/  ISETP.GE.AND P0, PT, R11, R2, PT ;  /* 0x000000020b00720c */ /* 0x000fda0003f06270 */
[----:B------:R-:W-:Y:S05]  /*16110*/  @P0 BRA `(.L_x_300) ;  /* 0x000002c000000947 */ /* 0x000fea0003800000 */
[----:B------:R-:W2:Y:S01]  /*16120*/  LDL.LU R21, [R1+0x3c] ;  /* 0x00003c0001157983 */ /* 0x000ea20000300800 */
[----:B------:R-:W-:Y:S01]  /*16130*/  IMAD.MOV.U32 R2, RZ, RZ, 0x368 ;  /* 0x00000368ff027424 */ /* 0x000fe200078e00ff */
[----:B------:R-:W-:-:S04]  /*16140*/  ISETP.GT.AND P2, PT, R17, 0x1, PT ;  /* 0x000000011100780c */ /* 0x000fc80003f44270 */
[----:B------:R-:W-:-:S04]  /*16150*/  SEL R2, R2, 0x328, P2 ;  /* 0x0000032802027807 */ /* 0x000fc80001000000 */
[----:B------:R1:W3:Y:S08]  /*16160*/  LDC.64 R8, c[0x0][R2+0x170] ;  /* 0x00005c0002087b82 */ /* 0x0002f00000000a00 */
[----:B------:R1:W4:Y:S08]  /*16170*/  LDC.64 R6, c[0x0][R2+0x168] ;  /* 0x00005a0002067b82 */ /* 0x0003300000000a00 */
[----:B------:R1:W5:Y:S08]  /*16180*/  LDC.64 R14, c[0x0][R2+0x178] ;  /* 0x00005e00020e7b82 */ /* 0x0003700000000a00 */
[----:B------:R1:W2:Y:S02]  /*16190*/  LDC.64 R12, c[0x0][R2+0x160] ;  /* 0x00005800020c7b82 */ /* 0x0002a40000000a00 */
[----:B-1----:R-:W-:-:S02]  /*161a0*/  IMAD.MOV.U32 R2, RZ, RZ, c[0x0][0x4e8] ;  /* 0x00013a00ff027624 */ /* 0x002fc400078e00ff */
[-C--:B---3--:R-:W-:Y:S02]  /*161b0*/  IMAD R3, R9, R10.reuse, RZ ;  /* 0x0000000a09037224 */ /* 0x088fe400078e02ff */
[----:B------:R-:W-:Y:S01]  /*161c0*/  IMAD.WIDE.U32 R4, R8, R10, RZ ;  /* 0x0000000a08047225 */ /* 0x000fe200078e00ff */
[----:B------:R-:W-:Y:S02]  /*161d0*/  ISETP.NE.AND P0, PT, R2, 0x1, PT ;  /* 0x000000010200780c */ /* 0x000fe40003f05270 */
[----:B------:R-:W-:Y:S01]  /*161e0*/  MOV R2, R11 ;  /* 0x0000000b00027202 */ /* 0x000fe20000000f00 */
[----:B------:R-:W-:Y:S02]  /*161f0*/  IMAD R8, R8, R20, R3 ;  /* 0x0000001408087224 */ /* 0x000fe400078e0203 */
[-C--:B----4-:R-:W-:Y:S02]  /*16200*/  IMAD R9, R7, R251.reuse, RZ ;  /* 0x000000fb07097224 */ /* 0x090fe400078e02ff */
        /* <DEDUP_REMOVED lines=9> */
[-C--:B-----5:R-:W-:Y:S02]  /*162a0*/  IMAD R8, R15, R3.reuse, RZ ;  /* 0x000000030f087224 */ /* 0x0a0fe400078e02ff */
        /* <DEDUP_REMOVED lines=19> */
.L_x_300:
[----:B------:R-:W-:Y:S05]  /*163e0*/  BSYNC B0 ;  /* 0x0000000000007941 */ /* 0x000fea0003800000 */
.L_x_299:
[----:B------:R-:W-:-:S13]  /*163f0*/  ISETP.GT.AND P0, PT, R17, 0x1, PT ;  /* 0x000000011100780c */ /* 0x000fda0003f04270 */
[----:B------:R-:W-:Y:S05]  /*16400*/  @P0 BRA `(.L_x_285) ;  /* 0x000007f000000947 */ /* 0x000fea0003800000 */
[----:B-1----:R-:W2:Y:S01]  /*16410*/  LDL.LU R2, [R1+0x4] ;  /* 0x0000040001027983 */ /* 0x002ea20000300800 */
[----:B------:R-:W-:-:S03]  /*16420*/  IMAD R4, R16, c[0x0][0x3a0], RZ ;  /* 0x0000e80010047a24 */ /* 0x000fc600078e02ff */
[----:B------:R-:W1:Y:S02]  /*16430*/  S2R R3, SR_TID.X ;  /* 0x0000000000037919 */ /* 0x000e640000002100 */
[----:B-1----:R-:W-:-:S04]  /*16440*/  SHF.R.S32.HI R5, RZ, 0x1f, R3 ;  /* 0x0000001fff057819 */ /* 0x002fc80000011403 */
[----:B------:R-:W-:-:S04]  /*16450*/  LEA.HI R5, R5, R3, RZ, 0x2 ;  /* 0x0000000305057211 */ /* 0x000fc800078f10ff */
[----:B------:R-:W-:-:S04]  /*16460*/  LOP3.LUT R5, R5, 0xfffffffc, RZ, 0xc0, !PT ;  /* 0xfffffffc05057812 */ /* 0x000fc800078ec0ff */
[----:B------:R-:W-:Y:S02]  /*16470*/  IADD3 R5, -R5, R3, RZ ;  /* 0x0000000305057210 */ /* 0x000fe40007ffe1ff */
[----:B--2---:R-:W-:Y:S02]  /*16480*/  MOV R8, R2 ;  /* 0x0000000200087202 */ /* 0x004fe40000000f00 */
[----:B------:R-:W-:Y:S02]  /*16490*/  MOV R2, c[0x0][0x4e8] ;  /* 0x00013a0000027a02 */ /* 0x000fe40000000f00 */
[----:B------:R-:W-:Y:S02]  /*164a0*/  LEA R11, R8, R238, 0x7 ;  /* 0x000000ee080b7211 */ /* 0x000fe400078e38ff */
[----:B------:R-:W-:Y:S01]  /*164b0*/  ISETP.NE.AND P0, PT, R2, 0x1, PT ;  /* 0x000000010200780c */ /* 0x000fe20003f05270 */
        /* <DEDUP_REMOVED lines=30> */
.L_x_355:
[----:B------:R-:W-:Y:S05]  /*166a0*/  BRA.DIV ~URZ, `(.L_x_302) ;  /* 0x000022027f007947 */ /* 0x000fea000b800000 */
[----:B------:R3:W4:Y:S02]  /*166b0*/  SHFL.IDX PT, R0, R12, RZ, 0x1c1f ;  /* 0x001c1fff0c007589 */ /* 0x00072400000e0000 */
.L_x_356:
        /* <DEDUP_REMOVED lines=18> */
.L_x_304:
[----:B------:R-:W-:Y:S05]  /*167e0*/  BSYNC B0 ;  /* 0x0000000000007941 */ /* 0x000fea0003800000 */
.L_x_303:
[----:B------:R-:W-:Y:S05]  /*167f0*/  BRA.DIV ~URZ, `(.L_x_305) ;  /* 0x000021127f007947 */ /* 0x000fea000b800000 */
[----:B--2---:R2:W1:Y:S04]  /*16800*/  SHFL.IDX PT, R8, R9, 0x1, 0x1c1f ;  /* 0x003c1f0009087f89 */ /* 0x00446800000e0000 */
[----:B----4-:R2:W4:Y:S02]  /*16810*/  SHFL.IDX PT, R0, R12, 0x1, 0x1c1f ;  /* 0x003c1f000c007f89 */ /* 0x01052400000e0000 */
.L_x_357:
        /* <DEDUP_REMOVED lines=18> */
.L_x_307:
[----:B------:R-:W-:Y:S05]  /*16940*/  BSYNC B0 ;  /* 0x0000000000007941 */ /* 0x000fea0003800000 */
.L_x_306:
[----:B------:R-:W-:Y:S05]  /*16950*/  BRA.DIV ~URZ, `(.L_x_308) ;  /* 0x000020727f007947 */ /* 0x000fea000b800000 */
[----:B-1----:R1:W2:Y:S02]  /*16960*/  SHFL.IDX PT, R8, R9, 0x2, 0x1c1f ;  /* 0x005c1f0009087f89 */ /* 0x0022a400000e0000 */
.L_x_358:
[----:B------:R-:W-:Y:S05]  /*16970*/  BRA.DIV ~URZ, `(.L_x_309) ;  /* 0x000020c27f007947 */ /* 0x000fea000b800000 */
[----:B----4-:R4:W1:Y:S02]  /*16980*/  SHFL.IDX PT, R0, R12, 0x2, 0x1c1f ;  /* 0x005c1f000c007f89 */ /* 0x01086400000e0000 */
.L_x_359:
        /* <DEDUP_REMOVED lines=18> */
.L_x_311:
[----:B------:R-:W-:Y:S05]  /*16ab0*/  BSYNC B0 ;  /* 0x0000000000007941 */ /* 0x000fea0003800000 */
.L_x_310:
[----:B------:R-:W-:Y:S05]  /*16ac0*/  BRA.DIV ~URZ, `(.L_x_312) ;  /* 0x00001fd27f007947 */ /* 0x000fea000b800000 */
[----:B--2---:R2:W3:Y:S04]  /*16ad0*/  SHFL.IDX PT, R8, R9, 0x3, 0x1c1f ;  /* 0x007c1f0009087f89 */ /* 0x0044e800000e0000 */
[----:B-1----:R2:W1:Y:S02]  /*16ae0*/  SHFL.IDX PT, R0, R12, 0x3, 0x1c1f ;  /* 0x007c1f000c007f89 */ /* 0x00246400000e0000 */
.L_x_360:
        /* <DEDUP_REMOVED lines=17> */
.L_x_285:
[----:B------:R-:W-:Y:S05]  /*16c00*/  BSYNC B1 ;  /* 0x0000000000017941 */ /* 0x000fea0003800000 */
.L_x_269:
[----:B-1--4-:R-:W4:Y:S02]  /*16c10*/  LDL R0, [R1+0x7c] ;  /* 0x00007c0001007983 */ /* 0x012f240000100800 */
[----:B----4-:R-:W-:-:S13]  /*16c20*/  ISETP.NE.AND P0, PT, R0, RZ, PT ;  /* 0x000000ff0000720c */ /* 0x010fda0003f05270 */
[----:B------:R-:W-:Y:S01]  /*16c30*/  @P0 WARPSYNC 0xffffffff ;  /* 0xffffffff00000948 */ /* 0x000fe20003800000 */
[----:B------:R-:W-:Y:S06]  /*16c40*/  @P0 BAR.SYNC.DEFER_BLOCKING 0x5, 0x80 ;  /* 0x0142000000000b1d */ /* 0x000fec0000010000 */
[----:B---3--:R-:W1:Y:S04]  /*16c50*/  @P0 LDS.128 R4, [0xc080] ;  /* 0x00c08000ff040984 */ /* 0x008e680000000c00 */
[----:B-1----:R1:W-:Y:S04]  /*16c60*/  @P0 STL.64 [R1], R4 ;  /* 0x0000000401000387 */ /* 0x0023e80000100a00 */
[----:B------:R1:W-:Y:S04]  /*16c70*/  @P0 STL.64 [R1+0x8], R6 ;  /* 0x0000080601000387 */ /* 0x0003e80000100a00 */
[----:B------:R-:W-:Y:S06]  /*16c80*/  @P0 BAR.ARV 0x4, 0x80 ;  /* 0x0102000000000b1d */ /* 0x000fec0000002000 */
[----:B------:R-:W-:Y:S05]  /*16c90*/  @P0 BRA `(.L_x_313) ;  /* 0x00000ba000000947 */ /* 0x000fea0003800000 */
[----:B------:R-:W3:Y:S01]  /*16ca0*/  S2R R0, SR_TID.X ;  /* 0x0000000000007919 */ /* 0x000ee20000002100 */
[----:B-1----:R-:W-:Y:S01]  /*16cb0*/  IMAD.MOV.U32 R7, RZ, RZ, RZ ;  /* 0x000000ffff077224 */ /* 0x002fe200078e00ff */
[----:B---3--:R-:W-:-:S04]  /*16cc0*/  LOP3.LUT R14, R0, 0x1f, RZ, 0xc0, !PT ;  /* 0x0000001f000e7812 */ /* 0x008fc800078ec0ff */
[----:B------:R-:W-:Y:S01]  /*16cd0*/  ISETP.NE.AND P6, PT, R14, 0x1f, PT ;  /* 0x0000001f0e00780c */ /* 0x000fe20003fc5270 */
[----:B------:R-:W-:Y:S10]  /*16ce0*/  BRA.DIV ~URZ, `(.L_x_314) ;  /* 0x00001e727f007947 */ /* 0x000ff4000b800000 */
[----:B--2---:R1:W2:Y:S02]  /*16cf0*/  SHFL.IDX PT, R9, R78, RZ, 0x1f ;  /* 0x00001fff4e097589 */ /* 0x0042a400000e0000 */
.L_x_361:
[----:B------:R-:W-:Y:S05]  /*16d00*/  BRA.DIV ~URZ, `(.L_x_315) ;  /* 0x00001ec27f007947 */ /* 0x000fea000b800000 */
[----:B------:R3:W4:Y:S02]  /*16d10*/  SHFL.IDX PT, R8, R78, 0x1, 0x1f ;  /* 0x00201f004e087f89 */ /* 0x00072400000e0000 */
.L_x_362:
[----:B------:R-:W5:Y:S01]  /*16d20*/  LDL R0, [R1+0xc] ;  /* 0x00000c0001007983 */ /* 0x000f620000100800 */
[----:B------:R-:W-:Y:S02]  /*16d30*/  IMAD.MOV.U32 R6, RZ, RZ, RZ ;  /* 0x000000ffff067224 */ /* 0x000fe400078e00ff */
[----:B-----5:R-:W-:-:S05]  /*16d40*/  IMAD.IADD R0, R0, 0x1, R14 ;  /* 0x0000000100007824 */ /* 0x020fca00078e020e */
[----:B------:R-:W-:-:S13]  /*16d50*/  ISETP.GE.OR P0, PT, R0, c[0x0][0x53c], !P6 ;  /* 0x00014f0000007a0c */ /* 0x000fda0007706670 */
[----:B------:R-:W-:Y:S01]  /*16d60*/  @!P0 MOV R2, 0x4 ;  /* 0x0000000400028802 */ /* 0x000fe20000000f00 */
[----:B------:R-:W-:-:S04]  /*16d70*/  @!P0 IMAD.MOV.U32 R4, RZ, RZ, 0x4 ;  /* 0x00000004ff048424 */ /* 0x000fc800078e00ff */
        /* <DEDUP_REMOVED lines=13> */
.L_x_363:
        /* <DEDUP_REMOVED lines=16> */
.L_x_364:
[----:B---3--:R-:W-:Y:S01]  /*16f50*/  IMAD R0, R0, c[0x0][0x538], RZ ;  /* 0x00014e0000007a24 */ /* 0x008fe200078e02ff */
[----:B------:R-:W-:Y:S04]  /*16f60*/  BSSY B1, `(.L_x_318) ;  /* 0x0000084000017945 */ /* 0x000fe80003800000 */
[----:B----4-:R-:W-:-:S04]  /*16f70*/  IADD3 R8, R0, R8, RZ ;  /* 0x0000000800087210 */ /* 0x010fc80007ffe0ff */
[----:B--2---:R-:W-:-:S13]  /*16f80*/  ISETP.GT.AND P0, PT, R8, R9, PT ;  /* 0x000000090800720c */ /* 0x004fda0003f04270 */
[----:B------:R-:W-:Y:S05]  /*16f90*/  @P0 BRA `(.L_x_319) ;  /* 0x0000025000000947 */ /* 0x000fea0003800000 */
.L_x_323:
[----:B------:R-:W2:Y:S02]  /*16fa0*/  LDL.LU R0, [R1+0xc] ;  /* 0x00000c0001007983 */ /* 0x000ea40000300800 */
[----:B--2---:R-:W-:-:S04]  /*16fb0*/  IADD3 R0, R0, 0x1f, RZ ;  /* 0x0000001f00007810 */ /* 0x004fc80007ffe0ff */
[----:B------:R-:W-:-:S13]  /*16fc0*/  ISETP.GE.AND P0, PT, R0, c[0x0][0x53c], PT ;  /* 0x00014f0000007a0c */ /* 0x000fda0003f06270 */
[----:B------:R-:W-:Y:S05]  /*16fd0*/  @P0 BRA `(.L_x_320) ;  /* 0x0000077000000947 */ /* 0x000fea0003800000 */
[----:B------:R2:W-:Y:S01]  /*16fe0*/  STL [R1+0xc], R0 ;  /* 0x00000c0001007387 */ /* 0x0005e20000100800 */
[----:B------:R-:W-:Y:S01]  /*16ff0*/  CS2R R6, SRZ ;  /* 0x0000000000067805 */ /* 0x000fe2000001ff00 */
[----:B--2---:R-:W-:-:S04]  /*17000*/  IADD3 R0, R0, R14, RZ ;  /* 0x0000000e00007210 */ /* 0x004fc80007ffe0ff */
[----:B------:R-:W-:-:S13]  /*17010*/  ISETP.GE.OR P0, PT, R0, c[0x0][0x53c], !P6 ;  /* 0x00014f0000007a0c */ /* 0x000fda0007706670 */
[----:B-1----:R-:W-:Y:S02]  /*17020*/  @!P0 MOV R4, 0x4 ;  /* 0x0000000400048802 */ /* 0x002fe40000000f00 */
[----:B------:R-:W-:-:S03]  /*17030*/  @!P0 MOV R2, 0x4 ;  /* 0x0000000400028802 */ /* 0x000fc60000000f00 */
[----:B------:R-:W-:-:S04]  /*17040*/  @!P0 IMAD.WIDE R4, R0, R4, c[0x0][0x580] ;  /* 0x0001600000048625 */ /* 0x000fc800078e0204 */
[----:B------:R-:W-:Y:S01]  /*17050*/  @!P0 IMAD.WIDE R2, R0, R2, c[0x0][0x578] ;  /* 0x00015e0000028625 */ /* 0x000fe200078e0202 */
[----:B------:R-:W2:Y:S04]  /*17060*/  @!P0 LDG.E R6, [R4.64] ;  /* 0x0000000604068981 */ /* 0x000ea8000c1e1900 */
[----:B------:R-:W2:Y:S02]  /*17070*/  @!P0 LDG.E R7, [R2.64] ;  /* 0x0000000602078981 */ /* 0x000ea4000c1e1900 */
[----:B--2---:R-:W-:Y:S01]  /*17080*/  IMAD R0, R7, R6, RZ ;  /* 0x0000000607007224 */ /* 0x004fe200078e02ff */
[----:B------:R-:W-:Y:S05]  /*17090*/  BRA.DIV ~URZ, `(.L_x_321) ;  /* 0x00001d827f007947 */ /* 0x000fea000b800000 */
[----:B------:R1:W2:Y:S02]  /*170a0*/  SHFL.UP PT, R2, R0, 0x1, RZ ;  /* 0x0420000000027989 */ /* 0x0002a400000e00ff */
.L_x_365:
        /* <DEDUP_REMOVED lines=16> */
.L_x_366:
[----:B--2---:R-:W-:-:S05]  /*171b0*/  IMAD R0, R0, c[0x0][0x538], RZ ;  /* 0x00014e0000007a24 */ /* 0x004fca00078e02ff */
[----:B------:R-:W-:-:S04]  /*171c0*/  IADD3 R8, R0, R8, RZ ;  /* 0x0000000800087210 */ /* 0x000fc80007ffe0ff */
[----:B------:R-:W-:-:S13]  /*171d0*/  ISETP.GT.AND P0, PT, R8, R9, PT ;  /* 0x000000090800720c */ /* 0x000fda0003f04270 */
[----:B-1----:R-:W-:Y:S05]  /*171e0*/  @!P0 BRA `(.L_x_323) ;  /* 0xfffffdb000008947 */ /* 0x002fea000383ffff */
.L_x_319:
[----:B------:R-:W-:-:S05]  /*171f0*/  IADD3 R12, -R0, R8, RZ ;  /* 0x00000008000c7210 */ /* 0x000fca0007ffe1ff */
[----:B------:R-:W-:-:S05]  /*17200*/  IMAD R0, R4, c[0x0][0x538], R12 ;  /* 0x00014e0004007a24 */ /* 0x000fca00078e020c */
[----:B------:R-:W-:Y:S01]  /*17210*/  ISETP.GT.AND P0, PT, R0, R9, PT ;  /* 0x000000090000720c */ /* 0x000fe20003f04270 */
[----:B------:R-:W-:-:S12]  /*17220*/  BRA.DIV ~URZ, `(.L_x_324) ;  /* 0x00001de27f007947 */ /* 0x000fd8000b800000 */
[----:B------:R-:W-:-:S04]  /*17230*/  VOTE.ANY R11, PT, !P0 ;  /* 0x00000000000b7806 */ /* 0x000fc800040e0100 */
.L_x_367:
[----:B------:R2:W3:Y:S01]  /*17240*/  POPC R10, R11 ;  /* 0x0000000b000a7309 */ /* 0x0004e20000000000 */
[----:B------:R-:W-:Y:S05]  /*17250*/  BRA.DIV ~URZ, `(.L_x_325) ;  /* 0x00001e027f007947 */ /* 0x000fea000b800000 */
[----:B---3--:R3:W4:Y:S04]  /*17260*/  SHFL.IDX PT, R8, R6, R10, 0x1f ;  /* 0x00001f0a06087589 */ /* 0x00872800000e0000 */
[----:B------:R3:W1:Y:S02]  /*17270*/  SHFL.IDX PT, R7, R7, R10, 0x1f ;  /* 0x00001f0a07077589 */ /* 0x00066400000e0000 */
.L_x_368:
[----:B------:R-:W-:Y:S01]  /*17280*/  ISETP.NE.AND P0, PT, R11, RZ, PT ;  /* 0x000000ff0b00720c */ /* 0x000fe20003f05270 */
[----:B------:R-:W-:-:S12]  /*17290*/  BSSY B0, `(.L_x_326) ;  /* 0x0000005000007945 */ /* 0x000fd80003800000 */
[----:B------:R-:W-:Y:S05]  /*172a0*/  @!P0 BRA `(.L_x_327) ;  /* 0x0000003000008947 */ /* 0x000fea0003800000 */
[----:B------:R-:W-:Y:S01]  /*172b0*/  IADD3 R3, R10, -0x1, RZ ;  /* 0xffffffff0a037810 */ /* 0x000fe20007ffe0ff */
[----:B------:R-:W-:Y:S05]  /*172c0*/  BRA.DIV ~URZ, `(.L_x_328) ;  /* 0x00001e627f007947 */ /* 0x000fea000b800000 */
[----:B------:R2:W3:Y:S02]  /*172d0*/  SHFL.IDX PT, R13, R4, R3, 0x1f ;  /* 0x00001f03040d7589 */ /* 0x0004e400000e0000 */
.L_x_327:
[----:B------:R-:W-:Y:S05]  /*172e0*/  BSYNC B0 ;  /* 0x0000000000007941 */ /* 0x000fea0003800000 */
.L_x_326:
[----:B---3--:R-:W-:Y:S01]  /*172f0*/  IMAD R6, R13, c[0x0][0x538], R12 ;  /* 0x00014e000d067a24 */ /* 0x008fe200078e020c */
[----:B----4-:R-:W-:Y:S02]  /*17300*/  IABS R2, R8 ;  /* 0x0000000800027213 */ /* 0x010fe40000000000 */
[----:B-12---:R-:W-:Y:S01]  /*17310*/  IABS R3, R7 ;  /* 0x0000000700037213 */ /* 0x006fe20000000000 */
[----:B------:R-:W-:Y:S01]  /*17320*/  IMAD.IADD R9, R9, 0x1, -R6 ;  /* 0x0000000109097824 */ /* 0x000fe200078e0a06 */
[----:B------:R1:W-:Y:S01]  /*17330*/  STL [R1], R6 ;  /* 0x0000000601007387 */ /* 0x0003e20000100800 */
[----:B------:R-:W2:Y:S03]  /*17340*/  I2F.RP R4, R2 ;  /* 0x0000000200047306 */ /* 0x000ea60000209400 */
[----:B------:R-:W3:Y:S05]  /*17350*/  LDL.LU R13, [R1+0xc] ;  /* 0x00000c00010d7983 */ /* 0x000eea0000300800 */
[----:B--2---:R-:W2:Y:S02]  /*17360*/  MUFU.RCP R4, R4 ;  /* 0x0000000400047308 */ /* 0x004ea40000001000 */
[----:B--2---:R-:W-:-:S06]  /*17370*/  IADD3 R4, R4, 0xffffffe, RZ ;  /* 0x0ffffffe04047810 */ /* 0x004fcc0007ffe0ff */
[----:B------:R-:W2:Y:S01]  /*17380*/  F2I.FTZ.U32.TRUNC.NTZ R5, R4 ;  /* 0x0000000400057305 */ /* 0x000ea2000021f000 */
[----:B-1----:R-:W-:Y:S02]  /*17390*/  MOV R6, R3 ;  /* 0x0000000300067202 */ /* 0x002fe40000000f00 */
[----:B------:R-:W-:Y:S01]  /*173a0*/  IABS R11, R9 ;  /* 0x00000009000b7213 */ /* 0x000fe20000000000 */
[----:B--2---:R-:W-:-:S04]  /*173b0*/  IMAD.MOV R0, RZ, RZ, -R5 ;  /* 0x000000ffff007224 */ /* 0x004fc800078e0a05 */
[----:B------:R-:W-:Y:S01]  /*173c0*/  IMAD.MOV.U32 R4, RZ, RZ, R0 ;  /* 0x000000ffff047224 */ /* 0x000fe200078e0000 */
[----:B------:R-:W-:-:S03]  /*173d0*/  IABS R0, R8 ;  /* 0x0000000800007213 */ /* 0x000fc60000000000 */
[----:B------:R-:W-:Y:S02]  /*173e0*/  IMAD R3, R4, R2, RZ ;  /* 0x0000000204037224 */ /* 0x000fe400078e02ff */
[----:B------:R-:W-:Y:S01]  /*173f0*/  IMAD.MOV.U32 R4, RZ, RZ, RZ ;  /* 0x000000ffff047224 */ /* 0x000fe200078e00ff */
[----:B------:R-:W1:Y:S01]  /*17400*/  I2F.RP R12, R6 ;  /* 0x00000006000c7306 */ /* 0x000e620000209400 */
[----:B------:R-:W-:Y:S02]  /*17410*/  IMAD.MOV R0, RZ, RZ, -R0 ;  /* 0x000000ffff007224 */ /* 0x000fe400078e0a00 */
[----:B------:R-:W-:-:S04]  /*17420*/  IMAD.HI.U32 R5, R5, R3, R4 ;  /* 0x0000000305057227 */ /* 0x000fc800078e0004 */
[----:B------:R-:W-:Y:S01]  /*17430*/  IMAD.MOV.U32 R3, RZ, RZ, R11 ;  /* 0x000000ffff037224 */ /* 0x000fe200078e000b */
[----:B------:R-:W-:-:S03]  /*17440*/  MOV R4, R0 ;  /* 0x0000000000047202 */ /* 0x000fc60000000f00 */
[----:B------:R-:W-:-:S04]  /*17450*/  IMAD.HI.U32 R0, R5, R3, RZ ;  /* 0x0000000305007227 */ /* 0x000fc800078e00ff */
[----:B------:R-:W-:Y:S02]  /*17460*/  IMAD R3, R0, R4, R3 ;  /* 0x0000000400037224 */ /* 0x000fe400078e0203 */
[----:B-1----:R-:W1:Y:S03]  /*17470*/  MUFU.RCP R4, R12 ;  /* 0x0000000c00047308 */ /* 0x002e660000001000 */
[----:B------:R-:W-:-:S13]  /*17480*/  ISETP.GT.U32.AND P0, PT, R2, R3, PT ;  /* 0x000000030200720c */ /* 0x000fda0003f04070 */
[----:B------:R-:W-:Y:S01]  /*17490*/  @!P0 IMAD.IADD R3, R3, 0x1, -R2 ;  /* 0x0000000103038824 */ /* 0x000fe200078e0a02 */
[----:B-1----:R-:W-:-:S04]  /*174a0*/  IADD3 R4, R4, 0xffffffe, RZ ;  /* 0x0ffffffe04047810 */ /* 0x002fc80007ffe0ff */
[----:B------:R-:W-:Y:S02]  /*174b0*/  ISETP.GE.U32.AND P2, PT, R3, R2, PT ;  /* 0x000000020300720c */ /* 0x000fe40003f46070 */
[----:B------:R-:W1:Y:S01]  /*174c0*/  F2I.FTZ.U32.TRUNC.NTZ R3, R4 ;  /* 0x0000000400037305 */ /* 0x000e62000021f000 */
[----:B------:R-:W-:Y:S02]  /*174d0*/  LOP3.LUT R2, R9, R8, RZ, 0x3c, !PT ;  /* 0x0000000809027212 */ /* 0x000fe400078e3cff */
[----:B------:R-:W-:Y:S02]  /*174e0*/  @!P0 IADD3 R0, R0, 0x1, RZ ;  /* 0x0000000100008810 */ /* 0x000fe40007ffe0ff */
[----:B------:R-:W-:Y:S02]  /*174f0*/  ISETP.GE.AND P1, PT, R2, RZ, PT ;  /* 0x000000ff0200720c */ /* 0x000fe40003f26270 */
[----:B------:R-:W-:-:S04]  /*17500*/  ISETP.NE.AND P0, PT, R8, RZ, PT ;  /* 0x000000ff0800720c */ /* 0x000fc80003f05270 */
[----:B------:R-:W-:Y:S01]  /*17510*/  @P2 IADD3 R0, R0, 0x1, RZ ;  /* 0x0000000100002810 */ /* 0x000fe20007ffe0ff */
[----:B-1----:R-:W-:-:S06]  /*17520*/  IMAD.MOV R2, RZ, RZ, -R3 ;  /* 0x000000ffff027224 */ /* 0x002fcc00078e0a03 */
[----:B------:R-:W-:Y:S01]  /*17530*/  @!P1 IMAD.MOV R0, RZ, RZ, -R0 ;  /* 0x000000ffff009224 */ /* 0x000fe200078e0a00 */
[----:B------:R-:W-:Y:S02]  /*17540*/  MOV R4, R2 ;  /* 0x0000000200047202 */ /* 0x000fe40000000f00 */
[----:B------:R-:W-:Y:S02]  /*17550*/  IABS R2, R7 ;  /* 0x0000000700027213 */ /* 0x000fe40000000000 */
[----:B------:R-:W-:Y:S01]  /*17560*/  @!P0 LOP3.LUT R0, RZ, R8, RZ, 0x33, !PT ;  /* 0x00000008ff008212 */ /* 0x000fe200078e33ff */
[----:B------:R-:W-:Y:S02]  /*17570*/  IMAD R4, R4, R6, RZ ;  /* 0x0000000604047224 */ /* 0x000fe400078e02ff */
[----:B------:R-:W-:Y:S01]  /*17580*/  IMAD.MOV R5, RZ, RZ, -R2 ;  /* 0x000000ffff057224 */ /* 0x000fe200078e0a02 */
[----:B------:R-:W-:Y:S01]  /*17590*/  IABS R11, R0 ;  /* 0x00000000000b7213 */ /* 0x000fe20000000000 */
[----:B------:R-:W-:-:S04]  /*175a0*/  IMAD.MOV.U32 R2, RZ, RZ, RZ ;  /* 0x000000ffff027224 */ /* 0x000fc800078e00ff */
[----:B------:R-:W-:Y:S01]  /*175b0*/  IMAD.HI.U32 R2, R3, R4, R2 ;  /* 0x0000000403027227 */ /* 0x000fe200078e0002 */
[----:B------:R-:W-:-:S03]  /*175c0*/  MOV R4, R5 ;  /* 0x0000000500047202 */ /* 0x000fc60000000f00 */
[----:B------:R-:W-:-:S04]  /*175d0*/  IMAD.MOV.U32 R3, RZ, RZ, R11 ;  /* 0x000000ffff037224 */ /* 0x000fc800078e000b */
[----:B------:R-:W-:-:S04]  /*175e0*/  IMAD.HI.U32 R2, R2, R3, RZ ;  /* 0x0000000302027227 */ /* 0x000fc800078e00ff */
[----:B------:R-:W-:-:S05]  /*175f0*/  IMAD R3, R2, R4, R3 ;  /* 0x0000000402037224 */ /* 0x000fca00078e0203 */
[----:B------:R-:W-:-:S13]  /*17600*/  ISETP.GT.U32.AND P0, PT, R6, R3, PT ;  /* 0x000000030600720c */ /* 0x000fda0003f04070 */
[----:B------:R-:W-:-:S05]  /*17610*/  @!P0 IMAD.IADD R3, R3, 0x1, -R6 ;  /* 0x0000000103038824 */ /* 0x000fca00078e0a06 */
[----:B------:R-:W-:Y:S02]  /*17620*/  ISETP.GE.U32.AND P2, PT, R3, R6, PT ;  /* 0x000000060300720c */ /* 0x000fe40003f46070 */
[----:B------:R-:W-:Y:S02]  /*17630*/  LOP3.LUT R3, R0, R7, RZ, 0x3c, !PT ;  /* 0x0000000700037212 */ /* 0x000fe400078e3cff */
[----:B------:R-:W-:Y:S02]  /*17640*/  @!P0 IADD3 R2, R2, 0x1, RZ ;  /* 0x0000000102028810 */ /* 0x000fe40007ffe0ff */
[----:B------:R-:W-:Y:S02]  /*17650*/  ISETP.GE.AND P1, PT, R3, RZ, PT ;  /* 0x000000ff0300720c */ /* 0x000fe40003f26270 */
[----:B------:R-:W-:-:S05]  /*17660*/  ISETP.NE.AND P0, PT, R7, RZ, PT ;  /* 0x000000ff0700720c */ /* 0x000fca0003f05270 */
[----:B------:R-:W-:-:S06]  /*17670*/  @P2 IADD3 R2, R2, 0x1, RZ ;  /* 0x0000000102022810 */ /* 0x000fcc0007ffe0ff */
[----:B------:R-:W-:Y:S02]  /*17680*/  @!P1 IMAD.MOV R2, RZ, RZ, -R2 ;  /* 0x000000ffff029224 */ /* 0x000fe400078e0a02 */
[----:B------:R-:W-:-:S04]  /*17690*/  @!P0 LOP3.LUT R2, RZ, R7, RZ, 0x33, !PT ;  /* 0x00000007ff028212 */ /* 0x000fc800078e33ff */
[----:B------:R-:W-:Y:S01]  /*176a0*/  IADD3 R3, -R2, RZ, RZ ;  /* 0x000000ff02037210 */ /* 0x000fe20007ffe1ff */
[----:B------:R-:W-:Y:S02]  /*176b0*/  IMAD R4, R0, R8, RZ ;  /* 0x0000000800047224 */ /* 0x000fe400078e02ff */
[C---:B------:R-:W-:Y:S02]  /*176c0*/  IMAD R2, R7.reuse, 0x1000000, R2 ;  /* 0x0100000007027824 */ /* 0x040fe400078e0202 */
[----:B------:R-:W-:Y:S01]  /*176d0*/  IMAD R0, R7, R3, R0 ;  /* 0x0000000307007224 */ /* 0x000fe200078e0200 */
[----:B------:R-:W-:-:S03]  /*176e0*/  IADD3 R3, R9, -R4, RZ ;  /* 0x8000000409037210 */ /* 0x000fc60007ffe0ff */
[----:B------:R-:W-:-:S05]  /*176f0*/  IMAD R0, R0, 0x10000, R2 ;  /* 0x0001000000007824 */ /* 0x000fca00078e0202 */
[----:B------:R1:W-:Y:S01]  /*17700*/  STL [R1+0x8], R0 ;  /* 0x0000080001007387 */ /* 0x0003e20000100800 */
[----:B---3--:R-:W-:-:S05]  /*17710*/  IMAD.IADD R13, R10, 0x1, R13 ;  /* 0x000000010a0d7824 */ /* 0x008fca00078e020d */
[----:B------:R1:W-:Y:S04]  /*17720*/  STL [R1+0xc], R13 ;  /* 0x00000c0d01007387 */ /* 0x0003e80000100800 */
[----:B------:R1:W-:Y:S01]  /*17730*/  STL [R1+0x4], R3 ;  /* 0x0000040301007387 */ /* 0x0003e20000100800 */
[----:B------:R-:W-:Y:S05]  /*17740*/  BRA `(.L_x_329) ;  /* 0x0000005000007947 */ /* 0x000fea0003800000 */
.L_x_320:
[----:B------:R-:W-:Y:S01]  /*17750*/  MOV R0, c[0x0][0x53c] ;  /* 0x00014f0000007a02 */ /* 0x000fe20000000f00 */
[----:B------:R2:W-:Y:S04]  /*17760*/  STL [R1], R9 ;  /* 0x0000000901007387 */ /* 0x0005e80000100800 */
[----:B------:R2:W-:Y:S04]  /*17770*/  STL [R1+0x4], RZ ;  /* 0x000004ff01007387 */ /* 0x0005e80000100800 */
[----:B------:R2:W-:Y:S04]  /*17780*/  STL [R1+0x8], RZ ;  /* 0x000008ff01007387 */ /* 0x0005e80000100800 */
[----:B------:R2:W-:Y:S02]  /*17790*/  STL [R1+0xc], R0 ;  /* 0x00000c0001007387 */ /* 0x0005e40000100800 */
.L_x_329:
[----:B------:R-:W-:Y:S05]  /*177a0*/  BSYNC B1 ;  /* 0x0000000000017941 */ /* 0x000fea0003800000 */
.L_x_318:
[----:B-1----:R-:W3:Y:S04]  /*177b0*/  LDL R4, [R1] ;  /* 0x0000000001047983 */ /* 0x002ee80000100800 */
[----:B------:R-:W3:Y:S04]  /*177c0*/  LDL R5, [R1+0x4] ;  /* 0x0000040001057983 */ /* 0x000ee80000100800 */
[----:B------:R-:W3:Y:S04]  /*177d0*/  LDL R6, [R1+0x8] ;  /* 0x0000080001067983 */ /* 0x000ee80000100800 */
[----:B------:R-:W3:Y:S01]  /*177e0*/  LDL R7, [R1+0xc] ;  /* 0x00000c0001077983 */ /* 0x000ee20000100800 */
[----:B------:R-:W-:Y:S03]  /*177f0*/  WARPSYNC 0xffffffff ;  /* 0xffffffff00007948 */ /* 0x000fe60003800000 */
[----:B------:R-:W-:Y:S01]  /*17800*/  BAR.SYNC.DEFER_BLOCKING 0x4, 0x80 ;  /* 0x0102000000007b1d */ /* 0x000fe20000010000 */
[----:B------:R-:W-:-:S13]  /*17810*/  ISETP.NE.AND P0, PT, R14, RZ, PT ;  /* 0x000000ff0e00720c */ /* 0x000fda0003f05270 */
[----:B---3--:R1:W-:Y:S04]  /*17820*/  @!P0 STS.128 [0xc080], R4 ;  /* 0x00c08004ff008388 */ /* 0x0083e80000000c00 */
[----:B------:R-:W-:Y:S06]  /*17830*/  BAR.ARV 0x5, 0x80 ;  /* 0x0142000000007b1d */ /* 0x000fec0000002000 */
.L_x_313:
[----:B--2---:R-:W2:Y:S02]  /*17840*/  LDL R0, [R1+0xc] ;  /* 0x00000c0001007983 */ /* 0x004ea40000100800 */
[----:B--2---:R-:W-:-:S13]  /*17850*/  ISETP.GE.AND P0, PT, R0, c[0x0][0x53c], PT ;  /* 0x00014f0000007a0c */ /* 0x004fda0003f06270 */
[----:B-1----:R-:W-:Y:S01]  /*17860*/  @P0 CALL.REL.NOINC `(.L_x_330) ;  /* 0x0000001000000944 */ /* 0x002fe20003c00000 */
[----:B------:R-:W-:Y:S05]  /*17870*/  BRA `(.L_x_331) ;  /* 0xfffea31000007947 */ /* 0x000fea000383ffff */
.L_x_330:
[----:B------:R-:W-:Y:S05]  /*17880*/  EXIT ;  /* 0x000000000000794d */ /* 0x000fea0003800000 */
.L_x_163:
[----:B------:R-:W-:Y:S01]  /*17890*/  IMAD.MOV.U32 R0, RZ, RZ, R5 ;  /* 0x000000ffff007224 */ /* 0x000fe200078e0005 */
[----:B------:R-:W-:Y:S02]  /*178a0*/  MOV R2, 0x1 ;  /* 0x0000000100027802 */ /* 0x000fe40000000f00 */
[----:B------:R-:W-:Y:S02]  /*178b0*/  MOV R3, 0x178d0 ;  /* 0x000178d000037802 */ /* 0x000fe40000000f00 */
[----:B------:R-:W-:Y:S05]  /*178c0*/  CALL.REL.NOINC `($__internal_6_$__cuda_sm70_shflsync_up_p) ;  /* 0x0000195000007944 */ /* 0x000fea0003c00000 */
[----:B------:R-:W-:Y:S01]  /*178d0*/  MOV R0, R4 ;  /* 0x0000000400007202 */ /* 0x000fe20000000f00 */
[----:B------:R-:W-:Y:S05]  /*178e0*/  BRA `(.L_x_332) ;  /* 0xfffe8b8000007947 */ /* 0x000fea000383ffff */
.L_x_164:
[----:B------:R-:W-:Y:S01]  /*178f0*/  IMAD.MOV.U32 R0, RZ, RZ, R5 ;  /* 0x000000ffff007224 */ /* 0x000fe200078e0005 */
[----:B------:R-:W-:Y:S02]  /*17900*/  MOV R2, 0x2 ;  /* 0x0000000200027802 */ /* 0x000fe40000000f00 */
[----:B------:R-:W-:Y:S02]  /*17910*/  MOV R3, 0x17930 ;  /* 0x0001793000037802 */ /* 0x000fe40000000f00 */
[----:B------:R-:W-:Y:S05]  /*17920*/  CALL.REL.NOINC `($__internal_6_$__cuda_sm70_shflsync_up_p) ;  /* 0x000018f000007944 */ /* 0x000fea0003c00000 */
[----:B------:R-:W-:Y:S01]  /*17930*/  SEL R0, R4, RZ, P4 ;  /* 0x000000ff04007207 */ /* 0x000fe20002000000 */
[----:B------:R-:W-:Y:S01]  /*17940*/  IMAD.MOV.U32 R2, RZ, RZ, 0x4 ;  /* 0x00000004ff027424 */ /* 0x000fe200078e00ff */
[----:B------:R-:W-:-:S03]  /*17950*/  MOV R3, 0x17980 ;  /* 0x0001798000037802 */ /* 0x000fc60000000f00 */
[----:B------:R-:W-:Y:S02]  /*17960*/  IMAD.IADD R0, R5, 0x1, R0 ;  /* 0x0000000105007824 */ /* 0x000fe400078e0200 */
        /* <DEDUP_REMOVED lines=14> */
[----:B------:R-:W-:Y:S01]  /*17a50*/  IMAD.IADD R4, R0, 0x1, R4 ;  /* 0x0000000100047824 */ /* 0x000fe200078e0204 */
[----:B------:R-:W-:-:S03]  /*17a60*/  MOV R0, 0x1f ;  /* 0x0000001f00007802 */ /* 0x000fc60000000f00 */
[----:B------:R-:W-:Y:S02]  /*17a70*/  IMAD.MOV.U32 R5, RZ, RZ, R4 ;  /* 0x000000ffff057224 */ /* 0x000fe400078e0004 */
[----:B------:R-:W-:Y:S05]  /*17a80*/  CALL.REL.NOINC `($__internal_5_$__cuda_sm70_shflsync_idx_p) ;  /* 0x0000174000007944 */ /* 0x000fea0003c00000 */
[----:B------:R-:W-:Y:S05]  /*17a90*/  BRA `(.L_x_333) ;  /* 0xfffe8ad000007947 */ /* 0x000fea000383ffff */
.L_x_166:
[----:B------:R-:W-:Y:S02]  /*17aa0*/  SEL R0, RZ, 0x1, P0 ;  /* 0x00000001ff007807 */ /* 0x000fe40000000000 */
[----:B------:R-:W-:Y:S02]  /*17ab0*/  MOV R2, 0x17ad0 ;  /* 0x00017ad000027802 */ /* 0x000fe40000000f00 */
[----:B------:R-:W-:Y:S05]  /*17ac0*/  CALL.REL.NOINC `($__internal_7_$__cuda_sm70_votesync_ballot) ;  /* 0x000017c000007944 */ /* 0x000fea0003c00000 */
[----:B------:R-:W-:Y:S01]  /*17ad0*/  MOV R6, R0 ;  /* 0x0000000000067202 */ /* 0x000fe20000000f00 */
[----:B------:R-:W-:Y:S05]  /*17ae0*/  BRA `(.L_x_334) ;  /* 0xfffe8b1000007947 */ /* 0x000fea000383ffff */
.L_x_167:
[----:B------:R-:W-:Y:S01]  /*17af0*/  IMAD.MOV.U32 R5, RZ, RZ, R8 ;  /* 0x000000ffff057224 */ /* 0x000fe200078e0008 */
[----:B--2---:R-:W-:Y:S01]  /*17b00*/  MOV R3, R13 ;  /* 0x0000000d00037202 */ /* 0x004fe20000000f00 */
[----:B------:R-:W-:Y:S01]  /*17b10*/  IMAD.MOV.U32 R0, RZ, RZ, 0x1f ;  /* 0x0000001fff007424 */ /* 0x000fe200078e00ff */
[----:B------:R-:W-:Y:S02]  /*17b20*/  MOV R2, 0x17b40 ;  /* 0x00017b4000027802 */ /* 0x000fe40000000f00 */
[----:B-1----:R-:W-:Y:S05]  /*17b30*/  CALL.REL.NOINC `($__internal_5_$__cuda_sm70_shflsync_idx_p) ;  /* 0x0000169000007944 */ /* 0x002fea0003c00000 */
[----:B------:R-:W-:Y:S01]  /*17b40*/  IMAD.MOV.U32 R11, RZ, RZ, R0 ;  /* 0x000000ffff0b7224 */ /* 0x000fe200078e0000 */
[----:B------:R-:W-:Y:S01]  /*17b50*/  MOV R5, R7 ;  /* 0x0000000700057202 */ /* 0x000fe20000000f00 */
[----:B------:R-:W-:Y:S01]  /*17b60*/  IMAD.MOV.U32 R7, RZ, RZ, RZ ;  /* 0x000000ffff077224 */ /* 0x000fe200078e00ff */
[----:B------:R-:W-:Y:S01]  /*17b70*/  MOV R3, R13 ;  /* 0x0000000d00037202 */ /* 0x000fe20000000f00 */
[----:B------:R-:W-:Y:S01]  /*17b80*/  IMAD.MOV.U32 R0, RZ, RZ, 0x1f ;  /* 0x0000001fff007424 */ /* 0x000fe200078e00ff */
[----:B------:R-:W-:-:S02]  /*17b90*/  MOV R2, 0x17bb0 ;  /* 0x00017bb000027802 */ /* 0x000fc40000000f00 */
[----:B------:R-:W-:Y:S05]  /*17ba0*/  CALL.REL.NOINC `($__internal_5_$__cuda_sm70_shflsync_idx_p) ;  /* 0x0000162000007944 */ /* 0x000fea0003c00000 */
[----:B------:R-:W-:Y:S01]  /*17bb0*/  MOV R10, R0 ;  /* 0x00000000000a7202 */ /* 0x000fe20000000f00 */
[----:B------:R-:W-:Y:S05]  /*17bc0*/  BRA `(.L_x_335) ;  /* 0xfffe8a8000007947 */ /* 0x000fea000383ffff */
.L_x_170:
[----:B------:R-:W-:Y:S01]  /*17bd0*/  IMAD.MOV.U32 R5, RZ, RZ, R4 ;  /* 0x000000ffff057224 */ /* 0x000fe200078e0004 */
[----:B------:R-:W-:-:S02]  /*17be0*/  MOV R0, 0x1f ;  /* 0x0000001f00007802 */ /* 0x000fc40000000f00 */
[----:B------:R-:W-:Y:S02]  /*17bf0*/  MOV R2, 0x17c10 ;  /* 0x00017c1000027802 */ /* 0x000fe40000000f00 */
[----:B-1----:R-:W-:Y:S05]  /*17c00*/  CALL.REL.NOINC `($__internal_5_$__cuda_sm70_shflsync_idx_p) ;  /* 0x000015c000007944 */ /* 0x002fea0003c00000 */
[----:B------:R-:W-:Y:S01]  /*17c10*/  MOV R7, R0 ;  /* 0x0000000000077202 */ /* 0x000fe20000000f00 */
[----:B------:R-:W-:Y:S05]  /*17c20*/  BRA `(.L_x_169) ;  /* 0xfffe8a8000007947 */ /* 0x000fea000383ffff */
.L_x_208:
[----:B------:R-:W-:Y:S01]  /*17c30*/  IMAD.MOV.U32 R5, RZ, RZ, R10 ;  /* 0x000000ffff057224 */ /* 0x000fe200078e000a */
[----:B------:R-:W-:Y:S01]  /*17c40*/  MOV R3, RZ ;  /* 0x000000ff00037202 */ /* 0x000fe20000000f00 */
[----:B------:R-:W-:Y:S01]  /*17c50*/  IMAD.MOV.U32 R0, RZ, RZ, 0x1c1f ;  /* 0x00001c1fff007424 */ /* 0x000fe200078e00ff */
[----:B------:R-:W-:Y:S02]  /*17c60*/  MOV R2, 0x17c80 ;  /* 0x00017c8000027802 */ /* 0x000fe40000000f00 */
[----:B-----5:R-:W-:Y:S05]  /*17c70*/  CALL.REL.NOINC `($__internal_5_$__cuda_sm70_shflsync_idx_p) ;  /* 0x0000155000007944 */ /* 0x020fea0003c00000 */
[----:B------:R-:W-:Y:S01]  /*17c80*/  MOV R8, R0 ;  /* 0x0000000000087202 */ /* 0x000fe20000000f00 */
[----:B------:R-:W-:Y:S05]  /*17c90*/  BRA `(.L_x_336) ;  /* 0xffff030000007947 */ /* 0x000fea000383ffff */
.L_x_209:
[----:B------:R-:W-:Y:S01]  /*17ca0*/  IMAD.MOV.U32 R5, RZ, RZ, R11 ;  /* 0x000000ffff057224 */ /* 0x000fe200078e000b */
[----:B------:R-:W-:Y:S01]  /*17cb0*/  MOV R3, RZ ;  /* 0x000000ff00037202 */ /* 0x000fe20000000f00 */
[----:B------:R-:W-:Y:S01]  /*17cc0*/  IMAD.MOV.U32 R0, RZ, RZ, 0x1c1f ;  /* 0x00001c1fff007424 */ /* 0x000fe200078e00ff */
[----:B------:R-:W-:Y:S02]  /*17cd0*/  MOV R2, 0x17cf0 ;  /* 0x00017cf000027802 */ /* 0x000fe40000000f00 */
[----:B-12--5:R-:W-:Y:S05]  /*17ce0*/  CALL.REL.NOINC `($__internal_5_$__cuda_sm70_shflsync_idx_p) ;  /* 0x000014e000007944 */ /* 0x026fea0003c00000 */
[----:B------:R-:W-:Y:S05]  /*17cf0*/  BRA `(.L_x_337) ;  /* 0xffff02c000007947 */ /* 0x000fea000383ffff */
.L_x_212:
[----:B--2---:R-:W-:Y:S01]  /*17d00*/  IMAD.MOV.U32 R5, RZ, RZ, R10 ;  /* 0x000000ffff057224 */ /* 0x004fe200078e000a */
[----:B------:R-:W-:Y:S01]  /*17d10*/  MOV R3, 0x1 ;  /* 0x0000000100037802 */ /* 0x000fe20000000f00 */
[----:B----4-:R-:W-:Y:S01]  /*17d20*/  IMAD.MOV.U32 R0, RZ, RZ, 0x1c1f ;  /* 0x00001c1fff007424 */ /* 0x010fe200078e00ff */
[----:B------:R-:W-:-:S02]  /*17d30*/  MOV R2, 0x17d50 ;  /* 0x00017d5000027802 */ /* 0x000fc40000000f00 */
[----:B-1-3-5:R-:W-:Y:S05]  /*17d40*/  CALL.REL.NOINC `($__internal_5_$__cuda_sm70_shflsync_idx_p) ;  /* 0x0000148000007944 */ /* 0x02afea0003c00000 */
[----:B------:R-:W-:Y:S01]  /*17d50*/  IMAD.MOV.U32 R8, RZ, RZ, R0 ;  /* 0x000000ffff087224 */ /* 0x000fe200078e0000 */
[----:B------:R-:W-:Y:S01]  /*17d60*/  MOV R3, 0x1 ;  /* 0x0000000100037802 */ /* 0x000fe20000000f00 */
[----:B------:R-:W-:Y:S01]  /*17d70*/  IMAD.MOV.U32 R5, RZ, RZ, R11 ;  /* 0x000000ffff057224 */ /* 0x000fe200078e000b */
[----:B------:R-:W-:-:S02]  /*17d80*/  MOV R0, 0x1c1f ;  /* 0x00001c1f00007802 */ /* 0x000fc40000000f00 */
[----:B------:R-:W-:Y:S02]  /*17d90*/  MOV R2, 0x17db0 ;  /* 0x00017db000027802 */ /* 0x000fe40000000f00 */
[----:B------:R-:W-:Y:S05]  /*17da0*/  CALL.REL.NOINC `($__internal_5_$__cuda_sm70_shflsync_idx_p) ;  /* 0x0000142000007944 */ /* 0x000fea0003c00000 */
[----:B------:R-:W-:Y:S05]  /*17db0*/  BRA `(.L_x_338) ;  /* 0xffff037000007947 */ /* 0x000fea000383ffff */
.L_x_215:
[----:B-1----:R-:W-:Y:S01]  /*17dc0*/  IMAD.MOV.U32 R5, RZ, RZ, R10 ;  /* 0x000000ffff057224 */ /* 0x002fe200078e000a */
[----:B------:R-:W-:Y:S01]  /*17dd0*/  MOV R3, 0x2 ;  /* 0x0000000200037802 */ /* 0x000fe20000000f00 */
[----:B----4-:R-:W-:Y:S01]  /*17de0*/  IMAD.MOV.U32 R0, RZ, RZ, 0x1c1f ;  /* 0x00001c1fff007424 */ /* 0x010fe200078e00ff */
[----:B------:R-:W-:Y:S02]  /*17df0*/  MOV R2, 0x17e10 ;  /* 0x00017e1000027802 */ /* 0x000fe40000000f00 */
[----:B--23-5:R-:W-:Y:S05]  /*17e00*/  CALL.REL.NOINC `($__internal_5_$__cuda_sm70_shflsync_idx_p) ;  /* 0x000013c000007944 */ /* 0x02cfea0003c00000 */
[----:B------:R-:W-:Y:S01]  /*17e10*/  MOV R8, R0 ;  /* 0x0000000000087202 */ /* 0x000fe20000000f00 */
[----:B------:R-:W-:Y:S05]  /*17e20*/  BRA `(.L_x_339) ;  /* 0xffff046000007947 */ /* 0x000fea000383ffff */
.L_x_216:
[----:B------:R-:W-:Y:S01]  /*17e30*/  IMAD.MOV.U32 R5, RZ, RZ, R11 ;  /* 0x000000ffff057224 */ /* 0x000fe200078e000b */
[----:B------:R-:W-:Y:S01]  /*17e40*/  MOV R3, 0x2 ;  /* 0x0000000200037802 */ /* 0x000fe20000000f00 */
[----:B----4-:R-:W-:Y:S01]  /*17e50*/  IMAD.MOV.U32 R0, RZ, RZ, 0x1c1f ;  /* 0x00001c1fff007424 */ /* 0x010fe200078e00ff */
[----:B------:R-:W-:Y:S02]  /*17e60*/  MOV R2, 0x17e80 ;  /* 0x00017e8000027802 */ /* 0x000fe40000000f00 */
[----:B-123-5:R-:W-:Y:S05]  /*17e70*/  CALL.REL.NOINC `($__internal_5_$__cuda_sm70_shflsync_idx_p) ;  /* 0x0000135000007944 */ /* 0x02efea0003c00000 */
[----:B------:R-:W-:Y:S05]  /*17e80*/  BRA `(.L_x_340) ;  /* 0xffff042000007947 */ /* 0x000fea000383ffff */
.L_x_219:
[----:B-1----:R-:W-:Y:S01]  /*17e90*/  IMAD.MOV.U32 R5, RZ, RZ, R10 ;  /* 0x000000ffff057224 */ /* 0x002fe200078e000a */
[----:B------:R-:W-:Y:S01]  /*17ea0*/  MOV R3, 0x3 ;  /* 0x0000000300037802 */ /* 0x000fe20000000f00 */
[----:B------:R-:W-:Y:S01]  /*17eb0*/  IMAD.MOV.U32 R0, RZ, RZ, 0x1c1f ;  /* 0x00001c1fff007424 */ /* 0x000fe200078e00ff */
[----:B------:R-:W-:-:S02]  /*17ec0*/  MOV R2, 0x17ee0 ;  /* 0x00017ee000027802 */ /* 0x000fc40000000f00 */
[----:B--2345:R-:W-:Y:S05]  /*17ed0*/  CALL.REL.NOINC `($__internal_5_$__cuda_sm70_shflsync_idx_p) ;  /* 0x000012f000007944 */ /* 0x03cfea0003c00000 */
[----:B------:R-:W-:Y:S01]  /*17ee0*/  IMAD.MOV.U32 R8, RZ, RZ, R0 ;  /* 0x000000ffff087224 */ /* 0x000fe200078e0000 */
[----:B------:R-:W-:Y:S01]  /*17ef0*/  MOV R3, 0x3 ;  /* 0x0000000300037802 */ /* 0x000fe20000000f00 */
[----:B------:R-:W-:Y:S01]  /*17f00*/  IMAD.MOV.U32 R5, RZ, RZ, R11 ;  /* 0x000000ffff057224 */ /* 0x000fe200078e000b */
[----:B------:R-:W-:-:S02]  /*17f10*/  MOV R0, 0x1c1f ;  /* 0x00001c1f00007802 */ /* 0x000fc40000000f00 */
[----:B------:R-:W-:Y:S02]  /*17f20*/  MOV R2, 0x17f40 ;  /* 0x00017f4000027802 */ /* 0x000fe40000000f00 */
[----:B------:R-:W-:Y:S05]  /*17f30*/  CALL.REL.NOINC `($__internal_5_$__cuda_sm70_shflsync_idx_p) ;  /* 0x0000129000007944 */ /* 0x000fea0003c00000 */
[----:B------:R-:W-:Y:S05]  /*17f40*/  BRA `(.L_x_341) ;  /* 0xffff04d000007947 */ /* 0x000fea000383ffff */
.L_x_266:
[----:B------:R-:W-:Y:S01]  /*17f50*/  IMAD.MOV.U32 R0, RZ, RZ, R205 ;  /* 0x000000ffff007224 */ /* 0x000fe200078e00cd */
[----:B------:R-:W-:Y:S01]  /*17f60*/  MOV R9, 0x1f ;  /* 0x0000001f00097802 */ /* 0x000fe20000000f00 */
[----:B------:R-:W-:Y:S01]  /*17f70*/  IMAD.MOV.U32 R3, RZ, RZ, 0x2 ;  /* 0x00000002ff037424 */ /* 0x000fe200078e00ff */
[----:B------:R-:W-:Y:S02]  /*17f80*/  MOV R8, 0xffffffff ;  /* 0xffffffff00087802 */ /* 0x000fe40000000f00 */
[----:B------:R-:W-:Y:S02]  /*17f90*/  MOV R2, 0x17fb0 ;  /* 0x00017fb000027802 */ /* 0x000fe40000000f00 */
[----:B------:R-:W-:Y:S05]  /*17fa0*/  CALL.REL.NOINC `($__internal_4_$__cuda_sm70_shflsync_bfly_p) ;  /* 0x000011e000007944 */ /* 0x000fea0003c00000 */
[----:B------:R-:W-:Y:S01]  /*17fb0*/  FADD.FTZ R7, R205, R0 ;  /* 0x00000000cd077221 */ /* 0x000fe20000010000 */
[----:B------:R-:W-:Y:S02]  /*17fc0*/  MOV R3, 0x1 ;  /* 0x0000000100037802 */ /* 0x000fe40000000f00 */
[----:B------:R-:W-:Y:S02]  /*17fd0*/  MOV R2, 0x18000 ;  /* 0x0001800000027802 */ /* 0x000fe40000000f00 */
[----:B------:R-:W-:-:S02]  /*17fe0*/  MOV R0, R7 ;  /* 0x0000000700007202 */ /* 0x000fc40000000f00 */
[----:B------:R-:W-:Y:S05]  /*17ff0*/  CALL.REL.NOINC `($__internal_4_$__cuda_sm70_shflsync_bfly_p) ;  /* 0x0000119000007944 */ /* 0x000fea0003c00000 */
[----:B------:R-:W-:Y:S01]  /*18000*/  FADD.FTZ R7, R7, R0 ;  /* 0x0000000007077221 */ /* 0x000fe20000010000 */
[----:B------:R-:W-:-:S02]  /*18010*/  MOV R0, R208 ;  /* 0x000000d000007202 */ /* 0x000fc40000000f00 */
[----:B------:R-:W-:Y:S02]  /*18020*/  MOV R3, 0x2 ;  /* 0x0000000200037802 */ /* 0x000fe40000000f00 */
[----:B------:R-:W-:Y:S02]  /*18030*/  MOV R2, 0x18050 ;  /* 0x0001805000027802 */ /* 0x000fe40000000f00 */
[----:B------:R-:W-:Y:S05]  /*18040*/  CALL.REL.NOINC `($__internal_4_$__cuda_sm70_shflsync_bfly_p) ;  /* 0x0000114000007944 */ /* 0x000fea0003c00000 */
[----:B------:R-:W-:Y:S01]  /*18050*/  FADD.FTZ R6, R208, R0 ;  /* 0x00000000d0067221 */ /* 0x000fe20000010000 */
[----:B------:R-:W-:Y:S02]  /*18060*/  MOV R3, 0x1 ;  /* 0x0000000100037802 */ /* 0x000fe40000000f00 */
[----:B------:R-:W-:Y:S02]  /*18070*/  MOV R2, 0x180a0 ;  /* 0x000180a000027802 */ /* 0x000fe40000000f00 */
[----:B------:R-:W-:Y:S02]  /*18080*/  MOV R0, R6 ;  /* 0x0000000600007202 */ /* 0x000fe40000000f00 */
[----:B------:R-:W-:Y:S05]  /*18090*/  CALL.REL.NOINC `($__internal_4_$__cuda_sm70_shflsync_bfly_p) ;  /* 0x000010f000007944 */ /* 0x000fea0003c00000 */
[----:B------:R-:W-:Y:S01]  /*180a0*/  FADD.FTZ R6, R6, R0 ;  /* 0x0000000006067221 */ /* 0x000fe20000010000 */
[----:B------:R-:W-:Y:S02]  /*180b0*/  MOV R0, R226 ;  /* 0x000000e200007202 */ /* 0x000fe40000000f00 */
[----:B------:R-:W-:-:S02]  /*180c0*/  MOV R3, 0x2 ;  /* 0x0000000200037802 */ /* 0x000fc40000000f00 */
        /* <DEDUP_REMOVED lines=9> */
[----:B------:R-:W-:Y:S02]  /*18160*/  MOV R3, 0x2 ;  /* 0x0000000200037802 */ /* 0x000fe40000000f00 */
[----:B------:R-:W-:-:S02]  /*18170*/  MOV R2, 0x18190 ;  /* 0x0001819000027802 */ /* 0x000fc40000000f00 */
[----:B------:R-:W-:Y:S05]  /*18180*/  CALL.REL.NOINC `($__internal_4_$__cuda_sm70_shflsync_bfly_p) ;  /* 0x0000100000007944 */ /* 0x000fea0003c00000 */
[----:B------:R-:W-:Y:S01]  /*18190*/  FADD.FTZ R4, R227, R0 ;  /* 0x00000000e3047221 */ /* 0x000fe20000010000 */
[----:B------:R-:W-:-:S02]  /*181a0*/  MOV R3, 0x1 ;  /* 0x0000000100037802 */ /* 0x000fc40000000f00 */
[----:B------:R-:W-:Y:S02]  /*181b0*/  MOV R2, 0x181e0 ;  /* 0x000181e000027802 */ /* 0x000fe40000000f00 */
[----:B------:R-:W-:Y:S02]  /*181c0*/  MOV R0, R4 ;  /* 0x0000000400007202 */ /* 0x000fe40000000f00 */
[----:B------:R-:W-:Y:S05]  /*181d0*/  CALL.REL.NOINC `($__internal_4_$__cuda_sm70_shflsync_bfly_p) ;  /* 0x00000fb000007944 */ /* 0x000fea0003c00000 */
[----:B------:R-:W-:Y:S01]  /*181e0*/  MOV R8, R0 ;  /* 0x0000000000087202 */ /* 0x000fe20000000f00 */
[----:B------:R-:W-:Y:S05]  /*181f0*/  BRA `(.L_x_342) ;  /* 0xffffabb000007947 */ /* 0x000fea000383ffff */
.L_x_273:
[----:B-1234-:R-:W-:Y:S01]  /*18200*/  IMAD.MOV.U32 R5, RZ, RZ, R12 ;  /* 0x000000ffff057224 */ /* 0x01efe200078e000c */
[----:B------:R-:W-:Y:S01]  /*18210*/  MOV R3, RZ ;  /* 0x000000ff00037202 */ /* 0x000fe20000000f00 */
[----:B------:R-:W-:Y:S01]  /*18220*/  IMAD.MOV.U32 R0, RZ, RZ, 0x1c1f ;  /* 0x00001c1fff007424 */ /* 0x000fe200078e00ff */
[----:B------:R-:W-:Y:S02]  /*18230*/  MOV R2, 0x18250 ;  /* 0x0001825000027802 */ /* 0x000fe40000000f00 */
[----:B------:R-:W-:Y:S05]  /*18240*/  CALL.REL.NOINC `($__internal_5_$__cuda_sm70_shflsync_idx_p) ;  /* 0x00000f8000007944 */ /* 0x000fea0003c00000 */
[----:B------:R-:W-:Y:S01]  /*18250*/  MOV R10, R0 ;  /* 0x00000000000a7202 */ /* 0x000fe20000000f00 */
[----:B------:R-:W-:Y:S05]  /*18260*/  BRA `(.L_x_343) ;  /* 0xffffc5c000007947 */ /* 0x000fea000383ffff */
.L_x_274:
[----:B------:R-:W-:Y:S01]  /*18270*/  IMAD.MOV.U32 R5, RZ, RZ, R13 ;  /* 0x000000ffff057224 */ /* 0x000fe200078e000d */
[----:B------:R-:W-:Y:S01]  /*18280*/  MOV R3, RZ ;  /* 0x000000ff00037202 */ /* 0x000fe20000000f00 */
[----:B------:R-:W-:Y:S01]  /*18290*/  IMAD.MOV.U32 R0, RZ, RZ, 0x1c1f ;  /* 0x00001c1fff007424 */ /* 0x000fe200078e00ff */
[----:B------:R-:W-:-:S02]  /*182a0*/  MOV R2, 0x182c0 ;  /* 0x000182c000027802 */ /* 0x000fc40000000f00 */
[----:B-12---:R-:W-:Y:S05]  /*182b0*/  CALL.REL.NOINC `($__internal_5_$__cuda_sm70_shflsync_idx_p) ;  /* 0x00000f1000007944 */ /* 0x006fea0003c00000 */
[----:B------:R-:W-:Y:S05]  /*182c0*/  BRA `(.L_x_344) ;  /* 0xffffc58000007947 */ /* 0x000fea000383ffff */
.L_x_277:
[----:B------:R-:W-:Y:S01]  /*182d0*/  IMAD.MOV.U32 R5, RZ, RZ, R12 ;  /* 0x000000ffff057224 */ /* 0x000fe200078e000c */
[----:B--2---:R-:W-:Y:S01]  /*182e0*/  MOV R3, 0x1 ;  /* 0x0000000100037802 */ /* 0x004fe20000000f00 */
[----:B----4-:R-:W-:Y:S01]  /*182f0*/  IMAD.MOV.U32 R0, RZ, RZ, 0x1c1f ;  /* 0x00001c1fff007424 */ /* 0x010fe200078e00ff */
[----:B------:R-:W-:-:S02]  /*18300*/  MOV R2, 0x18320 ;  /* 0x0001832000027802 */ /* 0x000fc40000000f00 */
[----:B-1-3--:R-:W-:Y:S05]  /*18310*/  CALL.REL.NOINC `($__internal_5_$__cuda_sm70_shflsync_idx_p) ;  /* 0x00000eb000007944 */ /* 0x00afea0003c00000 */
[----:B------:R-:W-:Y:S01]  /*18320*/  IMAD.MOV.U32 R10, RZ, RZ, R0 ;  /* 0x000000ffff0a7224 */ /* 0x000fe200078e0000 */
[----:B------:R-:W-:Y:S01]  /*18330*/  MOV R3, 0x1 ;  /* 0x0000000100037802 */ /* 0x000fe20000000f00 */
[----:B------:R-:W-:Y:S01]  /*18340*/  IMAD.MOV.U32 R5, RZ, RZ, R13 ;  /* 0x000000ffff057224 */ /* 0x000fe200078e000d */
[----:B------:R-:W-:-:S02]  /*18350*/  MOV R0, 0x1c1f ;  /* 0x00001c1f00007802 */ /* 0x000fc40000000f00 */
[----:B------:R-:W-:Y:S02]  /*18360*/  MOV R2, 0x18380 ;  /* 0x0001838000027802 */ /* 0x000fe40000000f00 */
[----:B------:R-:W-:Y:S05]  /*18370*/  CALL.REL.NOINC `($__internal_5_$__cuda_sm70_shflsync_idx_p) ;  /* 0x00000e5000007944 */ /* 0x000fea0003c00000 */
[----:B------:R-:W-:Y:S05]  /*18380*/  BRA `(.L_x_345) ;  /* 0xffffc61000007947 */ /* 0x000fea000383ffff */
.L_x_280:
[----:B------:R-:W-:Y:S01]  /*18390*/  IMAD.MOV.U32 R5, RZ, RZ, R12 ;  /* 0x000000ffff057224 */ /* 0x000fe200078e000c */
[----:B-1----:R-:W-:Y:S01]  /*183a0*/  MOV R3, 0x2 ;  /* 0x0000000200037802 */ /* 0x002fe20000000f00 */
[----:B----4-:R-:W-:Y:S01]  /*183b0*/  IMAD.MOV.U32 R0, RZ, RZ, 0x1c1f ;  /* 0x00001c1fff007424 */ /* 0x010fe200078e00ff */
[----:B------:R-:W-:Y:S02]  /*183c0*/  MOV R2, 0x183e0 ;  /* 0x000183e000027802 */ /* 0x000fe40000000f00 */
[----:B--23--:R-:W-:Y:S05]  /*183d0*/  CALL.REL.NOINC `($__internal_5_$__cuda_sm70_shflsync_idx_p) ;  /* 0x00000df000007944 */ /* 0x00cfea0003c00000 */
[----:B------:R-:W-:Y:S01]  /*183e0*/  MOV R10, R0 ;  /* 0x00000000000a7202 */ /* 0x000fe20000000f00 */
[----:B------:R-:W-:Y:S05]  /*183f0*/  BRA `(.L_x_346) ;  /* 0xffffc6f000007947 */ /* 0x000fea000383ffff */
.L_x_281:
[----:B------:R-:W-:Y:S01]  /*18400*/  IMAD.MOV.U32 R5, RZ, RZ, R13 ;  /* 0x000000ffff057224 */ /* 0x000fe200078e000d */
[----:B------:R-:W-:Y:S01]  /*18410*/  MOV R3, 0x2 ;  /* 0x0000000200037802 */ /* 0x000fe20000000f00 */
[----:B----4-:R-:W-:Y:S01]  /*18420*/  IMAD.MOV.U32 R0, RZ, RZ, 0x1c1f ;  /* 0x00001c1fff007424 */ /* 0x010fe200078e00ff */
[----:B------:R-:W-:Y:S02]  /*18430*/  MOV R2, 0x18450 ;  /* 0x0001845000027802 */ /* 0x000fe40000000f00 */
[----:B-123--:R-:W-:Y:S05]  /*18440*/  CALL.REL.NOINC `($__internal_5_$__cuda_sm70_shflsync_idx_p) ;  /* 0x00000d8000007944 */ /* 0x00efea0003c00000 */
[----:B------:R-:W-:Y:S05]  /*18450*/  BRA `(.L_x_347) ;  /* 0xffffc6b000007947 */ /* 0x000fea000383ffff */
.L_x_284:
[----:B------:R-:W-:Y:S01]  /*18460*/  IMAD.MOV.U32 R5, RZ, RZ, R12 ;  /* 0x000000ffff057224 */ /* 0x000fe200078e000c */
[----:B-1----:R-:W-:Y:S01]  /*18470*/  MOV R3, 0x3 ;  /* 0x0000000300037802 */ /* 0x002fe20000000f00 */
[----:B------:R-:W-:Y:S01]  /*18480*/  IMAD.MOV.U32 R0, RZ, RZ, 0x1c1f ;  /* 0x00001c1fff007424 */ /* 0x000fe200078e00ff */
[----:B------:R-:W-:-:S02]  /*18490*/  MOV R2, 0x184b0 ;  /* 0x000184b000027802 */ /* 0x000fc40000000f00 */
[----:B--234-:R-:W-:Y:S05]  /*184a0*/  CALL.REL.NOINC `($__internal_5_$__cuda_sm70_shflsync_idx_p) ;  /* 0x00000d2000007944 */ /* 0x01cfea0003c00000 */
[----:B------:R-:W-:Y:S01]  /*184b0*/  IMAD.MOV.U32 R6, RZ, RZ, R0 ;  /* 0x000000ffff067224 */ /* 0x000fe200078e0000 */
[----:B------:R-:W-:Y:S01]  /*184c0*/  MOV R3, 0x3 ;  /* 0x0000000300037802 */ /* 0x000fe20000000f00 */
[----:B------:R-:W-:Y:S01]  /*184d0*/  IMAD.MOV.U32 R5, RZ, RZ, R13 ;  /* 0x000000ffff057224 */ /* 0x000fe200078e000d */
[----:B------:R-:W-:-:S02]  /*184e0*/  MOV R0, 0x1c1f ;  /* 0x00001c1f00007802 */ /* 0x000fc40000000f00 */
[----:B------:R-:W-:Y:S02]  /*184f0*/  MOV R2, 0x18510 ;  /* 0x0001851000027802 */ /* 0x000fe40000000f00 */
[----:B------:R-:W-:Y:S05]  /*18500*/  CALL.REL.NOINC `($__internal_5_$__cuda_sm70_shflsync_idx_p) ;  /* 0x00000cc000007944 */ /* 0x000fea0003c00000 */
[----:B------:R-:W-:Y:S05]  /*18510*/  BRA `(.L_x_348) ;  /* 0xffffc75000007947 */ /* 0x000fea000383ffff */
.L_x_286:
[----:B------:R-:W-:Y:S01]  /*18520*/  IMAD.MOV.U32 R5, RZ, RZ, R17 ;  /* 0x000000ffff057224 */ /* 0x000fe200078e0011 */
[----:B------:R-:W-:Y:S01]  /*18530*/  MOV R3, RZ ;  /* 0x000000ff00037202 */ /* 0x000fe20000000f00 */
[----:B------:R-:W-:Y:S01]  /*18540*/  IMAD.MOV.U32 R0, RZ, RZ, 0x1c1f ;  /* 0x00001c1fff007424 */ /* 0x000fe200078e00ff */
[----:B------:R-:W-:Y:S02]  /*18550*/  MOV R2, 0x18570 ;  /* 0x0001857000027802 */ /* 0x000fe40000000f00 */
[----:B------:R-:W-:Y:S05]  /*18560*/  CALL.REL.NOINC `($__internal_5_$__cuda_sm70_shflsync_idx_p) ;  /* 0x00000c6000007944 */ /* 0x000fea0003c00000 */
[----:B------:R-:W-:Y:S01]  /*18570*/  MOV R4, R0 ;  /* 0x0000000000047202 */ /* 0x000fe20000000f00 */
[----:B------:R-:W-:Y:S05]  /*18580*/  BRA `(.L_x_349) ;  /* 0xffffca2000007947 */ /* 0x000fea000383ffff */
.L_x_287:
[----:B------:R-:W-:Y:S01]  /*18590*/  IMAD.MOV.U32 R5, RZ, RZ, R24 ;  /* 0x000000ffff057224 */ /* 0x000fe200078e0018 */
[----:B------:R-:W-:Y:S01]  /*185a0*/  MOV R3, RZ ;  /* 0x000000ff00037202 */ /* 0x000fe20000000f00 */
[----:B------:R-:W-:Y:S01]  /*185b0*/  IMAD.MOV.U32 R0, RZ, RZ, 0x1c1f ;  /* 0x00001c1fff007424 */ /* 0x000fe200078e00ff */
[----:B------:R-:W-:Y:S02]  /*185c0*/  MOV R2, 0x185e0 ;  /* 0x000185e000027802 */ /* 0x000fe40000000f00 */
[----:B-12---:R-:W-:Y:S05]  /*185d0*/  CALL.REL.NOINC `($__internal_5_$__cuda_sm70_shflsync_idx_p) ;  /* 0x00000bf000007944 */ /* 0x006fea0003c00000 */
[----:B------:R-:W-:Y:S05]  /*185e0*/  BRA `(.L_x_350) ;  /* 0xffffc9e000007947 */ /* 0x000fea000383ffff */
.L_x_290:
[----:B------:R-:W-:Y:S01]  /*185f0*/  IMAD.MOV.U32 R5, RZ, RZ, R17 ;  /* 0x000000ffff057224 */ /* 0x000fe200078e0011 */
[----:B-1----:R-:W-:Y:S01]  /*18600*/  MOV R3, 0x1 ;  /* 0x0000000100037802 */ /* 0x002fe20000000f00 */
[----:B----4-:R-:W-:Y:S01]  /*18610*/  IMAD.MOV.U32 R0, RZ, RZ, 0x1c1f ;  /* 0x00001c1fff007424 */ /* 0x010fe200078e00ff */
[----:B------:R-:W-:-:S02]  /*18620*/  MOV R2, 0x18640 ;  /* 0x0001864000027802 */ /* 0x000fc40000000f00 */
[----:B--23--:R-:W-:Y:S05]  /*18630*/  CALL.REL.NOINC `($__internal_5_$__cuda_sm70_shflsync_idx_p) ;  /* 0x00000b9000007944 */ /* 0x00cfea0003c00000 */
[----:B------:R-:W-:Y:S01]  /*18640*/  IMAD.MOV.U32 R4, RZ, RZ, R0 ;  /* 0x000000ffff047224 */ /* 0x000fe200078e0000 */
[----:B------:R-:W-:Y:S01]  /*18650*/  MOV R3, 0x1 ;  /* 0x0000000100037802 */ /* 0x000fe20000000f00 */
[----:B------:R-:W-:Y:S01]  /*18660*/  IMAD.MOV.U32 R5, RZ, RZ, R24 ;  /* 0x000000ffff057224 */ /* 0x000fe200078e0018 */
[----:B------:R-:W-:-:S02]  /*18670*/  MOV R0, 0x1c1f ;  /* 0x00001c1f00007802 */ /* 0x000fc40000000f00 */
[----:B------:R-:W-:Y:S02]  /*18680*/  MOV R2, 0x186a0 ;  /* 0x000186a000027802 */ /* 0x000fe40000000f00 */
[----:B------:R-:W-:Y:S05]  /*18690*/  CALL.REL.NOINC `($__internal_5_$__cuda_sm70_shflsync_idx_p) ;  /* 0x00000b3000007944 */ /* 0x000fea0003c00000 */
[----:B------:R-:W-:Y:S05]  /*186a0*/  BRA `(.L_x_351) ;  /* 0xffffcdf000007947 */ /* 0x000fea000383ffff */
.L_x_293:
[----:B------:R-:W-:Y:S01]  /*186b0*/  IMAD.MOV.U32 R5, RZ, RZ, R17 ;  /* 0x000000ffff057224 */ /* 0x000fe200078e0011 */
[----:B-12---:R-:W-:Y:S01]  /*186c0*/  MOV R3, 0x2 ;  /* 0x0000000200037802 */ /* 0x006fe20000000f00 */
[----:B----4-:R-:W-:Y:S01]  /*186d0*/  IMAD.MOV.U32 R0, RZ, RZ, 0x1c1f ;  /* 0x00001c1fff007424 */ /* 0x010fe200078e00ff */
[----:B------:R-:W-:Y:S02]  /*186e0*/  MOV R2, 0x18700 ;  /* 0x0001870000027802 */ /* 0x000fe40000000f00 */
[----:B---3--:R-:W-:Y:S05]  /*186f0*/  CALL.REL.NOINC `($__internal_5_$__cuda_sm70_shflsync_idx_p) ;  /* 0x00000ad000007944 */ /* 0x008fea0003c00000 */
[----:B------:R-:W-:Y:S01]  /*18700*/  MOV R4, R0 ;  /* 0x0000000000047202 */ /* 0x000fe20000000f00 */
[----:B------:R-:W-:Y:S05]  /*18710*/  BRA `(.L_x_352) ;  /* 0xffffd0e000007947 */ /* 0x000fea000383ffff */
.L_x_294:
[----:B------:R-:W-:Y:S01]  /*18720*/  IMAD.MOV.U32 R5, RZ, RZ, R24 ;  /* 0x000000ffff057224 */ /* 0x000fe200078e0018 */
[----:B--2---:R-:W-:Y:S01]  /*18730*/  MOV R3, 0x2 ;  /* 0x0000000200037802 */ /* 0x004fe20000000f00 */
[----:B----4-:R-:W-:Y:S01]  /*18740*/  IMAD.MOV.U32 R0, RZ, RZ, 0x1c1f ;  /* 0x00001c1fff007424 */ /* 0x010fe200078e00ff */
[----:B------:R-:W-:Y:S02]  /*18750*/  MOV R2, 0x18770 ;  /* 0x0001877000027802 */ /* 0x000fe40000000f00 */
[----:B-1-3--:R-:W-:Y:S05]  /*18760*/  CALL.REL.NOINC `($__internal_5_$__cuda_sm70_shflsync_idx_p) ;  /* 0x00000a6000007944 */ /* 0x00afea0003c00000 */
[----:B------:R-:W-:Y:S05]  /*18770*/  BRA `(.L_x_353) ;  /* 0xffffd0a000007947 */ /* 0x000fea000383ffff */
.L_x_297:
[----:B------:R-:W-:Y:S01]  /*18780*/  IMAD.MOV.U32 R5, RZ, RZ, R17 ;  /* 0x000000ffff057224 */ /* 0x000fe200078e0011 */
[----:B--2---:R-:W-:Y:S01]  /*18790*/  MOV R3, 0x3 ;  /* 0x0000000300037802 */ /* 0x004fe20000000f00 */
[----:B-1----:R-:W-:Y:S01]  /*187a0*/  IMAD.MOV.U32 R0, RZ, RZ, 0x1c1f ;  /* 0x00001c1fff007424 */ /* 0x002fe200078e00ff */
[----:B------:R-:W-:-:S02]  /*187b0*/  MOV R2, 0x187d0 ;  /* 0x000187d000027802 */ /* 0x000fc40000000f00 */
[----:B---34-:R-:W-:Y:S05]  /*187c0*/  CALL.REL.NOINC `($__internal_5_$__cuda_sm70_shflsync_idx_p) ;  /* 0x00000a0000007944 */ /* 0x018fea0003c00000 */
[----:B------:R-:W-:Y:S01]  /*187d0*/  IMAD.MOV.U32 R4, RZ, RZ, R0 ;  /* 0x000000ffff047224 */ /* 0x000fe200078e0000 */
[----:B------:R-:W-:Y:S01]  /*187e0*/  MOV R3, 0x3 ;  /* 0x0000000300037802 */ /* 0x000fe20000000f00 */
[----:B------:R-:W-:Y:S01]  /*187f0*/  IMAD.MOV.U32 R5, RZ, RZ, R24 ;  /* 0x000000ffff057224 */ /* 0x000fe200078e0018 */
[----:B------:R-:W-:-:S02]  /*18800*/  MOV R0, 0x1c1f ;  /* 0x00001c1f00007802 */ /* 0x000fc40000000f00 */
[----:B------:R-:W-:Y:S02]  /*18810*/  MOV R2, 0x18830 ;  /* 0x0001883000027802 */ /* 0x000fe40000000f00 */
[----:B------:R-:W-:Y:S05]  /*18820*/  CALL.REL.NOINC `($__internal_5_$__cuda_sm70_shflsync_idx_p) ;  /* 0x000009a000007944 */ /* 0x000fea0003c00000 */
[----:B------:R-:W-:Y:S05]  /*18830*/  BRA `(.L_x_354) ;  /* 0xffffd37000007947 */ /* 0x000fea000383ffff */
.L_x_301:
[----:B------:R-:W-:Y:S01]  /*18840*/  IMAD.MOV.U32 R5, RZ, RZ, R9 ;  /* 0x000000ffff057224 */ /* 0x000fe200078e0009 */
[----:B------:R-:W-:Y:S01]  /*18850*/  MOV R3, RZ ;  /* 0x000000ff00037202 */ /* 0x000fe20000000f00 */
[----:B------:R-:W-:Y:S01]  /*18860*/  IMAD.MOV.U32 R0, RZ, RZ, 0x1c1f ;  /* 0x00001c1fff007424 */ /* 0x000fe200078e00ff */
[----:B------:R-:W-:Y:S02]  /*18870*/  MOV R2, 0x18890 ;  /* 0x0001889000027802 */ /* 0x000fe40000000f00 */
[----:B------:R-:W-:Y:S05]  /*18880*/  CALL.REL.NOINC `($__internal_5_$__cuda_sm70_shflsync_idx_p) ;  /* 0x0000094000007944 */ /* 0x000fea0003c00000 */
[----:B------:R-:W-:Y:S01]  /*18890*/  MOV R8, R0 ;  /* 0x0000000000087202 */ /* 0x000fe20000000f00 */
[----:B------:R-:W-:Y:S05]  /*188a0*/  BRA `(.L_x_355) ;  /* 0xffffddf000007947 */ /* 0x000fea000383ffff */
.L_x_302:
[----:B------:R-:W-:Y:S01]  /*188b0*/  IMAD.MOV.U32 R5, RZ, RZ, R12 ;  /* 0x000000ffff057224 */ /* 0x000fe200078e000c */
[----:B------:R-:W-:Y:S01]  /*188c0*/  MOV R3, RZ ;  /* 0x000000ff00037202 */ /* 0x000fe20000000f00 */
[----:B------:R-:W-:Y:S01]  /*188d0*/  IMAD.MOV.U32 R0, RZ, RZ, 0x1c1f ;  /* 0x00001c1fff007424 */ /* 0x000fe200078e00ff */
[----:B------:R-:W-:Y:S02]  /*188e0*/  MOV R2, 0x18900 ;  /* 0x0001890000027802 */ /* 0x000fe40000000f00 */
[----:B-12---:R-:W-:Y:S05]  /*188f0*/  CALL.REL.NOINC `($__internal_5_$__cuda_sm70_shflsync_idx_p) ;  /* 0x000008d000007944 */ /* 0x006fea0003c00000 */
[----:B------:R-:W-:Y:S05]  /*18900*/  BRA `(.L_x_356) ;  /* 0xffffddb000007947 */ /* 0x000fea000383ffff */
.L_x_305:
[----:B--2---:R-:W-:Y:S01]  /*18910*/  IMAD.MOV.U32 R5, RZ, RZ, R9 ;  /* 0x000000ffff057224 */ /* 0x004fe200078e0009 */
[----:B------:R-:W-:Y:S01]  /*18920*/  MOV R3, 0x1 ;  /* 0x0000000100037802 */ /* 0x000fe20000000f00 */
        /* <DEDUP_REMOVED lines=10> */
.L_x_308:
[----:B-1----:R-:W-:Y:S01]  /*189d0*/  IMAD.MOV.U32 R5, RZ, RZ, R9 ;  /* 0x000000ffff057224 */ /* 0x002fe200078e0009 */
[----:B------:R-:W-:Y:S01]  /*189e0*/  MOV R3, 0x2 ;  /* 0x0000000200037802 */ /* 0x000fe20000000f00 */
[----:B----4-:R-:W-:Y:S01]  /*189f0*/  IMAD.MOV.U32 R0, RZ, RZ, 0x1c1f ;  /* 0x00001c1fff007424 */ /* 0x010fe200078e00ff */
[----:B------:R-:W-:Y:S02]  /*18a00*/  MOV R2, 0x18a20 ;  /* 0x00018a2000027802 */ /* 0x000fe40000000f00 */
[----:B--23--:R-:W-:Y:S05]  /*18a10*/  CALL.REL.NOINC `($__internal_5_$__cuda_sm70_shflsync_idx_p) ;  /* 0x000007b000007944 */ /* 0x00cfea0003c00000 */
[----:B------:R-:W-:Y:S01]  /*18a20*/  MOV R8, R0 ;  /* 0x0000000000087202 */ /* 0x000fe20000000f00 */
[----:B------:R-:W-:Y:S05]  /*18a30*/  BRA `(.L_x_358) ;  /* 0xffffdf3000007947 */ /* 0x000fea000383ffff */
.L_x_309:
[----:B------:R-:W-:Y:S01]  /*18a40*/  IMAD.MOV.U32 R5, RZ, RZ, R12 ;  /* 0x000000ffff057224 */ /* 0x000fe200078e000c */
[----:B------:R-:W-:Y:S01]  /*18a50*/  MOV R3, 0x2 ;  /* 0x0000000200037802 */ /* 0x000fe20000000f00 */
[----:B----4-:R-:W-:Y:S01]  /*18a60*/  IMAD.MOV.U32 R0, RZ, RZ, 0x1c1f ;  /* 0x00001c1fff007424 */ /* 0x010fe200078e00ff */
[----:B------:R-:W-:Y:S02]  /*18a70*/  MOV R2, 0x18a90 ;  /* 0x00018a9000027802 */ /* 0x000fe40000000f00 */
[----:B-123--:R-:W-:Y:S05]  /*18a80*/  CALL.REL.NOINC `($__internal_5_$__cuda_sm70_shflsync_idx_p) ;  /* 0x0000074000007944 */ /* 0x00efea0003c00000 */
[----:B------:R-:W-:Y:S05]  /*18a90*/  BRA `(.L_x_359) ;  /* 0xffffdef000007947 */ /* 0x000fea000383ffff */
.L_x_312:
[----:B-1----:R-:W-:Y:S01]  /*18aa0*/  IMAD.MOV.U32 R5, RZ, RZ, R9 ;  /* 0x000000ffff057224 */ /* 0x002fe200078e0009 */
[----:B------:R-:W-:Y:S01]  /*18ab0*/  MOV R3, 0x3 ;  /* 0x0000000300037802 */ /* 0x000fe20000000f00 */
        /* <DEDUP_REMOVED lines=10> */
.L_x_314:
[----:B------:R-:W-:Y:S01]  /*18b60*/  IMAD.MOV.U32 R5, RZ, RZ, R78 ;  /* 0x000000ffff057224 */ /* 0x000fe200078e004e */
[----:B------:R-:W-:Y:S01]  /*18b70*/  MOV R3, RZ ;  /* 0x000000ff00037202 */ /* 0x000fe20000000f00 */
[----:B------:R-:W-:Y:S01]  /*18b80*/  IMAD.MOV.U32 R0, RZ, RZ, 0x1f ;  /* 0x0000001fff007424 */ /* 0x000fe200078e00ff */
[----:B------:R-:W-:Y:S02]  /*18b90*/  MOV R2, 0x18bb0 ;  /* 0x00018bb000027802 */ /* 0x000fe40000000f00 */
[----:B--2---:R-:W-:Y:S05]  /*18ba0*/  CALL.REL.NOINC `($__internal_5_$__cuda_sm70_shflsync_idx_p) ;  /* 0x0000062000007944 */ /* 0x004fea0003c00000 */
[----:B------:R-:W-:Y:S01]  /*18bb0*/  MOV R9, R0 ;  /* 0x0000000000097202 */ /* 0x000fe20000000f00 */
[----:B------:R-:W-:Y:S05]  /*18bc0*/  BRA `(.L_x_361) ;  /* 0xffffe13000007947 */ /* 0x000fea000383ffff */
.L_x_315:
[----:B------:R-:W-:Y:S01]  /*18bd0*/  IMAD.MOV.U32 R5, RZ, RZ, R78 ;  /* 0x000000ffff057224 */ /* 0x000fe200078e004e */
[----:B------:R-:W-:Y:S01]  /*18be0*/  MOV R3, 0x1 ;  /* 0x0000000100037802 */ /* 0x000fe20000000f00 */
[----:B------:R-:W-:Y:S01]  /*18bf0*/  IMAD.MOV.U32 R0, RZ, RZ, 0x1f ;  /* 0x0000001fff007424 */ /* 0x000fe200078e00ff */
[----:B------:R-:W-:Y:S02]  /*18c00*/  MOV R2, 0x18c20 ;  /* 0x00018c2000027802 */ /* 0x000fe40000000f00 */
[----:B-12---:R-:W-:Y:S05]  /*18c10*/  CALL.REL.NOINC `($__internal_5_$__cuda_sm70_shflsync_idx_p) ;  /* 0x000005b000007944 */ /* 0x006fea0003c00000 */
[----:B------:R-:W-:Y:S01]  /*18c20*/  MOV R8, R0 ;  /* 0x0000000000087202 */ /* 0x000fe20000000f00 */
[----:B------:R-:W-:Y:S05]  /*18c30*/  BRA `(.L_x_362) ;  /* 0xffffe0e000007947 */ /* 0x000fea000383ffff */
.L_x_316:
[----:B------:R-:W-:Y:S02]  /*18c40*/  MOV R2, 0x1 ;  /* 0x0000000100027802 */ /* 0x000fe40000000f00 */
[----:B------:R-:W-:-:S02]  /*18c50*/  MOV R3, 0x18c70 ;  /* 0x00018c7000037802 */ /* 0x000fc40000000f00 */
[----:B-1234-:R-:W-:Y:S05]  /*18c60*/  CALL.REL.NOINC `($__internal_6_$__cuda_sm70_shflsync_up_p) ;  /* 0x000005b000007944 */ /* 0x01efea0003c00000 */
[----:B------:R-:W-:Y:S05]  /*18c70*/  BRA `(.L_x_363) ;  /* 0xffffe1d000007947 */ /* 0x000fea000383ffff */
.L_x_317:
[----:B------:R-:W-:Y:S02]  /*18c80*/  MOV R2, 0x2 ;  /* 0x0000000200027802 */ /* 0x000fe40000000f00 */
[----:B------:R-:W-:-:S02]  /*18c90*/  MOV R3, 0x18cb0 ;  /* 0x00018cb000037802 */ /* 0x000fc40000000f00 */
[----:B--2-4-:R-:W-:Y:S05]  /*18ca0*/  CALL.REL.NOINC `($__internal_6_$__cuda_sm70_shflsync_up_p) ;  /* 0x0000057000007944 */ /* 0x014fea0003c00000 */
        /* <DEDUP_REMOVED lines=23> */
.L_x_321:
[----:B------:R-:W-:Y:S02]  /*18e20*/  MOV R2, 0x1 ;  /* 0x0000000100027802 */ /* 0x000fe40000000f00 */
[----:B------:R-:W-:Y:S02]  /*18e30*/  MOV R3, 0x18e50 ;  /* 0x00018e5000037802 */ /* 0x000fe40000000f00 */
[----:B------:R-:W-:Y:S05]  /*18e40*/  CALL.REL.NOINC `($__internal_6_$__cuda_sm70_shflsync_up_p) ;  /* 0x000003d000007944 */ /* 0x000fea0003c00000 */
[----:B------:R-:W-:Y:S01]  /*18e50*/  MOV R2, R4 ;  /* 0x0000000400027202 */ /* 0x000fe20000000f00 */
[----:B------:R-:W-:Y:S05]  /*18e60*/  BRA `(.L_x_365) ;  /* 0xffffe24000007947 */ /* 0x000fea000383ffff */
.L_x_322:
        /* <DEDUP_REMOVED lines=26> */
.L_x_324:
[----:B------:R-:W-:Y:S02]  /*19010*/  SEL R0, RZ, 0x1, P0 ;  /* 0x00000001ff007807 */ /* 0x000fe40000000000 */
[----:B------:R-:W-:Y:S02]  /*19020*/  MOV R2, 0x19040 ;  /* 0x0001904000027802 */ /* 0x000fe40000000f00 */
[----:B-1----:R-:W-:Y:S05]  /*19030*/  CALL.REL.NOINC `($__internal_7_$__cuda_sm70_votesync_ballot) ;  /* 0x0000025000007944 */ /* 0x002fea0003c00000 */
[----:B------:R-:W-:Y:S01]  /*19040*/  MOV R11, R0 ;  /* 0x00000000000b7202 */ /* 0x000fe20000000f00 */
[----:B------:R-:W-:Y:S05]  /*19050*/  BRA `(.L_x_367) ;  /* 0xffffe1e000007947 */ /* 0x000fea000383ffff */
.L_x_325:
[----:B------:R-:W-:Y:S01]  /*19060*/  IMAD.MOV.U32 R5, RZ, RZ, R6 ;  /* 0x000000ffff057224 */ /* 0x000fe200078e0006 */
[----:B---3--:R-:W-:Y:S01]  /*19070*/  MOV R3, R10 ;  /* 0x0000000a00037202 */ /* 0x008fe20000000f00 */
[----:B------:R-:W-:Y:S01]  /*19080*/  IMAD.MOV.U32 R0, RZ, RZ, 0x1f ;  /* 0x0000001fff007424 */ /* 0x000fe200078e00ff */
[----:B------:R-:W-:Y:S02]  /*19090*/  MOV R2, 0x190b0 ;  /* 0x000190b000027802 */ /* 0x000fe40000000f00 */
[----:B-12---:R-:W-:Y:S05]  /*190a0*/  CALL.REL.NOINC `($__internal_5_$__cuda_sm70_shflsync_idx_p) ;  /* 0x0000012000007944 */ /* 0x006fea0003c00000 */
[----:B------:R-:W-:Y:S01]  /*190b0*/  IMAD.MOV.U32 R8, RZ, RZ, R0 ;  /* 0x000000ffff087224 */ /* 0x000fe200078e0000 */
[----:B------:R-:W-:Y:S01]  /*190c0*/  MOV R3, R10 ;  /* 0x0000000a00037202 */ /* 0x000fe20000000f00 */
[----:B------:R-:W-:Y:S01]  /*190d0*/  IMAD.MOV.U32 R5, RZ, RZ, R7 ;  /* 0x000000ffff057224 */ /* 0x000fe200078e0007 */
[----:B------:R-:W-:Y:S02]  /*190e0*/  MOV R0, 0x1f ;  /* 0x0000001f00007802 */ /* 0x000fe40000000f00 */
[----:B------:R-:W-:-:S02]  /*190f0*/  MOV R2, 0x19110 ;  /* 0x0001911000027802 */ /* 0x000fc40000000f00 */
[----:B------:R-:W-:Y:S05]  /*19100*/  CALL.REL.NOINC `($__internal_5_$__cuda_sm70_shflsync_idx_p) ;  /* 0x000000c000007944 */ /* 0x000fea0003c00000 */
[----:B------:R-:W-:Y:S01]  /*19110*/  MOV R7, R0 ;  /* 0x0000000000077202 */ /* 0x000fe20000000f00 */
[----:B------:R-:W-:Y:S05]  /*19120*/  BRA `(.L_x_368) ;  /* 0xffffe15000007947 */ /* 0x000fea000383ffff */
.L_x_328:
[----:B------:R-:W-:Y:S01]  /*19130*/  IMAD.MOV.U32 R5, RZ, RZ, R4 ;  /* 0x000000ffff057224 */ /* 0x000fe200078e0004 */
[----:B------:R-:W-:-:S02]  /*19140*/  MOV R0, 0x1f ;  /* 0x0000001f00007802 */ /* 0x000fc40000000f00 */
[----:B------:R-:W-:Y:S02]  /*19150*/  MOV R2, 0x19170 ;  /* 0x0001917000027802 */ /* 0x000fe40000000f00 */
[----:B-1234-:R-:W-:Y:S05]  /*19160*/  CALL.REL.NOINC `($__internal_5_$__cuda_sm70_shflsync_idx_p) ;  /* 0x0000006000007944 */ /* 0x01efea0003c00000 */
[----:B------:R-:W-:Y:S01]  /*19170*/  MOV R13, R0 ;  /* 0x00000000000d7202 */ /* 0x000fe20000000f00 */
[----:B------:R-:W-:Y:S05]  /*19180*/  BRA `(.L_x_327) ;  /* 0xffffe15000007947 */ /* 0x000fea000383ffff */
        .weak           $__internal_4_$__cuda_sm70_shflsync_bfly_p
        .type           $__internal_4_$__cuda_sm70_shflsync_bfly_p,@function
        .size           $__internal_4_$__cuda_sm70_shflsync_bfly_p,($__internal_5_$__cuda_sm70_shflsync_idx_p - $__internal_4_$__cuda_sm70_shflsync_bfly_p)
$__internal_4_$__cuda_sm70_shflsync_bfly_p:
[----:B------:R-:W-:Y:S04]  /*19190*/  WARPSYNC R8 ;  /* 0x0000000800007348 */ /* 0x000fe80003800000 */
[----:B------:R1:W2:Y:S02]  /*191a0*/  SHFL.BFLY PT, R0, R0, R3, R9 ;  /* 0x0c00000300007389 */ /* 0x0002a400000e0009 */
[----:B-1----:R-:W-:-:S04]  /*191b0*/  MOV R3, 0x0 ;  /* 0x0000000000037802 */ /* 0x002fc80000000f00 */
[----:B--2---:R-:W-:Y:S05]  /*191c0*/  RET.REL.NODEC R2 `(_ZN7cutlass13device_kernelIN5flash19enable_sm80_to_sm89INS1_16FlashAttnFwdSm80INS1_25CollectiveMainloopFwdSm80ILi4ELi1ELb0EN4cute5tupleIJNS5_1CILi128EEENS7_ILi48EEENS7_ILi96EEEEEELi96ENS_6half_tEfNS_4arch4Sm80ELb0ELb0ELb0ELb1ELb0ELb1ELb1ELb1EEENS1_21CollectiveEpilogueFwdINS6_IJS8_SA_S9_EEENS6_IJNS7_ILi1EEESI_SI_EEESC_SE_Li128ELb1ELb1ELb1ELb0EEENS1_36VarlenDynamicPersistentTileSchedulerILi128ELi48ELi128ELi128ELb1ELb1ELb0ELb0ELb1ELb1EEEEEEEEEvNT_6ParamsE) ;  /* 0xfffe6e3002007950 */ /* 0x004fea0003c3ffff */
        .weak           $__internal_5_$__cuda_sm70_shflsync_idx_p
        .type           $__internal_5_$__cuda_sm70_shflsync_idx_p,@function
        .size           $__internal_5_$__cuda_sm70_shflsync_idx_p,($__internal_6_$__cuda_sm70_shflsync_up_p - $__internal_5_$__cuda_sm70_shflsync_idx_p)
$__internal_5_$__cuda_sm70_shflsync_idx_p:
[----:B------:R-:W-:-:S04]  /*191d0*/  MOV R79, 0xffffffff ;  /* 0xffffffff004f7802 */ /* 0x000fc80000000f00 */
[----:B------:R-:W-:Y:S04]  /*191e0*/  WARPSYNC R79 ;  /* 0x0000004f00007348 */ /* 0x000fe80003800000 */
[----:B------:R1:W2:Y:S02]  /*191f0*/  SHFL.IDX PT, R0, R5, R3, R0 ;  /* 0x0000000305007389 */ /* 0x0002a400000e0000 */
[----:B-1----:R-:W-:-:S04]  /*19200*/  MOV R3, 0x0 ;  /* 0x0000000000037802 */ /* 0x002fc80000000f00 */
[----:B--2---:R-:W-:Y:S05]  /*19210*/  RET.REL.NODEC R2 `(_ZN7cutlass13device_kernelIN5flash19enable_sm80_to_sm89INS1_16FlashAttnFwdSm80INS1_25CollectiveMainloopFwdSm80ILi4ELi1ELb0EN4cute5tupleIJNS5_1CILi128EEENS7_ILi48EEENS7_ILi96EEEEEELi96ENS_6half_tEfNS_4arch4Sm80ELb0ELb0ELb0ELb1ELb0ELb1ELb1ELb1EEENS1_21CollectiveEpilogueFwdINS6_IJS8_SA_S9_EEENS6_IJNS7_ILi1EEESI_SI_EEESC_SE_Li128ELb1ELb1ELb1ELb0EEENS1_36VarlenDynamicPersistentTileSchedulerILi128ELi48ELi128ELi128ELb1ELb1ELb0ELb0ELb1ELb1EEEEEEEEEvNT_6ParamsE) ;  /* 0xfffe6de002007950 */ /* 0x004fea0003c3ffff */
        .weak           $__internal_6_$__cuda_sm70_shflsync_up_p
        .type           $__internal_6_$__cuda_sm70_shflsync_up_p,@function
        .size           $__internal_6_$__cuda_sm70_shflsync_up_p,($__internal_7_$__cuda_sm70_votesync_ballot - $__internal_6_$__cuda_sm70_shflsync_up_p)
$__internal_6_$__cuda_sm70_shflsync_up_p:
[----:B------:R-:W-:Y:S02]  /*19220*/  IMAD.MOV.U32 R4, RZ, RZ, RZ ;  /* 0x000000ffff047224 */ /* 0x000fe400078e00ff */
[----:B------:R-:W-:-:S04]  /*19230*/  IMAD.MOV.U32 R10, RZ, RZ, -0x1 ;  /* 0xffffffffff0a7424 */ /* 0x000fc800078e00ff */
[----:B------:R-:W-:Y:S04]  /*19240*/  WARPSYNC R10 ;  /* 0x0000000a00007348 */ /* 0x000fe80003800000 */
[----:B------:R1:W2:Y:S02]  /*19250*/  SHFL.UP PT, R4, R0, R2, R4 ;  /* 0x0400000200047389 */ /* 0x0002a400000e0004 */
[----:B-1----:R-:W-:Y:S02]  /*19260*/  MOV R2, R3 ;  /* 0x0000000300027202 */ /* 0x002fe40000000f00 */
[----:B------:R-:W-:-:S04]  /*19270*/  MOV R3, 0x0 ;  /* 0x0000000000037802 */ /* 0x000fc80000000f00 */
[----:B--2---:R-:W-:Y:S05]  /*19280*/  RET.REL.NODEC R2 `(_ZN7cutlass13device_kernelIN5flash19enable_sm80_to_sm89INS1_16FlashAttnFwdSm80INS1_25CollectiveMainloopFwdSm80ILi4ELi1ELb0EN4cute5tupleIJNS5_1CILi128EEENS7_ILi48EEENS7_ILi96EEEEEELi96ENS_6half_tEfNS_4arch4Sm80ELb0ELb0ELb0ELb1ELb0ELb1ELb1ELb1EEENS1_21CollectiveEpilogueFwdINS6_IJS8_SA_S9_EEENS6_IJNS7_ILi1EEESI_SI_EEESC_SE_Li128ELb1ELb1ELb1ELb0EEENS1_36VarlenDynamicPersistentTileSchedulerILi128ELi48ELi128ELi128ELb1ELb1ELb0ELb0ELb1ELb1EEEEEEEEEvNT_6ParamsE) ;  /* 0xfffe6d7002007950 */ /* 0x004fea0003c3ffff */
        .weak           $__internal_7_$__cuda_sm70_votesync_ballot
        .type           $__internal_7_$__cuda_sm70_votesync_ballot,@function
        .size           $__internal_7_$__cuda_sm70_votesync_ballot,(.L_x_1430 - $__internal_7_$__cuda_sm70_votesync_ballot)
$__internal_7_$__cuda_sm70_votesync_ballot:
[----:B------:R-:W-:Y:S01]  /*19290*/  ISETP.NE.U32.AND P0, PT, R0, 0x1, PT ;  /* 0x000000010000780c */ /* 0x000fe20003f05070 */
[----:B------:R-:W-:-:S04]  /*192a0*/  IMAD.MOV.U32 R3, RZ, RZ, -0x1 ;  /* 0xffffffffff037424 */ /* 0x000fc800078e00ff */
[----:B------:R-:W-:Y:S08]  /*192b0*/  WARPSYNC R3 ;  /* 0x0000000300007348 */ /* 0x000ff00003800000 */
[----:B------:R-:W-:-:S04]  /*192c0*/  VOTE.ANY R0, PT, !P0 ;  /* 0x0000000000007806 */ /* 0x000fc800040e0100 */
[----:B------:R-:W-:Y:S01]  /*192d0*/  LOP3.LUT R0, R0, R3, RZ, 0xc0, !PT ;  /* 0x0000000300007212 */ /* 0x000fe200078ec0ff */
[----:B------:R-:W-:-:S04]  /*192e0*/  IMAD.MOV.U32 R3, RZ, RZ, 0x0 ;  /* 0x00000000ff037424 */ /* 0x000fc800078e00ff */
[----:B------:R-:W-:Y:S05]  /*192f0*/  RET.REL.NODEC R2 `(_ZN7cutlass13device_kernelIN5flash19enable_sm80_to_sm89INS1_16FlashAttnFwdSm80INS1_25CollectiveMainloopFwdSm80ILi4ELi1ELb0EN4cute5tupleIJNS5_1CILi128EEENS7_ILi48EEENS7_ILi96EEEEEELi96ENS_6half_tEfNS_4arch4Sm80ELb0ELb0ELb0ELb1ELb0ELb1ELb1ELb1EEENS1_21CollectiveEpilogueFwdINS6_IJS8_SA_S9_EEENS6_IJNS7_ILi1EEESI_SI_EEESC_SE_Li128ELb1ELb1ELb1ELb0EEENS1_36VarlenDynamicPersistentTileSchedulerILi128ELi48ELi128ELi128ELb1ELb1ELb0ELb0ELb1ELb1EEEEEEEEEvNT_6ParamsE) ;  /* 0xfffe6d0002007950 */ /* 0x000fea0003c3ffff */
.L_x_369:
        /* <DEDUP_REMOVED lines=16> */
.L_x_1430:


//--------------------- .text._ZN7cutlass13device_kernelIN5flash19enable_sm80_to_sm89INS1_16FlashAttnFwdSm80INS1_25CollectiveMainloopFwdSm80ILi4ELi1ELb0EN4cute5tupleIJNS5_1CILi128EEENS7_ILi48EEENS7_ILi96EEEEEELi96ENS_6half_tEfNS_4arch4Sm80ELb0ELb1ELb0ELb0ELb0ELb0ELb1ELb1EEENS1_21CollectiveEpilogueFwdINS6_IJS8_SA_S9_EEENS6_IJNS7_ILi1EEESI_SI_EEESC_SE_Li128ELb0ELb1ELb1ELb0EEENS1_19SingleTileSchedulerILb0ELb1ELb1ELi128EEEEEEEEEvNT_6ParamsE --------------------------
	.section	.text._ZN7cutlass13device_kernelIN5flash19enable_sm80_to_sm89INS1_16FlashAttnFwdSm80INS1_25CollectiveMainloopFwdSm80ILi4ELi1ELb0EN4cute5tupleIJNS5_1CILi128EEENS7_ILi48EEENS7_ILi96EEEEEELi96ENS_6half_tEfNS_4arch4Sm80ELb0ELb1ELb0ELb0ELb0ELb0ELb1ELb1EEENS1_21CollectiveEpilogueFwdINS6_IJS8_SA_S9_EEENS6_IJNS7_ILi1EEESI_SI_EEESC_SE_Li128ELb0ELb1ELb1ELb0EEENS1_19SingleTileSchedulerILb0ELb1ELb1ELi128EEEEEEEEEvNT_6ParamsE,"ax",@progbits
	.sectioninfo	@"SHI_REGISTERS=255"
	.align	128
.text._ZN7cutlass13device_kernelIN5flash19enable_sm80_to_sm89INS1_16FlashAttnFwdSm80INS1_25CollectiveMainloopFwdSm80ILi4ELi1ELb0EN4cute5tupleIJNS5_1CILi128EEENS7_ILi48EEENS7_ILi96EEEEEELi96ENS_6half_tEfNS_4arch4Sm80ELb0ELb1ELb0ELb0ELb0ELb0ELb1ELb1EEENS1_21CollectiveEpilogueFwdINS6_IJS8_SA_S9_EEENS6_IJNS7_ILi1EEESI_SI_EEESC_SE_Li128ELb0ELb1ELb1ELb0EEENS1_19SingleTileSchedulerILb0ELb1ELb1ELi128EEEEEEEEEvNT_6ParamsE:
        .type           _ZN7cutlass13device_kernelIN5flash19enable_sm80_to_sm89INS1_16FlashAttnFwdSm80INS1_25CollectiveMainloopFwdSm80ILi4ELi1ELb0EN4cute5tupleIJNS5_1CILi128EEENS7_ILi48EEENS7_ILi96EEEEEELi96ENS_6half_tEfNS_4arch4Sm80ELb0ELb1ELb0ELb0ELb0ELb0ELb1ELb1EEENS1_21CollectiveEpilogueFwdINS6_IJS8_SA_S9_EEENS6_IJNS7_ILi1EEESI_SI_EEESC_SE_Li128ELb0ELb1ELb1ELb0EEENS1_19SingleTileSchedulerILb0ELb1ELb1ELi128EEEEEEEEEvNT_6ParamsE,@function
        .size           _ZN7cutlass13device_kernelIN5flash19enable_sm80_to_sm89INS1_16FlashAttnFwdSm80INS1_25CollectiveMainloopFwdSm80ILi4ELi1ELb0EN4cute5tupleIJNS5_1CILi128EEENS7_ILi48EEENS7_ILi96EEEEEELi96ENS_6half_tEfNS_4arch4Sm80ELb0ELb1ELb0ELb0ELb0ELb0ELb1ELb1EEENS1_21CollectiveEpilogueFwdINS6_IJS8_SA_S9_EEENS6_IJNS7_ILi1EEESI_SI_EEESC_SE_Li128ELb0ELb1ELb1ELb0EEENS1_19SingleTileSchedulerILb0ELb1ELb1ELi128EEEEEEEEEvNT_6ParamsE,(.L_x_1435 - _ZN7cutlass13device_kernelIN5flash19enable_sm80_to_sm89INS1_16FlashAttnFwdSm80INS1_25CollectiveMainloopFwdSm80ILi4ELi1ELb0EN4cute5tupleIJNS5_1CILi128EEENS7_ILi48EEENS7_ILi96EEEEEELi96ENS_6half_tEfNS_4arch4Sm80ELb0ELb1ELb0ELb0ELb0ELb0ELb1ELb1EEENS1_21CollectiveEpilogueFwdINS6_IJS8_SA_S9_EEENS6_IJNS7_ILi1EEESI_SI_EEESC_SE_Li128ELb0ELb1ELb1ELb0EEENS1_19SingleTileSchedulerILb0ELb1ELb1ELi128EEEEEEEEEvNT_6ParamsE)
        .other          _ZN7cutlass13device_kernelIN5flash19enable_sm80_to_sm89INS1_16FlashAttnFwdSm80INS1_25CollectiveMainloopFwdSm80ILi4ELi1ELb0EN4cute5tupleIJNS5_1CILi128EEENS7_ILi48EEENS7_ILi96EEEEEELi96ENS_6half_tEfNS_4arch4Sm80ELb0ELb1ELb0ELb0ELb0ELb0ELb1ELb1EEENS1_21CollectiveEpilogueFwdINS6_IJS8_SA_S9_EEENS6_IJNS7_ILi1EEESI_SI_EEESC_SE_Li128ELb0ELb1ELb1ELb0EEENS1_19SingleTileSchedulerILb0ELb1ELb1ELi128EEEEEEEEEvNT_6ParamsE,@"STO_CUDA_ENTRY STV_DEFAULT"
_ZN7cutlass13device_kernelIN5flash19enable_sm80_to_sm89INS1_16FlashAttnFwdSm80INS1_25CollectiveMainloopFwdSm80ILi4ELi1ELb0EN4cute5tupleIJNS5_1CILi128EEENS7_ILi48EEENS7_ILi96EEEEEELi96ENS_6half_tEfNS_4arch4Sm80ELb0ELb1ELb0ELb0ELb0ELb0ELb1ELb1EEENS1_21CollectiveEpilogueFwdINS6_IJS8_SA_S9_EEENS6_IJNS7_ILi1EEESI_SI_EEESC_SE_Li128ELb0ELb1ELb1ELb0EEENS1_19SingleTileSchedulerILb0ELb1ELb1ELi128EEEEEEEEEvNT_6ParamsE:
[----:B------:R-:W-:Y:S02]  /*0000*/  MOV R1, c[0x0][0x28] ;  /* 0x00000a0000017a02 */ /* 0x000fe40000000f00 */
[----:B------:R-:W1:Y:S01]  /*0010*/  S2R R93, SR_TID.X ;  /* 0x00000000005d7919 */ /* 0x000e620000002100 */
[----:B------:R-:W2:Y:S03]  /*0020*/  S2UR UR6, SR_CTAID.Y ;  /* 0x00000000000679c3 */ /* 0x000ea60000002600 */
[----:B------:R-:W3:Y:S01]  /*0030*/  S2R R0, SR_CTAID.Z ;  /* 0x0000000000007919 */ /* 0x000ee20000002700 */
[----:B-1----:R-:W-:-:S06]  /*0040*/  SHF.R.U32.HI R2, RZ, 0x5, R93 ;  /* 0x00000005ff027819 */ /* 0x002fcc000001165d */
[----:B------:R-:W1:Y:S02]  /*0050*/  SHFL.IDX PT, R2, R2, RZ, 0x1f ;  /* 0x00001fff02027589 */ /* 0x000e6400000e0000 */
[----:B-1----:R-:W-:-:S13]  /*0060*/  ISETP.NE.AND P0, PT, R2, RZ, PT ;  /* 0x000000ff0200720c */ /* 0x002fda0003f05270 */
[----:B--2---:R-:W-:Y:S05]  /*0070*/  @!P0 BRA `(.L_x_370) ;  /* 0x0000009000008947 */ /* 0x004fea0003800000 */
[----:B---3--:R-:W-:Y:S01]  /*0080*/  MOV R2, c[0x0][0x550] ;  /* 0x0001540000027a02 */ /* 0x008fe20000000f00 */
[----:B------:R-:W-:-:S03]  /*0090*/  UMOV UR9, UR6 ;  /* 0x0000000600097c82 */ /* 0x000fc60008000000 */
[----:B------:R-:W-:-:S13]  /*00a0*/  ISETP.NE.AND P0, PT, R2, 0x1, PT ;  /* 0x000000010200780c */ /* 0x000fda0003f05270 */
[----:B------:R-:W-:Y:S05]  /*00b0*/  @!P0 BRA `(.L_x_371) ;  /* 0x000000b000008947 */ /* 0x000fea0003800000 */
[----:B------:R-:W-:Y:S02]  /*00c0*/  ULDC UR4, c[0x0][0x554] ;  /* 0x0001550000047ab9 */ /* 0x000fe40000000800 */
[----:B------:R-:W-:Y:S02]  /*00d0*/  UIMAD.WIDE.U32 UR4, UR6, UR4, URZ ;  /* 0x00000004060472a5 */ /* 0x000fe4000f8e003f */
[----:B------:R-:W-:Y:S02]  /*00e0*/  ULDC UR9, c[0x0][0x558] ;  /* 0x0001560000097ab9 */ /* 0x000fe40000000800 */
[----:B------:R-:W-:Y:S01]  /*00f0*/  USHF.R.U32.HI UR9, URZ, UR9, UR5 ;  /* 0x000000093f097299 */ /* 0x000fe20008011605 */
[----:B------:R-:W-:Y:S05]  /*0100*/  BRA `(.L_x_371) ;  /* 0x0000006000007947 */ /* 0x000fea0003800000 */
.L_x_370:
[----:B---3--:R-:W-:Y:S02]  /*0110*/  ULDC.64 UR4, c[0x0][0x550] ;  /* 0x0001540000047ab9 */ /* 0x008fe40000000a00 */
[----:B------:R-:W-:Y:S02]  /*0120*/  UISETP.NE.AND UP0, UPT, UR4, 0x1, UPT ;  /* 0x000000010400788c */ /* 0x000fe4000bf05270 */
[----:B------:R-:W-:-:S02]  /*0130*/  UIMAD.WIDE.U32 UR10, UR6, UR5, URZ ;  /* 0x00000005060a72a5 */ /* 0x000fc4000f8e003f */
[----:B------:R-:W-:Y:S02]  /*0140*/  ULDC UR4, c[0x0][0x558] ;  /* 0x0001560000047ab9 */ /* 0x000fe40000000800 */
[----:B------:R-:W-:-:S05]  /*0150*/  UMOV UR9, UR6 ;  /* 0x0000000600097c82 */ /* 0x000fca0008000000 */
[----:B------:R-:W-:-:S03]  /*0160*/  @UP0 USHF.R.U32.HI UR9, URZ, UR4, UR11 ;  /* 0x000000043f090299 */ /* 0x000fc6000801160b */
.L_x_371:
[----:B------:R-:W-:Y:S01]  /*0170*/  ISETP.GE.AND P0, PT, R0, RZ, PT ;  /* 0x000000ff0000720c */ /* 0x000fe20003f06270 */
[----:B------:R-:W-:Y:S02]  /*0180*/  UIADD3 UR4, -UR9, URZ, URZ ;  /* 0x0000003f09047290 */ /* 0x000fe4000fffe13f */
[----:B------:R-:W-:Y:S02]  /*0190*/  ULDC UR8, c[0x0][0x550] ;  /* 0x0001540000087ab9 */ /* 0x000fe40000000800 */
[----:B------:R-:W-:-:S08]  /*01a0*/  UIMAD UR8, UR4, UR8, UR6 ;  /* 0x00000008040872a4 */ /* 0x000fd0000f8e0206 */
[----:B------:R-:W-:Y:S05]  /*01b0*/  @!P0 EXIT ;  /* 0x000000000000894d */ /* 0x000fea0003800000 */
[----:B------:R-:W1:Y:S01]  /*01c0*/  S2UR UR13, SR_CTAID.X ;  /* 0x00000000000d79c3 */ /* 0x000e620000002500 */
[----:B------:R-:W-:Y:S02]  /*01d0*/  ULDC UR4, c[0x0][0x2c4] ;  /* 0x0000b10000047ab9 */ /* 0x000fe40000000800 */
[----:B------:R-:W-:Y:S02]  /*01e0*/  UISETP.NE.AND UP2, UPT, UR4, 0x1, UPT ;  /* 0x000000010400788c */ /* 0x000fe4000bf45270 */
[----:B------:R-:W-:Y:S02]  /*01f0*/  UMOV UR10, 0x1 ;  /* 0x00000001000a7882 */ /* 0x000fe40000000000 */
[----:B------:R-:W-:Y:S02]  /*0200*/  ULDC.64 UR4, c[0x0][0x328] ;  /* 0x0000ca0000047ab9 */ /* 0x000fe40000000a00 */
[----:B------:R-:W-:Y:S02]  /*0210*/  UISETP.LE.AND UP1, UPT, UR10, UR5, UPT ;  /* 0x000000050a00728c */ /* 0x000fe4000bf23270 */
[----:B------:R-:W-:-:S02]  /*0220*/  ULDC.64 UR6, c[0x0][0x2c8] ;  /* 0x0000b20000067ab9 */ /* 0x000fc40000000a00 */
[----:B------:R-:W-:Y:S02]  /*0230*/  ULDC UR11, c[0x0][0x168] ;  /* 0x00005a00000b7ab9 */ /* 0x000fe40000000800 */
[----:B------:R-:W-:Y:S01]  /*0240*/  PLOP3.LUT P0, PT, PT, PT, UP1, 0x40, 0x0 ;  /* 0x000000000000781c */ /* 0x000fe20003f0e818 */
[----:B------:R-:W-:Y:S02]  /*0250*/  UIADD3 UR11, UR10, -UR11, URZ ;  /* 0x8000000b0a0b7290 */ /* 0x000fe4000fffe03f */
[----:B------:R-:W-:Y:S02]  /*0260*/  ULDC UR5, c[0x0][0x1d0] ;  /* 0x0000740000057ab9 */ /* 0x000fe40000000800 */
[----:B-1----:R-:W-:-:S04]  /*0270*/  USHF.L.U32 UR13, UR13, 0x7, URZ ;  /* 0x000000070d0d7899 */ /* 0x002fc8000800063f */
[----:B------:R-:W-:-:S04]  /*0280*/  @UP2 UIADD3 UR14, UR13, 0x7f, URZ ;  /* 0x0000007f0d0e2890 */ /* 0x000fc8000fffe03f */
[----:B------:R-:W-:Y:S02]  /*0290*/  UIMAD.WIDE.U32 UR14, UR14, UR6, URZ ;  /* 0x000000060e0e72a5 */ /* 0x000fe4000f8e003f */
[----:B------:R-:W-:Y:S02]  /*02a0*/  UIADD3 UR6, UR13, 0x7f, URZ ;  /* 0x0000007f0d067890 */ /* 0x000fe4000fffe03f */
[----:B------:R-:W-:-:S04]  /*02b0*/  @UP2 USHF.R.U32.HI UR6, URZ, UR7, UR15 ;  /* 0x000000073f062299 */ /* 0x000fc8000801160f */
[----:B------:R-:W-:-:S04]  /*02c0*/  UIADD3 UR5, UR6, UR5, UR11 ;  /* 0x0000000506057290 */ /* 0x000fc8000fffe00b */
[----:B------:R-:W-:Y:S01]  /*02d0*/  UIADD3 UR6, UR5, UR4, URZ ;  /* 0x0000000405067290 */ /* 0x000fe2000fffe03f */
[----:B------:R-:W-:Y:S05]  /*02e0*/  @P0 BRA `(.L_x_372) ;  /* 0x0000014000000947 */ /* 0x000fea0003800000 */
[----:B------:R-:W-:Y:S01]  /*02f0*/  ISETP.LT.AND P0, PT, RZ, UR5, PT ;  /* 0x00000005ff007c0c */ /* 0x000fe2000bf01270 */
[----:B------:R-:W-:-:S12]  /*0300*/  UIADD3 UR7, UR5, -0x1, URZ ;  /* 0xffffffff05077890 */ /* 0x000fd8000fffe03f */
[----:B------:R-:W-:Y:S05]  /*0310*/  @P0 BRA `(.L_x_373) ;  /* 0x0000008000000947 */ /* 0x000fea0003800000 */
[----:B------:R-:W-:Y:S02]  /*0320*/  ULDC UR4, c[0x0][0x32c] ;  /* 0x0000cb0000047ab9 */ /* 0x000fe40000000800 */
[----:B------:R-:W-:Y:S02]  /*0330*/  UISETP.NE.AND UP0, UPT, UR10, UR4, UPT ;  /* 0x000000040a00728c */ /* 0x000fe4000bf05270 */
[----:B------:R-:W-:-:S03]  /*0340*/  UIADD3 UR7, -UR5, URZ, URZ ;  /* 0x0000003f05077290 */ /* 0x000fc6000fffe13f */
[----:B------:R-:W-:Y:S02]  /*0350*/  ULDC.64 UR4, c[0x0][0x330] ;  /* 0x0000cc0000047ab9 */ /* 0x000fe40000000a00 */
[----:B------:R-:W-:-:S04]  /*0360*/  UIMAD.WIDE.U32 UR10, UR7, UR4, URZ ;  /* 0x00000004070a72a5 */ /* 0x000fc8000f8e003f */
[----:B------:R-:W-:-:S04]  /*0370*/  @UP0 USHF.R.U32.HI UR7, URZ, UR5, UR11 ;  /* 0x000000053f070299 */ /* 0x000fc8000801160b */
[----:B------:R-:W-:Y:S01]  /*0380*/  ULOP3.LUT UR7, URZ, UR7, URZ, 0x33, !UPT ;  /* 0x000000073f077292 */ /* 0x000fe2000f8e333f */
[----:B------:R-:W-:Y:S05]  /*0390*/  BRA `(.L_x_374) ;  /* 0x0000005000007947 */ /* 0x000fea0003800000 */
.L_x_373:
[----:B------:R-:W-:Y:S02]  /*03a0*/  ULDC UR4, c[0x0][0x32c] ;  /* 0x0000cb0000047ab9 */ /* 0x000fe40000000800 */
[----:B------:R-:W-:-:S03]  /*03b0*/  UISETP.NE.AND UP0, UPT, UR10, UR4, UPT ;  /* 0x000000040a00728c */ /* 0x000fc6000bf05270 */
[----:B------:R-:W-:Y:S02]  /*03c0*/  ULDC.64 UR4, c[0x0][0x330] ;  /* 0x0000cc0000047ab9 */ /* 0x000fe40000000a00 */
[----:B------:R-:W-:-:S06]  /*03d0*/  UIMAD.WIDE.U32 UR10, UR7, UR4, URZ ;  /* 0x00000004070a72a5 */ /* 0x000fcc000f8e003f */
[----:B------:R-:W-:Y:S02]  /*03e0*/  @UP0 USHF.R.U32.HI UR7, URZ, UR5, UR11 ;  /* 0x000000053f070299 */ /* 0x000fe4000801160b */
.L_x_374:
[----:B------:R-:W-:Y:S02]  /*03f0*/  ULDC UR4, c[0x0][0x32c] ;  /* 0x0000cb0000047ab9 */ /* 0x000fe40000000800 */
[----:B------:R-:W-:-:S04]  /*0400*/  UIMAD UR4, UR7, UR4, UR4 ;  /* 0x00000004070472a4 */ /* 0x000fc8000f8e0204 */
[----:B------:R-:W-:-:S04]  /*0410*/  UISETP.LT.AND UP0, UPT, UR6, UR4, UPT ;  /* 0x000000040600728c */ /* 0x000fc8000bf01270 */
[----:B------:R-:W-:-:S03]  /*0420*/  USEL UR6, UR6, UR4, UP0 ;  /* 0x0000000406067287 */ /* 0x000fc60008000000 */
.L_x_372:
[----:B------:R-:W-:Y:S01]  /*0430*/  ULDC.64 UR4, c[0x0][0x2c8] ;  /* 0x0000b20000047ab9 */ /* 0x000fe20000000a00 */
[----:B------:R-:W-:Y:S01]  /*0440*/  PLOP3.LUT P0, PT, PT, PT, UP1, 0x40, 0x0 ;  /* 0x000000000000781c */ /* 0x000fe20003f0e818 */
[----:B------:R-:W-:Y:S02]  /*0450*/  UIMAD.WIDE.U32 UR14, UR13, UR4, URZ ;  /* 0x000000040d0e72a5 */ /* 0x000fe4000f8e003f */
[----:B------:R-:W-:Y:S02]  /*0460*/  UMOV UR10, 0x2f ;  /* 0x0000002f000a7882 */ /* 0x000fe40000000000 */
[----:B------:R-:W-:Y:S02]  /*0470*/  ULDC UR12, c[0x0][0x1d0] ;  /* 0x00007400000c7ab9 */ /* 0x000fe40000000800 */
[----:B------:R-:W-:Y:S02]  /*0480*/  UIADD3 UR6, UR6, 0x2f, URZ ;  /* 0x0000002f06067890 */ /* 0x000fe4000fffe03f */
[----:B------:R-:W-:-:S02]  /*0490*/  UIADD3 UR10, UR10, UR12, URZ ;  /* 0x0000000c0a0a7290 */ /* 0x000fc4000fffe03f */
[----:B------:R-:W-:Y:S02]  /*04a0*/  UIMAD.WIDE UR6, UR6, 0x2aaaaaab, URZ ;  /* 0x2aaaaaab060678a5 */ /* 0x000fe4000f8e023f */
[----:B------:R-:W-:Y:S02]  /*04b0*/  UIMAD.WIDE UR10, UR10, 0x2aaaaaab, URZ ;  /* 0x2aaaaaab0a0a78a5 */ /* 0x000fe4000f8e023f */
[----:B------:R-:W-:Y:S02]  /*04c0*/  ULDC UR14, c[0x0][0x168] ;  /* 0x00005a00000e7ab9 */ /* 0x000fe40000000800 */
[----:B------:R-:W-:Y:S02]  /*04d0*/  UMOV UR4, UR13 ;  /* 0x0000000d00047c82 */ /* 0x000fe40008000000 */
[----:B------:R-:W-:Y:S02]  /*04e0*/  @UP2 USHF.R.U32.HI UR4, URZ, UR5, UR15 ;  /* 0x000000053f042299 */ /* 0x000fe4000801160f */
[----:B------:R-:W-:-:S02]  /*04f0*/  UIADD3 UR12, UR12, -UR14, URZ ;  /* 0x8000000e0c0c7290 */ /* 0x000fc4000fffe03f */
[----:B------:R-:W-:Y:S02]  /*0500*/  USHF.R.U32.HI UR6, URZ, 0x1f, UR7 ;  /* 0x0000001f3f067899 */ /* 0x000fe40008011607 */
[----:B------:R-:W-:Y:S02]  /*0510*/  USHF.R.U32.HI UR10, URZ, 0x1f, UR11 ;  /* 0x0000001f3f0a7899 */ /* 0x000fe4000801160b */
[----:B------:R-:W-:Y:S02]  /*0520*/  UIADD3 UR4, UR12, UR4, URZ ;  /* 0x000000040c047290 */ /* 0x000fe4000fffe03f */
[----:B------:R-:W-:Y:S02]  /*0530*/  ULDC UR5, c[0x0][0x324] ;  /* 0x0000c90000057ab9 */ /* 0x000fe40000000800 */
[----:B------:R-:W-:Y:S02]  /*0540*/  ULEA.HI.SX32 UR6, UR7, UR6, 0x1d ;  /* 0x0000000607067291 */ /* 0x000fe4000f8fea3f */
[----:B------:R-:W-:-:S02]  /*0550*/  ULEA.HI.SX32 UR10, UR11, UR10, 0x1d ;  /* 0x0000000a0b0a7291 */ /* 0x000fc4000f8fea3f */
[----:B------:R-:W-:Y:S02]  /*0560*/  UIADD3 UR5, UR4, -UR5, URZ ;  /* 0x8000000504057290 */ /* 0x000fe4000fffe03f */
[----:B------:R-:W-:-:S04]  /*0570*/  UISETP.LT.AND UP0, UPT, UR10, UR6, UPT ;  /* 0x000000060a00728c */ /* 0x000fc8000bf01270 */
[----:B------:R-:W-:Y:S01]  /*0580*/  USEL UR6, UR10, UR6, UP0 ;  /* 0x000000060a067287 */ /* 0x000fe20008000000 */
[----:B------:R-:W-:Y:S01]  /*0590*/  MOV R3, UR5 ;  /* 0x0000000500037c02 */ /* 0x000fe20008000f00 */
[----:B------:R-:W-:Y:S05]  /*05a0*/  @P0 BRA `(.L_x_375) ;  /* 0x0000010000000947 */ /* 0x000fea0003800000 */
[----:B------:R-:W-:-:S04]  /*05b0*/  MOV R4, UR4 ;  /* 0x0000000400047c02 */ /* 0x000fc80008000f00 */
[----:B------:R-:W-:-:S13]  /*05c0*/  ISETP.GT.AND P0, PT, R4, -0x1, PT ;  /* 0xffffffff0400780c */ /* 0x000fda0003f04270 */
[----:B------:R-:W-:Y:S05]  /*05d0*/  @P0 BRA `(.L_x_376) ;  /* 0x0000007000000947 */ /* 0x000fea0003800000 */
[----:B------:R-:W-:Y:S01]  /*05e0*/  IMAD.MOV.U32 R2, RZ, RZ, c[0x0][0x32c] ;  /* 0x0000cb00ff027624 */ /* 0x000fe200078e00ff */
[----:B------:R-:W-:-:S04]  /*05f0*/  LOP3.LUT R4, RZ, R4, RZ, 0x33, !PT ;  /* 0x00000004ff047212 */ /* 0x000fc800078e33ff */
[----:B------:R-:W-:-:S13]  /*0600*/  ISETP.NE.AND P0, PT, R2, 0x1, PT ;  /* 0x000000010200780c */ /* 0x000fda0003f05270 */
[----:B------:R-:W-:-:S05]  /*0610*/  @P0 IMAD.HI.U32 R2, R4, c[0x0][0x330], RZ ;  /* 0x0000cc0004020a27 */ /* 0x000fca00078e00ff */
[----:B------:R-:W-:-:S04]  /*0620*/  @P0 SHF.R.U32.HI R4, RZ, c[0x0][0x334], R2 ;  /* 0x0000cd00ff040a19 */ /* 0x000fc80000011602 */
[----:B------:R-:W-:Y:S01]  /*0630*/  LOP3.LUT R4, RZ, R4, RZ, 0x33, !PT ;  /* 0x00000004ff047212 */ /* 0x000fe200078e33ff */
[----:B------:R-:W-:Y:S05]  /*0640*/  BRA `(.L_x_377) ;  /* 0x0000004000007947 */ /* 0x000fea0003800000 */
.L_x_376:
[----:B------:R-:W-:-:S04]  /*0650*/  MOV R2, c[0x0][0x32c] ;  /* 0x0000cb0000027a02 */ /* 0x000fc80000000f00 */
[----:B------:R-:W-:-:S13]  /*0660*/  ISETP.NE.AND P0, PT, R2, 0x1, PT ;  /* 0x000000010200780c */ /* 0x000fda0003f05270 */
[----:B------:R-:W-:-:S05]  /*0670*/  @P0 IMAD.HI.U32 R2, R4, c[0x0][0x330], RZ ;  /* 0x0000cc0004020a27 */ /* 0x000fca00078e00ff */
[----:B------:R-:W-:-:S05]  /*0680*/  @P0 SHF.R.U32.HI R4, RZ, c[0x0][0x334], R2 ;  /* 0x0000cd00ff040a19 */ /* 0x000fca0000011602 */
.L_x_377:
[----:B------:R-:W-:-:S05]  /*0690*/  IMAD R4, R4, c[0x0][0x32c], RZ ;  /* 0x0000cb0004047a24 */ /* 0x000fca00078e02ff */
[----:B------:R-:W-:-:S05]  /*06a0*/  IMNMX R3, R3, R4, !PT ;  /* 0x0000000403037217 */ /* 0x000fca0007800200 */
.L_x_375:
[----:B------:R-:W-:Y:S01]  /*06b0*/  IMAD.HI R3, R3, 0x2aaaaaab, RZ ;  /* 0x2aaaaaab03037827 */ /* 0x000fe200078e02ff */
[----:B------:R-:W-:Y:S02]  /*06c0*/  USHF.R.U32.HI UR5, URZ, 0x10, UR8 ;  /* 0x000000103f057899 */ /* 0x000fe40008011608 */
[----:B------:R-:W-:Y:S01]  /*06d0*/  ULDC UR4, c[0x0][0x338] ;  /* 0x0000ce0000047ab9 */ /* 0x000fe20000000800 */
[----:B------:R-:W-:Y:S01]  /*06e0*/  IMAD.MOV.U32 R148, RZ, RZ, RZ ;  /* 0x000000ffff947224 */ /* 0x000fe200078e00ff */
[----:B------:R-:W-:Y:S01]  /*06f0*/  SHF.R.U32.HI R2, RZ, 0x1f, R3 ;  /* 0x0000001fff027819 */ /* 0x000fe20000011603 */
[----:B------:R-:W-:-:S03]  /*0700*/  UISETP.NE.AND UP0, UPT, UR5, URZ, UPT ;  /* 0x0000003f0500728c */ /* 0x000fc6000bf05270 */
[----:B------:R-:W-:Y:S01]  /*0710*/  LEA.HI.SX32 R2, R3, R2, 0x1d ;  /* 0x0000000203027211 */ /* 0x000fe200078feaff */
[----:B------:R-:W-:-:S03]  /*0720*/  USEL UR4, UR5, UR4, UP0 ;  /* 0x0000000405047287 */ /* 0x000fc60008000000 */
[----:B------:R-:W-:-:S04]  /*0730*/  IMNMX R219, RZ, R2, !PT ;  /* 0x00000002ffdb7217 */ /* 0x000fc80007800200 */
[----:B------:R-:W-:-:S13]  /*0740*/  ISETP.LT.AND P0, PT, R219, UR6, PT ;  /* 0x00000006db007c0c */ /* 0x000fda000bf01270 */
[----:B------:R-:W-:Y:S05]  /*0750*/  @!P0 BRA `(.L_x_378) ;  /* 0x000001c000008947 */ /* 0x000fea0003800000 */
[----:B------:R-:W-:Y:S01]  /*0760*/  IMAD.U32 R2, RZ, RZ, UR4 ;  /* 0x00000004ff027e24 */ /* 0x000fe2000f8e00ff */
[----:B------:R-:W-:-:S04]  /*0770*/  UIADD3 UR5, UR4, -0x1, UR6 ;  /* 0xffffffff04057890 */ /* 0x000fc8000fffe006 */
[-C--:B------:R-:W-:Y:S02]  /*0780*/  IABS R5, R2.reuse ;  /* 0x0000000200057213 */ /* 0x080fe40000000000 */
[----:B------:R-:W-:Y:S02]  /*0790*/  IADD3 R6, -R219, UR5, RZ ;  /* 0x00000005db067c10 */ /* 0x000fe4000fffe1ff */
[----:B------:R-:W1:Y:S01]  /*07a0*/  I2F.RP R7, R5 ;  /* 0x0000000500077306 */ /* 0x000e620000209400 */
[----:B------:R-:W-:Y:S02]  /*07b0*/  IABS R2, R2 ;  /* 0x0000000200027213 */ /* 0x000fe40000000000 */
[----:B------:R-:W-:Y:S02]  /*07c0*/  IABS R3, R6 ;  /* 0x0000000600037213 */ /* 0x000fe40000000000 */
[----:B------:R-:W-:Y:S01]  /*07d0*/  LOP3.LUT R6, R6, UR4, RZ, 0x3c, !PT ;  /* 0x0000000406067c12 */ /* 0x000fe2000f8e3cff */
[----:B------:R-:W-:-:S03]  /*07e0*/  IMAD.MOV R2, RZ, RZ, -R2 ;  /* 0x000000ffff027224 */ /* 0x000fc600078e0a02 */
[----:B------:R-:W-:Y:S01]  /*07f0*/  ISETP.GE.AND P0, PT, R6, RZ, PT ;  /* 0x000000ff0600720c */ /* 0x000fe20003f06270 */
[----:B-1----:R-:W1:Y:S02]  /*0800*/  MUFU.RCP R8, R7 ;  /* 0x0000000700087308 */ /* 0x002e640000001000 */
[----:B-1----:R-:W-:-:S06]  /*0810*/  IADD3 R8, R8, 0xffffffe, RZ ;  /* 0x0ffffffe08087810 */ /* 0x002fcc0007ffe0ff */
[----:B------:R-:W1:Y:S02]  /*0820*/  F2I.FTZ.U32.TRUNC.NTZ R9, R8 ;  /* 0x0000000800097305 */ /* 0x000e64000021f000 */
[----:B-1----:R-:W-:Y:S02]  /*0830*/  IMAD.MOV R4, RZ, RZ, -R9 ;  /* 0x000000ffff047224 */ /* 0x002fe400078e0a09 */
[----:B------:R-:W-:Y:S02]  /*0840*/  IMAD.MOV.U32 R8, RZ, RZ, RZ ;  /* 0x000000ffff087224 */ /* 0x000fe400078e00ff */
[----:B------:R-:W-:-:S04]  /*0850*/  IMAD R4, R4, R5, RZ ;  /* 0x0000000504047224 */ /* 0x000fc800078e02ff */
[----:B------:R-:W-:-:S06]  /*0860*/  IMAD.HI.U32 R4, R9, R4, R8 ;  /* 0x0000000409047227 */ /* 0x000fcc00078e0008 */
[----:B------:R-:W-:-:S04]  /*0870*/  IMAD.HI.U32 R4, R4, R3, RZ ;  /* 0x0000000304047227 */ /* 0x000fc800078e00ff */
[----:B------:R-:W-:-:S05]  /*0880*/  IMAD R2, R4, R2, R3 ;  /* 0x0000000204027224 */ /* 0x000fca00078e0203 */
[----:B------:R-:W-:-:S13]  /*0890*/  ISETP.GT.U32.AND P1, PT, R5, R2, PT ;  /* 0x000000020500720c */ /* 0x000fda0003f24070 */
[----:B------:R-:W-:Y:S01]  /*08a0*/  @!P1 IMAD.IADD R2, R2, 0x1, -R5 ;  /* 0x0000000102029824 */ /* 0x000fe200078e0a05 */
[----:B------:R-:W-:Y:S02]  /*08b0*/  @!P1 IADD3 R4, R4, 0x1, RZ ;  /* 0x0000000104049810 */ /* 0x000fe40007ffe0ff */
[----:B------:R-:W-:Y:S02]  /*08c0*/  ISETP.NE.AND P1, PT, RZ, UR4, PT ;  /* 0x00000004ff007c0c */ /* 0x000fe4000bf25270 */
[----:B------:R-:W-:-:S13]  /*08d0*/  ISETP.GE.U32.AND P2, PT, R2, R5, PT ;  /* 0x000000050200720c */ /* 0x000fda0003f46070 */
[----:B------:R-:W-:-:S05]  /*08e0*/  @P2 IADD3 R4, R4, 0x1, RZ ;  /* 0x0000000104042810 */ /* 0x000fca0007ffe0ff */
[----:B------:R-:W-:Y:S01]  /*08f0*/  @!P0 IMAD.MOV R4, RZ, RZ, -R4 ;  /* 0x000000ffff048224 */ /* 0x000fe200078e0a04 */
[----:B------:R-:W-:-:S05]  /*0900*/  @!P1 LOP3.LUT R4, RZ, UR4, RZ, 0x33, !PT ;  /* 0x00000004ff049c12 */ /* 0x000fca000f8e33ff */
[----:B------:R-:W-:Y:S02]  /*0910*/  IMAD.MOV.U32 R148, RZ, RZ, R4 ;  /* 0x000000ffff947224 */ /* 0x000fe400078e0004 */
.L_x_378:
[----:B------:R-:W-:Y:S01]  /*0920*/  ULOP3.LUT UR8, UR8, 0xffff, URZ, 0xc0, !UPT ;  /* 0x0000ffff08087892 */ /* 0x000fe2000f8ec03f */
[----:B------:R-:W-:Y:S01]  /*0930*/  PLOP3.LUT P4, PT, PT, PT, PT, 0x80, 0x0 ;  /* 0x000000000000781c */ /* 0x000fe20003f8f070 */
[----:B------:R-:W-:Y:S01]  /*0940*/  ULDC.64 UR10, c[0x0][0x118] ;  /* 0x00004600000a7ab9 */ /* 0x000fe20000000a00 */
[----:B------:R-:W-:Y:S01]  /*0950*/  IMAD.MOV.U32 R10, RZ, RZ, RZ ;  /* 0x000000ffff0a7224 */ /* 0x000fe200078e00ff */
[----:B------:R-:W-:Y:S01]  /*0960*/  CS2R R8, SRZ ;  /* 0x0000000000087805 */ /* 0x000fe2000001ff00 */
[----:B------:R-:W-:Y:S01]  /*0970*/  MOV R2, RZ ;  /* 0x000000ff00027202 */ /* 0x000fe20000000f00 */
[----:B------:R-:W-:Y:S01]  /*0980*/  IMAD R219, R148, UR8, R219 ;  /* 0x0000000894db7c24 */ /* 0x000fe2000f8e02db */
[----:B------:R-:W-:Y:S01]  /*0990*/  CS2R R94, SRZ ;  /* 0x00000000005e7805 */ /* 0x000fe2000001ff00 */
[----:B------:R-:W-:Y:S01]  /*09a0*/  CS2R R4, SRZ ;  /* 0x0000000000047805 */ /* 0x000fe2000001ff00 */
[----:B------:R-:W-:Y:S01]  /*09b0*/  CS2R R98, SRZ ;  /* 0x0000000000627805 */ /* 0x000fe2000001ff00 */
[----:B------:R-:W-:Y:S01]  /*09c0*/  IMAD.IADD R148, R219, 0x1, R148 ;  /* 0x00000001db947824 */ /* 0x000fe200078e0294 */
[----:B------:R-:W-:Y:S01]  /*09d0*/  CS2R R96, SRZ ;  /* 0x0000000000607805 */ /* 0x000fe2000001ff00 */
[----:B------:R-:W-:Y:S01]  /*09e0*/  CS2R R90, SRZ ;  /* 0x00000000005a7805 */ /* 0x000fe2000001ff00 */
[----:B------:R-:W-:Y:S01]  /*09f0*/  CS2R R88, SRZ ;  /* 0x0000000000587805 */ /* 0x000fe2000001ff00 */
[----:B------:R-:W-:Y:S01]  /*0a00*/  CS2R R86, SRZ ;  /* 0x0000000000567805 */ /* 0x000fe2000001ff00 */
[----:B------:R-:W-:Y:S01]  /*0a10*/  IMNMX R148, R148, UR6, PT ;  /* 0x0000000694947c17 */ /* 0x000fe2000b800200 */
        /* <DEDUP_REMOVED lines=43> */
[----:B------:R-:W-:Y:S02]  /*0cd0*/  ISETP.NE.U32.AND P0, PT, RZ, c[0x0][0x340], PT ;  /* 0x0000d000ff007a0c */ /* 0x000fe40003f05070 */
[----:B------:R-:W-:Y:S01]  /*0ce0*/  SHF.R.S32.HI R96, RZ, 0x1f, R93 ;  /* 0x0000001fff607819 */ /* 0x000fe2000001145d */
[----:B------:R-:W-:Y:S01]  /*0cf0*/  USHF.R.S32.HI UR8, URZ, 0x1f, UR9 ;  /* 0x0000001f3f087899 */ /* 0x000fe20008011409 */
[----:B------:R-:W-:Y:S01]  /*0d00*/  ISETP.NE.AND.EX P0, PT, RZ, c[0x0][0x344], PT, P0 ;  /* 0x0000d100ff007a0c */ /* 0x000fe20003f05300 */
[----:B------:R-:W-:-:S12]  /*0d10*/  ULDC.64 UR4, c[0x0][0x1b8] ;  /* 0x00006e0000047ab9 */ /* 0x000fd80000000a00 */
[----:B------:R-:W-:-:S04]  /*0d20*/  @P0 IMAD.MOV.U32 R3, RZ, RZ, 0x4 ;  /* 0x00000004ff030424 */ /* 0x000fc800078e00ff */
[----:B------:R-:W-:-:S06]  /*0d30*/  @P0 IMAD.WIDE R20, R0, R3, c[0x0][0x340] ;  /* 0x0000d00000140625 */ /* 0x000fcc00078e0203 */
[----:B------:R-:W2:Y:S01]  /*0d40*/  @P0 LDG.E R20, [R20.64] ;  /* 0x0000000a14140981 */ /* 0x000ea2000c1e1900 */
[CC--:B------:R-:W-:Y:S01]  /*0d50*/  LEA.HI R9, R96.reuse, R93.reuse, RZ, 0x2 ;  /* 0x0000005d60097211 */ /* 0x0c0fe200078f10ff */
[----:B------:R-:W-:Y:S01]  /*0d60*/  UIMAD.WIDE.U32 UR6, UR9, UR4, URZ ;  /* 0x00000004090672a5 */ /* 0x000fe2000f8e003f */
[----:B------:R-:W-:Y:S01]  /*0d70*/  PLOP3.LUT P2, PT, PT, PT, UP2, 0x80, 0x0 ;  /* 0x000000000000781c */ /* 0x000fe20003f4f028 */
[----:B------:R-:W-:Y:S01]  /*0d80*/  UIMAD UR4, UR8, UR4, URZ ;  /* 0x00000004080472a4 */ /* 0x000fe2000f8e023f */
[----:B------:R-:W-:Y:S01]  /*0d90*/  LOP3.LUT R2, R9, 0xfffffffc, RZ, 0xc0, !PT ;  /* 0xfffffffc09027812 */ /* 0x000fe200078ec0ff */
[----:B------:R-:W-:Y:S01]  /*0da0*/  IMAD.U32 R220, RZ, RZ, UR9 ;  /* 0x00000009ffdc7e24 */ /* 0x000fe2000f8e00ff */
[----:B------:R-:W-:Y:S01]  /*0db0*/  SHF.R.S32.HI R232, RZ, 0x2, R9 ;  /* 0x00000002ffe87819 */ /* 0x000fe20000011409 */
[----:B------:R-:W-:Y:S01]  /*0dc0*/  UIMAD UR4, UR9, UR5, UR4 ;  /* 0x00000005090472a4 */ /* 0x000fe2000f8e0204 */
[----:B------:R-:W-:Y:S01]  /*0dd0*/  PLOP3.LUT P1, PT, PT, PT, UP2, 0x80, 0x0 ;  /* 0x000000000000781c */ /* 0x000fe20003f2f028 */
[----:B------:R-:W-:Y:S01]  /*0de0*/  IMAD.IADD R97, R93, 0x1, -R2 ;  /* 0x000000015d617824 */ /* 0x000fe200078e0a02 */
[----:B------:R-:W-:Y:S01]  /*0df0*/  SHF.R.S32.HI R7, RZ, 0x1f, R0 ;  /* 0x0000001fff077819 */ /* 0x000fe20000011400 */
[----:B------:R-:W-:Y:S01]  /*0e00*/  UIADD3 UR4, UR7, UR4, URZ ;  /* 0x0000000407047290 */ /* 0x000fe2000fffe03f */
[----:B------:R-:W-:Y:S01]  /*0e10*/  LEA.HI R8, R96, R93, RZ, 0x3 ;  /* 0x0000005d60087211 */ /* 0x000fe200078f18ff */
[--C-:B------:R-:W-:Y:S01]  /*0e20*/  IMAD R6, R97, 0x20, R232.reuse ;  /* 0x0000002061067824 */ /* 0x100fe200078e02e8 */
[----:B------:R-:W-:Y:S01]  /*0e30*/  SHF.R.S32.HI R13, RZ, 0x1f, R232 ;  /* 0x0000001fff0d7819 */ /* 0x000fe200000114e8 */
[----:B------:R-:W-:Y:S01]  /*0e40*/  IMAD R3, R7, c[0x0][0x1c0], RZ ;  /* 0x0000700007037a24 */ /* 0x000fe200078e02ff */
[----:B------:R-:W-:Y:S01]  /*0e50*/  SHF.R.S32.HI R4, RZ, 0x3, R8 ;  /* 0x00000003ff047819 */ /* 0x000fe20000011408 */
[----:B------:R-:W-:Y:S01]  /*0e60*/  IMAD.U32 R11, RZ, RZ, UR7 ;  /* 0x00000007ff0b7e24 */ /* 0x000fe2000f8e00ff */
[----:B------:R-:W-:Y:S01]  /*0e70*/  IADD3 R6, R6, UR13, RZ ;  /* 0x0000000d06067c10 */ /* 0x000fe2000fffe0ff */
[----:B------:R-:W-:Y:S01]  /*0e80*/  IMAD R15, R13, c[0x0][0x1e0], RZ ;  /* 0x000078000d0f7a24 */ /* 0x000fe200078e02ff */
[----:B------:R-:W-:Y:S01]  /*0e90*/  SHF.L.U32 R16, R97, 0x3, RZ ;  /* 0x0000000361107819 */ /* 0x000fe200000006ff */
[----:B------:R-:W-:Y:S01]  /*0ea0*/  IMAD R13, R13, c[0x0][0x208], RZ ;  /* 0x000082000d0d7a24 */ /* 0x000fe200078e02ff */
[----:B------:R-:W-:Y:S01]  /*0eb0*/  BSSY B0, `(.L_x_380) ;  /* 0x0000073000007945 */ /* 0x000fe20003800000 */
[----:B------:R-:W-:Y:S01]  /*0ec0*/  @P2 IMAD.HI.U32 R2, R6, c[0x0][0x2c8], RZ ;  /* 0x0000b20006022a27 */ /* 0x000fe200078e00ff */
[----:B------:R-:W-:-:S02]  /*0ed0*/  SHF.R.S32.HI R17, RZ, 0x1f, R16 ;  /* 0x0000001fff117819 */ /* 0x000fc40000011410 */
[----:B------:R-:W-:Y:S01]  /*0ee0*/  ISETP.GE.AND P6, PT, R16, c[0x0][0x1d4], PT ;  /* 0x0000750010007a0c */ /* 0x000fe20003fc6270 */
[----:B------:R-:W-:Y:S01]  /*0ef0*/  IMAD.MOV.U32 R5, RZ, RZ, R6 ;  /* 0x000000ffff057224 */ /* 0x000fe200078e0006 */
[----:B------:R-:W-:Y:S01]  /*0f00*/  @P1 SHF.R.U32.HI R5, RZ, c[0x0][0x2cc], R2 ;  /* 0x0000b300ff051a19 */ /* 0x000fe20000011602 */
[----:B------:R-:W-:Y:S02]  /*0f10*/  IMAD R2, R0, c[0x0][0x1c4], R3 ;  /* 0x0000710000027a24 */ /* 0x000fe400078e0203 */
[----:B------:R-:W-:Y:S01]  /*0f20*/  IMAD.SHL.U32 R3, R4, 0x40, RZ ;  /* 0x0000004004037824 */ /* 0x000fe200078e00ff */
[----:B------:R-:W-:Y:S01]  /*0f30*/  SHF.R.S32.HI R18, RZ, 0x1f, R5 ;  /* 0x0000001fff127819 */ /* 0x000fe20000011405 */
[----:B------:R-:W-:Y:S01]  /*0f40*/  IMAD.U32 R10, RZ, RZ, UR6 ;  /* 0x00000006ff0a7e24 */ /* 0x000fe2000f8e00ff */
[----:B------:R-:W-:Y:S01]  /*0f50*/  ULDC.64 UR6, c[0x0][0x1e8] ;  /* 0x00007a0000067ab9 */ /* 0x000fe20000000a00 */
[----:B------:R-:W-:Y:S01]  /*0f60*/  IMAD.U32 R11, RZ, RZ, UR4 ;  /* 0x00000004ff0b7e24 */ /* 0x000fe2000f8e00ff */
[----:B------:R-:W-:Y:S01]  /*0f70*/  LOP3.LUT R3, R3, 0xc0, RZ, 0xc0, !PT ;  /* 0x000000c003037812 */ /* 0x000fe200078ec0ff */
[C---:B------:R-:W-:Y:S01]  /*0f80*/  IMAD R22, R232.reuse, c[0x0][0x1e4], R15 ;  /* 0x00007900e8167a24 */ /* 0x040fe200078e020f */
[----:B------:R-:W-:Y:S01]  /*0f90*/  ULDC.64 UR4, c[0x0][0x210] ;  /* 0x0000840000047ab9 */ /* 0x000fe20000000a00 */
[----:B------:R-:W-:Y:S01]  /*0fa0*/  IMAD R14, R232, c[0x0][0x20c], R13 ;  /* 0x00008300e80e7a24 */ /* 0x000fe200078e020d */
[----:B------:R-:W-:Y:S01]  /*0fb0*/  LOP3.LUT R15, R3, 0x18, R16, 0xf8, !PT ;  /* 0x00000018030f7812 */ /* 0x000fe200078ef810 */
[----:B------:R-:W-:Y:S01]  /*0fc0*/  IMAD.WIDE.U32 R10, R0, c[0x0][0x1c0], R10 ;  /* 0x00007000000a7a25 */ /* 0x000fe200078e000a */
[----:B------:R-:W-:Y:S01]  /*0fd0*/  SHF.R.U32.HI R218, RZ, 0x3, R3 ;  /* 0x00000003ffda7819 */ /* 0x000fe20000011603 */
[----:B------:R-:W-:-:S02]  /*0fe0*/  UIMAD UR4, UR8, UR4, URZ ;  /* 0x00000004080472a4 */ /* 0x000fc4000f8e023f */
[----:B------:R-:W-:Y:S01]  /*0ff0*/  IMAD.WIDE.U32 R12, R232, c[0x0][0x208], R16 ;  /* 0x00008200e80c7a25 */ /* 0x000fe200078e0010 */
[----:B------:R-:W-:Y:S01]  /*1000*/  LOP3.LUT R218, R15, R218, RZ, 0x3c, !PT ;  /* 0x000000da0fda7212 */ /* 0x000fe200078e3cff */
[----:B------:R-:W-:Y:S02]  /*1010*/  UIMAD UR4, UR9, UR5, UR4 ;  /* 0x00000005090472a4 */ /* 0x000fe4000f8e0204 */
[----:B------:R-:W-:Y:S01]  /*1020*/  IMAD.IADD R3, R11, 0x1, R2 ;  /* 0x000000010b037824 */ /* 0x000fe200078e0202 */
[----:B------:R-:W-:Y:S01]  /*1030*/  ULDC UR5, c[0x0][0x2c4] ;  /* 0x0000b10000057ab9 */ /* 0x000fe20000000800 */
[----:B------:R-:W-:Y:S01]  /*1040*/  IMAD.IADD R15, R13, 0x1, R14 ;  /* 0x000000010d0f7824 */ /* 0x000fe200078e020e */
[----:B------:R-:W-:Y:S01]  /*1050*/  MOV R14, R12 ;  /* 0x0000000c000e7202 */ /* 0x000fe20000000f00 */
[----:B------:R-:W-:Y:S01]  /*1060*/  IMAD.MOV R11, RZ, RZ, -R5 ;  /* 0x000000ffff0b7224 */ /* 0x000fe200078e0a05 */
[-C--:B------:R-:W-:Y:S01]  /*1070*/  LEA.HI R12, R96, R93.reuse, RZ, 0x4 ;  /* 0x0000005d600c7211 */ /* 0x080fe200078f20ff */
[----:B------:R-:W-:Y:S01]  /*1080*/  IMAD.MOV.U32 R2, RZ, RZ, R10 ;  /* 0x000000ffff027224 */ /* 0x000fe200078e000a */
[----:B------:R-:W-:Y:S01]  /*1090*/  UIMAD UR6, UR8, UR6, URZ ;  /* 0x00000006080672a4 */ /* 0x000fe2000f8e023f */
[----:B------:R-:W-:Y:S01]  /*10a0*/  IMAD R10, R11, c[0x0][0x2c4], R6 ;  /* 0x0000b1000b0a7a24 */ /* 0x000fe200078e0206 */
[----:B------:R-:W-:Y:S01]  /*10b0*/  LOP3.LUT R6, R12, 0xfffffff0, RZ, 0xc0, !PT ;  /* 0xfffffff00c067812 */ /* 0x000fe200078ec0ff */
[----:B------:R-:W-:Y:S01]  /*10c0*/  IMAD R18, R18, c[0x0][0x1b0], RZ ;  /* 0x00006c0012127a24 */ /* 0x000fe200078e02ff */
[----:B------:R-:W-:Y:S01]  /*10d0*/  IADD3 R13, R232, UR13, RZ ;  /* 0x0000000de80d7c10 */ /* 0x000fe2000fffe0ff */
[----:B------:R-:W-:Y:S01]  /*10e0*/  IMAD.WIDE.U32 R220, R220, c[0x0][0x210], R14 ;  /* 0x00008400dcdc7a25 */ /* 0x000fe200078e000e */
[----:B------:R-:W-:Y:S01]  /*10f0*/  SHF.R.S32.HI R11, RZ, 0x1f, R10 ;  /* 0x0000001fff0b7819 */ /* 0x000fe2000001140a */
[----:B------:R-:W-:Y:S01]  /*1100*/  UIMAD UR6, UR9, UR7, UR6 ;  /* 0x00000007090672a4 */ /* 0x000fe2000f8e0206 */
[----:B------:R-:W-:Y:S01]  /*1110*/  LEA.HI R96, R96, R93, RZ, 0x5 ;  /* 0x0000005d60607211 */ /* 0x000fe200078f28ff */
[----:B------:R-:W-:Y:S01]  /*1120*/  IMAD.IADD R6, R93, 0x1, -R6 ;  /* 0x000000015d067824 */ /* 0x000fe200078e0a06 */
[----:B------:R-:W-:Y:S01]  /*1130*/  IADD3 R221, R221, UR4, RZ ;  /* 0x00000004dddd7c10 */ /* 0x000fe2000fffe0ff */
[C---:B------:R-:W-:Y:S01]  /*1140*/  IMAD.WIDE.U32 R2, R5.reuse, c[0x0][0x1b0], R2 ;  /* 0x00006c0005027a25 */ /* 0x040fe200078e0002 */
[----:B------:R-:W-:Y:S01]  /*1150*/  ULDC UR4, c[0x0][0x168] ;  /* 0x00005a0000047ab9 */ /* 0x000fe20000000800 */
[----:B------:R-:W-:Y:S01]  /*1160*/  SHF.R.S32.HI R95, RZ, 0x5, R96 ;  /* 0x00000005ff5f7819 */ /* 0x000fe20000011460 */
[----:B------:R-:W-:Y:S01]  /*1170*/  UIMAD UR4, UR5, UR4, URZ ;  /* 0x00000004050472a4 */ /* 0x000fe2000f8e023f */
[----:B------:R-:W-:Y:S01]  /*1180*/  LEA.HI R101, R6, R6, RZ, 0x1 ;  /* 0x0000000606657211 */ /* 0x000fe200078f08ff */
[----:B------:R-:W-:-:S02]  /*1190*/  IMAD R18, R5, c[0x0][0x1b4], R18 ;  /* 0x00006d0005127a24 */ /* 0x000fc400078e0212 */
[----:B------:R-:W-:Y:S01]  /*11a0*/  IMAD R11, R11, c[0x0][0x1a8], RZ ;  /* 0x00006a000b0b7a24 */ /* 0x000fe200078e02ff */
[--C-:B------:R-:W-:Y:S01]  /*11b0*/  SHF.R.S32.HI R14, RZ, 0x1, R101.reuse ;  /* 0x00000001ff0e7819 */ /* 0x100fe20000011465 */
[----:B------:R-:W-:Y:S01]  /*11c0*/  IMAD.IADD R19, R3, 0x1, R18 ;  /* 0x0000000103137824 */ /* 0x000fe200078e0212 */
[----:B------:R-:W-:Y:S01]  /*11d0*/  SHF.R.S32.HI R5, RZ, 0x1f, R101 ;  /* 0x0000001fff057819 */ /* 0x000fe20000011465 */
[----:B------:R-:W-:Y:S01]  /*11e0*/  IMAD.WIDE.U32 R24, R232, c[0x0][0x1e0], R16 ;  /* 0x00007800e8187a25 */ /* 0x000fe200078e0010 */
[----:B------:R-:W-:Y:S02]  /*11f0*/  IADD3 R3, R16, 0x40, RZ ;  /* 0x0000004010037810 */ /* 0x000fe40007ffe0ff */
[----:B------:R-:W-:Y:S01]  /*1200*/  LEA.HI R5, R5, R14, RZ, 0x2 ;  /* 0x0000000e05057211 */ /* 0x000fe200078f10ff */
[----:B------:R-:W-:Y:S01]  /*1210*/  IMAD.MOV.U32 R18, RZ, RZ, R2 ;  /* 0x000000ffff127224 */ /* 0x000fe200078e0002 */
[----:B------:R-:W-:Y:S01]  /*1220*/  ISETP.GE.AND P4, PT, R3, c[0x0][0x1d4], PT ;  /* 0x0000750003007a0c */ /* 0x000fe20003f86270 */
[----:B------:R-:W-:Y:S01]  /*1230*/  IMAD R2, R10, c[0x0][0x1ac], R11 ;  /* 0x00006b000a027a24 */ /* 0x000fe200078e020b */
[----:B------:R-:W-:Y:S01]  /*1240*/  LOP3.LUT R5, R5, 0xfffffffc, RZ, 0xc0, !PT ;  /* 0xfffffffc05057812 */ /* 0x000fe200078ec0ff */
[----:B------:R-:W-:-:S02]  /*1250*/  IMAD.IADD R23, R25, 0x1, R22 ;  /* 0x0000000119177824 */ /* 0x000fc400078e0216 */
[----:B------:R-:W-:Y:S01]  /*1260*/  IMAD.WIDE.U32 R10, R10, c[0x0][0x1a8], R18 ;  /* 0x00006a000a0a7a25 */ /* 0x000fe200078e0012 */
[----:B------:R-:W-:Y:S02]  /*1270*/  IADD3 R5, R14, -R5, RZ ;  /* 0x800000050e057210 */ /* 0x000fe40007ffe0ff */
[----:B------:R-:W-:Y:S01]  /*1280*/  IADD3 R14, R16, 0x20, RZ ;  /* 0x00000020100e7810 */ /* 0x000fe20007ffe0ff */
[----:B------:R-:W-:Y:S01]  /*1290*/  IMAD.MOV.U32 R22, RZ, RZ, R24 ;  /* 0x000000ffff167224 */ /* 0x000fe200078e0018 */
[----:B------:R-:W-:Y:S01]  /*12a0*/  LEA R3, P1, R10, c[0x0][0x160], 0x1 ;  /* 0x000058000a037a11 */ /* 0x000fe200078208ff */
[----:B------:R-:W-:Y:S01]  /*12b0*/  IMAD.U32 R224, RZ, RZ, UR9 ;  /* 0x00000009ffe07e24 */ /* 0x000fe2000f8e00ff */
[C---:B------:R-:W-:Y:S01]  /*12c0*/  ISETP.GE.AND P2, PT, R14.reuse, c[0x0][0x198], PT ;  /* 0x000066000e007a0c */ /* 0x040fe20003f46270 */
[----:B------:R-:W-:Y:S01]  /*12d0*/  IMAD.IADD R2, R11, 0x1, R2 ;  /* 0x000000010b027824 */ /* 0x000fe200078e0202 */
[----:B------:R-:W-:Y:S01]  /*12e0*/  ISETP.GE.AND P5, PT, R14, c[0x0][0x1d4], PT ;  /* 0x000075000e007a0c */ /* 0x000fe20003fa6270 */
[----:B------:R-:W-:Y:S01]  /*12f0*/  IMAD.WIDE.U32 R224, R224, c[0x0][0x1e8], R22 ;  /* 0x00007a00e0e07a25 */ /* 0x000fe200078e0016 */
[----:B------:R-:W-:Y:S01]  /*1300*/  P2R R15, PR, RZ, 0x4 ;  /* 0x00000004ff0f7803 */ /* 0x000fe20000000000 */
[----:B------:R1:W3:Y:S01]  /*1310*/  SHFL.IDX PT, R18, R3, RZ, 0x1c1f ;  /* 0x001c1fff03127589 */ /* 0x0002e200000e0000 */
[----:B------:R-:W-:Y:S01]  /*1320*/  LEA.HI.X R2, R10, c[0x0][0x164], R2, 0x1, P1 ;  /* 0x000059000a027a11 */ /* 0x000fe200008f0c02 */
[----:B------:R-:W-:Y:S01]  /*1330*/  IMAD.SHL.U32 R11, R97, 0x8, RZ ;  /* 0x00000008610b7824 */ /* 0x000fe200078e00ff */
[----:B------:R-:W-:-:S02]  /*1340*/  IADD3 R225, R225, UR6, RZ ;  /* 0x00000006e1e17c10 */ /* 0x000fc4000fffe0ff */
[----:B------:R-:W-:Y:S01]  /*1350*/  LOP3.LUT P1, RZ, R5, 0x2, RZ, 0xc0, !PT ;  /* 0x0000000205ff7812 */ /* 0x000fe2000782c0ff */
[----:B------:R1:W4:Y:S01]  /*1360*/  SHFL.IDX PT, R19, R2, RZ, 0x1c1f ;  /* 0x001c1fff02137589 */ /* 0x00032200000e0000 */
[----:B------:R-:W-:Y:S02]  /*1370*/  ISETP.GE.AND P3, PT, R11, c[0x0][0x198], PT ;  /* 0x000066000b007a0c */ /* 0x000fe40003f66270 */
[----:B--2---:R-:W-:Y:S01]  /*1380*/  @P0 SHF.R.S32.HI R21, RZ, 0x1f, R20 ;  /* 0x0000001fff150819 */ /* 0x004fe20000011414 */
[----:B------:R-:W-:Y:S01]  /*1390*/  @!P0 IMAD.MOV.U32 R21, RZ, RZ, R7 ;  /* 0x000000ffff158224 */ /* 0x000fe200078e0007 */
[----:B------:R-:W-:Y:S01]  /*13a0*/  LEA.HI R7, R9, R232, RZ, 0x1 ;  /* 0x000000e809077211 */ /* 0x000fe200078f08ff */
[----:B------:R-:W-:Y:S01]  /*13b0*/  @!P0 IMAD.MOV.U32 R20, RZ, RZ, R0 ;  /* 0x000000ffff148224 */ /* 0x000fe200078e0000 */
[----:B------:R-:W-:Y:S01]  /*13c0*/  ISETP.GE.AND P0, PT, R13, UR4, PT ;  /* 0x000000040d007c0c */ /* 0x000fe2000bf06270 */
[----:B------:R-:W-:Y:S01]  /*13d0*/  IMAD R229, R21, c[0x0][0x1f0], RZ ;  /* 0x00007c0015e57a24 */ /* 0x000fe200078e02ff */
[----:B------:R-:W-:Y:S01]  /*13e0*/  LOP3.LUT R7, R7, 0x7fffffe, RZ, 0xc0, !PT ;  /* 0x07fffffe07077812 */ /* 0x000fe200078ec0ff */
[----:B------:R-:W-:-:S02]  /*13f0*/  IMAD R227, R21, c[0x0][0x218], RZ ;  /* 0x0000860015e37a24 */ /* 0x000fc400078e02ff */
[----:B------:R-:W-:Y:S01]  /*1400*/  IMAD.MOV.U32 R0, RZ, RZ, 0x10 ;  /* 0x00000010ff007424 */ /* 0x000fe200078e00ff */
[----:B------:R-:W-:Y:S01]  /*1410*/  IADD3 R10, R232, -R7, RZ ;  /* 0x80000007e80a7210 */ /* 0x000fe20007ffe0ff */
[C---:B------:R-:W-:Y:S01]  /*1420*/  IMAD R229, R20.reuse, c[0x0][0x1f4], R229 ;  /* 0x00007d0014e57a24 */ /* 0x040fe200078e02e5 */
[----:B------:R-:W-:Y:S01]  /*1430*/  IADD3 R7, R11, 0x40, RZ ;  /* 0x000000400b077810 */ /* 0x000fe20007ffe0ff */
[----:B------:R-:W-:Y:S01]  /*1440*/  IMAD R227, R20, c[0x0][0x21c], R227 ;  /* 0x0000870014e37a24 */ /* 0x000fe200078e02e3 */
[----:B------:R-:W-:Y:S01]  /*1450*/  SEL R0, R0, 0xfffffff0, !P1 ;  /* 0xfffffff000007807 */ /* 0x000fe20004800000 */
[----:B------:R-:W-:Y:S01]  /*1460*/  IMAD R9, R95, 0x8, R10 ;  /* 0x000000085f097824 */ /* 0x000fe200078e020a */
[----:B------:R-:W-:Y:S01]  /*1470*/  ISETP.NE.AND P1, PT, R15, RZ, PT ;  /* 0x000000ff0f00720c */ /* 0x000fe20003f25270 */
[----:B------:R-:W-:Y:S01]  /*1480*/  IMAD.WIDE.U32 R224, R20, c[0x0][0x1f0], R224 ;  /* 0x00007c0014e07a25 */ /* 0x000fe200078e00e0 */
[----:B------:R-:W-:-:S03]  /*1490*/  ISETP.GE.AND P2, PT, R7, c[0x0][0x198], PT ;  /* 0x0000660007007a0c */ /* 0x000fc60003f46270 */
[----:B------:R-:W-:-:S04]  /*14a0*/  IMAD.WIDE.U32 R220, R20, c[0x0][0x218], R220 ;  /* 0x0000860014dc7a25 */ /* 0x000fc800078e00dc */
[----:B------:R-:W-:Y:S02]  /*14b0*/  IMAD.U32 R218, R9, 0x20, R218 ;  /* 0x0000002009da7824 */ /* 0x000fe400078e00da */
[----:B------:R-:W-:Y:S02]  /*14c0*/  IMAD.IADD R229, R225, 0x1, R229 ;  /* 0x00000001e1e57824 */ /* 0x000fe400078e02e5 */
[----:B------:R-:W-:Y:S01]  /*14d0*/  IMAD.IADD R227, R221, 0x1, R227 ;  /* 0x00000001dde37824 */ /* 0x000fe200078e02e3 */
[----:B------:R-:W-:Y:S05]  /*14e0*/  @P0 BRA `(.L_x_381) ;  /* 0x000000f000000947 */ /* 0x000fea0003800000 */
[----:B-1-34-:R-:W-:Y:S02]  /*14f0*/  SHF.R.S32.HI R9, RZ, 0x1f, R14 ;  /* 0x0000001fff097819 */ /* 0x01afe4000001140e */
[----:B------:R-:W-:Y:S02]  /*1500*/  SHF.R.S32.HI R10, RZ, 0x1f, R7 ;  /* 0x0000001fff0a7819 */ /* 0x000fe40000011407 */
[----:B------:R-:W-:Y:S02]  /*1510*/  LEA.HI R9, R9, R14, RZ, 0x3 ;  /* 0x0000000e09097211 */ /* 0x000fe400078f18ff */
[----:B------:R-:W-:Y:S01]  /*1520*/  LEA.HI R10, R10, R7, RZ, 0x3 ;  /* 0x000000070a0a7211 */ /* 0x000fe200078f18ff */
[----:B------:R-:W-:Y:S01]  /*1530*/  IMAD.SHL.U32 R7, R218, 0x2, RZ ;  /* 0x00000002da077824 */ /* 0x000fe200078e00ff */
[----:B------:R-:W-:-:S02]  /*1540*/  LEA R20, P0, R11, R18, 0x1 ;  /* 0x000000120b147211 */ /* 0x000fc400078008ff */
[----:B------:R-:W-:Y:S02]  /*1550*/  LOP3.LUT R9, R9, 0xfffffff8, RZ, 0xc0, !PT ;  /* 0xfffffff809097812 */ /* 0x000fe400078ec0ff */
[----:B------:R-:W-:Y:S02]  /*1560*/  LOP3.LUT R10, R10, 0xfffffff8, RZ, 0xc0, !PT ;  /* 0xfffffff80a0a7812 */ /* 0x000fe400078ec0ff */
[----:B------:R-:W-:Y:S01]  /*1570*/  LEA.HI.X R21, R11, R19, R17, 0x1, P0 ;  /* 0x000000130b157211 */ /* 0x000fe200000f0c11 */
[----:B------:R-:W-:-:S04]  /*1580*/  IMAD.WIDE R22, R9, 0x2, R18 ;  /* 0x0000000209167825 */ /* 0x000fc800078e0212 */
[----:B------:R-:W-:Y:S01]  /*1590*/  IMAD.WIDE R18, R10, 0x2, R18 ;  /* 0x000000020a127825 */ /* 0x000fe200078e0212 */
[----:B------:R-:W-:Y:S01]  /*15a0*/  @!PT LDS RZ, [RZ] ;  /* 0x00000000fffff984 */ /* 0x000fe20000000800 */
[----:B------:R1:W-:Y:S04]  /*15b0*/  LDGSTS.E.BYPASS.LTC128B.128 [R7+0x4900], [R20.64], !P3 ;  /* 0x0490000014077fae */ /* 0x0003e8000d901d4a */
[----:B------:R1:W-:Y:S04]  /*15c0*/  LDGSTS.E.BYPASS.LTC128B.128 [R7+0x6900], [R22.64], !P1 ;  /* 0x0690000016077fae */ /* 0x0003e8000c901d4a */
[----:B------:R1:W-:Y:S02]  /*15d0*/  LDGSTS.E.BYPASS.LTC128B.128 [R7+0x8900], [R18.64], !P2 ;  /* 0x0890000012077fae */ /* 0x0003e4000d101d4a */
.L_x_381:
[----:B-1-34-:R-:W-:Y:S05]  /*15e0*/  BSYNC B0 ;  /* 0x0000000000007941 */ /* 0x01afea0003800000 */
.L_x_380:
[----:B------:R-:W-:Y:S01]  /*15f0*/  IADD3 R7, R13, 0x20, RZ ;  /* 0x000000200d077810 */ /* 0x000fe20007ffe0ff */
[----:B------:R1:W2:Y:S01]  /*1600*/  SHFL.IDX PT, R19, R2, 0x1, 0x1c1f ;  /* 0x003c1f0002137f89 */ /* 0x0002a200000e0000 */
[----:B------:R-:W-:Y:S02]  /*1610*/  BSSY B0, `(.L_x_382) ;  /* 0x0000014000007945 */ /* 0x000fe40003800000 */
[----:B------:R-:W-:Y:S01]  /*1620*/  ISETP.GE.AND P0, PT, R7, UR4, PT ;  /* 0x0000000407007c0c */ /* 0x000fe2000bf06270 */
[----:B------:R1:W3:-:S12]  /*1630*/  SHFL.IDX PT, R18, R3, 0x1, 0x1c1f ;  /* 0x003c1f0003127f89 */ /* 0x0002d800000e0000 */
[----:B------:R-:W-:Y:S05]  /*1640*/  @P0 BRA `(.L_x_383) ;  /* 0x0000010000000947 */ /* 0x000fea0003800000 */
[----:B------:R-:W-:Y:S02]  /*1650*/  IADD3 R10, R11, 0x40, RZ ;  /* 0x000000400b0a7810 */ /* 0x000fe40007ffe0ff */
[----:B------:R-:W-:Y:S02]  /*1660*/  SHF.R.S32.HI R9, RZ, 0x1f, R14 ;  /* 0x0000001fff097819 */ /* 0x000fe4000001140e */
[----:B------:R-:W-:Y:S02]  /*1670*/  SHF.R.S32.HI R7, RZ, 0x1f, R10 ;  /* 0x0000001fff077819 */ /* 0x000fe4000001140a */
[----:B------:R-:W-:Y:S02]  /*1680*/  LEA.HI R9, R9, R14, RZ, 0x3 ;  /* 0x0000000e09097211 */ /* 0x000fe400078f18ff */
[----:B------:R-:W-:Y:S01]  /*1690*/  LEA.HI R7, R7, R10, RZ, 0x3 ;  /* 0x0000000a07077211 */ /* 0x000fe200078f18ff */
[----:B------:R-:W-:Y:S01]  /*16a0*/  IMAD.SHL.U32 R10, R218, 0x2, RZ ;  /* 0x00000002da0a7824 */ /* 0x000fe200078e00ff */
[----:B---3--:R-:W-:-:S02]  /*16b0*/  LEA R20, P0, R11, R18, 0x1 ;  /* 0x000000120b147211 */ /* 0x008fc400078008ff */
[----:B------:R-:W-:Y:S02]  /*16c0*/  LOP3.LUT R9, R9, 0xfffffff8, RZ, 0xc0, !PT ;  /* 0xfffffff809097812 */ /* 0x000fe400078ec0ff */
[----:B------:R-:W-:Y:S02]  /*16d0*/  LOP3.LUT R7, R7, 0xfffffff8, RZ, 0xc0, !PT ;  /* 0xfffffff807077812 */ /* 0x000fe400078ec0ff */
[----:B--2---:R-:W-:Y:S01]  /*16e0*/  LEA.HI.X R21, R11, R19, R17, 0x1, P0 ;  /* 0x000000130b157211 */ /* 0x004fe200000f0c11 */
[----:B------:R-:W-:-:S04]  /*16f0*/  IMAD.WIDE R22, R9, 0x2, R18 ;  /* 0x0000000209167825 */ /* 0x000fc800078e0212 */
[----:B------:R-:W-:Y:S01]  /*1700*/  IMAD.WIDE R18, R7, 0x2, R18 ;  /* 0x0000000207127825 */ /* 0x000fe200078e0212 */
[----:B------:R-:W-:Y:S01]  /*1710*/  @!PT LDS RZ, [RZ] ;  /* 0x00000000fffff984 */ /* 0x000fe20000000800 */
[----:B------:R2:W-:Y:S04]  /*1720*/  LDGSTS.E.BYPASS.LTC128B.128 [R10+0x5100], [R20.64], !P3 ;  /* 0x05100000140a7fae */ /* 0x0005e8000d901d4a */
[----:B------:R2:W-:Y:S04]  /*1730*/  LDGSTS.E.BYPASS.LTC128B.128 [R10+0x7100], [R22.64], !P1 ;  /* 0x07100000160a7fae */ /* 0x0005e8000c901d4a */
[----:B------:R2:W-:Y:S02]  /*1740*/  LDGSTS.E.BYPASS.LTC128B.128 [R10+0x9100], [R18.64], !P2 ;  /* 0x09100000120a7fae */ /* 0x0005e4000d101d4a */
.L_x_383:
[----:B------:R-:W-:Y:S05]  /*1750*/  BSYNC B0 ;  /* 0x0000000000007941 */ /* 0x000fea0003800000 */
.L_x_382:
[----:B------:R-:W-:Y:S01]  /*1760*/  IADD3 R7, R13, 0x40, RZ ;  /* 0x000000400d077810 */ /* 0x000fe20007ffe0ff */
[----:B--2---:R2:W4:Y:S01]  /*1770*/  SHFL.IDX PT, R19, R2, 0x2, 0x1c1f ;  /* 0x005c1f0002137f89 */ /* 0x00452200000e0000 */
[----:B------:R-:W-:Y:S02]  /*1780*/  BSSY B0, `(.L_x_384) ;  /* 0x0000014000007945 */ /* 0x000fe40003800000 */
[----:B------:R-:W-:Y:S01]  /*1790*/  ISETP.GE.AND P0, PT, R7, UR4, PT ;  /* 0x0000000407007c0c */ /* 0x000fe2000bf06270 */
[----:B---3--:R2:W3:-:S12]  /*17a0*/  SHFL.IDX PT, R18, R3, 0x2, 0x1c1f ;  /* 0x005c1f0003127f89 */ /* 0x0084d800000e0000 */
        /* <DEDUP_REMOVED lines=10> */
[----:B----4-:R-:W-:Y:S01]  /*1850*/  LEA.HI.X R21, R11, R19, R17, 0x1, P0 ;  /* 0x000000130b157211 */ /* 0x010fe200000f0c11 */
[----:B------:R-:W-:-:S04]  /*1860*/  IMAD.WIDE R22, R9, 0x2, R18 ;  /* 0x0000000209167825 */ /* 0x000fc800078e0212 */
[----:B------:R-:W-:Y:S01]  /*1870*/  IMAD.WIDE R18, R7, 0x2, R18 ;  /* 0x0000000207127825 */ /* 0x000fe200078e0212 */
[----:B------:R-:W-:Y:S01]  /*1880*/  @!PT LDS RZ, [RZ] ;  /* 0x00000000fffff984 */ /* 0x000fe20000000800 */
[----:B------:R3:W-:Y:S04]  /*1890*/  LDGSTS.E.BYPASS.LTC128B.128 [R10+0x5900], [R20.64], !P3 ;  /* 0x05900000140a7fae */ /* 0x0007e8000d901d4a */
[----:B------:R3:W-:Y:S04]  /*18a0*/  LDGSTS.E.BYPASS.LTC128B.128 [R10+0x7900], [R22.64], !P1 ;  /* 0x07900000160a7fae */ /* 0x0007e8000c901d4a */
[----:B------:R3:W-:Y:S02]  /*18b0*/  LDGSTS.E.BYPASS.LTC128B.128 [R10+0x9900], [R18.64], !P2 ;  /* 0x09900000120a7fae */ /* 0x0007e4000d101d4a */
.L_x_385:
[----:B------:R-:W-:Y:S05]  /*18c0*/  BSYNC B0 ;  /* 0x0000000000007941 */ /* 0x000fea0003800000 */
.L_x_384:
[----:B---3--:R3:W5:Y:S01]  /*18d0*/  SHFL.IDX PT, R18, R3, 0x3, 0x1c1f ;  /* 0x007c1f0003127f89 */ /* 0x00876200000e0000 */
[----:B------:R-:W-:Y:S01]  /*18e0*/  IADD3 R13, R13, 0x60, RZ ;  /* 0x000000600d0d7810 */ /* 0x000fe20007ffe0ff */
[----:B------:R-:W-:Y:S01]  /*18f0*/  IMAD.MOV.U32 R99, RZ, RZ, 0x30 ;  /* 0x00000030ff637424 */ /* 0x000fe200078e00ff */
[----:B------:R-:W-:Y:S01]  /*1900*/  UMOV UR6, 0x5 ;  /* 0x0000000500067882 */ /* 0x000fe20000000000 */
[----:B----4-:R-:W4:Y:S01]  /*1910*/  SHFL.IDX PT, R19, R2, 0x3, 0x1c1f ;  /* 0x007c1f0002137f89 */ /* 0x010f2200000e0000 */
[----:B------:R-:W-:Y:S01]  /*1920*/  ISETP.GE.AND P1, PT, R13, UR4, PT ;  /* 0x000000040d007c0c */ /* 0x000fe2000bf26270 */
[----:B------:R-:W-:Y:S01]  /*1930*/  IMAD R94, R148, -0x30, R99 ;  /* 0xffffffd0945e7824 */ /* 0x000fe200078e0263 */
[----:B------:R-:W-:Y:S01]  /*1940*/  ULDC.64 UR4, c[0x0][0x1e0] ;  /* 0x0000780000047ab9 */ /* 0x000fe20000000a00 */
[----:B------:R-:W-:Y:S01]  /*1950*/  IMAD.SHL.U32 R218, R218, 0x2, RZ ;  /* 0x00000002dada7824 */ /* 0x000fe200078e00ff */
[----:B------:R-:W-:Y:S01]  /*1960*/  USHF.L.U32 UR7, UR4, 0x5, URZ ;  /* 0x0000000504077899 */ /* 0x000fe2000800063f */
[----:B------:R-:W-:Y:S01]  /*1970*/  IMAD.MOV.U32 R228, RZ, RZ, R224 ;  /* 0x000000ffffe47224 */ /* 0x000fe200078e00e0 */
[----:B------:R-:W-:Y:S01]  /*1980*/  IADD3 R92, R94, c[0x0][0x1d0], RZ ;  /* 0x000074005e5c7a10 */ /* 0x000fe20007ffe0ff */
[----:B------:R-:W-:Y:S01]  /*1990*/  USHF.L.U64.HI UR6, UR4, UR6, UR5 ;  /* 0x0000000604067299 */ /* 0x000fe20008010205 */
[----:B------:R-:W-:Y:S01]  /*19a0*/  IMAD.SHL.U32 R4, R4, 0x8, RZ ;  /* 0x0000000804047824 */ /* 0x000fe200078e00ff */
[----:B------:R-:W-:Y:S01]  /*19b0*/  LOP3.LUT R101, R101, 0x7fffffe, RZ, 0xc0, !PT ;  /* 0x07fffffe65657812 */ /* 0x000fe200078ec0ff */
[----:B------:R-:W-:Y:S01]  /*19c0*/  IMAD.MOV.U32 R226, RZ, RZ, R220 ;  /* 0x000000ffffe27224 */ /* 0x000fe200078e00dc */
[----:B------:R-:W-:-:S02]  /*19d0*/  SEL R73, RZ, 0x1, P6 ;  /* 0x00000001ff497807 */ /* 0x000fc40003000000 */
[----:B------:R-:W-:Y:S01]  /*19e0*/  @!P1 SHF.R.S32.HI R9, RZ, 0x1f, R14 ;  /* 0x0000001fff099819 */ /* 0x000fe2000001140e */
[----:B------:R-:W-:Y:S01]  /*19f0*/  IMAD.IADD R101, R6, 0x1, -R101 ;  /* 0x0000000106657824 */ /* 0x000fe200078e0a65 */
[----:B------:R-:W-:Y:S02]  /*1a00*/  @!P1 IADD3 R10, R11, 0x40, RZ ;  /* 0x000000400b0a9810 */ /* 0x000fe40007ffe0ff */
[----:B------:R-:W-:Y:S01]  /*1a10*/  @!P1 LEA.HI R9, R9, R14, RZ, 0x3 ;  /* 0x0000000e09099211 */ /* 0x000fe200078f18ff */
[----:B-123--:R-:W-:Y:S01]  /*1a20*/  IMAD R3, R99, c[0x0][0x1e4], RZ ;  /* 0x0000790063037a24 */ /* 0x00efe200078e02ff */
[----:B-----5:R-:W-:Y:S01]  /*1a30*/  @!P1 LEA R16, P0, R11, R18, 0x1 ;  /* 0x000000120b109211 */ /* 0x020fe200078008ff */
[----:B------:R-:W-:Y:S01]  /*1a40*/  IMAD.WIDE.U32 R98, R99, c[0x0][0x1e0], RZ ;  /* 0x0000780063627a25 */ /* 0x000fe200078e00ff */
[----:B------:R-:W-:Y:S02]  /*1a50*/  @!P1 SHF.R.S32.HI R7, RZ, 0x1f, R10 ;  /* 0x0000001fff079819 */ /* 0x000fe4000001140a */
[----:B----4-:R-:W-:Y:S01]  /*1a60*/  @!P1 LEA.HI.X R17, R11, R19, R17, 0x1, P0 ;  /* 0x000000130b119211 */ /* 0x010fe200000f0c11 */
[----:B------:R-:W-:Y:S01]  /*1a70*/  IMAD.IADD R3, R99, 0x1, R3 ;  /* 0x0000000163037824 */ /* 0x000fe200078e0203 */
[----:B------:R-:W-:-:S02]  /*1a80*/  @!P1 LOP3.LUT R9, R9, 0xfffffff8, RZ, 0xc0, !PT ;  /* 0xfffffff809099812 */ /* 0x000fc400078ec0ff */
[----:B------:R-:W-:Y:S01]  /*1a90*/  ISETP.NE.AND P0, PT, R15, RZ, PT ;  /* 0x000000ff0f00720c */ /* 0x000fe20003f05270 */
[----:B------:R-:W-:Y:S01]  /*1aa0*/  @!PT LDS RZ, [RZ] ;  /* 0x00000000fffff984 */ /* 0x000fe20000000800 */
[----:B------:R1:W-:Y:S01]  /*1ab0*/  @!P1 LDGSTS.E.BYPASS.LTC128B.128 [R218+0x6100], [R16.64], !P3 ;  /* 0x0610000010da9fae */ /* 0x0003e2000d901d4a */
[----:B------:R-:W-:Y:S01]  /*1ac0*/  @!P1 LEA.HI R7, R7, R10, RZ, 0x3 ;  /* 0x0000000a07079211 */ /* 0x000fe200078f18ff */
[----:B------:R-:W-:Y:S01]  /*1ad0*/  @!P1 IMAD.WIDE R14, R9, 0x2, R18 ;  /* 0x00000002090e9825 */ /* 0x000fe200078e0212 */
[----:B------:R-:W-:Y:S02]  /*1ae0*/  IMNMX R9, R92, 0x30, PT ;  /* 0x000000305c097817 */ /* 0x000fe40003800200 */
[----:B------:R-:W-:Y:S02]  /*1af0*/  @!P1 LOP3.LUT R7, R7, 0xfffffff8, RZ, 0xc0, !PT ;  /* 0xfffffff807079812 */ /* 0x000fe400078ec0ff */
[----:B------:R-:W-:Y:S01]  /*1b00*/  IADD3 R2, R148, -0x1, RZ ;  /* 0xffffffff94027810 */ /* 0x000fe20007ffe0ff */
[----:B------:R-:W-:Y:S01]  /*1b10*/  IMAD.IADD R9, R9, 0x1, -R232 ;  /* 0x0000000109097824 */ /* 0x000fe200078e0ae8 */
[----:B------:R-:W-:Y:S01]  /*1b20*/  SEL R54, RZ, 0x2, P5 ;  /* 0x00000002ff367807 */ /* 0x000fe20002800000 */
[----:B------:R-:W-:Y:S01]  /*1b30*/  @!P1 IMAD.WIDE R20, R7, 0x2, R18 ;  /* 0x0000000207149825 */ /* 0x000fe200078e0212 */
[----:B------:R-:W-:Y:S01]  /*1b40*/  SEL R76, RZ, 0x4, P4 ;  /* 0x00000004ff4c7807 */ /* 0x000fe20002000000 */
[----:B------:R2:W-:Y:S01]  /*1b50*/  @!P1 LDGSTS.E.BYPASS.LTC128B.128 [R218+0x8100], [R14.64], !P0 ;  /* 0x081000000eda9fae */ /* 0x0005e2000c101d4a */
[----:B------:R-:W-:Y:S01]  /*1b60*/  ISETP.GE.AND P3, PT, R9, 0x1, PT ;  /* 0x000000010900780c */ /* 0x000fe20003f66270 */
[----:B------:R-:W-:Y:S01]  /*1b70*/  IMAD R10, R3, R2, RZ ;  /* 0x00000002030a7224 */ /* 0x000fe200078e02ff */
[----:B------:R-:W-:Y:S01]  /*1b80*/  ISETP.GE.AND P0, PT, R9, 0x21, PT ;  /* 0x000000210900780c */ /* 0x000fe20003f06270 */
[----:B------:R3:W-:Y:S01]  /*1b90*/  @!P1 LDGSTS.E.BYPASS.LTC128B.128 [R218+0xa100], [R20.64], !P2 ;  /* 0x0a10000014da9fae */ /* 0x0007e2000d101d4a */
[----:B------:R-:W-:Y:S01]  /*1ba0*/  SHF.R.S32.HI R9, RZ, 0x1f, R2 ;  /* 0x0000001fff097819 */ /* 0x000fe20000011402 */
[----:B------:R-:W-:Y:S01]  /*1bb0*/  IMAD.WIDE.U32 R78, R2, c[0x0][0x208], RZ ;  /* 0x00008200024e7a25 */ /* 0x000fe200078e00ff */
[----:B------:R-:W-:Y:S01]  /*1bc0*/  IADD3 R72, R94, c[0x0][0x1d0], -R232 ;  /* 0x000074005e487a10 */ /* 0x000fe20007ffe8e8 */
[----:B------:R-:W0:Y:S02]  /*1bd0*/  LDGDEPBAR ;  /* 0x00000000000079af */ /* 0x000e240000000000 */
[C---:B------:R-:W-:Y:S01]  /*1be0*/  IMAD R7, R9.reuse, R98, R10 ;  /* 0x0000006209077224 */ /* 0x040fe200078e020a */
[----:B------:R-:W-:Y:S01]  /*1bf0*/  LOP3.LUT R10, R8, 0xfffffff8, RZ, 0xc0, !PT ;  /* 0xfffffff8080a7812 */ /* 0x000fe200078ec0ff */
[----:B------:R-:W-:-:S02]  /*1c00*/  IMAD R53, R9, c[0x0][0x208], RZ ;  /* 0x0000820009357a24 */ /* 0x000fc400078e02ff */
[----:B------:R-:W-:Y:S01]  /*1c10*/  IMAD.IADD R73, R54, 0x1, R73 ;  /* 0x0000000136497824 */ /* 0x000fe200078e0249 */
[----:B-1----:R-:W-:Y:S01]  /*1c20*/  SHF.R.S32.HI R17, RZ, 0x4, R12 ;  /* 0x00000004ff117819 */ /* 0x002fe2000001140c */
[----:B------:R-:W-:Y:S02]  /*1c30*/  IMAD.IADD R13, R93, 0x1, -R10 ;  /* 0x000000015d0d7824 */ /* 0x000fe400078e0a0a */
[----:B------:R-:W-:Y:S01]  /*1c40*/  IMAD R53, R2, c[0x0][0x20c], R53 ;  /* 0x0000830002357a24 */ /* 0x000fe200078e0235 */
[----:B------:R-:W-:Y:S01]  /*1c50*/  LEA.HI R12, R12, R17, RZ, 0x1 ;  /* 0x000000110c0c7211 */ /* 0x000fe200078f08ff */
[----:B------:R-:W-:Y:S01]  /*1c60*/  IMAD.IADD R76, R76, 0x1, R73 ;  /* 0x000000014c4c7824 */ /* 0x000fe200078e0249 */
[----:B------:R-:W-:Y:S01]  /*1c70*/  LEA.HI R11, R13, R13, RZ, 0x1 ;  /* 0x0000000d0d0b7211 */ /* 0x000fe200078f08ff */
[----:B------:R-:W-:Y:S01]  /*1c80*/  IMAD.IADD R53, R79, 0x1, R53 ;  /* 0x000000014f357824 */ /* 0x000fe200078e0235 */
[----:B------:R-:W-:Y:S01]  /*1c90*/  LOP3.LUT R12, R12, 0xfffffffe, RZ, 0xc0, !PT ;  /* 0xfffffffe0c0c7812 */ /* 0x000fe200078ec0ff */
[----:B------:R-:W-:Y:S01]  /*1ca0*/  IMAD.WIDE.U32 R78, R78, 0x30, R226 ;  /* 0x000000304e4e7825 */ /* 0x000fe200078e00e2 */
[----:B------:R-:W-:-:S03]  /*1cb0*/  LOP3.LUT R10, R11, 0x3fffffe, RZ, 0xc0, !PT ;  /* 0x03fffffe0b0a7812 */ /* 0x000fc600078ec0ff */
[----:B--2---:R-:W-:-:S04]  /*1cc0*/  IMAD.WIDE.U32 R14, R2, R98, R228 ;  /* 0x00000062020e7225 */ /* 0x004fc800078e00e4 */
[----:B------:R-:W-:Y:S01]  /*1cd0*/  IMAD.IADD R7, R15, 0x1, R7 ;  /* 0x000000010f077824 */ /* 0x000fe200078e0207 */
[----:B------:R-:W-:Y:S01]  /*1ce0*/  BAR.SYNC.DEFER_BLOCKING 0x0 ;  /* 0x0000000000007b1d */ /* 0x000fe20000010000 */
[C---:B------:R-:W-:Y:S01]  /*1cf0*/  @P3 LEA R18, P2, R14.reuse, c[0x0][0x1c8], 0x1 ;  /* 0x000072000e123a11 */ /* 0x040fe200078408ff */
[----:B------:R-:W-:Y:S01]  /*1d00*/  IMAD.IADD R12, R17, 0x1, -R12 ;  /* 0x00000001110c7824 */ /* 0x000fe200078e0a0c */
[C---:B------:R-:W-:Y:S01]  /*1d10*/  @P0 IADD3 R8, P1, R14.reuse, UR7, RZ ;  /* 0x000000070e080c10 */ /* 0x040fe2000ff3e0ff */
[----:B------:R-:W-:Y:S01]  /*1d20*/  IMAD.IADD R13, R13, 0x1, -R10 ;  /* 0x000000010d0d7824 */ /* 0x000fe200078e0a0a */
[----:B------:R-:W-:Y:S01]  /*1d30*/  @P3 LEA.HI.X R19, R14, c[0x0][0x1cc], R7, 0x1, P2 ;  /* 0x000073000e133a11 */ /* 0x000fe200010f0c07 */
[C---:B------:R-:W-:Y:S01]  /*1d40*/  IMAD.SHL.U32 R100, R12.reuse, 0x8, RZ ;  /* 0x000000080c647824 */ /* 0x040fe200078e00ff */
[----:B------:R-:W-:Y:S01]  /*1d50*/  @P0 IADD3.X R7, R7, UR6, RZ, P1, !PT ;  /* 0x0000000607070c10 */ /* 0x000fe20008ffe4ff */
[----:B------:R-:W-:Y:S01]  /*1d60*/  IMAD R13, R12, 0x8, R13 ;  /* 0x000000080c0d7824 */ /* 0x000fe200078e020d */
[----:B------:R-:W-:Y:S01]  /*1d70*/  @P0 LEA R16, P1, R8, c[0x0][0x1c8], 0x1 ;  /* 0x0000720008100a11 */ /* 0x000fe200078208ff */
[----:B------:R-:W-:Y:S01]  /*1d80*/  IMAD R53, R53, 0x30, RZ ;  /* 0x0000003035357824 */ /* 0x000fe200078e02ff */
[----:B------:R-:W-:-:S02]  /*1d90*/  SHF.R.S32.HI R15, RZ, 0x1f, R6 ;  /* 0x0000001fff0f7819 */ /* 0x000fc40000011406 */
[----:B------:R-:W-:Y:S01]  /*1da0*/  @P0 LEA.HI.X R17, R8, c[0x0][0x1cc], R7, 0x1, P1 ;  /* 0x0000730008110a11 */ /* 0x000fe200008f0c07 */
[----:B------:R-:W-:Y:S01]  /*1db0*/  IMAD.SHL.U32 R7, R5, 0x40, RZ ;  /* 0x0000004005077824 */ /* 0x000fe200078e00ff */
[----:B------:R-:W-:Y:S01]  /*1dc0*/  SHF.R.S32.HI R8, RZ, 0x1, R11 ;  /* 0x00000001ff087819 */ /* 0x000fe2000001140b */
[----:B------:R-:W-:Y:S01]  /*1dd0*/  IMAD.IADD R52, R79, 0x1, R53 ;  /* 0x000000014f347824 */ /* 0x000fe200078e0235 */
[----:B------:R-:W-:Y:S02]  /*1de0*/  LEA.HI R15, R15, R6, RZ, 0x3 ;  /* 0x000000060f0f7211 */ /* 0x000fe400078f18ff */
[----:B------:R-:W-:Y:S01]  /*1df0*/  LOP3.LUT R7, R7, 0xc0, RZ, 0xc0, !PT ;  /* 0x000000c007077812 */ /* 0x000fe200078ec0ff */
[----:B------:R-:W-:Y:S01]  /*1e00*/  IMAD.SHL.U32 R5, R8, 0x40, RZ ;  /* 0x0000004008057824 */ /* 0x000fe200078e00ff */
[----:B------:R-:W-:Y:S01]  /*1e10*/  LOP3.LUT P1, RZ, R76, 0x1, RZ, 0xc0, !PT ;  /* 0x000000014cff7812 */ /* 0x000fe2000782c0ff */
[----:B------:R-:W-:Y:S01]  /*1e20*/  IMAD.SHL.U32 R15, R15, 0x20, RZ ;  /* 0x000000200f0f7824 */ /* 0x000fe200078e00ff */
[----:B------:R-:W-:Y:S01]  /*1e30*/  LOP3.LUT R100, R7, 0x8, R100, 0xf8, !PT ;  /* 0x0000000807647812 */ /* 0x000fe200078ef864 */
[----:B------:R-:W-:Y:S01]  /*1e40*/  @!PT LDS RZ, [RZ] ;  /* 0x00000000fffff984 */ /* 0x000fe20000000800 */
[----:B------:R-:W-:Y:S01]  /*1e50*/  @!PT LDS RZ, [RZ] ;  /* 0x00000000fffff984 */ /* 0x000fe20000000800 */
[----:B------:R-:W-:Y:S01]  /*1e60*/  @!PT LDS RZ, [RZ] ;  /* 0x00000000fffff984 */ /* 0x000fe20000000800 */
[----:B------:R1:W-:Y:S01]  /*1e70*/  @P3 LDGSTS.E.BYPASS.LTC128B.128 [R218+0x2500], [R18.64], !P6 ;  /* 0x0250000012da3fae */ /* 0x0003e2000f101d4a */
[----:B------:R-:W-:-:S02]  /*1e80*/  LOP3.LUT R5, R5, 0xc0, RZ, 0xc0, !PT ;  /* 0x000000c005057812 */ /* 0x000fc400078ec0ff */
[----:B------:R-:W-:Y:S01]  /*1e90*/  LOP3.LUT R102, R15, 0xffffff00, RZ, 0xc0, !PT ;  /* 0xffffff000f667812 */ /* 0x000fe200078ec0ff */
[----:B------:R1:W-:Y:S01]  /*1ea0*/  @P3 LDGSTS.E.BYPASS.LTC128B.128 [R218+0x3100], [R18.64+0x40], !P5 ;  /* 0x0310004012da3fae */ /* 0x0003e2000e901d4a */
[----:B------:R-:W-:Y:S02]  /*1eb0*/  LOP3.LUT R4, R5, 0x8, R4, 0xf8, !PT ;  /* 0x0000000805047812 */ /* 0x000fe400078ef804 */
[----:B------:R-:W-:Y:S01]  /*1ec0*/  SHF.R.U32.HI R7, RZ, 0x3, R7 ;  /* 0x00000003ff077819 */ /* 0x000fe20000011607 */
[----:B------:R1:W-:Y:S01]  /*1ed0*/  @P3 LDGSTS.E.BYPASS.LTC128B.128 [R218+0x3d00], [R18.64+0x80], !P4 ;  /* 0x03d0008012da3fae */ /* 0x0003e2000e101d4a */
[----:B------:R-:W-:Y:S01]  /*1ee0*/  SHF.R.U32.HI R5, RZ, 0x3, R5 ;  /* 0x00000003ff057819 */ /* 0x000fe20000011605 */
[----:B------:R-:W-:Y:S01]  /*1ef0*/  IMAD R6, R95, 0x200, R102 ;  /* 0x000002005f067824 */ /* 0x000fe200078e0266 */
[----:B------:R-:W-:Y:S01]  /*1f00*/  LOP3.LUT R100, R100, R7, RZ, 0x3c, !PT ;  /* 0x0000000764647212 */ /* 0x000fe200078e3cff */
[----:B------:R1:W-:Y:S01]  /*1f10*/  @P0 LDGSTS.E.BYPASS.LTC128B.128 [R218+0x2d00], [R16.64], !P6 ;  /* 0x02d0000010da0fae */ /* 0x0003e2000f101d4a */
[----:B------:R-:W-:Y:S01]  /*1f20*/  LOP3.LUT R4, R4, R5, RZ, 0x3c, !PT ;  /* 0x0000000504047212 */ /* 0x000fe200078e3cff */
[----:B------:R-:W-:Y:S01]  /*1f30*/  IMAD R217, R101, 0x20, R6 ;  /* 0x0000002065d97824 */ /* 0x000fe200078e0206 */
[----:B------:R-:W-:Y:S01]  /*1f40*/  ISETP.GT.AND P3, PT, R93, 0x3f, PT ;  /* 0x0000003f5d00780c */ /* 0x000fe20003f64270 */
[----:B------:R1:W-:Y:S01]  /*1f50*/  @P0 LDGSTS.E.BYPASS.LTC128B.128 [R218+0x3900], [R16.64+0x40], !P5 ;  /* 0x0390004010da0fae */ /* 0x0003e2000e901d4a */
[----:B------:R-:W-:Y:S01]  /*1f60*/  ISETP.LT.OR P1, PT, R72, 0x1, !P1 ;  /* 0x000000014800780c */ /* 0x000fe20004f21670 */
[----:B------:R-:W-:Y:S01]  /*1f70*/  IMAD.IADD R217, R100, 0x1, R217 ;  /* 0x0000000164d97824 */ /* 0x000fe200078e02d9 */
[----:B------:R-:W-:Y:S01]  /*1f80*/  LOP3.LUT P2, RZ, R76, 0x4, RZ, 0xc0, !PT ;  /* 0x000000044cff7812 */ /* 0x000fe2000784c0ff */
[----:B------:R1:W-:Y:S01]  /*1f90*/  @P0 LDGSTS.E.BYPASS.LTC128B.128 [R218+0x4500], [R16.64+0x80], !P4 ;  /* 0x0450008010da0fae */ /* 0x0003e2000e101d4a */
[----:B------:R-:W-:Y:S01]  /*1fa0*/  IMAD.U32 R216, R13, 0x20, R4 ;  /* 0x000000200dd87824 */ /* 0x000fe200078e0004 */
[----:B------:R-:W-:Y:S01]  /*1fb0*/  LOP3.LUT P0, RZ, R8, 0x2, RZ, 0xc0, !PT ;  /* 0x0000000208ff7812 */ /* 0x000fe2000780c0ff */
[----:B------:R-:W-:Y:S01]  /*1fc0*/  IMAD.SHL.U32 R217, R217, 0x2, RZ ;  /* 0x00000002d9d97824 */ /* 0x000fe200078e00ff */
[----:B------:R-:W0:Y:S01]  /*1fd0*/  LDGDEPBAR ;  /* 0x00000000000079af */ /* 0x000e220000000000 */
[----:B------:R-:W-:Y:S01]  /*1fe0*/  IMAD.SHL.U32 R216, R216, 0x2, RZ ;  /* 0x00000002d8d87824 */ /* 0x000fe200078e00ff */
[----:B------:R-:W-:Y:S01]  /*1ff0*/  ISETP.LT.OR P2, PT, R72, 0x1, !P2 ;  /* 0x000000014800780c */ /* 0x000fe20005741670 */
[----:B------:R-:W-:-:S02]  /*2000*/  IMAD R213, R0, 0x2, R217 ;  /* 0x0000000200d57824 */ /* 0x000fc400078e02d9 */
[----:B------:R-:W-:Y:S01]  /*2010*/  @!P3 IMAD.MOV.U32 R79, RZ, RZ, c[0x0][0x208] ;  /* 0x00008200ff4fb624 */ /* 0x000fe200078e00ff */
[C---:B------:R-:W-:Y:S01]  /*2020*/  IADD3 R8, R216.reuse, 0x2500, RZ ;  /* 0x00002500d8087810 */ /* 0x040fe20007ffe0ff */
[----:B------:R-:W-:Y:S01]  /*2030*/  @!P3 IMAD.MOV.U32 R77, RZ, RZ, c[0x0][0x20c] ;  /* 0x00008300ff4db624 */ /* 0x000fe200078e00ff */
[----:B------:R-:W-:Y:S01]  /*2040*/  IADD3 R215, R216, 0x2520, RZ ;  /* 0x00002520d8d77810 */ /* 0x000fe20007ffe0ff */
[----:B------:R-:W-:Y:S02]  /*2050*/  IMAD R101, R101, 0x20, R102 ;  /* 0x0000002065657824 */ /* 0x000fe400078e0266 */
[----:B------:R-:W-:Y:S02]  /*2060*/  @P0 IADD3 R215, R8, -0x20, RZ ;  /* 0xffffffe008d70810 */ /* 0x000fe40007ffe0ff */
[----:B------:R-:W-:Y:S02]  /*2070*/  LEA R74, P0, R78, c[0x0][0x1f8], 0x1 ;  /* 0x00007e004e4a7a11 */ /* 0x000fe400078008ff */
[----:B------:R-:W-:-:S02]  /*2080*/  IADD3 R211, R215, 0x400, RZ ;  /* 0x00000400d7d37810 */ /* 0x000fc40007ffe0ff */
[----:B------:R-:W-:Y:S02]  /*2090*/  LEA.HI.X R75, R78, c[0x0][0x1fc], R52, 0x1, P0 ;  /* 0x00007f004e4b7a11 */ /* 0x000fe400000f0c34 */
[----:B------:R-:W-:Y:S02]  /*20a0*/  @!P3 LEA R104, P0, R79, R74, 0x6 ;  /* 0x0000004a4f68b211 */ /* 0x000fe400078030ff */
[----:B------:R-:W-:Y:S02]  /*20b0*/  IADD3 R210, R215, 0x800, RZ ;  /* 0x00000800d7d27810 */ /* 0x000fe40007ffe0ff */
[----:B------:R-:W-:Y:S01]  /*20c0*/  @!P3 LEA.HI.X R105, R79, R75, R77, 0x6, P0 ;  /* 0x0000004b4f69b211 */ /* 0x000fe200000f344d */
[----:B------:R-:W-:-:S04]  /*20d0*/  DEPBAR.LE SB0, 0x1 ;  /* 0x000080400000791a */ /* 0x000fc80000000000 */
[----:B------:R-:W-:-:S04]  /*20e0*/  DEPBAR.LE SB0, 0x0 ;  /* 0x000080000000791a */ /* 0x000fc80000000000 */
[----:B------:R-:W-:Y:S01]  /*20f0*/  BAR.SYNC.DEFER_BLOCKING 0x0 ;  /* 0x0000000000007b1d */ /* 0x000fe20000010000 */
[----:B------:R-:W-:Y:S02]  /*2100*/  LOP3.LUT P0, RZ, R76, 0x2, RZ, 0xc0, !PT ;  /* 0x000000024cff7812 */ /* 0x000fe4000780c0ff */
[C---:B------:R-:W-:Y:S02]  /*2110*/  IADD3 R209, R215.reuse, 0xc00, RZ ;  /* 0x00000c00d7d17810 */ /* 0x040fe40007ffe0ff */
[----:B------:R-:W-:Y:S02]  /*2120*/  ISETP.LT.OR P0, PT, R72, 0x1, !P0 ;  /* 0x000000014800780c */ /* 0x000fe40004701670 */
[C---:B------:R-:W-:Y:S02]  /*2130*/  IADD3 R208, R215.reuse, 0x1000, RZ ;  /* 0x00001000d7d07810 */ /* 0x040fe40007ffe0ff */
[C---:B------:R-:W-:Y:S02]  /*2140*/  IADD3 R207, R215.reuse, 0x1400, RZ ;  /* 0x00001400d7cf7810 */ /* 0x040fe40007ffe0ff */
[----:B------:R-:W-:-:S02]  /*2150*/  IADD3 R206, R215, 0x1800, RZ ;  /* 0x00001800d7ce7810 */ /* 0x000fc40007ffe0ff */
[C---:B------:R-:W-:Y:S02]  /*2160*/  IADD3 R205, R215.reuse, 0x1c00, RZ ;  /* 0x00001c00d7cd7810 */ /* 0x040fe40007ffe0ff */
[----:B------:R-:W-:Y:S01]  /*2170*/  IADD3 R204, R215, 0x2000, RZ ;  /* 0x00002000d7cc7810 */ /* 0x000fe20007ffe0ff */
[----:B------:R-:W-:Y:S04]  /*2180*/  LDSM.16.M88.4 R48, [R217+0x5900] ;  /* 0x00590000d930783b */ /* 0x000fe80000000200 */
[----:B------:R-:W2:Y:S04]  /*2190*/  LDSM.16.M88.4 R64, [R216+0x2500] ;  /* 0x00250000d840783b */ /* 0x000ea80000000200 */
[----:B------:R-:W4:Y:S04]  /*21a0*/  LDSM.16.M88.4 R56, [R216+0x2900] ;  /* 0x00290000d838783b */ /* 0x000f280000000200 */
[----:B------:R-:W5:Y:S04]  /*21b0*/  LDSM.16.M88.4 R44, [R217+0x4900] ;  /* 0x00490000d92c783b */ /* 0x000f680000000200 */
[----:B------:R-:W5:Y:S04]  /*21c0*/  LDSM.16.M88.4 R4, [R216+0x2d00] ;  /* 0x002d0000d804783b */ /* 0x000f680000000200 */
[----:B------:R-:W-:Y:S04]  /*21d0*/  LDSM.16.M88.4 R40, [R213+0x5900] ;  /* 0x00590000d528783b */ /* 0x000fe80000000200 */
[----:B-1----:R-:W1:Y:S04]  /*21e0*/  LDSM.16.M88.4 R16, [R215+0x400] ;  /* 0x00040000d710783b */ /* 0x002e680000000200 */
[----:B------:R-:W1:Y:S04]  /*21f0*/  LDSM.16.M88.4 R8, [R215+0x800] ;  /* 0x00080000d708783b */ /* 0x000e680000000200 */
[----:B---3--:R-:W3:Y:S01]  /*2200*/  LDSM.16.M88.4 R20, [R215] ;  /* 0x00000000d714783b */ /* 0x008ee20000000200 */
[C---:B--2---:R-:W-:Y:S08]  /*2210*/  HMMA.16816.F32 R36, R48.reuse, R64, RZ ;  /* 0x000000403024723c */ /* 0x044ff000000018ff */
[C---:B----4-:R-:W-:Y:S08]  /*2220*/  HMMA.16816.F32 R28, R48.reuse, R56, RZ ;  /* 0x00000038301c723c */ /* 0x050ff000000018ff */
[C---:B------:R-:W-:Y:S08]  /*2230*/  HMMA.16816.F32 R32, R48.reuse, R66, RZ ;  /* 0x000000423020723c */ /* 0x040ff000000018ff */
[----:B------:R-:W-:Y:S08]  /*2240*/  HMMA.16816.F32 R24, R48, R58, RZ ;  /* 0x0000003a3018723c */ /* 0x000ff000000018ff */
[C---:B-----5:R-:W-:Y:S08]  /*2250*/  HMMA.16816.F32 R68, R44.reuse, R64, RZ ;  /* 0x000000402c44723c */ /* 0x060ff000000018ff */
[----:B------:R-:W-:Y:S08]  /*2260*/  HMMA.16816.F32 R60, R44, R56, RZ ;  /* 0x000000382c3c723c */ /* 0x000ff000000018ff */
[----:B------:R-:W-:Y:S08]  /*2270*/  HMMA.16816.F32 R12, R48, R4, RZ ;  /* 0x00000004300c723c */ /* 0x000ff000000018ff */
[C---:B------:R-:W-:Y:S08]  /*2280*/  HMMA.16816.F32 R64, R44.reuse, R66, RZ ;  /* 0x000000422c40723c */ /* 0x040ff000000018ff */
[C---:B------:R-:W-:Y:S08]  /*2290*/  HMMA.16816.F32 R56, R44.reuse, R58, RZ ;  /* 0x0000003a2c38723c */ /* 0x040ff000000018ff */
[----:B------:R-:W-:Y:S08]  /*22a0*/  HMMA.16816.F32 R52, R44, R4, RZ ;  /* 0x000000042c34723c */ /* 0x000ff000000018ff */
[-C--:B------:R-:W-:Y:S08]  /*22b0*/  HMMA.16816.F32 R48, R48, R6.reuse, RZ ;  /* 0x000000063030723c */ /* 0x080ff000000018ff */
[----:B------:R-:W-:Y:S01]  /*22c0*/  HMMA.16816.F32 R44, R44, R6, RZ ;  /* 0x000000062c2c723c */ /* 0x000fe200000018ff */
[----:B------:R-:W2:Y:S04]  /*22d0*/  LDSM.16.M88.4 R4, [R213+0x4900] ;  /* 0x00490000d504783b */ /* 0x000ea80000000200 */
[----:B------:R-:W-:Y:S01]  /*22e0*/  @!PT LDS RZ, [RZ] ;  /* 0x00000000fffff984 */ /* 0x000fe20000000800 */
[----:B------:R-:W-:Y:S01]  /*22f0*/  @!PT LDS RZ, [RZ] ;  /* 0x00000000fffff984 */ /* 0x000fe20000000800 */
[----:B------:R-:W-:Y:S01]  /*2300*/  @!PT LDS RZ, [RZ] ;  /* 0x00000000fffff984 */ /* 0x000fe20000000800 */
[----:B------:R4:W-:Y:S01]  /*2310*/  LDGSTS.E.BYPASS.LTC128B.128 [R218+0x100], [R74.64], !P1 ;  /* 0x001000004ada7fae */ /* 0x0009e2000c901d4a */
[----:B------:R-:W-:-:S02]  /*2320*/  @!P3 LOP3.LUT P1, RZ, R73, 0x1, RZ, 0xc0, !PT ;  /* 0x0000000149ffb812 */ /* 0x000fc4000782c0ff */
[C---:B-1----:R-:W-:Y:S01]  /*2330*/  HMMA.16816.F32 R24, R40.reuse, R18, R24 ;  /* 0x000000122818723c */ /* 0x042fe20000001818 */
[----:B------:R4:W-:Y:S01]  /*2340*/  LDGSTS.E.BYPASS.LTC128B.128 [R218+0xd00], [R74.64+0x40], !P0 ;  /* 0x00d000404ada7fae */ /* 0x0009e2000c101d4a */
[----:B------:R-:W-:Y:S02]  /*2350*/  @!P3 LOP3.LUT P0, RZ, R73, 0x2, RZ, 0xc0, !PT ;  /* 0x0000000249ffb812 */ /* 0x000fe4000780c0ff */
[C---:B------:R-:W-:Y:S01]  /*2360*/  @!P3 ISETP.LT.OR P1, PT, R72.reuse, 0x21, !P1 ;  /* 0x000000214800b80c */ /* 0x040fe20004f21670 */
[----:B------:R4:W-:Y:S01]  /*2370*/  LDGSTS.E.BYPASS.LTC128B.128 [R218+0x1900], [R74.64+0x80], !P2 ;  /* 0x019000804ada7fae */ /* 0x0009e2000d101d4a */
[C---:B------:R-:W-:Y:S02]  /*2380*/  @!P3 ISETP.LT.OR P2, PT, R72.reuse, 0x21, !P0 ;  /* 0x000000214800b80c */ /* 0x040fe40004741670 */
[----:B------:R-:W-:Y:S01]  /*2390*/  @!P3 ISETP.LT.OR P0, PT, R72, 0x21, P4 ;  /* 0x000000214800b80c */ /* 0x000fe20002701670 */
[C---:B------:R-:W-:Y:S08]  /*23a0*/  HMMA.16816.F32 R12, R40.reuse, R8, R12 ;  /* 0x00000008280c723c */ /* 0x040ff0000000180c */
[----:B------:R1:W-:Y:S01]  /*23b0*/  @!P3 LDGSTS.E.BYPASS.LTC128B.128 [R218+0x900], [R104.64], !P1 ;  /* 0x0090000068dabfae */ /* 0x0003e2000c901d4a */
[C---:B---3--:R-:W-:Y:S03]  /*23c0*/  HMMA.16816.F32 R36, R40.reuse, R20, R36 ;  /* 0x000000142824723c */ /* 0x048fe60000001824 */
[----:B------:R1:W-:Y:S04]  /*23d0*/  @!P3 LDGSTS.E.BYPASS.LTC128B.128 [R218+0x1500], [R104.64+0x40], !P2 ;  /* 0x0150004068dabfae */ /* 0x0003e8000d101d4a */
[----:B------:R1:W-:Y:S01]  /*23e0*/  @!P3 LDGSTS.E.BYPASS.LTC128B.128 [R218+0x2100], [R104.64+0x80], !P0 ;  /* 0x0210008068dabfae */ /* 0x0003e2000c101d4a */
[C---:B------:R-:W-:Y:S01]  /*23f0*/  HMMA.16816.F32 R28, R40.reuse, R16, R28 ;  /* 0x00000010281c723c */ /* 0x040fe2000000181c */
[----:B------:R-:W-:Y:S01]  /*2400*/  ISETP.GT.AND P0, PT, R2, R219, PT ;  /* 0x000000db0200720c */ /* 0x000fe20003f04270 */
[----:B------:R-:W-:Y:S01]  /*2410*/  IMAD.IADD R2, R100, 0x1, R101 ;  /* 0x0000000164027824 */ /* 0x000fe200078e0265 */
[----:B------:R-:W-:Y:S04]  /*2420*/  LDSM.16.M88.4 R88, [R217+0x7900] ;  /* 0x00790000d958783b */ /* 0x000fe80000000200 */
[----:B------:R-:W3:Y:S01]  /*2430*/  LDSM.16.M88.4 R80, [R216+0x3500] ;  /* 0x00350000d850783b */ /* 0x000ee20000000200 */
[C---:B------:R-:W-:Y:S03]  /*2440*/  HMMA.16816.F32 R32, R40.reuse, R22, R32 ;  /* 0x000000162820723c */ /* 0x040fe60000001820 */
[----:B------:R-:W5:Y:S04]  /*2450*/  LDSM.16.M88.4 R76, [R216+0x3900] ;  /* 0x00390000d84c783b */ /* 0x000f680000000200 */
[----:B------:R-:W1:Y:S01]  /*2460*/  LDSM.16.M88.4 R84, [R216+0x3100] ;  /* 0x00310000d854783b */ /* 0x000e620000000200 */
[----:B------:R-:W-:Y:S03]  /*2470*/  HMMA.16816.F32 R48, R40, R10, R48 ;  /* 0x0000000a2830723c */ /* 0x000fe60000001830 */
[----:B----4-:R-:W4:Y:S04]  /*2480*/  LDSM.16.M88.4 R72, [R217+0x6900] ;  /* 0x00690000d948783b */ /* 0x010f280000000200 */
[----:B------:R-:W-:Y:S01]  /*2490*/  LDSM.16.M88.4 R40, [R213+0x7900] ;  /* 0x00790000d528783b */ /* 0x000fe20000000200 */
[C---:B--2---:R-:W-:Y:S03]  /*24a0*/  HMMA.16816.F32 R68, R4.reuse, R20, R68 ;  /* 0x000000140444723c */ /* 0x044fe60000001844 */
[----:B------:R-:W0:Y:S05]  /*24b0*/  LDGDEPBAR ;  /* 0x00000000000079af */ /* 0x000e2a0000000000 */
[C---:B------:R-:W-:Y:S08]  /*24c0*/  HMMA.16816.F32 R60, R4.reuse, R16, R60 ;  /* 0x00000010043c723c */ /* 0x040ff0000000183c */
[C---:B------:R-:W-:Y:S08]  /*24d0*/  HMMA.16816.F32 R52, R4.reuse, R8, R52 ;  /* 0x000000080434723c */ /* 0x040ff00000001834 */
[C---:B------:R-:W-:Y:S01]  /*24e0*/  HMMA.16816.F32 R64, R4.reuse, R22, R64 ;  /* 0x000000160440723c */ /* 0x040fe20000001840 */
[----:B------:R-:W-:Y:S07]  /*24f0*/  LDSM.16.M88.4 R20, [R215+0x1400] ;  /* 0x00140000d714783b */ /* 0x000fee0000000200 */
[C---:B------:R-:W-:Y:S01]  /*2500*/  HMMA.16816.F32 R56, R4.reuse, R18, R56 ;  /* 0x000000120438723c */ /* 0x040fe20000001838 */
[----:B------:R-:W-:Y:S07]  /*2510*/  LDSM.16.M88.4 R16, [R215+0xc00] ;  /* 0x000c0000d710783b */ /* 0x000fee0000000200 */
[----:B------:R-:W-:Y:S01]  /*2520*/  HMMA.16816.F32 R44, R4, R10, R44 ;  /* 0x0000000a042c723c */ /* 0x000fe2000000182c */
[----:B------:R-:W2:Y:S04]  /*2530*/  LDSM.16.M88.4 R8, [R215+0x1000] ;  /* 0x00100000d708783b */ /* 0x000ea80000000200 */
[----:B------:R-:W2:Y:S03]  /*2540*/  LDSM.16.M88.4 R4, [R213+0x6900] ;  /* 0x00690000d504783b */ /* 0x000ea60000000200 */
[C---:B---3--:R-:W-:Y:S08]  /*2550*/  HMMA.16816.F32 R24, R88.reuse, R82, R24 ;  /* 0x000000525818723c */ /* 0x048ff00000001818 */
[C---:B-----5:R-:W-:Y:S08]  /*2560*/  HMMA.16816.F32 R12, R88.reuse, R76, R12 ;  /* 0x0000004c580c723c */ /* 0x060ff0000000180c */
[C---:B-1----:R-:W-:Y:S08]  /*2570*/  HMMA.16816.F32 R36, R88.reuse, R84, R36 ;  /* 0x000000545824723c */ /* 0x042ff00000001824 */
[C---:B------:R-:W-:Y:S08]  /*2580*/  HMMA.16816.F32 R28, R88.reuse, R80, R28 ;  /* 0x00000050581c723c */ /* 0x040ff0000000181c */
[C---:B------:R-:W-:Y:S08]  /*2590*/  HMMA.16816.F32 R32, R88.reuse, R86, R32 ;  /* 0x000000565820723c */ /* 0x040ff00000001820 */
[----:B------:R-:W-:Y:S01]  /*25a0*/  HMMA.16816.F32 R48, R88, R78, R48 ;  /* 0x0000004e5830723c */ /* 0x000fe20000001830 */
[----:B------:R-:W-:Y:S07]  /*25b0*/  LDSM.16.M88.4 R88, [R217+0x8900] ;  /* 0x00890000d958783b */ /* 0x000fee0000000200 */
[C---:B----4-:R-:W-:Y:S08]  /*25c0*/  HMMA.16816.F32 R68, R72.reuse, R84, R68 ;  /* 0x000000544844723c */ /* 0x050ff00000001844 */
[C---:B------:R-:W-:Y:S01]  /*25d0*/  HMMA.16816.F32 R64, R72.reuse, R86, R64 ;  /* 0x000000564840723c */ /* 0x040fe20000001840 */
[----:B------:R-:W-:Y:S07]  /*25e0*/  LDSM.16.M88.4 R84, [R217+0x9900] ;  /* 0x00990000d954783b */ /* 0x000fee0000000200 */
[C---:B------:R-:W-:Y:S08]  /*25f0*/  HMMA.16816.F32 R60, R72.reuse, R80, R60 ;  /* 0x00000050483c723c */ /* 0x040ff0000000183c */
[C---:B------:R-:W-:Y:S01]  /*2600*/  HMMA.16816.F32 R56, R72.reuse, R82, R56 ;  /* 0x000000524838723c */ /* 0x040fe20000001838 */
[----:B------:R-:W-:Y:S07]  /*2610*/  LDSM.16.M88.4 R80, [R216+0x3d00] ;  /* 0x003d0000d850783b */ /* 0x000fee0000000200 */
[C---:B------:R-:W-:Y:S08]  /*2620*/  HMMA.16816.F32 R52, R72.reuse, R76, R52 ;  /* 0x0000004c4834723c */ /* 0x040ff00000001834 */
[----:B------:R-:W-:Y:S01]  /*2630*/  HMMA.16816.F32 R44, R72, R78, R44 ;  /* 0x0000004e482c723c */ /* 0x000fe2000000182c */
[----:B------:R-:W1:Y:S04]  /*2640*/  LDSM.16.M88.4 R76, [R216+0x4100] ;  /* 0x00410000d84c783b */ /* 0x000e680000000200 */
[----:B------:R-:W3:Y:S03]  /*2650*/  LDSM.16.M88.4 R72, [R216+0x4500] ;  /* 0x00450000d848783b */ /* 0x000ee60000000200 */
[C---:B--2---:R-:W-:Y:S08]  /*2660*/  HMMA.16816.F32 R24, R40.reuse, R10, R24 ;  /* 0x0000000a2818723c */ /* 0x044ff00000001818 */
[C---:B------:R-:W-:Y:S08]  /*2670*/  HMMA.16816.F32 R12, R40.reuse, R20, R12 ;  /* 0x00000014280c723c */ /* 0x040ff0000000180c */
[C---:B------:R-:W-:Y:S08]  /*2680*/  HMMA.16816.F32 R36, R40.reuse, R16, R36 ;  /* 0x000000102824723c */ /* 0x040ff00000001824 */
[C---:B------:R-:W-:Y:S08]  /*2690*/  HMMA.16816.F32 R32, R40.reuse, R18, R32 ;  /* 0x000000122820723c */ /* 0x040ff00000001820 */
[C---:B------:R-:W-:Y:S08]  /*26a0*/  HMMA.16816.F32 R28, R40.reuse, R8, R28 ;  /* 0x00000008281c723c */ /* 0x040ff0000000181c */
[----:B------:R-:W-:Y:S01]  /*26b0*/  HMMA.16816.F32 R48, R40, R22, R48 ;  /* 0x000000162830723c */ /* 0x000fe20000001830 */
[----:B------:R-:W-:Y:S07]  /*26c0*/  LDSM.16.M88.4 R40, [R213+0x9900] ;  /* 0x00990000d528783b */ /* 0x000fee0000000200 */
[C---:B------:R-:W-:Y:S08]  /*26d0*/  HMMA.16816.F32 R68, R4.reuse, R16, R68 ;  /* 0x000000100444723c */ /* 0x040ff00000001844 */
[C---:B------:R-:W-:Y:S01]  /*26e0*/  HMMA.16816.F32 R64, R4.reuse, R18, R64 ;  /* 0x000000120440723c */ /* 0x040fe20000001840 */
[----:B------:R-:W-:Y:S07]  /*26f0*/  LDSM.16.M88.4 R16, [R215+0x1800] ;  /* 0x00180000d710783b */ /* 0x000fee0000000200 */
[C---:B------:R-:W-:Y:S08]  /*2700*/  HMMA.16816.F32 R60, R4.reuse, R8, R60 ;  /* 0x00000008043c723c */ /* 0x040ff0000000183c */
[C---:B------:R-:W-:Y:S01]  /*2710*/  HMMA.16816.F32 R56, R4.reuse, R10, R56 ;  /* 0x0000000a0438723c */ /* 0x040fe20000001838 */
[----:B------:R-:W2:Y:S07]  /*2720*/  LDSM.16.M88.4 R8, [R215+0x1c00] ;  /* 0x001c0000d708783b */ /* 0x000eae0000000200 */
[C---:B------:R-:W-:Y:S08]  /*2730*/  HMMA.16816.F32 R52, R4.reuse, R20, R52 ;  /* 0x000000140434723c */ /* 0x040ff00000001834 */
[----:B------:R-:W-:Y:S01]  /*2740*/  HMMA.16816.F32 R44, R4, R22, R44 ;  /* 0x00000016042c723c */ /* 0x000fe2000000182c */
[----:B------:R-:W4:Y:S04]  /*2750*/  LDSM.16.M88.4 R4, [R215+0x2000] ;  /* 0x00200000d704783b */ /* 0x000f280000000200 */
[----:B------:R-:W5:Y:S01]  /*2760*/  LDSM.16.M88.4 R20, [R213+0x8900] ;  /* 0x00890000d514783b */ /* 0x000f620000000200 */
[----:B------:R-:W-:-:S04]  /*2770*/  DEPBAR.LE SB0, 0x0 ;  /* 0x000080000000791a */ /* 0x000fc80000000000 */
[C---:B-1----:R-:W-:Y:S08]  /*2780*/  HMMA.16816.F32 R24, R84.reuse, R78, R24 ;  /* 0x0000004e5418723c */ /* 0x042ff00000001818 */
[C---:B---3--:R-:W-:Y:S08]  /*2790*/  HMMA.16816.F32 R12, R84.reuse, R72, R12 ;  /* 0x00000048540c723c */ /* 0x048ff0000000180c */
        /* <DEDUP_REMOVED lines=8> */
[C---:B------:R-:W-:Y:S08]  /*2820*/  HMMA.16816.F32 R52, R88.reuse, R72, R52 ;  /* 0x000000485834723c */ /* 0x040ff00000001834 */
[----:B------:R-:W-:Y:S08]  /*2830*/  HMMA.16816.F32 R44, R88, R74, R44 ;  /* 0x0000004a582c723c */ /* 0x000ff0000000182c */
[C---:B--2---:R-:W-:Y:S08]  /*2840*/  HMMA.16816.F32 R72, R40.reuse, R10, R24 ;  /* 0x0000000a2848723c */ /* 0x044ff00000001818 */
[C---:B----4-:R-:W-:Y:S08]  /*2850*/  HMMA.16816.F32 R24, R40.reuse, R4, R12 ;  /* 0x000000042818723c */ /* 0x050ff0000000180c */
[C---:B------:R-:W-:Y:S08]  /*2860*/  HMMA.16816.F32 R36, R40.reuse, R16, R36 ;  /* 0x000000102824723c */ /* 0x040ff00000001824 */
[C---:B------:R-:W-:Y:S08]  /*2870*/  HMMA.16816.F32 R32, R40.reuse, R18, R32 ;  /* 0x000000122820723c */ /* 0x040ff00000001820 */
[C---:B------:R-:W-:Y:S08]  /*2880*/  HMMA.16816.F32 R28, R40.reuse, R8, R28 ;  /* 0x00000008281c723c */ /* 0x040ff0000000181c */
[----:B------:R-:W-:Y:S08]  /*2890*/  HMMA.16816.F32 R12, R40, R6, R48 ;  /* 0x00000006280c723c */ /* 0x000ff00000001830 */
[C---:B-----5:R-:W-:Y:S08]  /*28a0*/  HMMA.16816.F32 R68, R20.reuse, R16, R68 ;  /* 0x000000101444723c */ /* 0x060ff00000001844 */
[C---:B------:R-:W-:Y:S08]  /*28b0*/  HMMA.16816.F32 R64, R20.reuse, R18, R64 ;  /* 0x000000121440723c */ /* 0x040ff00000001840 */
[C---:B------:R-:W-:Y:S08]  /*28c0*/  HMMA.16816.F32 R60, R20.reuse, R8, R60 ;  /* 0x00000008143c723c */ /* 0x040ff0000000183c */
[C---:B------:R-:W-:Y:S08]  /*28d0*/  HMMA.16816.F32 R56, R20.reuse, R10, R56 ;  /* 0x0000000a1438723c */ /* 0x040ff00000001838 */
[C---:B------:R-:W-:Y:S08]  /*28e0*/  HMMA.16816.F32 R52, R20.reuse, R4, R52 ;  /* 0x000000041434723c */ /* 0x040ff00000001834 */
[----:B------:R-:W-:Y:S01]  /*28f0*/  HMMA.16816.F32 R44, R20, R6, R44 ;  /* 0x00000006142c723c */ /* 0x000fe2000000182c */
[----:B------:R-:W-:Y:S06]  /*2900*/  BAR.SYNC.DEFER_BLOCKING 0x0 ;  /* 0x0000000000007b1d */ /* 0x000fec0000010000 */
[----:B------:R-:W-:Y:S05]  /*2910*/  @!P0 BRA `(.L_x_386) ;  /* 0x000001a000008947 */ /* 0x000fea0003800000 */
[----:B------:R-:W-:Y:S02]  /*2920*/  IADD3 R4, -R232, 0x30, RZ ;  /* 0x00000030e8047810 */ /* 0x000fe40007ffe1ff */
[----:B------:R-:W-:-:S02]  /*2930*/  IADD3 R6, R148, -0x2, RZ ;  /* 0xfffffffe94067810 */ /* 0x000fc40007ffe0ff */
[----:B------:R-:W-:Y:S02]  /*2940*/  ISETP.GE.AND P2, PT, R4, 0x21, PT ;  /* 0x000000210400780c */ /* 0x000fe40003f46270 */
[----:B------:R-:W-:Y:S01]  /*2950*/  SHF.R.S32.HI R5, RZ, 0x1f, R6 ;  /* 0x0000001fff057819 */ /* 0x000fe20000011406 */
[-C--:B------:R-:W-:Y:S02]  /*2960*/  IMAD R3, R3, R6.reuse, RZ ;  /* 0x0000000603037224 */ /* 0x080fe400078e02ff */
[----:B------:R-:W-:-:S04]  /*2970*/  IMAD.WIDE.U32 R8, R98, R6, RZ ;  /* 0x0000000662087225 */ /* 0x000fc800078e00ff */
[----:B------:R-:W-:-:S04]  /*2980*/  IMAD R3, R5, R98, R3 ;  /* 0x0000006205037224 */ /* 0x000fc800078e0203 */
[----:B------:R-:W-:Y:S01]  /*2990*/  IMAD.IADD R3, R9, 0x1, R3 ;  /* 0x0000000109037824 */ /* 0x000fe200078e0203 */
[----:B------:R-:W-:-:S04]  /*29a0*/  @P2 IADD3 R6, P1, P0, R224, UR7, R8 ;  /* 0x00000007e0062c10 */ /* 0x000fc8000f83e008 */
[----:B------:R-:W-:Y:S02]  /*29b0*/  @P2 IADD3.X R5, R229, UR6, R3, P1, P0 ;  /* 0x00000006e5052c10 */ /* 0x000fe40008fe0403 */
[----:B------:R-:W-:-:S13]  /*29c0*/  ISETP.GE.AND P1, PT, R4, 0x1, PT ;  /* 0x000000010400780c */ /* 0x000fda0003f26270 */
[----:B------:R-:W-:-:S05]  /*29d0*/  @P1 IADD3 R8, P0, R224, R8, RZ ;  /* 0x00000008e0081210 */ /* 0x000fca0007f1e0ff */
[----:B------:R-:W-:Y:S01]  /*29e0*/  @P1 IMAD.X R3, R3, 0x1, R229, P0 ;  /* 0x0000000103031824 */ /* 0x000fe200000e06e5 */
[----:B------:R-:W-:-:S04]  /*29f0*/  @P2 LEA R4, P0, R6, c[0x0][0x1c8], 0x1 ;  /* 0x0000720006042a11 */ /* 0x000fc800078008ff */
[----:B------:R-:W-:Y:S02]  /*2a00*/  @P2 LEA.HI.X R5, R6, c[0x0][0x1cc], R5, 0x1, P0 ;  /* 0x0000730006052a11 */ /* 0x000fe400000f0c05 */
[----:B------:R-:W-:-:S04]  /*2a10*/  @P1 LEA R6, P0, R8, c[0x0][0x1c8], 0x1 ;  /* 0x0000720008061a11 */ /* 0x000fc800078008ff */
[----:B------:R-:W-:-:S05]  /*2a20*/  @P1 LEA.HI.X R7, R8, c[0x0][0x1cc], R3, 0x1, P0 ;  /* 0x0000730008071a11 */ /* 0x000fca00000f0c03 */
        /* <DEDUP_REMOVED lines=9> */
.L_x_386:
[----:B------:R-:W-:Y:S01]  /*2ac0*/  LOP3.LUT R96, R96, 0xffffffe0, RZ, 0xc0, !PT ;  /* 0xffffffe060607812 */ /* 0x000fe200078ec0ff */
[----:B------:R-:W-:Y:S01]  /*2ad0*/  ULDC UR8, c[0x0][0x324] ;  /* 0x0000c90000087ab9 */ /* 0x000fe20000000800 */
[----:B------:R-:W-:Y:S01]  /*2ae0*/  SHF.R.S32.HI R8, RZ, 0x1f, R95 ;  /* 0x0000001fff087819 */ /* 0x000fe2000001145f */
[----:B------:R-:W-:Y:S01]  /*2af0*/  ULOP3.LUT UR8, URZ, UR8, URZ, 0x33, !UPT ;  /* 0x000000083f087292 */ /* 0x000fe2000f8e333f */
[----:B------:R-:W-:Y:S01]  /*2b00*/  PLOP3.LUT P1, PT, PT, PT, UP2, 0x80, 0x0 ;  /* 0x000000000000781c */ /* 0x000fe20003f2f028 */
[----:B------:R-:W-:Y:S01]  /*2b10*/  IMAD.IADD R93, R93, 0x1, -R96 ;  /* 0x000000015d5d7824 */ /* 0x000fe200078e0a60 */
[----:B------:R-:W-:Y:S01]  /*2b20*/  LEA.HI R8, R8, R95, RZ, 0x2 ;  /* 0x0000005f08087211 */ /* 0x000fe200078f10ff */
[----:B------:R-:W0:Y:S01]  /*2b30*/  LDGDEPBAR ;  /* 0x00000000000079af */ /* 0x000e220000000000 */
[----:B------:R-:W-:-:S02]  /*2b40*/  PLOP3.LUT P0, PT, PT, PT, UP2, 0x80, 0x0 ;  /* 0x000000000000781c */ /* 0x000fc40003f0f028 */
[----:B-1----:R-:W-:Y:S02]  /*2b50*/  SHF.R.S32.HI R4, RZ, 0x1f, R93 ;  /* 0x0000001fff047819 */ /* 0x002fe4000001145d */
[----:B------:R-:W-:Y:S02]  /*2b60*/  LOP3.LUT R8, R8, 0xffffffc, RZ, 0xc0, !PT ;  /* 0x0ffffffc08087812 */ /* 0x000fe400078ec0ff */
[----:B------:R-:W-:Y:S02]  /*2b70*/  LEA.HI R3, R4, R93, RZ, 0x2 ;  /* 0x0000005d04037211 */ /* 0x000fe400078f10ff */
[----:B------:R-:W-:Y:S01]  /*2b80*/  LEA.HI R4, R97, R97, RZ, 0x1 ;  /* 0x0000006161047211 */ /* 0x000fe200078f08ff */
[----:B------:R-:W-:Y:S01]  /*2b90*/  IMAD.IADD R8, R95, 0x1, -R8 ;  /* 0x000000015f087824 */ /* 0x000fe200078e0a08 */
[----:B------:R-:W-:-:S03]  /*2ba0*/  LEA.HI.SX32 R5, R3, UR13, 0x1e ;  /* 0x0000000d03057c11 */ /* 0x000fc6000f8ff2ff */
[C---:B------:R-:W-:Y:S01]  /*2bb0*/  IMAD.SHL.U32 R6, R4.reuse, 0x20, RZ ;  /* 0x0000002004067824 */ /* 0x040fe200078e00ff */
[----:B------:R-:W-:Y:S01]  /*2bc0*/  LOP3.LUT R4, R4, 0x1ffffffe, RZ, 0xc0, !PT ;  /* 0x1ffffffe04047812 */ /* 0x000fe200078ec0ff */
[----:B------:R-:W-:-:S03]  /*2bd0*/  IMAD R5, R8, 0x10, R5 ;  /* 0x0000001008057824 */ /* 0x000fc600078e0205 */
[----:B------:R-:W-:Y:S01]  /*2be0*/  LOP3.LUT R6, R6, 0xffffffc0, RZ, 0xc0, !PT ;  /* 0xffffffc006067812 */ /* 0x000fe200078ec0ff */
[----:B------:R-:W-:-:S04]  /*2bf0*/  IMAD.IADD R4, R97, 0x1, -R4 ;  /* 0x0000000161047824 */ /* 0x000fc800078e0a04 */
[----:B------:R-:W-:-:S04]  /*2c00*/  IMAD.IADD R5, R6, 0x1, R5 ;  /* 0x0000000106057824 */ /* 0x000fc800078e0205 */
[----:B------:R-:W-:-:S04]  /*2c10*/  IMAD R222, R4, 0x8, R5 ;  /* 0x0000000804de7824 */ /* 0x000fc800078e0205 */
[----:B------:R-:W-:-:S04]  /*2c20*/  @P1 IMAD.HI.U32 R4, R222, c[0x0][0x2c8], RZ ;  /* 0x0000b200de041a27 */ /* 0x000fc800078e00ff */
[----:B------:R-:W-:Y:S01]  /*2c30*/  IMAD.MOV.U32 R49, RZ, RZ, R222 ;  /* 0x000000ffff317224 */ /* 0x000fe200078e00de */
[----:B------:R-:W-:Y:S02]  /*2c40*/  @P0 SHF.R.U32.HI R49, RZ, c[0x0][0x2cc], R4 ;  /* 0x0000b300ff310a19 */ /* 0x000fe40000011604 */
[----:B------:R-:W-:Y:S02]  /*2c50*/  LOP3.LUT R4, R3, 0x7ffffffc, RZ, 0xc0, !PT ;  /* 0x7ffffffc03047812 */ /* 0x000fe400078ec0ff */
[----:B------:R-:W-:Y:S01]  /*2c60*/  PLOP3.LUT P0, PT, PT, PT, UP1, 0x40, 0x0 ;  /* 0x000000000000781c */ /* 0x000fe20003f0e818 */
[----:B------:R-:W1:Y:S02]  /*2c70*/  SHFL.IDX PT, R3, R49, RZ, 0x1c1f ;  /* 0x001c1fff31037589 */ /* 0x000e6400000e0000 */
[----:B------:R-:W-:-:S04]  /*2c80*/  IMAD.IADD R4, R93, 0x1, -R4 ;  /* 0x000000015d047824 */ /* 0x000fc800078e0a04 */
[----:B------:R-:W-:-:S04]  /*2c90*/  IMAD.SHL.U32 R223, R4, 0x2, RZ ;  /* 0x0000000204df7824 */ /* 0x000fc800078e00ff */
[----:B------:R-:W-:Y:S01]  /*2ca0*/  IMAD.IADD R48, R94, 0x1, -R223 ;  /* 0x000000015e307824 */ /* 0x000fe200078e0adf */
[C---:B------:R-:W-:Y:S02]  /*2cb0*/  IADD3 R23, -R223.reuse, 0x1, R92 ;  /* 0x00000001df177810 */ /* 0x040fe40007ffe15c */
[----:B------:R-:W-:Y:S02]  /*2cc0*/  IADD3 R77, -R223, c[0x0][0x1d0], R94 ;  /* 0x00007400df4d7a10 */ /* 0x000fe40007ffe15e */
[----:B------:R-:W-:-:S04]  /*2cd0*/  IADD3 R23, R23, -c[0x0][0x168], RZ ;  /* 0x80005a0017177a10 */ /* 0x000fc80007ffe0ff */
[C---:B------:R-:W-:Y:S02]  /*2ce0*/  IADD3 R78, R23.reuse, c[0x0][0x328], RZ ;  /* 0x0000ca00174e7a10 */ /* 0x040fe40007ffe0ff */
[----:B------:R-:W-:-:S03]  /*2cf0*/  IADD3 R23, R23, UR8, RZ ;  /* 0x0000000817177c10 */ /* 0x000fc6000fffe0ff */
[--C-:B-1----:R-:W-:Y:S02]  /*2d00*/  IMAD.IADD R4, R78, 0x1, R3.reuse ;  /* 0x000000014e047824 */ /* 0x102fe400078e0203 */
[----:B------:R-:W-:-:S03]  /*2d10*/  IMAD.IADD R5, R23, 0x1, R3 ;  /* 0x0000000117057824 */ /* 0x000fc600078e0203 */
[----:B------:R-:W-:Y:S01]  /*2d20*/  IMNMX R9, R4, R77, PT ;  /* 0x0000004d04097217 */ /* 0x000fe20003800200 */
[----:B------:R-:W-:Y:S05]  /*2d30*/  @P0 BRA `(.L_x_387) ;  /* 0x0000015000000947 */ /* 0x000fea0003800000 */
[----:B------:R-:W-:Y:S01]  /*2d40*/  IADD3 R3, R3, c[0x0][0x1d0], RZ ;  /* 0x0000740003037a10 */ /* 0x000fe20007ffe0ff */
[----:B------:R-:W-:Y:S03]  /*2d50*/  BSSY B0, `(.L_x_388) ;  /* 0x000000f000007945 */ /* 0x000fe60003800000 */
[----:B------:R-:W-:-:S04]  /*2d60*/  IADD3 R7, R3, -c[0x0][0x168], RZ ;  /* 0x80005a0003077a10 */ /* 0x000fc80007ffe0ff */
        /* <DEDUP_REMOVED lines=9> */
.L_x_389:
[----:B------:R-:W-:-:S04]  /*2e00*/  MOV R3, c[0x0][0x32c] ;  /* 0x0000cb0000037a02 */ /* 0x000fc80000000f00 */
[----:B------:R-:W-:-:S13]  /*2e10*/  ISETP.NE.AND P0, PT, R3, 0x1, PT ;  /* 0x000000010300780c */ /* 0x000fda0003f05270 */
[----:B------:R-:W-:-:S05]  /*2e20*/  @P0 IMAD.HI.U32 R3, R7, c[0x0][0x330], RZ ;  /* 0x0000cc0007030a27 */ /* 0x000fca00078e00ff */
[----:B------:R-:W-:Y:S02]  /*2e30*/  @P0 SHF.R.U32.HI R7, RZ, c[0x0][0x334], R3 ;  /* 0x0000cd00ff070a19 */ /* 0x000fe40000011603 */
.L_x_390:
[----:B------:R-:W-:Y:S05]  /*2e40*/  BSYNC B0 ;  /* 0x0000000000007941 */ /* 0x000fea0003800000 */
.L_x_388:
[----:B------:R-:W-:-:S05]  /*2e50*/  IMAD R6, R7, c[0x0][0x32c], R48 ;  /* 0x0000cb0007067a24 */ /* 0x000fca00078e0230 */
[----:B------:R-:W-:Y:S02]  /*2e60*/  IADD3 R4, R6, c[0x0][0x32c], RZ ;  /* 0x0000cb0006047a10 */ /* 0x000fe40007ffe0ff */
[----:B------:R-:W-:Y:S02]  /*2e70*/  IMNMX R5, R5, R6, !PT ;  /* 0x0000000605057217 */ /* 0x000fe40007800200 */
[----:B------:R-:W-:Y:S02]  /*2e80*/  IMNMX R9, R9, R4, PT ;  /* 0x0000000409097217 */ /* 0x000fe40003800200 */
.L_x_387:
[----:B------:R-:W1:Y:S01]  /*2e90*/  SHFL.IDX PT, R4, R49, 0x1, 0x1c1f ;  /* 0x003c1f0031047f89 */ /* 0x000e6200000e0000 */
[----:B------:R-:W-:Y:S01]  /*2ea0*/  PLOP3.LUT P0, PT, PT, PT, UP1, 0x40, 0x0 ;  /* 0x000000000000781c */ /* 0x000fe20003f0e818 */
[--C-:B-1----:R-:W-:Y:S02]  /*2eb0*/  IMAD.IADD R6, R78, 0x1, R4.reuse ;  /* 0x000000014e067824 */ /* 0x102fe400078e0204 */
[----:B------:R-:W-:-:S03]  /*2ec0*/  IMAD.IADD R3, R23, 0x1, R4 ;  /* 0x0000000117037824 */ /* 0x000fc600078e0204 */
[----:B------:R-:W-:-:S07]  /*2ed0*/  IMNMX R79, R6, R77, PT ;  /* 0x0000004d064f7217 */ /* 0x000fce0003800200 */
        /* <DEDUP_REMOVED lines=13> */
.L_x_393:
[----:B------:R-:W-:-:S04]  /*2fb0*/  MOV R4, c[0x0][0x32c] ;  /* 0x0000cb0000047a02 */ /* 0x000fc80000000f00 */
[----:B------:R-:W-:-:S13]  /*2fc0*/  ISETP.NE.AND P0, PT, R4, 0x1, PT ;  /* 0x000000010400780c */ /* 0x000fda0003f05270 */
[----:B------:R-:W-:-:S05]  /*2fd0*/  @P0 IMAD.HI.U32 R4, R7, c[0x0][0x330], RZ ;  /* 0x0000cc0007040a27 */ /* 0x000fca00078e00ff */
[----:B------:R-:W-:Y:S02]  /*2fe0*/  @P0 SHF.R.U32.HI R7, RZ, c[0x0][0x334], R4 ;  /* 0x0000cd00ff070a19 */ /* 0x000fe40000011604 */
.L_x_394:
[----:B------:R-:W-:Y:S05]  /*2ff0*/  BSYNC B0 ;  /* 0x0000000000007941 */ /* 0x000fea0003800000 */
.L_x_392:
[----:B------:R-:W-:-:S05]  /*3000*/  IMAD R6, R7, c[0x0][0x32c], R48 ;  /* 0x0000cb0007067a24 */ /* 0x000fca00078e0230 */
[----:B------:R-:W-:Y:S02]  /*3010*/  IADD3 R4, R6, c[0x0][0x32c], RZ ;  /* 0x0000cb0006047a10 */ /* 0x000fe40007ffe0ff */
[----:B------:R-:W-:Y:S02]  /*3020*/  IMNMX R3, R3, R6, !PT ;  /* 0x0000000603037217 */ /* 0x000fe40007800200 */
[----:B------:R-:W-:Y:S02]  /*3030*/  IMNMX R79, R79, R4, PT ;  /* 0x000000044f4f7217 */ /* 0x000fe40003800200 */
.L_x_391:
[C---:B------:R-:W-:Y:S02]  /*3040*/  ISETP.GE.AND P0, PT, R94.reuse, 0x2, PT ;  /* 0x000000025e00780c */ /* 0x040fe40003f06270 */
[----:B------:R-:W-:Y:S02]  /*3050*/  ISETP.GE.AND P1, PT, R94, 0x9, PT ;  /* 0x000000095e00780c */ /* 0x000fe40003f26270 */
[----:B------:R-:W-:Y:S02]  /*3060*/  P2R R7, PR, RZ, 0x1 ;  /* 0x00000001ff077803 */ /* 0x000fe40000000000 */
[----:B------:R-:W-:-:S02]  /*3070*/  ISETP.GT.AND P0, PT, R5, 0x1, !P0 ;  /* 0x000000010500780c */ /* 0x000fc40004704270 */
[----:B------:R-:W-:Y:S02]  /*3080*/  P2R R76, PR, RZ, 0x2 ;  /* 0x00000002ff4c7803 */ /* 0x000fe40000000000 */
[----:B------:R-:W-:Y:S02]  /*3090*/  ISETP.LT.OR P0, PT, R9, 0x2, P0 ;  /* 0x000000020900780c */ /* 0x000fe40000701670 */
[C---:B------:R-:W-:Y:S02]  /*30a0*/  ISETP.GE.AND P2, PT, R94.reuse, 0x29, PT ;  /* 0x000000295e00780c */ /* 0x040fe40003f46270 */
[----:B------:R-:W-:Y:S02]  /*30b0*/  FSEL R6, R69, -INF , !P0 ;  /* 0xff80000045067808 */ /* 0x000fe40004000000 */
[----:B------:R-:W-:Y:S02]  /*30c0*/  ISETP.GT.AND P0, PT, R5, 0x8, !P1 ;  /* 0x000000080500780c */ /* 0x000fe40004f04270 */
[----:B------:R-:W-:-:S02]  /*30d0*/  ISETP.GE.AND P1, PT, R94, 0xa, PT ;  /* 0x0000000a5e00780c */ /* 0x000fc40003f26270 */
[----:B------:R-:W-:Y:S02]  /*30e0*/  ISETP.LT.OR P0, PT, R9, 0x9, P0 ;  /* 0x000000090900780c */ /* 0x000fe40000701670 */
[----:B------:R-:W-:Y:S02]  /*30f0*/  P2R R69, PR, RZ, 0x2 ;  /* 0x00000002ff457803 */ /* 0x000fe40000000000 */
[----:B------:R-:W-:Y:S02]  /*3100*/  FSEL R64, R64, -INF , !P0 ;  /* 0xff80000040407808 */ /* 0x000fe40004000000 */
[----:B------:R-:W-:Y:S02]  /*3110*/  ISETP.GT.AND P0, PT, R5, 0x9, !P1 ;  /* 0x000000090500780c */ /* 0x000fe40004f04270 */
[----:B------:R-:W-:Y:S02]  /*3120*/  ISETP.GE.AND P1, PT, R94, 0x11, PT ;  /* 0x000000115e00780c */ /* 0x000fe40003f26270 */
[----:B------:R-:W-:-:S04]  /*3130*/  ISETP.LT.OR P0, PT, R9, 0xa, P0 ;  /* 0x0000000a0900780c */ /* 0x000fc80000701670 */
[----:B------:R-:W-:Y:S02]  /*3140*/  FSEL R4, R65, -INF , !P0 ;  /* 0xff80000041047808 */ /* 0x000fe40004000000 */
[----:B------:R-:W-:Y:S02]  /*3150*/  ISETP.GT.AND P0, PT, R5, 0x10, !P1 ;  /* 0x000000100500780c */ /* 0x000fe40004f04270 */
[----:B------:R-:W-:Y:S02]  /*3160*/  P2R R65, PR, RZ, 0x2 ;  /* 0x00000002ff417803 */ /* 0x000fe40000000000 */
[----:B------:R-:W-:Y:S02]  /*3170*/  ISETP.LT.OR P0, PT, R9, 0x11, P0 ;  /* 0x000000110900780c */ /* 0x000fe40000701670 */
[----:B------:R-:W-:Y:S02]  /*3180*/  ISETP.GE.AND P1, PT, R94, 0x12, PT ;  /* 0x000000125e00780c */ /* 0x000fe40003f26270 */
[----:B------:R-:W-:-:S02]  /*3190*/  FSEL R40, R60, -INF , !P0 ;  /* 0xff8000003c287808 */ /* 0x000fc40004000000 */
[----:B------:R-:W-:Y:S02]  /*31a0*/  ISETP.GT.AND P0, PT, R5, 0x11, !P1 ;  /* 0x000000110500780c */ /* 0x000fe40004f04270 */
[----:B------:R-:W-:Y:S02]  /*31b0*/  P2R R60, PR, RZ, 0x2 ;  /* 0x00000002ff3c7803 */ /* 0x000fe40000000000 */
[----:B------:R-:W-:Y:S02]  /*31c0*/  ISETP.LT.OR P0, PT, R9, 0x12, P0 ;  /* 0x000000120900780c */ /* 0x000fe40000701670 */
[----:B------:R-:W-:Y:S02]  /*31d0*/  ISETP.GE.AND P1, PT, R94, 0x19, PT ;  /* 0x000000195e00780c */ /* 0x000fe40003f26270 */
[----:B------:R-:W-:Y:S02]  /*31e0*/  FSEL R10, R61, -INF , !P0 ;  /* 0xff8000003d0a7808 */ /* 0x000fe40004000000 */
[----:B------:R-:W-:-:S02]  /*31f0*/  ISETP.GT.AND P0, PT, R5, 0x18, !P1 ;  /* 0x000000180500780c */ /* 0x000fc40004f04270 */
[----:B------:R-:W-:Y:S02]  /*3200*/  P2R R51, PR, RZ, 0x2 ;  /* 0x00000002ff337803 */ /* 0x000fe40000000000 */
[----:B------:R-:W-:Y:S02]  /*3210*/  ISETP.LT.OR P0, PT, R9, 0x19, P0 ;  /* 0x000000190900780c */ /* 0x000fe40000701670 */
[----:B------:R-:W-:Y:S02]  /*3220*/  ISETP.GE.AND P1, PT, R94, 0x1a, PT ;  /* 0x0000001a5e00780c */ /* 0x000fe40003f26270 */
[----:B------:R-:W-:Y:S02]  /*3230*/  FSEL R56, R56, -INF , !P0 ;  /* 0xff80000038387808 */ /* 0x000fe40004000000 */
[----:B------:R-:W-:Y:S02]  /*3240*/  ISETP.GT.AND P0, PT, R5, 0x19, !P1 ;  /* 0x000000190500780c */ /* 0x000fe40004f04270 */
[----:B------:R-:W-:-:S02]  /*3250*/  P2R R50, PR, RZ, 0x2 ;  /* 0x00000002ff327803 */ /* 0x000fc40000000000 */
[----:B------:R-:W-:Y:S02]  /*3260*/  ISETP.LT.OR P0, PT, R9, 0x1a, P0 ;  /* 0x0000001a0900780c */ /* 0x000fe40000701670 */
[----:B------:R-:W-:Y:S02]  /*3270*/  ISETP.GE.AND P1, PT, R94, 0x21, PT ;  /* 0x000000215e00780c */ /* 0x000fe40003f26270 */
[----:B------:R-:W-:Y:S02]  /*3280*/  FSEL R8, R57, -INF , !P0 ;  /* 0xff80000039087808 */ /* 0x000fe40004000000 */
[----:B------:R-:W-:Y:S02]  /*3290*/  ISETP.GT.AND P0, PT, R5, 0x20, !P1 ;  /* 0x000000200500780c */ /* 0x000fe40004f04270 */
[----:B------:R-:W-:Y:S02]  /*32a0*/  P2R R43, PR, RZ, 0x2 ;  /* 0x00000002ff2b7803 */ /* 0x000fe40000000000 */
[----:B------:R-:W-:-:S02]  /*32b0*/  ISETP.LT.OR P0, PT, R9, 0x21, P0 ;  /* 0x000000210900780c */ /* 0x000fc40000701670 */
[----:B------:R-:W-:Y:S02]  /*32c0*/  ISETP.GE.AND P1, PT, R94, 0x22, PT ;  /* 0x000000225e00780c */ /* 0x000fe40003f26270 */
[----:B------:R-:W-:Y:S02]  /*32d0*/  FSEL R22, R52, -INF , !P0 ;  /* 0xff80000034167808 */ /* 0x000fe40004000000 */
[----:B------:R-:W-:Y:S02]  /*32e0*/  ISETP.GT.AND P0, PT, R5, 0x21, !P1 ;  /* 0x000000210500780c */ /* 0x000fe40004f04270 */
[----:B------:R-:W-:Y:S02]  /*32f0*/  P2R R42, PR, RZ, 0x2 ;  /* 0x00000002ff2a7803 */ /* 0x000fe40000000000 */
[----:B------:R-:W-:Y:S02]  /*3300*/  ISETP.LT.OR P0, PT, R9, 0x22, P0 ;  /* 0x000000220900780c */ /* 0x000fe40000701670 */
[----:B------:R-:W-:-:S02]  /*3310*/  ISETP.GE.AND P1, PT, R94, 0x1, PT ;  /* 0x000000015e00780c */ /* 0x000fc40003f26270 */
[----:B------:R-:W-:Y:S02]  /*3320*/  FSEL R21, R53, -INF , !P0 ;  /* 0xff80000035157808 */ /* 0x000fe40004000000 */
[----:B------:R-:W-:-:S04]  /*3330*/  ISETP.GT.AND P0, PT, R5, 0x28, !P2 ;  /* 0x000000280500780c */ /* 0x000fc80005704270 */
[----:B------:R-:W-:-:S04]  /*3340*/  ISETP.LT.OR P0, PT, R9, 0x29, P0 ;  /* 0x000000290900780c */ /* 0x000fc80000701670 */
[----:B------:R-:W-:Y:S02]  /*3350*/  FSEL R20, R44, -INF , !P0 ;  /* 0xff8000002c147808 */ /* 0x000fe40004000000 */
[----:B------:R-:W-:Y:S02]  /*3360*/  ISETP.GT.AND P0, PT, R5, RZ, !P1 ;  /* 0x000000ff0500720c */ /* 0x000fe40004f04270 */
[----:B------:R-:W-:Y:S02]  /*3370*/  P2R R44, PR, RZ, 0x2 ;  /* 0x00000002ff2c7803 */ /* 0x000fe40000000000 */
[----:B------:R-:W-:Y:S02]  /*3380*/  ISETP.LT.OR P0, PT, R9, 0x1, P0 ;  /* 0x000000010900780c */ /* 0x000fe40000701670 */
[----:B------:R-:W-:Y:S02]  /*3390*/  ISETP.GE.AND P1, PT, R94, 0x2a, PT ;  /* 0x0000002a5e00780c */ /* 0x000fe40003f26270 */
[----:B------:R-:W-:-:S02]  /*33a0*/  FSEL R68, R68, -INF , !P0 ;  /* 0xff80000044447808 */ /* 0x000fc40004000000 */
[----:B------:R-:W-:Y:S02]  /*33b0*/  ISETP.GT.AND P0, PT, R5, 0x29, !P1 ;  /* 0x000000290500780c */ /* 0x000fe40004f04270 */
[----:B------:R-:W1:Y:S02]  /*33c0*/  SHFL.IDX PT, R5, R49, 0x2, 0x1c1f ;  /* 0x005c1f0031057f89 */ /* 0x000e6400000e0000 */
[----:B------:R-:W-:-:S04]  /*33d0*/  ISETP.LT.OR P0, PT, R9, 0x2a, P0 ;  /* 0x0000002a0900780c */ /* 0x000fc80000701670 */
[----:B------:R-:W-:Y:S02]  /*33e0*/  FSEL R18, R45, -INF , !P0 ;  /* 0xff8000002d127808 */ /* 0x000fe40004000000 */
        /* <DEDUP_REMOVED lines=17> */
.L_x_397:
[----:B------:R-:W-:-:S04]  /*3500*/  MOV R5, c[0x0][0x32c] ;  /* 0x0000cb0000057a02 */ /* 0x000fc80000000f00 */
[----:B------:R-:W-:-:S13]  /*3510*/  ISETP.NE.AND P0, PT, R5, 0x1, PT ;  /* 0x000000010500780c */ /* 0x000fda0003f05270 */
[----:B------:R-:W-:-:S05]  /*3520*/  @P0 IMAD.HI.U32 R5, R9, c[0x0][0x330], RZ ;  /* 0x0000cc0009050a27 */ /* 0x000fca00078e00ff */
[----:B------:R-:W-:Y:S02]  /*3530*/  @P0 SHF.R.U32.HI R9, RZ, c[0x0][0x334], R5 ;  /* 0x0000cd00ff090a19 */ /* 0x000fe40000011605 */
.L_x_398:
[----:B------:R-:W-:Y:S05]  /*3540*/  BSYNC B0 ;  /* 0x0000000000007941 */ /* 0x000fea0003800000 */
.L_x_396:
[----:B------:R-:W-:-:S05]  /*3550*/  IMAD R16, R9, c[0x0][0x32c], R48 ;  /* 0x0000cb0009107a24 */ /* 0x000fca00078e0230 */
[----:B------:R-:W-:Y:S02]  /*3560*/  IADD3 R5, R16, c[0x0][0x32c], RZ ;  /* 0x0000cb0010057a10 */ /* 0x000fe40007ffe0ff */
[----:B------:R-:W-:Y:S02]  /*3570*/  IMNMX R45, R45, R16, !PT ;  /* 0x000000102d2d7217 */ /* 0x000fe40007800200 */
[----:B------:R-:W-:Y:S02]  /*3580*/  IMNMX R52, R52, R5, PT ;  /* 0x0000000534347217 */ /* 0x000fe40003800200 */
.L_x_395:
[----:B------:R-:W-:Y:S02]  /*3590*/  ISETP.NE.AND P0, PT, R76, RZ, PT ;  /* 0x000000ff4c00720c */ /* 0x000fe40003f05270 */
[----:B------:R-:W-:Y:S02]  /*35a0*/  P2R R80, PR, RZ, 0x40 ;  /* 0x00000040ff507803 */ /* 0x000fe40000000000 */
[----:B------:R-:W-:Y:S02]  /*35b0*/  ISETP.GT.AND P0, PT, R3, 0x8, !P0 ;  /* 0x000000080300780c */ /* 0x000fe40004704270 */
[----:B------:R-:W-:-:S02]  /*35c0*/  ISETP.NE.AND P6, PT, R51, RZ, PT ;  /* 0x000000ff3300720c */ /* 0x000fc40003fc5270 */
[----:B------:R-:W-:Y:S02]  /*35d0*/  ISETP.LT.OR P0, PT, R79, 0x9, P0 ;  /* 0x000000094f00780c */ /* 0x000fe40000701670 */
[----:B------:R-:W-:Y:S02]  /*35e0*/  P2R R61, PR, RZ, 0x20 ;  /* 0x00000020ff3d7803 */ /* 0x000fe40000000000 */
[----:B------:R-:W-:Y:S02]  /*35f0*/  FSEL R5, R66, -INF , !P0 ;  /* 0xff80000042057808 */ /* 0x000fe40004000000 */
[----:B------:R-:W-:Y:S02]  /*3600*/  ISETP.NE.AND P0, PT, R69, RZ, PT ;  /* 0x000000ff4500720c */ /* 0x000fe40003f05270 */
[----:B------:R-:W-:Y:S02]  /*3610*/  ISETP.NE.AND P5, PT, R50, RZ, PT ;  /* 0x000000ff3200720c */ /* 0x000fe40003fa5270 */
[----:B------:R-:W-:-:S02]  /*3620*/  ISETP.GT.AND P0, PT, R3, 0x9, !P0 ;  /* 0x000000090300780c */ /* 0x000fc40004704270 */
[----:B------:R-:W-:Y:S02]  /*3630*/  P2R R57, PR, RZ, 0x10 ;  /* 0x00000010ff397803 */ /* 0x000fe40000000000 */
[----:B------:R-:W-:Y:S02]  /*3640*/  ISETP.LT.OR P0, PT, R79, 0xa, P0 ;  /* 0x0000000a4f00780c */ /* 0x000fe40000701670 */
[----:B------:R-:W-:Y:S02]  /*3650*/  ISETP.NE.AND P4, PT, R43, RZ, PT ;  /* 0x000000ff2b00720c */ /* 0x000fe40003f85270 */
[----:B------:R-:W-:Y:S02]  /*3660*/  FSEL R67, R67, -INF , !P0 ;  /* 0xff80000043437808 */ /* 0x000fe40004000000 */
[----:B------:R-:W-:Y:S02]  /*3670*/  ISETP.NE.AND P0, PT, R65, RZ, PT ;  /* 0x000000ff4100720c */ /* 0x000fe40003f05270 */
[----:B------:R-:W-:-:S02]  /*3680*/  P2R R53, PR, RZ, 0x8 ;  /* 0x00000008ff357803 */ /* 0x000fc40000000000 */
[----:B------:R-:W-:Y:S02]  /*3690*/  ISETP.GT.AND P0, PT, R3, 0x10, !P0 ;  /* 0x000000100300780c */ /* 0x000fe40004704270 */
[----:B------:R-:W-:Y:S02]  /*36a0*/  ISETP.NE.AND P3, PT, R42, RZ, PT ;  /* 0x000000ff2a00720c */ /* 0x000fe40003f65270 */
[----:B------:R-:W-:-:S04]  /*36b0*/  ISETP.LT.OR P0, PT, R79, 0x11, P0 ;  /* 0x000000114f00780c */ /* 0x000fc80000701670 */
[----:B------:R-:W-:Y:S02]  /*36c0*/  FSEL R41, R62, -INF , !P0 ;  /* 0xff8000003e297808 */ /* 0x000fe40004000000 */
[----:B------:R-:W-:Y:S02]  /*36d0*/  ISETP.NE.AND P0, PT, R60, RZ, PT ;  /* 0x000000ff3c00720c */ /* 0x000fe40003f05270 */
[----:B------:R-:W-:Y:S02]  /*36e0*/  P2R R62, PR, RZ, 0x40 ;  /* 0x00000040ff3e7803 */ /* 0x000fe40000000000 */
[----:B------:R-:W-:-:S04]  /*36f0*/  ISETP.GT.AND P0, PT, R3, 0x11, !P0 ;  /* 0x000000110300780c */ /* 0x000fc80004704270 */
[----:B------:R-:W-:-:S04]  /*3700*/  ISETP.LT.OR P0, PT, R79, 0x12, P0 ;  /* 0x000000124f00780c */ /* 0x000fc80000701670 */
[----:B------:R-:W-:Y:S02]  /*3710*/  FSEL R11, R63, -INF , !P0 ;  /* 0xff8000003f0b7808 */ /* 0x000fe40004000000 */
[----:B------:R-:W-:Y:S02]  /*3720*/  ISETP.GT.AND P0, PT, R3, 0x18, !P6 ;  /* 0x000000180300780c */ /* 0x000fe40007704270 */
[----:B------:R-:W-:Y:S02]  /*3730*/  ISETP.NE.AND P6, PT, R44, RZ, PT ;  /* 0x000000ff2c00720c */ /* 0x000fe40003fc5270 */
[----:B------:R-:W-:-:S04]  /*3740*/  ISETP.LT.OR P0, PT, R79, 0x19, P0 ;  /* 0x000000194f00780c */ /* 0x000fc80000701670 */
[----:B------:R-:W-:Y:S02]  /*3750*/  FSEL R9, R58, -INF , !P0 ;  /* 0xff8000003a097808 */ /* 0x000fe40004000000 */
[----:B------:R-:W-:-:S04]  /*3760*/  ISETP.GT.AND P0, PT, R3, 0x19, !P5 ;  /* 0x000000190300780c */ /* 0x000fc80006f04270 */
        /* <DEDUP_REMOVED lines=8> */
[----:B------:R-:W-:-:S04]  /*37f0*/  ISETP.NE.AND P0, PT, R7, RZ, PT ;  /* 0x000000ff0700720c */ /* 0x000fc80003f05270 */
[----:B------:R-:W-:-:S04]  /*3800*/  ISETP.GT.AND P0, PT, R3, 0x1, !P0 ;  /* 0x000000010300780c */ /* 0x000fc80004704270 */
[----:B------:R-:W-:-:S04]  /*3810*/  ISETP.LT.OR P0, PT, R79, 0x2, P0 ;  /* 0x000000024f00780c */ /* 0x000fc80000701670 */
[----:B------:R-:W-:Y:S02]  /*3820*/  FSEL R71, R71, -INF , !P0 ;  /* 0xff80000047477808 */ /* 0x000fe40004000000 */
[----:B------:R-:W-:-:S04]  /*3830*/  ISETP.GT.AND P0, PT, R3, RZ, !P6 ;  /* 0x000000ff0300720c */ /* 0x000fc80007704270 */
        /* <DEDUP_REMOVED lines=8> */
[----:B------:R-:W-:Y:S02]  /*38c0*/  ISETP.GT.AND P0, PT, R45, RZ, !P6 ;  /* 0x000000ff2d00720c */ /* 0x000fe40007704270 */
[----:B------:R-:W-:Y:S02]  /*38d0*/  ISETP.NE.AND P6, PT, R62, RZ, PT ;  /* 0x000000ff3e00720c */ /* 0x000fe40003fc5270 */
[----:B------:R-:W-:-:S04]  /*38e0*/  ISETP.LT.OR P0, PT, R52, 0x1, P0 ;  /* 0x000000013400780c */ /* 0x000fc80000701670 */
[----:B------:R-:W-:Y:S02]  /*38f0*/  FSEL R110, R36, -INF , !P0 ;  /* 0xff800000246e7808 */ /* 0x000fe40004000000 */
[----:B------:R-:W-:-:S04]  /*3900*/  ISETP.NE.AND P0, PT, R7, RZ, PT ;  /* 0x000000ff0700720c */ /* 0x000fc80003f05270 */
[----:B------:R-:W-:-:S04]  /*3910*/  ISETP.GT.AND P0, PT, R45, 0x1, !P0 ;  /* 0x000000012d00780c */ /* 0x000fc80004704270 */
        /* <DEDUP_REMOVED lines=18> */
[----:B------:R-:W-:Y:S02]  /*3a40*/  ISETP.GT.AND P0, PT, R45, 0x18, !P6 ;  /* 0x000000182d00780c */ /* 0x000fe40007704270 */
[----:B------:R-:W-:Y:S02]  /*3a50*/  ISETP.NE.AND P6, PT, R80, RZ, PT ;  /* 0x000000ff5000720c */ /* 0x000fe40003fc5270 */
        /* <DEDUP_REMOVED lines=17> */
[----:B------:R-:W1:Y:S01]  /*3b70*/  SHFL.IDX PT, R12, R49, 0x3, 0x1c1f ;  /* 0x007c1f00310c7f89 */ /* 0x000e6200000e0000 */
[----:B------:R-:W-:-:S04]  /*3b80*/  ISETP.GT.AND P0, PT, R45, 0x29, !P1 ;  /* 0x000000292d00780c */ /* 0x000fc80004f04270 */
        /* <DEDUP_REMOVED lines=19> */
.L_x_401:
[----:B------:R-:W-:-:S04]  /*3cc0*/  MOV R12, c[0x0][0x32c] ;  /* 0x0000cb00000c7a02 */ /* 0x000fc80000000f00 */
[----:B------:R-:W-:-:S13]  /*3cd0*/  ISETP.NE.AND P0, PT, R12, 0x1, PT ;  /* 0x000000010c00780c */ /* 0x000fda0003f05270 */
[----:B------:R-:W-:-:S05]  /*3ce0*/  @P0 IMAD.HI.U32 R12, R25, c[0x0][0x330], RZ ;  /* 0x0000cc00190c0a27 */ /* 0x000fca00078e00ff */
[----:B------:R-:W-:Y:S02]  /*3cf0*/  @P0 SHF.R.U32.HI R25, RZ, c[0x0][0x334], R12 ;  /* 0x0000cd00ff190a19 */ /* 0x000fe4000001160c */
.L_x_402:
[----:B------:R-:W-:Y:S05]  /*3d00*/  BSYNC B0 ;  /* 0x0000000000007941 */ /* 0x000fea0003800000 */
.L_x_400:
[----:B------:R-:W-:-:S05]  /*3d10*/  IMAD R48, R25, c[0x0][0x32c], R48 ;  /* 0x0000cb0019307a24 */ /* 0x000fca00078e0230 */
[----:B------:R-:W-:Y:S02]  /*3d20*/  IADD3 R12, R48, c[0x0][0x32c], RZ ;  /* 0x0000cb00300c7a10 */ /* 0x000fe40007ffe0ff */
[----:B------:R-:W-:Y:S02]  /*3d30*/  IMNMX R23, R23, R48, !PT ;  /* 0x0000003017177217 */ /* 0x000fe40007800200 */
[----:B------:R-:W-:Y:S02]  /*3d40*/  IMNMX R13, R13, R12, PT ;  /* 0x0000000c0d0d7217 */ /* 0x000fe40003800200 */
.L_x_399:
[----:B------:R-:W-:Y:S01]  /*3d50*/  ISETP.NE.AND P0, PT, R76, RZ, PT ;  /* 0x000000ff4c00720c */ /* 0x000fe20003f05270 */
[----:B------:R-:W-:Y:S01]  /*3d60*/  IMAD.SHL.U32 R214, R2, 0x2, RZ ;  /* 0x0000000202d67824 */ /* 0x000fe200078e00ff */
[C---:B------:R-:W-:Y:S01]  /*3d70*/  ISETP.GT.AND P2, PT, R23.reuse, 0x28, !P2 ;  /* 0x000000281700780c */ /* 0x040fe20005744270 */
[----:B------:R-:W-:Y:S01]  /*3d80*/  ULDC.64 UR4, c[0x0][0x2c8] ;  /* 0x0000b20000047ab9 */ /* 0x000fe20000000a00 */
[C---:B------:R-:W-:Y:S01]  /*3d90*/  ISETP.GT.AND P0, PT, R23.reuse, 0x8, !P0 ;  /* 0x000000081700780c */ /* 0x040fe20004704270 */
[----:B------:R-:W-:Y:S01]  /*3da0*/  IMAD R212, R0, 0x2, R214 ;  /* 0x0000000200d47824 */ /* 0x000fe200078e02d6 */
[----:B------:R-:W-:Y:S01]  /*3db0*/  ISETP.GT.AND P1, PT, R23, 0x29, !P1 ;  /* 0x000000291700780c */ /* 0x000fe20004f24270 */
[----:B------:R-:W-:Y:S01]  /*3dc0*/  LDSM.16.MT88.4 R136, [R214+0x100] ;  /* 0x00010000d688783b */ /* 0x000fe20000004200 */
[C---:B------:R-:W-:Y:S01]  /*3dd0*/  ISETP.LT.OR P0, PT, R13.reuse, 0x9, P0 ;  /* 0x000000090d00780c */ /* 0x040fe20000701670 */
[----:B------:R-:W-:Y:S01]  /*3de0*/  UIMAD.WIDE.U32 UR14, UR13, UR4, URZ ;  /* 0x000000040d0e72a5 */ /* 0x000fe2000f8e003f */
[----:B------:R-:W-:Y:S01]  /*3df0*/  ISETP.LT.OR P2, PT, R13, 0x29, P2 ;  /* 0x000000290d00780c */ /* 0x000fe20001741670 */
[----:B------:R-:W-:Y:S01]  /*3e00*/  LDSM.16.MT88.4 R112, [R212+0x100] ;  /* 0x00010000d470783b */ /* 0x000fe20000004200 */
[----:B------:R-:W-:Y:S01]  /*3e10*/  FSEL R92, R34, -INF , !P0 ;  /* 0xff800000225c7808 */ /* 0x000fe20004000000 */
[----:B------:R-:W-:Y:S01]  /*3e20*/  @UP2 USHF.R.U32.HI UR13, URZ, UR5, UR15 ;  /* 0x000000053f0d2299 */ /* 0x000fe2000801160f */
[----:B------:R-:W-:Y:S01]  /*3e30*/  ISETP.NE.AND P0, PT, R69, RZ, PT ;  /* 0x000000ff4500720c */ /* 0x000fe20003f05270 */
[----:B------:R-:W-:Y:S01]  /*3e40*/  LDSM.16.MT88.4 R132, [R214+0xd00] ;  /* 0x000d0000d684783b */ /* 0x000fe20000004200 */
[----:B------:R-:W-:Y:S01]  /*3e50*/  ISETP.LT.OR P1, PT, R13, 0x2a, P1 ;  /* 0x0000002a0d00780c */ /* 0x000fe20000f21670 */
[----:B------:R-:W-:Y:S01]  /*3e60*/  UIADD3 UR4, UR12, UR13, URZ ;  /* 0x0000000d0c047290 */ /* 0x000fe2000fffe03f */
[----:B------:R-:W-:Y:S01]  /*3e70*/  ISETP.GT.AND P0, PT, R23, 0x9, !P0 ;  /* 0x000000091700780c */ /* 0x000fe20004704270 */
[----:B------:R-:W-:Y:S01]  /*3e80*/  LDSM.16.MT88.4 R76, [R214+0x1900] ;  /* 0x00190000d64c783b */ /* 0x000fe20000004200 */
[----:B------:R-:W-:Y:S01]  /*3e90*/  FSEL R187, R14, -INF , !P2 ;  /* 0xff8000000ebb7808 */ /* 0x000fe20005000000 */
[----:B------:R-:W-:Y:S01]  /*3ea0*/  ULDC UR13, c[0x0][0x328] ;  /* 0x0000ca00000d7ab9 */ /* 0x000fe20000000800 */
[----:B------:R-:W-:Y:S01]  /*3eb0*/  ISETP.LT.OR P0, PT, R13, 0xa, P0 ;  /* 0x0000000a0d00780c */ /* 0x000fe20000701670 */
[----:B------:R-:W-:Y:S01]  /*3ec0*/  LDSM.16.MT88.4 R156, [R214+0x500] ;  /* 0x00050000d69c783b */ /* 0x000fe20000004200 */
[----:B------:R-:W-:Y:S01]  /*3ed0*/  FSEL R189, R15, -INF , !P1 ;  /* 0xff8000000fbd7808 */ /* 0x000fe20004800000 */
[----:B------:R-:W-:Y:S01]  /*3ee0*/  UIADD3 UR13, UR4, UR13, URZ ;  /* 0x0000000d040d7290 */ /* 0x000fe2000fffe03f */
[----:B------:R-:W-:-:S02]  /*3ef0*/  FSEL R90, R35, -INF , !P0 ;  /* 0xff800000235a7808 */ /* 0x000fc40004000000 */
[----:B------:R-:W-:Y:S01]  /*3f00*/  ISETP.NE.AND P0, PT, R65, RZ, PT ;  /* 0x000000ff4100720c */ /* 0x000fe20003f05270 */
[----:B------:R-:W-:Y:S01]  /*3f10*/  LDSM.16.MT88.4 R32, [R212+0x1d00] ;  /* 0x001d0000d420783b */ /* 0x000fe20000004200 */
[----:B------:R-:W-:Y:S02]  /*3f20*/  IADD3 R230, R148, -0x2, RZ ;  /* 0xfffffffe94e67810 */ /* 0x000fe40007ffe0ff */
[----:B------:R-:W-:-:S04]  /*3f30*/  ISETP.GT.AND P0, PT, R23, 0x10, !P0 ;  /* 0x000000101700780c */ /* 0x000fc80004704270 */
[----:B------:R-:W-:-:S04]  /*3f40*/  ISETP.LT.OR P0, PT, R13, 0x11, P0 ;  /* 0x000000110d00780c */ /* 0x000fc80000701670 */
[----:B------:R-:W-:Y:S02]  /*3f50*/  FSEL R88, R30, -INF , !P0 ;  /* 0xff8000001e587808 */ /* 0x000fe40004000000 */
[----:B------:R-:W-:Y:S02]  /*3f60*/  ISETP.NE.AND P0, PT, R60, RZ, PT ;  /* 0x000000ff3c00720c */ /* 0x000fe40003f05270 */
[----:B------:R-:W-:Y:S02]  /*3f70*/  LDSM.16.MT88.4 R60, [R212+0xd00] ;  /* 0x000d0000d43c783b */ /* 0x000fe40000004200 */
[----:B------:R-:W-:-:S04]  /*3f80*/  ISETP.GT.AND P0, PT, R23, 0x11, !P0 ;  /* 0x000000111700780c */ /* 0x000fc80004704270 */
[----:B------:R-:W-:-:S04]  /*3f90*/  ISETP.LT.OR P0, PT, R13, 0x12, P0 ;  /* 0x000000120d00780c */ /* 0x000fc80000701670 */
[----:B------:R-:W-:Y:S02]  /*3fa0*/  FSEL R72, R31, -INF , !P0 ;  /* 0xff8000001f487808 */ /* 0x000fe40004000000 */
[----:B------:R-:W-:-:S04]  /*3fb0*/  ISETP.NE.AND P0, PT, R51, RZ, PT ;  /* 0x000000ff3300720c */ /* 0x000fc80003f05270 */
        /* <DEDUP_REMOVED lines=8> */
[----:B------:R-:W-:Y:S02]  /*4040*/  ISETP.NE.AND P0, PT, R7, RZ, PT ;  /* 0x000000ff0700720c */ /* 0x000fe40003f05270 */
[----:B------:R-:W-:Y:S02]  /*4050*/  FMNMX.FTZ R7, R68, R6, !PT ;  /* 0x0000000644077209 */ /* 0x000fe40007810000 */
[----:B------:R-:W-:Y:S02]  /*4060*/  ISETP.GT.AND P0, PT, R23, 0x1, !P0 ;  /* 0x000000011700780c */ /* 0x000fe40004704270 */
[----:B------:R-:W-:Y:S02]  /*4070*/  FMNMX.FTZ R7, R64, R7, !PT ;  /* 0x0000000740077209 */ /* 0x000fe40007810000 */
[----:B------:R-:W-:-:S02]  /*4080*/  ISETP.LT.OR P0, PT, R13, 0x2, P0 ;  /* 0x000000020d00780c */ /* 0x000fc40000701670 */
[----:B------:R-:W-:Y:S02]  /*4090*/  FMNMX.FTZ R7, R4, R7, !PT ;  /* 0x0000000704077209 */ /* 0x000fe40007810000 */
[----:B------:R-:W-:Y:S02]  /*40a0*/  FSEL R94, R39, -INF , !P0 ;  /* 0xff800000275e7808 */ /* 0x000fe40004000000 */
[----:B------:R-:W-:Y:S02]  /*40b0*/  FMNMX.FTZ R7, R40, R7, !PT ;  /* 0x0000000728077209 */ /* 0x000fe40007810000 */
[----:B------:R-:W-:Y:S02]  /*40c0*/  ISETP.NE.AND P0, PT, R44, RZ, PT ;  /* 0x000000ff2c00720c */ /* 0x000fe40003f05270 */
[----:B------:R-:W-:Y:S01]  /*40d0*/  FMNMX.FTZ R7, R10, R7, !PT ;  /* 0x000000070a077209 */ /* 0x000fe20007810000 */
[----:B------:R-:W-:Y:S01]  /*40e0*/  LDSM.16.MT88.4 R44, [R214+0x1100] ;  /* 0x00110000d62c783b */ /* 0x000fe20000004200 */
[----:B------:R-:W-:-:S02]  /*40f0*/  ISETP.GT.AND P0, PT, R23, RZ, !P0 ;  /* 0x000000ff1700720c */ /* 0x000fc40004704270 */
[----:B------:R-:W-:Y:S02]  /*4100*/  FMNMX.FTZ R7, R56, R7, !PT ;  /* 0x0000000738077209 */ /* 0x000fe40007810000 */
[----:B------:R-:W-:Y:S02]  /*4110*/  ISETP.LT.OR P0, PT, R13, 0x1, P0 ;  /* 0x000000010d00780c */ /* 0x000fe40000701670 */
[----:B------:R-:W-:Y:S02]  /*4120*/  FMNMX.FTZ R7, R8, R7, !PT ;  /* 0x0000000708077209 */ /* 0x000fe40007810000 */
[----:B------:R-:W-:Y:S02]  /*4130*/  FSEL R108, R38, -INF , !P0 ;  /* 0xff800000266c7808 */ /* 0x000fe40004000000 */
[----:B------:R-:W-:Y:S01]  /*4140*/  FMNMX.FTZ R12, R22, R7, !PT ;  /* 0x00000007160c7209 */ /* 0x000fe20007810000 */
[----:B------:R-:W-:Y:S01]  /*4150*/  LDSM.16.MT88.4 R36, [R214+0x1d00] ;  /* 0x001d0000d624783b */ /* 0x000fe20000004200 */
[----:B------:R-:W-:-:S02]  /*4160*/  ISETP.NE.AND P0, PT, R43, RZ, PT ;  /* 0x000000ff2b00720c */ /* 0x000fc40003f05270 */
[----:B------:R-:W-:Y:S02]  /*4170*/  FMNMX.FTZ R7, R21, R12, !PT ;  /* 0x0000000c15077209 */ /* 0x000fe40007810000 */
[----:B------:R-:W-:Y:S02]  /*4180*/  FMNMX.FTZ R12, R70, R71, !PT ;  /* 0x00000047460c7209 */ /* 0x000fe40007810000 */
[----:B------:R-:W-:Y:S02]  /*4190*/  FMNMX.FTZ R7, R20, R7, !PT ;  /* 0x0000000714077209 */ /* 0x000fe40007810000 */
[----:B------:R-:W-:Y:S02]  /*41a0*/  FMNMX.FTZ R12, R5, R12, !PT ;  /* 0x0000000c050c7209 */ /* 0x000fe40007810000 */
[----:B------:R-:W-:Y:S02]  /*41b0*/  FMNMX.FTZ R7, R18, R7, !PT ;  /* 0x0000000712077209 */ /* 0x000fe40007810000 */
[----:B------:R-:W-:-:S02]  /*41c0*/  FMNMX.FTZ R12, R67, R12, !PT ;  /* 0x0000000c430c7209 */ /* 0x000fc40007810000 */
[----:B------:R-:W-:Y:S01]  /*41d0*/  ISETP.GT.AND P0, PT, R23, 0x20, !P0 ;  /* 0x000000201700780c */ /* 0x000fe20004704270 */
[----:B------:R-:W1:Y:S01]  /*41e0*/  SHFL.BFLY PT, R24, R7, 0x2, 0x1f ;  /* 0x0c401f0007187f89 */ /* 0x000e6200000e0000 */
[----:B------:R-:W-:Y:S02]  /*41f0*/  FMNMX.FTZ R12, R41, R12, !PT ;  /* 0x0000000c290c7209 */ /* 0x000fe40007810000 */
[----:B------:R-:W-:Y:S02]  /*4200*/  ISETP.LT.OR P0, PT, R13, 0x21, P0 ;  /* 0x000000210d00780c */ /* 0x000fe40000701670 */
[----:B------:R-:W-:Y:S02]  /*4210*/  FMNMX.FTZ R12, R11, R12, !PT ;  /* 0x0000000c0b0c7209 */ /* 0x000fe40007810000 */
[----:B------:R-:W-:Y:S02]  /*4220*/  FSEL R178, R26, -INF , !P0 ;  /* 0xff8000001ab27808 */ /* 0x000fe40004000000 */
[----:B------:R-:W-:-:S02]  /*4230*/  FMNMX.FTZ R12, R9, R12, !PT ;  /* 0x0000000c090c7209 */ /* 0x000fc40007810000 */
[----:B------:R-:W-:Y:S02]  /*4240*/  FMNMX.FTZ R31, R108, R94, !PT ;  /* 0x0000005e6c1f7209 */ /* 0x000fe40007810000 */
[----:B------:R-:W-:Y:S02]  /*4250*/  FMNMX.FTZ R12, R59, R12, !PT ;  /* 0x0000000c3b0c7209 */ /* 0x000fe40007810000 */
[----:B------:R-:W-:Y:S02]  /*4260*/  FMNMX.FTZ R31, R92, R31, !PT ;  /* 0x0000001f5c1f7209 */ /* 0x000fe40007810000 */
[----:B------:R-:W-:Y:S02]  /*4270*/  FMNMX.FTZ R12, R19, R12, !PT ;  /* 0x0000000c130c7209 */ /* 0x000fe40007810000 */
[----:B------:R-:W-:Y:S02]  /*4280*/  FMNMX.FTZ R31, R90, R31, !PT ;  /* 0x0000001f5a1f7209 */ /* 0x000fe40007810000 */
[----:B-1----:R-:W-:-:S02]  /*4290*/  FMNMX.FTZ R24, R7, R24, !PT ;  /* 0x0000001807187209 */ /* 0x002fc40007810000 */
[----:B------:R-:W-:-:S03]  /*42a0*/  FMNMX.FTZ R7, R17, R12, !PT ;  /* 0x0000000c11077209 */ /* 0x000fc60007810000 */
[----:B------:R-:W1:Y:S01]  /*42b0*/  SHFL.BFLY PT, R151, R24, 0x1, 0x1f ;  /* 0x0c201f0018977f89 */ /* 0x000e6200000e0000 */
[----:B------:R-:W-:-:S04]  /*42c0*/  FMNMX.FTZ R12, R16, R7, !PT ;  /* 0x00000007100c7209 */ /* 0x000fc80007810000 */
[----:B------:R-:W-:Y:S02]  /*42d0*/  FMNMX.FTZ R7, R3, R12, !PT ;  /* 0x0000000c03077209 */ /* 0x000fe40007810000 */
[----:B-1----:R-:W-:-:S03]  /*42e0*/  FMNMX.FTZ R151, R24, R151, !PT ;  /* 0x0000009718977209 */ /* 0x002fc60007810000 */
[----:B------:R-:W1:Y:S01]  /*42f0*/  SHFL.BFLY PT, R24, R7, 0x2, 0x1f ;  /* 0x0c401f0007187f89 */ /* 0x000e6200000e0000 */
[C---:B------:R-:W-:Y:S01]  /*4300*/  FSETP.NEU.FTZ.AND P0, PT, R151.reuse, -INF , PT ;  /* 0xff8000009700780b */ /* 0x040fe20003f1d000 */
[----:B------:R-:W-:-:S05]  /*4310*/  FMUL.FTZ R25, R151, c[0x0][0x2d0] ;  /* 0x0000b40097197a20 */ /* 0x000fca0000410000 */
[----:B------:R-:W-:-:S05]  /*4320*/  FSEL R25, R25, RZ, P0 ;  /* 0x000000ff19197208 */ /* 0x000fca0000000000 */
[--C-:B------:R-:W-:Y:S02]  /*4330*/  FFMA.FTZ R155, R56, c[0x0][0x2d0], -R25.reuse ;  /* 0x0000b400389b7a23 */ /* 0x100fe40000010819 */
[--C-:B------:R-:W-:Y:S02]  /*4340*/  FFMA.FTZ R170, R20, c[0x0][0x2d0], -R25.reuse ;  /* 0x0000b40014aa7a23 */ /* 0x100fe40000010819 */
[--C-:B------:R-:W-:Y:S02]  /*4350*/  FFMA.FTZ R164, R6, c[0x0][0x2d0], -R25.reuse ;  /* 0x0000b40006a47a23 */ /* 0x100fe40000010819 */
[--C-:B------:R-:W-:Y:S01]  /*4360*/  FFMA.FTZ R160, R4, c[0x0][0x2d0], -R25.reuse ;  /* 0x0000b40004a07a23 */ /* 0x100fe20000010819 */
[----:B------:R-:W-:Y:S01]  /*4370*/  MUFU.EX2 R155, R155 ;  /* 0x0000009b009b7308 */ /* 0x000fe20000000800 */
[--C-:B------:R-:W-:Y:S02]  /*4380*/  FFMA.FTZ R173, R21, c[0x0][0x2d0], -R25.reuse ;  /* 0x0000b40015ad7a23 */ /* 0x100fe40000010819 */
[--C-:B------:R-:W-:Y:S01]  /*4390*/  FFMA.FTZ R169, R68, c[0x0][0x2d0], -R25.reuse ;  /* 0x0000b40044a97a23 */ /* 0x100fe20000010819 */
[----:B-1----:R-:W-:Y:S01]  /*43a0*/  FMNMX.FTZ R24, R7, R24, !PT ;  /* 0x0000001807187209 */ /* 0x002fe20007810000 */
[----:B------:R-:W-:-:S02]  /*43b0*/  FFMA.FTZ R165, R64, c[0x0][0x2d0], -R25 ;  /* 0x0000b40040a57a23 */ /* 0x000fc40000010819 */
[--C-:B------:R-:W-:Y:S01]  /*43c0*/  FFMA.FTZ R163, R40, c[0x0][0x2d0], -R25.reuse ;  /* 0x0000b40028a37a23 */ /* 0x100fe20000010819 */
[----:B------:R-:W-:Y:S01]  /*43d0*/  MUFU.EX2 R164, R164 ;  /* 0x000000a400a47308 */ /* 0x000fe20000000800 */
[----:B------:R-:W1:Y:S01]  /*43e0*/  SHFL.BFLY PT, R149, R24, 0x1, 0x1f ;  /* 0x0c201f0018957f89 */ /* 0x000e6200000e0000 */
[--C-:B------:R-:W-:Y:S02]  /*43f0*/  FFMA.FTZ R154, R10, c[0x0][0x2d0], -R25.reuse ;  /* 0x0000b4000a9a7a23 */ /* 0x100fe40000010819 */
[--C-:B------:R-:W-:Y:S02]  /*4400*/  FFMA.FTZ R2, R8, c[0x0][0x2d0], -R25.reuse ;  /* 0x0000b40008027a23 */ /* 0x100fe40000010819 */
[--C-:B------:R-:W-:Y:S02]  /*4410*/  FFMA.FTZ R168, R22, c[0x0][0x2d0], -R25.reuse ;  /* 0x0000b40016a87a23 */ /* 0x100fe40000010819 */
[----:B------:R-:W2:Y:S01]  /*4420*/  MUFU.EX2 R169, R169 ;  /* 0x000000a900a97308 */ /* 0x000ea20000000800 */
[----:B------:R-:W-:-:S07]  /*4430*/  FFMA.FTZ R237, R18, c[0x0][0x2d0], -R25 ;  /* 0x0000b40012ed7a23 */ /* 0x000fce0000010819 */
[----:B------:R-:W-:Y:S08]  /*4440*/  MUFU.EX2 R165, R165 ;  /* 0x000000a500a57308 */ /* 0x000ff00000000800 */
[----:B------:R-:W3:Y:S01]  /*4450*/  MUFU.EX2 R160, R160 ;  /* 0x000000a000a07308 */ /* 0x000ee20000000800 */
[----:B-1----:R-:W-:Y:S02]  /*4460*/  FMNMX.FTZ R149, R24, R149, !PT ;  /* 0x0000009518957209 */ /* 0x002fe40007810000 */
[----:B------:R-:W-:-:S02]  /*4470*/  FMNMX.FTZ R24, R110, R111, !PT ;  /* 0x0000006f6e187209 */ /* 0x000fc40007810000 */
[C---:B------:R-:W-:Y:S01]  /*4480*/  FSETP.NEU.FTZ.AND P0, PT, R149.reuse, -INF , PT ;  /* 0xff8000009500780b */ /* 0x040fe20003f1d000 */
[----:B------:R-:W-:Y:S01]  /*4490*/  FMUL.FTZ R12, R149, c[0x0][0x2d0] ;  /* 0x0000b400950c7a20 */ /* 0x000fe20000410000 */
[----:B------:R-:W-:Y:S01]  /*44a0*/  FMNMX.FTZ R24, R109, R24, !PT ;  /* 0x000000186d187209 */ /* 0x000fe20007810000 */
[----:B------:R-:W-:Y:S01]  /*44b0*/  MUFU.EX2 R163, R163 ;  /* 0x000000a300a37308 */ /* 0x000fe20000000800 */
[----:B--2---:R-:W-:Y:S01]  /*44c0*/  F2FP.PACK_AB R96, R164, R169 ;  /* 0x000000a9a460723e */ /* 0x004fe200000000ff */
[----:B------:R-:W-:Y:S01]  /*44d0*/  FADD.FTZ R164, R169, R164 ;  /* 0x000000a4a9a47221 */ /* 0x000fe20000010000 */
[----:B------:R-:W-:Y:S02]  /*44e0*/  FMNMX.FTZ R24, R95, R24, !PT ;  /* 0x000000185f187209 */ /* 0x000fe40007810000 */
[----:B------:R-:W-:Y:S02]  /*44f0*/  FSEL R12, R12, RZ, P0 ;  /* 0x000000ff0c0c7208 */ /* 0x000fe40000000000 */
[----:B------:R-:W-:Y:S01]  /*4500*/  FMNMX.FTZ R24, R93, R24, !PT ;  /* 0x000000185d187209 */ /* 0x000fe20007810000 */
[----:B------:R-:W1:Y:S01]  /*4510*/  MUFU.EX2 R154, R154 ;  /* 0x0000009a009a7308 */ /* 0x000e620000000800 */
[----:B------:R-:W-:Y:S01]  /*4520*/  ISETP.NE.AND P0, PT, R42, RZ, PT ;  /* 0x000000ff2a00720c */ /* 0x000fe20003f05270 */
[--C-:B------:R-:W-:Y:S01]  /*4530*/  FFMA.FTZ R167, R5, c[0x0][0x2d0], -R12.reuse ;  /* 0x0000b40005a77a23 */ /* 0x100fe2000001080c */
[----:B------:R-:W-:Y:S01]  /*4540*/  FMNMX.FTZ R24, R91, R24, !PT ;  /* 0x000000185b187209 */ /* 0x000fe20007810000 */
[----:B------:R-:W-:Y:S01]  /*4550*/  LDSM.16.MT88.4 R4, [R212+0x1900] ;  /* 0x00190000d404783b */ /* 0x000fe20000004200 */
[----:B------:R-:W-:Y:S01]  /*4560*/  ISETP.GT.AND P0, PT, R23, 0x21, !P0 ;  /* 0x000000211700780c */ /* 0x000fe20004704270 */
[--C-:B------:R-:W-:Y:S01]  /*4570*/  FFMA.FTZ R0, R59, c[0x0][0x2d0], -R12.reuse ;  /* 0x0000b4003b007a23 */ /* 0x100fe2000001080c */
[----:B------:R-:W-:Y:S01]  /*4580*/  FMNMX.FTZ R24, R89, R24, !PT ;  /* 0x0000001859187209 */ /* 0x000fe20007810000 */
[--C-:B------:R-:W-:Y:S01]  /*4590*/  FFMA.FTZ R171, R70, c[0x0][0x2d0], -R12.reuse ;  /* 0x0000b40046ab7a23 */ /* 0x100fe2000001080c */
[----:B------:R-:W-:Y:S01]  /*45a0*/  ISETP.LT.OR P0, PT, R13, 0x22, P0 ;  /* 0x000000220d00780c */ /* 0x000fe20000701670 */
[--C-:B------:R-:W-:Y:S01]  /*45b0*/  FFMA.FTZ R166, R71, c[0x0][0x2d0], -R12.reuse ;  /* 0x0000b40047a67a23 */ /* 0x100fe2000001080c */
[----:B------:R-:W-:Y:S01]  /*45c0*/  FMNMX.FTZ R29, R73, R24, !PT ;  /* 0x00000018491d7209 */ /* 0x000fe20007810000 */
[--C-:B------:R-:W-:Y:S01]  /*45d0*/  FFMA.FTZ R162, R67, c[0x0][0x2d0], -R12.reuse ;  /* 0x0000b40043a27a23 */ /* 0x100fe2000001080c */
[----:B------:R-:W-:Y:S01]  /*45e0*/  FSEL R186, R27, -INF , !P0 ;  /* 0xff8000001bba7808 */ /* 0x000fe20004000000 */
[----:B------:R-:W-:Y:S01]  /*45f0*/  MUFU.EX2 R171, R171 ;  /* 0x000000ab00ab7308 */ /* 0x000fe20000000800 */
[----:B------:R-:W-:Y:S01]  /*4600*/  FMNMX.FTZ R24, R180, R29, !PT ;  /* 0x0000001db4187209 */ /* 0x000fe20007810000 */
[--C-:B------:R-:W-:Y:S01]  /*4610*/  FFMA.FTZ R161, R41, c[0x0][0x2d0], -R12.reuse ;  /* 0x0000b40029a17a23 */ /* 0x100fe2000001080c */
[----:B---3--:R-:W-:Y:S01]  /*4620*/  F2FP.PACK_AB R98, R160, R165 ;  /* 0x000000a5a062723e */ /* 0x008fe200000000ff */
[----:B------:R-:W-:Y:S01]  /*4630*/  LDSM.16.MT88.4 R40, [R212+0x1100] ;  /* 0x00110000d428783b */ /* 0x000fe20000004200 */
[----:B------:R-:W-:Y:S01]  /*4640*/  FMNMX.FTZ R24, R179, R24, !PT ;  /* 0x00000018b3187209 */ /* 0x000fe20007810000 */
[--C-:B------:R-:W-:Y:S01]  /*4650*/  FFMA.FTZ R150, R11, c[0x0][0x2d0], -R12.reuse ;  /* 0x0000b4000b967a23 */ /* 0x100fe2000001080c */
[----:B-1----:R-:W-:Y:S01]  /*4660*/  F2FP.PACK_AB R8, R154, R163 ;  /* 0x000000a39a08723e */ /* 0x002fe200000000ff */
[----:B------:R-:W1:Y:S01]  /*4670*/  MUFU.EX2 R166, R166 ;  /* 0x000000a600a67308 */ /* 0x000e620000000800 */
[----:B------:R-:W-:Y:S01]  /*4680*/  FMNMX.FTZ R29, R177, R24, !PT ;  /* 0x00000018b11d7209 */ /* 0x000fe20007810000 */
[--C-:B------:R-:W-:Y:S01]  /*4690*/  FFMA.FTZ R153, R9, c[0x0][0x2d0], -R12.reuse ;  /* 0x0000b40009997a23 */ /* 0x100fe2000001080c */
[----:B------:R-:W-:Y:S01]  /*46a0*/  LDSM.16.MT88.4 R24, [R212+0x900] ;  /* 0x00090000d418783b */ /* 0x000fe20000004200 */
[--C-:B------:R-:W-:Y:S01]  /*46b0*/  FFMA.FTZ R235, R3, c[0x0][0x2d0], -R12.reuse ;  /* 0x0000b40003eb7a23 */ /* 0x100fe2000001080c */
[----:B------:R-:W-:Y:S01]  /*46c0*/  FMNMX.FTZ R56, R176, R29, !PT ;  /* 0x0000001db0387209 */ /* 0x000fe20007810000 */
[--C-:B------:R-:W-:Y:S01]  /*46d0*/  FFMA.FTZ R172, R19, c[0x0][0x2d0], -R12.reuse ;  /* 0x0000b40013ac7a23 */ /* 0x100fe2000001080c */
[----:B------:R-:W-:Y:S01]  /*46e0*/  FMNMX.FTZ R29, R88, R31, !PT ;  /* 0x0000001f581d7209 */ /* 0x000fe20007810000 */
[----:B------:R-:W-:Y:S01]  /*46f0*/  MUFU.EX2 R167, R167 ;  /* 0x000000a700a77308 */ /* 0x000fe20000000800 */
[--C-:B------:R-:W-:Y:S01]  /*4700*/  FFMA.FTZ R175, R17, c[0x0][0x2d0], -R12.reuse ;  /* 0x0000b40011af7a23 */ /* 0x100fe2000001080c */
[----:B------:R-:W2:Y:S01]  /*4710*/  SHFL.BFLY PT, R21, R56, 0x2, 0x1f ;  /* 0x0c401f0038157f89 */ /* 0x000ea200000e0000 */
[----:B------:R-:W-:Y:S01]  /*4720*/  FMNMX.FTZ R29, R72, R29, !PT ;  /* 0x0000001d481d7209 */ /* 0x000fe20007810000 */
[----:B------:R-:W-:-:S02]  /*4730*/  FFMA.FTZ R174, R16, c[0x0][0x2d0], -R12 ;  /* 0x0000b40010ae7a23 */ /* 0x000fc4000001080c */
[----:B------:R-:W-:Y:S01]  /*4740*/  LDSM.16.MT88.4 R16, [R212+0x1500] ;  /* 0x00150000d410783b */ /* 0x000fe20000004200 */
[----:B------:R-:W-:Y:S01]  /*4750*/  FMNMX.FTZ R20, R74, R29, !PT ;  /* 0x0000001d4a147209 */ /* 0x000fe20007810000 */
[----:B------:R-:W3:Y:S01]  /*4760*/  MUFU.EX2 R162, R162 ;  /* 0x000000a200a27308 */ /* 0x000ee20000000800 */
[----:B-1----:R-:W-:Y:S01]  /*4770*/  F2FP.PACK_AB R97, R166, R171 ;  /* 0x000000aba661723e */ /* 0x002fe200000000ff */
[----:B------:R-:W-:Y:S01]  /*4780*/  LDSM.16.MT88.4 R28, [R214+0x900] ;  /* 0x00090000d61c783b */ /* 0x000fe20000004200 */
[----:B------:R-:W-:Y:S01]  /*4790*/  FMNMX.FTZ R23, R75, R20, !PT ;  /* 0x000000144b177209 */ /* 0x000fe20007810000 */
[----:B------:R-:W-:Y:S02]  /*47a0*/  FADD.FTZ R166, R171, R166 ;  /* 0x000000a6aba67221 */ /* 0x000fe40000010000 */
[----:B------:R-:W-:Y:S01]  /*47b0*/  FADD.FTZ R165, R165, R164 ;  /* 0x000000a4a5a57221 */ /* 0x000fe20000010000 */
[----:B------:R-:W-:Y:S01]  /*47c0*/  FMNMX.FTZ R13, R178, R23, !PT ;  /* 0x00000017b20d7209 */ /* 0x000fe20007810000 */
[----:B------:R-:W1:Y:S02]  /*47d0*/  MUFU.EX2 R2, R2 ;  /* 0x0000000200027308 */ /* 0x000e640000000800 */
[----:B------:R-:W-:Y:S01]  /*47e0*/  FADD.FTZ R160, R160, R165 ;  /* 0x000000a5a0a07221 */ /* 0x000fe20000010000 */
[----:B------:R-:W-:-:S02]  /*47f0*/  FMNMX.FTZ R152, R186, R13, !PT ;  /* 0x0000000dba987209 */ /* 0x000fc40007810000 */
[----:B------:R-:W-:Y:S01]  /*4800*/  LDSM.16.MT88.4 R12, [R214+0x2100] ;  /* 0x00210000d60c783b */ /* 0x000fe20000004200 */
[----:B------:R-:W-:Y:S01]  /*4810*/  FADD.FTZ R163, R163, R160 ;  /* 0x000000a0a3a37221 */ /* 0x000fe20000010000 */
[----:B------:R-:W-:Y:S01]  /*4820*/  FMNMX.FTZ R152, R187, R152, !PT ;  /* 0x00000098bb987209 */ /* 0x000fe20007810000 */
[----:B------:R-:W-:Y:S01]  /*4830*/  MUFU.EX2 R161, R161 ;  /* 0x000000a100a17308 */ /* 0x000fe20000000800 */
[----:B---3--:R-:W-:Y:S01]  /*4840*/  F2FP.PACK_AB R99, R162, R167 ;  /* 0x000000a7a263723e */ /* 0x008fe200000000ff */
[----:B------:R-:W-:Y:S01]  /*4850*/  FADD.FTZ R167, R167, R166 ;  /* 0x000000a6a7a77221 */ /* 0x000fe20000010000 */
[----:B------:R-:W-:Y:S01]  /*4860*/  FMNMX.FTZ R152, R189, R152, !PT ;  /* 0x00000098bd987209 */ /* 0x000fe20007810000 */
[----:B------:R-:W-:Y:S01]  /*4870*/  FADD.FTZ R154, R154, R163 ;  /* 0x000000a39a9a7221 */ /* 0x000fe20000010000 */
[----:B--2---:R-:W-:Y:S01]  /*4880*/  FMNMX.FTZ R56, R56, R21, !PT ;  /* 0x0000001538387209 */ /* 0x004fe20007810000 */
[----:B------:R-:W-:Y:S01]  /*4890*/  FADD.FTZ R162, R162, R167 ;  /* 0x000000a7a2a27221 */ /* 0x000fe20000010000 */
[----:B------:R-:W-:Y:S01]  /*48a0*/  LDSM.16.MT88.4 R20, [R214+0x1500] ;  /* 0x00150000d614783b */ /* 0x000fe20000004200 */
[----:B------:R-:W-:Y:S01]  /*48b0*/  HMMA.16816.F32 R144, R96, R136, RZ ;  /* 0x000000886090723c */ /* 0x000fe200000018ff */
[----:B------:R-:W2:Y:S01]  /*48c0*/  MUFU.EX2 R150, R150 ;  /* 0x0000009600967308 */ /* 0x000ea20000000800 */
[----:B-1----:R-:W-:Y:S01]  /*48d0*/  F2FP.PACK_AB R10, R2, R155 ;  /* 0x0000009b020a723e */ /* 0x002fe200000000ff */
[----:B------:R-:W1:Y:S01]  /*48e0*/  SHFL.BFLY PT, R59, R152, 0x2, 0x1f ;  /* 0x0c401f00983b7f89 */ /* 0x000e6200000e0000 */
[----:B------:R-:W-:-:S03]  /*48f0*/  FADD.FTZ R155, R155, R154 ;  /* 0x0000009a9b9b7221 */ /* 0x000fc60000010000 */
[----:B------:R-:W3:Y:S01]  /*4900*/  SHFL.BFLY PT, R57, R56, 0x1, 0x1f ;  /* 0x0c201f0038397f89 */ /* 0x000ee200000e0000 */
[----:B------:R-:W-:Y:S01]  /*4910*/  HMMA.16816.F32 R104, R96, R112, RZ ;  /* 0x000000706068723c */ /* 0x000fe200000018ff */
[----:B------:R-:W-:Y:S01]  /*4920*/  MUFU.EX2 R153, R153 ;  /* 0x0000009900997308 */ /* 0x000fe20000000800 */
[----:B------:R-:W-:-:S06]  /*4930*/  FADD.FTZ R155, R2, R155 ;  /* 0x0000009b029b7221 */ /* 0x000fcc0000010000 */
[----:B------:R-:W-:Y:S01]  /*4940*/  HMMA.16816.F32 R120, R96, R132, RZ ;  /* 0x000000846078723c */ /* 0x000fe200000018ff */
[----:B------:R-:W4:Y:S01]  /*4950*/  MUFU.EX2 R0, R0 ;  /* 0x0000000000007308 */ /* 0x000f220000000800 */
[----:B--2---:R-:W-:Y:S01]  /*4960*/  F2FP.PACK_AB R9, R150, R161 ;  /* 0x000000a19609723e */ /* 0x004fe200000000ff */
[----:B------:R-:W-:-:S04]  /*4970*/  FADD.FTZ R161, R161, R162 ;  /* 0x000000a2a1a17221 */ /* 0x000fc80000010000 */
[----:B------:R-:W-:Y:S01]  /*4980*/  FADD.FTZ R150, R150, R161 ;  /* 0x000000a196967221 */ /* 0x000fe20000010000 */
[----:B------:R-:W-:Y:S01]  /*4990*/  HMMA.16816.F32 R52, R96, R60, RZ ;  /* 0x0000003c6034723c */ /* 0x000fe200000018ff */
[----:B------:R-:W-:Y:S01]  /*49a0*/  MUFU.EX2 R168, R168 ;  /* 0x000000a800a87308 */ /* 0x000fe20000000800 */
[----:B-1----:R-:W-:Y:S02]  /*49b0*/  FMNMX.FTZ R152, R152, R59, !PT ;  /* 0x0000003b98987209 */ /* 0x002fe40007810000 */
[----:B---3--:R-:W-:-:S03]  /*49c0*/  FMNMX.FTZ R3, R56, R57, !PT ;  /* 0x0000003938037209 */ /* 0x008fc60007810000 */
[----:B------:R-:W1:Y:S01]  /*49d0*/  SHFL.BFLY PT, R125, R152, 0x1, 0x1f ;  /* 0x0c201f00987d7f89 */ /* 0x000e6200000e0000 */
[----:B------:R-:W-:Y:S01]  /*49e0*/  HMMA.16816.F32 R68, R96, R76, RZ ;  /* 0x0000004c6044723c */ /* 0x000fe200000018ff */
[----:B----4-:R-:W-:Y:S01]  /*49f0*/  F2FP.PACK_AB R11, R0, R153 ;  /* 0x00000099000b723e */ /* 0x010fe200000000ff */
[----:B------:R-:W2:Y:S01]  /*4a00*/  MUFU.EX2 R173, R173 ;  /* 0x000000ad00ad7308 */ /* 0x000ea20000000800 */
[C---:B------:R-:W-:Y:S01]  /*4a10*/  FMUL.FTZ R200, R3.reuse, c[0x0][0x2d0] ;  /* 0x0000b40003c87a20 */ /* 0x040fe20000410000 */
[----:B------:R-:W-:Y:S01]  /*4a20*/  FSETP.NEU.FTZ.AND P0, PT, R3, -INF , PT ;  /* 0xff8000000300780b */ /* 0x000fe20003f1d000 */
[----:B------:R-:W-:-:S03]  /*4a30*/  FADD.FTZ R153, R153, R150 ;  /* 0x0000009699997221 */ /* 0x000fc60000010000 */
[----:B------:R-:W-:Y:S01]  /*4a40*/  HMMA.16816.F32 R84, R96, R4, RZ ;  /* 0x000000046054723c */ /* 0x000fe200000018ff */
[----:B------:R-:W-:Y:S01]  /*4a50*/  FSEL R200, R200, RZ, P0 ;  /* 0x000000ffc8c87208 */ /* 0x000fe20000000000 */
[----:B------:R-:W-:Y:S01]  /*4a60*/  MUFU.EX2 R170, R170 ;  /* 0x000000aa00aa7308 */ /* 0x000fe20000000800 */
[----:B------:R-:W-:-:S03]  /*4a70*/  FADD.FTZ R153, R0, R153 ;  /* 0x0000009900997221 */ /* 0x000fc60000010000 */
[--C-:B------:R-:W-:Y:S02]  /*4a80*/  FFMA.FTZ R181, R110, c[0x0][0x2d0], -R200.reuse ;  /* 0x0000b4006eb57a23 */ /* 0x100fe400000108c8 */
[C---:B------:R-:W-:Y:S01]  /*4a90*/  HMMA.16816.F32 R100, R96.reuse, R138, RZ ;  /* 0x0000008a6064723c */ /* 0x040fe200000018ff */
[--C-:B------:R-:W-:Y:S01]  /*4aa0*/  FFMA.FTZ R182, R111, c[0x0][0x2d0], -R200.reuse ;  /* 0x0000b4006fb67a23 */ /* 0x100fe200000108c8 */
[----:B------:R-:W3:Y:S01]  /*4ab0*/  MUFU.EX2 R237, R237 ;  /* 0x000000ed00ed7308 */ /* 0x000ee20000000800 */
[--C-:B------:R-:W-:Y:S01]  /*4ac0*/  FFMA.FTZ R183, R109, c[0x0][0x2d0], -R200.reuse ;  /* 0x0000b4006db77a23 */ /* 0x100fe200000108c8 */
[----:B--2---:R-:W-:Y:S01]  /*4ad0*/  F2FP.PACK_AB R56, R173, R168 ;  /* 0x000000a8ad38723e */ /* 0x004fe200000000ff */
[--C-:B------:R-:W-:Y:S01]  /*4ae0*/  FFMA.FTZ R184, R95, c[0x0][0x2d0], -R200.reuse ;  /* 0x0000b4005fb87a23 */ /* 0x100fe200000108c8 */
[----:B-1----:R-:W-:Y:S02]  /*4af0*/  FMNMX.FTZ R152, R152, R125, !PT ;  /* 0x0000007d98987209 */ /* 0x002fe40007810000 */
[----:B------:R-:W-:Y:S01]  /*4b00*/  HMMA.16816.F32 R116, R96, R114, RZ ;  /* 0x000000726074723c */ /* 0x000fe200000018ff */
[----:B------:R-:W-:Y:S01]  /*4b10*/  FFMA.FTZ R192, R93, c[0x0][0x2d0], -R200 ;  /* 0x0000b4005dc07a23 */ /* 0x000fe200000108c8 */
[----:B------:R-:W-:Y:S01]  /*4b20*/  MUFU.EX2 R181, R181 ;  /* 0x000000b500b57308 */ /* 0x000fe20000000800 */
[C---:B------:R-:W-:Y:S01]  /*4b30*/  FSETP.NEU.FTZ.AND P0, PT, R152.reuse, -INF , PT ;  /* 0xff8000009800780b */ /* 0x040fe20003f1d000 */
[----:B------:R-:W-:-:S02]  /*4b40*/  FMUL.FTZ R201, R152, c[0x0][0x2d0] ;  /* 0x0000b40098c97a20 */ /* 0x000fc40000410000 */
[--C-:B------:R-:W-:Y:S02]  /*4b50*/  FFMA.FTZ R195, R91, c[0x0][0x2d0], -R200.reuse ;  /* 0x0000b4005bc37a23 */ /* 0x100fe400000108c8 */
[C---:B------:R-:W-:Y:S01]  /*4b60*/  HMMA.16816.F32 R128, R96.reuse, R134, RZ ;  /* 0x000000866080723c */ /* 0x040fe200000018ff */
[----:B------:R-:W-:Y:S01]  /*4b70*/  FSEL R201, R201, RZ, P0 ;  /* 0x000000ffc9c97208 */ /* 0x000fe20000000000 */
[----:B------:R-:W1:Y:S01]  /*4b80*/  MUFU.EX2 R182, R182 ;  /* 0x000000b600b67308 */ /* 0x000e620000000800 */
[----:B---3--:R-:W-:Y:S01]  /*4b90*/  F2FP.PACK_AB R58, R237, R170 ;  /* 0x000000aaed3a723e */ /* 0x008fe200000000ff */
[----:B------:R-:W-:Y:S01]  /*4ba0*/  FFMA.FTZ R194, R89, c[0x0][0x2d0], -R200 ;  /* 0x0000b40059c27a23 */ /* 0x000fe200000108c8 */
[----:B------:R-:W-:Y:S01]  /*4bb0*/  PLOP3.LUT P0, PT, PT, PT, UP1, 0x40, 0x0 ;  /* 0x000000000000781c */ /* 0x000fe20003f0e818 */
[--C-:B------:R-:W-:Y:S02]  /*4bc0*/  FFMA.FTZ R185, R108, c[0x0][0x2d0], -R201.reuse ;  /* 0x0000b4006cb97a23 */ /* 0x100fe400000108c9 */
[----:B------:R-:W-:Y:S01]  /*4bd0*/  HMMA.16816.F32 R64, R96, R62, RZ ;  /* 0x0000003e6040723c */ /* 0x000fe200000018ff */
[--C-:B------:R-:W-:Y:S01]  /*4be0*/  FFMA.FTZ R188, R94, c[0x0][0x2d0], -R201.reuse ;  /* 0x0000b4005ebc7a23 */ /* 0x100fe200000108c9 */
[----:B------:R-:W-:Y:S01]  /*4bf0*/  MUFU.EX2 R183, R183 ;  /* 0x000000b700b77308 */ /* 0x000fe20000000800 */
[----:B------:R-:W-:-:S02]  /*4c00*/  FFMA.FTZ R191, R92, c[0x0][0x2d0], -R201 ;  /* 0x0000b4005cbf7a23 */ /* 0x000fc400000108c9 */
[--C-:B------:R-:W-:Y:S02]  /*4c10*/  FFMA.FTZ R190, R90, c[0x0][0x2d0], -R201.reuse ;  /* 0x0000b4005abe7a23 */ /* 0x100fe400000108c9 */
[----:B------:R-:W-:Y:S01]  /*4c20*/  FFMA.FTZ R193, R73, c[0x0][0x2d0], -R200 ;  /* 0x0000b40049c17a23 */ /* 0x000fe200000108c8 */
[C---:B------:R-:W-:Y:S01]  /*4c30*/  HMMA.16816.F32 R80, R96.reuse, R78, RZ ;  /* 0x0000004e6050723c */ /* 0x040fe200000018ff */
[--C-:B------:R-:W-:Y:S01]  /*4c40*/  FFMA.FTZ R199, R88, c[0x0][0x2d0], -R201.reuse ;  /* 0x0000b40058c77a23 */ /* 0x100fe200000108c9 */
[----:B------:R-:W2:Y:S01]  /*4c50*/  MUFU.EX2 R184, R184 ;  /* 0x000000b800b87308 */ /* 0x000ea20000000800 */
[----:B-1----:R-:W-:Y:S01]  /*4c60*/  F2FP.PACK_AB R92, R182, R181 ;  /* 0x000000b5b65c723e */ /* 0x002fe200000000ff */
[--C-:B------:R-:W-:Y:S02]  /*4c70*/  FFMA.FTZ R196, R72, c[0x0][0x2d0], -R201.reuse ;  /* 0x0000b40048c47a23 */ /* 0x100fe400000108c9 */
[--C-:B------:R-:W-:Y:S02]  /*4c80*/  FFMA.FTZ R197, R74, c[0x0][0x2d0], -R201.reuse ;  /* 0x0000b4004ac57a23 */ /* 0x100fe400000108c9 */
[----:B------:R-:W-:Y:S01]  /*4c90*/  HMMA.16816.F32 R96, R96, R6, RZ ;  /* 0x000000066060723c */ /* 0x000fe200000018ff */
[----:B------:R-:W-:Y:S01]  /*4ca0*/  FFMA.FTZ R198, R75, c[0x0][0x2d0], -R201 ;  /* 0x0000b4004bc67a23 */ /* 0x000fe200000108c9 */
[----:B------:R-:W-:Y:S01]  /*4cb0*/  MUFU.EX2 R185, R185 ;  /* 0x000000b900b97308 */ /* 0x000fe20000000800 */
[----:B------:R-:W-:-:S02]  /*4cc0*/  FADD.FTZ R182, R181, R182 ;  /* 0x000000b6b5b67221 */ /* 0x000fc40000010000 */
[----:B------:R-:W-:Y:S02]  /*4cd0*/  FFMA.FTZ R233, R176, c[0x0][0x2d0], -R200 ;  /* 0x0000b400b0e97a23 */ /* 0x000fe400000108c8 */
[----:B------:R-:W-:Y:S01]  /*4ce0*/  FFMA.FTZ R231, R189, c[0x0][0x2d0], -R201 ;  /* 0x0000b400bde77a23 */ /* 0x000fe200000108c9 */
[C---:B------:R-:W-:Y:S01]  /*4cf0*/  HMMA.16816.F32 R144, R8.reuse, R156, R144 ;  /* 0x0000009c0890723c */ /* 0x040fe20000001890 */
[----:B------:R-:W-:Y:S01]  /*4d00*/  FADD.FTZ R168, R168, R155 ;  /* 0x0000009ba8a87221 */ /* 0x000fe20000010000 */
[----:B------:R-:W1:Y:S01]  /*4d10*/  MUFU.EX2 R188, R188 ;  /* 0x000000bc00bc7308 */ /* 0x000e620000000800 */
[C---:B--2---:R-:W-:Y:S01]  /*4d20*/  F2FP.PACK_AB R94, R184.reuse, R183 ;  /* 0x000000b7b85e723e */ /* 0x044fe200000000ff */
[----:B------:R-:W-:Y:S02]  /*4d30*/  FADD.FTZ R183, R183, R182 ;  /* 0x000000b6b7b77221 */ /* 0x000fe40000010000 */
[----:B------:R-:W-:Y:S02]  /*4d40*/  FADD.FTZ R173, R173, R168 ;  /* 0x000000a8adad7221 */ /* 0x000fe40000010000 */
[----:B------:R-:W-:Y:S01]  /*4d50*/  HMMA.16816.F32 R104, R8, R48, R104 ;  /* 0x000000300868723c */ /* 0x000fe20000001868 */
[----:B------:R-:W-:Y:S01]  /*4d60*/  FADD.FTZ R183, R184, R183 ;  /* 0x000000b7b8b77221 */ /* 0x000fe20000010000 */
[----:B------:R-:W-:Y:S01]  /*4d70*/  MUFU.EX2 R191, R191 ;  /* 0x000000bf00bf7308 */ /* 0x000fe20000000800 */
[----:B------:R-:W-:-:S04]  /*4d80*/  FADD.FTZ R170, R170, R173 ;  /* 0x000000adaaaa7221 */ /* 0x000fc80000010000 */
[----:B------:R-:W-:Y:S01]  /*4d90*/  FADD.FTZ R237, R237, R170 ;  /* 0x000000aaeded7221 */ /* 0x000fe20000010000 */
[----:B------:R-:W-:Y:S02]  /*4da0*/  HMMA.16816.F32 R120, R8, R44, R120 ;  /* 0x0000002c0878723c */ /* 0x000fe40000001878 */
[----:B------:R-:W2:Y:S01]  /*4db0*/  MUFU.EX2 R190, R190 ;  /* 0x000000be00be7308 */ /* 0x000ea20000000800 */
[----:B-1----:R-:W-:Y:S01]  /*4dc0*/  F2FP.PACK_AB R93, R188, R185 ;  /* 0x000000b9bc5d723e */ /* 0x002fe200000000ff */
[----:B------:R-:W-:-:S04]  /*4dd0*/  FADD.FTZ R188, R185, R188 ;  /* 0x000000bcb9bc7221 */ /* 0x000fc80000010000 */
[C---:B------:R-:W-:Y:S02]  /*4de0*/  HMMA.16816.F32 R52, R8.reuse, R40, R52 ;  /* 0x000000280834723c */ /* 0x040fe40000001834 */
[----:B------:R-:W-:Y:S06]  /*4df0*/  MUFU.EX2 R172, R172 ;  /* 0x000000ac00ac7308 */ /* 0x000fec0000000800 */
[----:B------:R-:W-:Y:S02]  /*4e00*/  HMMA.16816.F32 R68, R8, R36, R68 ;  /* 0x000000240844723c */ /* 0x000fe40000001844 */
[----:B------:R-:W1:Y:S01]  /*4e10*/  MUFU.EX2 R175, R175 ;  /* 0x000000af00af7308 */ /* 0x000e620000000800 */
[----:B--2---:R-:W-:Y:S01]  /*4e20*/  F2FP.PACK_AB R95, R190, R191 ;  /* 0x000000bfbe5f723e */ /* 0x004fe200000000ff */
[----:B------:R-:W-:-:S04]  /*4e30*/  FADD.FTZ R191, R191, R188 ;  /* 0x000000bcbfbf7221 */ /* 0x000fc80000010000 */
[C---:B------:R-:W-:Y:S01]  /*4e40*/  HMMA.16816.F32 R84, R8.reuse, R32, R84 ;  /* 0x000000200854723c */ /* 0x040fe20000001854 */
[----:B------:R-:W-:Y:S01]  /*4e50*/  FADD.FTZ R190, R190, R191 ;  /* 0x000000bfbebe7221 */ /* 0x000fe20000010000 */
[----:B------:R-:W-:Y:S06]  /*4e60*/  MUFU.EX2 R174, R174 ;  /* 0x000000ae00ae7308 */ /* 0x000fec0000000800 */
[----:B------:R-:W-:Y:S02]  /*4e70*/  HMMA.16816.F32 R100, R8, R158, R100 ;  /* 0x0000009e0864723c */ /* 0x000fe40000001864 */
[----:B------:R-:W2:Y:S01]  /*4e80*/  MUFU.EX2 R235, R235 ;  /* 0x000000eb00eb7308 */ /* 0x000ea20000000800 */
[----:B-1----:R-:W-:Y:S01]  /*4e90*/  F2FP.PACK_AB R57, R175, R172 ;  /* 0x000000acaf39723e */ /* 0x002fe200000000ff */
[----:B------:R-:W-:-:S04]  /*4ea0*/  FADD.FTZ R172, R172, R153 ;  /* 0x00000099acac7221 */ /* 0x000fc80000010000 */
[C---:B------:R-:W-:Y:S01]  /*4eb0*/  HMMA.16816.F32 R116, R8.reuse, R50, R116 ;  /* 0x000000320874723c */ /* 0x040fe20000001874 */
[----:B------:R-:W-:Y:S01]  /*4ec0*/  FADD.FTZ R175, R175, R172 ;  /* 0x000000acafaf7221 */ /* 0x000fe20000010000 */
[----:B------:R-:W-:Y:S06]  /*4ed0*/  MUFU.EX2 R192, R192 ;  /* 0x000000c000c07308 */ /* 0x000fec0000000800 */
[----:B------:R-:W-:Y:S01]  /*4ee0*/  HMMA.16816.F32 R128, R8, R46, R128 ;  /* 0x0000002e0880723c */ /* 0x000fe20000001880 */
[----:B--2---:R-:W-:Y:S01]  /*4ef0*/  F2FP.PACK_AB R59, R235, R174 ;  /* 0x000000aeeb3b723e */ /* 0x004fe200000000ff */
[----:B------:R-:W1:Y:S01]  /*4f00*/  MUFU.EX2 R195, R195 ;  /* 0x000000c300c37308 */ /* 0x000e620000000800 */
[----:B------:R-:W-:-:S05]  /*4f10*/  FADD.FTZ R174, R174, R175 ;  /* 0x000000afaeae7221 */ /* 0x000fca0000010000 */
[C---:B------:R-:W-:Y:S01]  /*4f20*/  HMMA.16816.F32 R64, R8.reuse, R42, R64 ;  /* 0x0000002a0840723c */ /* 0x040fe20000001840 */
[----:B------:R-:W-:Y:S01]  /*4f30*/  FADD.FTZ R235, R235, R174 ;  /* 0x000000aeebeb7221 */ /* 0x000fe20000010000 */
[----:B------:R-:W-:Y:S06]  /*4f40*/  MUFU.EX2 R194, R194 ;  /* 0x000000c200c27308 */ /* 0x000fec0000000800 */
[C---:B------:R-:W-:Y:S02]  /*4f50*/  HMMA.16816.F32 R80, R8.reuse, R38, R80 ;  /* 0x000000260850723c */ /* 0x040fe40000001850 */
[----:B------:R-:W-:Y:S06]  /*4f60*/  MUFU.EX2 R193, R193 ;  /* 0x000000c100c17308 */ /* 0x000fec0000000800 */
[----:B------:R-:W-:Y:S01]  /*4f70*/  HMMA.16816.F32 R96, R8, R34, R96 ;  /* 0x000000220860723c */ /* 0x000fe20000001860 */
[----:B------:R-:W2:Y:S01]  /*4f80*/  LDSM.16.MT88.4 R8, [R212+0x2100] ;  /* 0x00210000d408783b */ /* 0x000ea20000004200 */
[----:B------:R-:W-:Y:S06]  /*4f90*/  MUFU.EX2 R199, R199 ;  /* 0x000000c700c77308 */ /* 0x000fec0000000800 */
[C---:B------:R-:W-:Y:S02]  /*4fa0*/  HMMA.16816.F32 R108, R92.reuse, R112, RZ ;  /* 0x000000705c6c723c */ /* 0x040fe400000018ff */
[----:B------:R-:W3:Y:S06]  /*4fb0*/  MUFU.EX2 R196, R196 ;  /* 0x000000c400c47308 */ /* 0x000eec0000000800 */
[C---:B------:R-:W-:Y:S02]  /*4fc0*/  HMMA.16816.F32 R124, R92.reuse, R132, RZ ;  /* 0x000000845c7c723c */ /* 0x040fe400000018ff */
[----:B------:R-:W-:Y:S06]  /*4fd0*/  MUFU.EX2 R197, R197 ;  /* 0x000000c500c57308 */ /* 0x000fec0000000800 */
[----:B------:R-:W-:Y:S02]  /*4fe0*/  HMMA.16816.F32 R88, R92, R4, RZ ;  /* 0x000000045c58723c */ /* 0x000fe400000018ff */
[----:B------:R-:W4:Y:S05]  /*4ff0*/  MUFU.EX2 R198, R198 ;  /* 0x000000c600c67308 */ /* 0x000f2a0000000800 */
[----:B-1----:R-:W-:Y:S01]  /*5000*/  F2FP.PACK_AB R4, R195, R192 ;  /* 0x000000c0c304723e */ /* 0x002fe200000000ff */
[----:B------:R-:W-:Y:S01]  /*5010*/  HMMA.16816.F32 R144, R56, R28, R144 ;  /* 0x0000001c3890723c */ /* 0x000fe20000001890 */
[----:B---3--:R-:W-:Y:S01]  /*5020*/  F2FP.PACK_AB R5, R196, R199 ;  /* 0x000000c7c405723e */ /* 0x008fe200000000ff */
[----:B------:R-:W-:Y:S01]  /*5030*/  FADD.FTZ R192, R192, R183 ;  /* 0x000000b7c0c07221 */ /* 0x000fe20000010000 */
[----:B------:R-:W-:Y:S01]  /*5040*/  MUFU.EX2 R233, R233 ;  /* 0x000000e900e97308 */ /* 0x000fe20000000800 */
[----:B------:R-:W-:-:S02]  /*5050*/  FADD.FTZ R199, R199, R190 ;  /* 0x000000bec7c77221 */ /* 0x000fc40000010000 */
[----:B------:R-:W-:Y:S02]  /*5060*/  FADD.FTZ R195, R195, R192 ;  /* 0x000000c0c3c37221 */ /* 0x000fe40000010000 */
[C---:B------:R-:W-:Y:S01]  /*5070*/  HMMA.16816.F32 R104, R56.reuse, R24, R104 ;  /* 0x000000183868723c */ /* 0x040fe20000001868 */
[----:B------:R-:W-:Y:S02]  /*5080*/  FADD.FTZ R196, R196, R199 ;  /* 0x000000c7c4c47221 */ /* 0x000fe40000010000 */
[----:B------:R-:W-:Y:S05]  /*5090*/  MUFU.EX2 R231, R231 ;  /* 0x000000e700e77308 */ /* 0x000fea0000000800 */
[C---:B------:R-:W-:Y:S08]  /*50a0*/  HMMA.16816.F32 R120, R56.reuse, R20, R120 ;  /* 0x000000143878723c */ /* 0x040ff00000001878 */
[C---:B------:R-:W-:Y:S08]  /*50b0*/  HMMA.16816.F32 R52, R56.reuse, R16, R52 ;  /* 0x000000103834723c */ /* 0x040ff00000001834 */
[C---:B------:R-:W-:Y:S08]  /*50c0*/  HMMA.16816.F32 R68, R56.reuse, R12, R68 ;  /* 0x0000000c3844723c */ /* 0x040ff00000001844 */
[C---:B--2---:R-:W-:Y:S08]  /*50d0*/  HMMA.16816.F32 R84, R56.reuse, R8, R84 ;  /* 0x000000083854723c */ /* 0x044ff00000001854 */
[C---:B------:R-:W-:Y:S08]  /*50e0*/  HMMA.16816.F32 R100, R56.reuse, R30, R100 ;  /* 0x0000001e3864723c */ /* 0x040ff00000001864 */
[C---:B------:R-:W-:Y:S08]  /*50f0*/  HMMA.16816.F32 R116, R56.reuse, R26, R116 ;  /* 0x0000001a3874723c */ /* 0x040ff00000001874 */
[C---:B------:R-:W-:Y:S08]  /*5100*/  HMMA.16816.F32 R128, R56.reuse, R22, R128 ;  /* 0x000000163880723c */ /* 0x040ff00000001880 */
[C---:B------:R-:W-:Y:S08]  /*5110*/  HMMA.16816.F32 R64, R56.reuse, R18, R64 ;  /* 0x000000123840723c */ /* 0x040ff00000001840 */
[C---:B------:R-:W-:Y:S08]  /*5120*/  HMMA.16816.F32 R80, R56.reuse, R14, R80 ;  /* 0x0000000e3850723c */ /* 0x040ff00000001850 */
[----:B------:R-:W-:Y:S08]  /*5130*/  HMMA.16816.F32 R96, R56, R10, R96 ;  /* 0x0000000a3860723c */ /* 0x000ff00000001860 */
[C---:B------:R-:W-:Y:S08]  /*5140*/  HMMA.16816.F32 R56, R92.reuse, R60, RZ ;  /* 0x0000003c5c38723c */ /* 0x040ff000000018ff */
[C---:B------:R-:W-:Y:S08]  /*5150*/  HMMA.16816.F32 R72, R92.reuse, R76, RZ ;  /* 0x0000004c5c48723c */ /* 0x040ff000000018ff */
[C---:B------:R-:W-:Y:S08]  /*5160*/  HMMA.16816.F32 R140, R92.reuse, R136, RZ ;  /* 0x000000885c8c723c */ /* 0x040ff000000018ff */
[C---:B------:R-:W-:Y:S08]  /*5170*/  HMMA.16816.F32 R136, R92.reuse, R138, RZ ;  /* 0x0000008a5c88723c */ /* 0x040ff000000018ff */
[C---:B------:R-:W-:Y:S08]  /*5180*/  HMMA.16816.F32 R112, R92.reuse, R114, RZ ;  /* 0x000000725c70723c */ /* 0x040ff000000018ff */
[C---:B------:R-:W-:Y:S08]  /*5190*/  HMMA.16816.F32 R132, R92.reuse, R134, RZ ;  /* 0x000000865c84723c */ /* 0x040ff000000018ff */
[C---:B------:R-:W-:Y:S08]  /*51a0*/  HMMA.16816.F32 R60, R92.reuse, R62, RZ ;  /* 0x0000003e5c3c723c */ /* 0x040ff000000018ff */
[C---:B------:R-:W-:Y:S08]  /*51b0*/  HMMA.16816.F32 R76, R92.reuse, R78, RZ ;  /* 0x0000004e5c4c723c */ /* 0x040ff000000018ff */
[----:B------:R-:W-:Y:S07]  /*51c0*/  HMMA.16816.F32 R92, R92, R6, RZ ;  /* 0x000000065c5c723c */ /* 0x000fee00000018ff */
[----:B------:R-:W-:Y:S01]  /*51d0*/  F2FP.PACK_AB R6, R193, R194 ;  /* 0x000000c2c106723e */ /* 0x000fe200000000ff */
[----:B------:R-:W-:Y:S01]  /*51e0*/  FADD.FTZ R194, R194, R195 ;  /* 0x000000c3c2c27221 */ /* 0x000fe20000010000 */
[----:B----4-:R-:W-:Y:S01]  /*51f0*/  F2FP.PACK_AB R7, R198, R197 ;  /* 0x000000c5c607723e */ /* 0x010fe200000000ff */
[----:B------:R-:W-:-:S02]  /*5200*/  FADD.FTZ R197, R197, R196 ;  /* 0x000000c4c5c57221 */ /* 0x000fc40000010000 */
[----:B------:R-:W-:Y:S02]  /*5210*/  FADD.FTZ R193, R193, R194 ;  /* 0x000000c2c1c17221 */ /* 0x000fe40000010000 */
[----:B------:R-:W-:Y:S02]  /*5220*/  FADD.FTZ R197, R198, R197 ;  /* 0x000000c5c6c57221 */ /* 0x000fe40000010000 */
[C---:B------:R-:W-:Y:S07]  /*5230*/  HMMA.16816.F32 R108, R4.reuse, R48, R108 ;  /* 0x00000030046c723c */ /* 0x040fee000000186c */
[--C-:B------:R-:W-:Y:S01]  /*5240*/  FFMA.FTZ R48, R180, c[0x0][0x2d0], -R200.reuse ;  /* 0x0000b400b4307a23 */ /* 0x100fe200000108c8 */
[C---:B------:R-:W-:Y:S05]  /*5250*/  HMMA.16816.F32 R124, R4.reuse, R44, R124 ;  /* 0x0000002c047c723c */ /* 0x040fea000000187c */
[----:B------:R-:W-:Y:S02]  /*5260*/  MUFU.EX2 R48, R48 ;  /* 0x0000003000307308 */ /* 0x000fe40000000800 */
[----:B------:R-:W-:Y:S01]  /*5270*/  FFMA.FTZ R45, R179, c[0x0][0x2d0], -R200 ;  /* 0x0000b400b32d7a23 */ /* 0x000fe200000108c8 */
[C---:B------:R-:W-:Y:S05]  /*5280*/  HMMA.16816.F32 R88, R4.reuse, R32, R88 ;  /* 0x000000200458723c */ /* 0x040fea0000001858 */
[----:B------:R-:W1:Y:S02]  /*5290*/  MUFU.EX2 R45, R45 ;  /* 0x0000002d002d7308 */ /* 0x000e640000000800 */
[--C-:B------:R-:W-:Y:S01]  /*52a0*/  FFMA.FTZ R32, R178, c[0x0][0x2d0], -R201.reuse ;  /* 0x0000b400b2207a23 */ /* 0x100fe200000108c9 */
[----:B------:R-:W-:Y:S01]  /*52b0*/  HMMA.16816.F32 R56, R4, R40, R56 ;  /* 0x000000280438723c */ /* 0x000fe20000001838 */
[----:B------:R-:W-:-:S04]  /*52c0*/  FFMA.FTZ R33, R186, c[0x0][0x2d0], -R201 ;  /* 0x0000b400ba217a23 */ /* 0x000fc800000108c9 */
[----:B------:R-:W-:Y:S02]  /*52d0*/  MUFU.EX2 R32, R32 ;  /* 0x0000002000207308 */ /* 0x000fe40000000800 */
[----:B------:R-:W-:Y:S01]  /*52e0*/  FFMA.FTZ R40, R177, c[0x0][0x2d0], -R200 ;  /* 0x0000b400b1287a23 */ /* 0x000fe200000108c8 */
[C---:B------:R-:W-:Y:S05]  /*52f0*/  HMMA.16816.F32 R72, R4.reuse, R36, R72 ;  /* 0x000000240448723c */ /* 0x040fea0000001848 */
[----:B------:R-:W2:Y:S02]  /*5300*/  MUFU.EX2 R33, R33 ;  /* 0x0000002100217308 */ /* 0x000ea40000000800 */
[----:B------:R-:W-:Y:S01]  /*5310*/  FFMA.FTZ R36, R187, c[0x0][0x2d0], -R201 ;  /* 0x0000b400bb247a23 */ /* 0x000fe200000108c9 */
[C---:B------:R-:W-:Y:S05]  /*5320*/  HMMA.16816.F32 R140, R4.reuse, R156, R140 ;  /* 0x0000009c048c723c */ /* 0x040fea000000188c */
[----:B------:R-:W3:Y:S03]  /*5330*/  MUFU.EX2 R40, R40 ;  /* 0x0000002800287308 */ /* 0x000ee60000000800 */
[C---:B------:R-:W-:Y:S05]  /*5340*/  HMMA.16816.F32 R136, R4.reuse, R158, R136 ;  /* 0x0000009e0488723c */ /* 0x040fea0000001888 */
[----:B------:R-:W4:Y:S03]  /*5350*/  MUFU.EX2 R36, R36 ;  /* 0x0000002400247308 */ /* 0x000f260000000800 */
[C---:B------:R-:W-:Y:S08]  /*5360*/  HMMA.16816.F32 R112, R4.reuse, R50, R112 ;  /* 0x000000320470723c */ /* 0x040ff00000001870 */
[C---:B------:R-:W-:Y:S08]  /*5370*/  HMMA.16816.F32 R132, R4.reuse, R46, R132 ;  /* 0x0000002e0484723c */ /* 0x040ff00000001884 */
[C---:B------:R-:W-:Y:S08]  /*5380*/  HMMA.16816.F32 R60, R4.reuse, R42, R60 ;  /* 0x0000002a043c723c */ /* 0x040ff0000000183c */
[C---:B------:R-:W-:Y:S08]  /*5390*/  HMMA.16816.F32 R76, R4.reuse, R38, R76 ;  /* 0x00000026044c723c */ /* 0x040ff0000000184c */
[----:B------:R-:W-:Y:S07]  /*53a0*/  HMMA.16816.F32 R92, R4, R34, R92 ;  /* 0x00000022045c723c */ /* 0x000fee000000185c */
[----:B-1----:R-:W-:Y:S01]  /*53b0*/  F2FP.PACK_AB R4, R45, R48 ;  /* 0x000000302d04723e */ /* 0x002fe200000000ff */
[----:B------:R-:W-:Y:S01]  /*53c0*/  FADD.FTZ R48, R48, R193 ;  /* 0x000000c130307221 */ /* 0x000fe20000010000 */
[----:B--2---:R-:W-:Y:S01]  /*53d0*/  F2FP.PACK_AB R5, R33, R32 ;  /* 0x000000202105723e */ /* 0x004fe200000000ff */
[----:B------:R-:W-:Y:S01]  /*53e0*/  FADD.FTZ R32, R32, R197 ;  /* 0x000000c520207221 */ /* 0x000fe20000010000 */
[----:B---3--:R-:W-:Y:S01]  /*53f0*/  F2FP.PACK_AB R6, R233, R40 ;  /* 0x00000028e906723e */ /* 0x008fe200000000ff */
[----:B------:R-:W-:Y:S01]  /*5400*/  FADD.FTZ R45, R45, R48 ;  /* 0x000000302d2d7221 */ /* 0x000fe20000010000 */
[----:B----4-:R-:W-:Y:S01]  /*5410*/  F2FP.PACK_AB R7, R231, R36 ;  /* 0x00000024e707723e */ /* 0x010fe200000000ff */
[----:B------:R-:W-:-:S02]  /*5420*/  FADD.FTZ R33, R33, R32 ;  /* 0x0000002021217221 */ /* 0x000fc40000010000 */
[----:B------:R-:W-:Y:S02]  /*5430*/  FADD.FTZ R40, R40, R45 ;  /* 0x0000002d28287221 */ /* 0x000fe40000010000 */
[----:B------:R-:W-:Y:S02]  /*5440*/  FADD.FTZ R36, R36, R33 ;  /* 0x0000002124247221 */ /* 0x000fe40000010000 */
[----:B------:R-:W-:Y:S01]  /*5450*/  HMMA.16816.F32 R140, R4, R28, R140 ;  /* 0x0000001c048c723c */ /* 0x000fe2000000188c */
[----:B------:R-:W-:Y:S02]  /*5460*/  FADD.FTZ R233, R233, R40 ;  /* 0x00000028e9e97221 */ /* 0x000fe40000010000 */
[----:B------:R-:W-:-:S05]  /*5470*/  FADD.FTZ R231, R231, R36 ;  /* 0x00000024e7e77221 */ /* 0x000fca0000010000 */
[C---:B------:R-:W-:Y:S08]  /*5480*/  HMMA.16816.F32 R136, R4.reuse, R30, R136 ;  /* 0x0000001e0488723c */ /* 0x040ff00000001888 */
        /* <DEDUP_REMOVED lines=9> */
[----:B------:R-:W-:Y:S01]  /*5520*/  HMMA.16816.F32 R92, R4, R10, R92 ;  /* 0x0000000a045c723c */ /* 0x000fe2000000185c */
[----:B------:R-:W-:Y:S07]  /*5530*/  @P0 BRA `(.L_x_403) ;  /* 0x0000015000000947 */ /* 0x000fee0003800000 */
[----:B------:R-:W-:Y:S01]  /*5540*/  ISETP.LT.AND P0, PT, RZ, UR4, PT ;  /* 0x00000004ff007c0c */ /* 0x000fe2000bf01270 */
[----:B------:R-:W-:-:S02]  /*5550*/  UIADD3 UR14, UR4, -0x1, URZ ;  /* 0xffffffff040e7890 */ /* 0x000fc4000fffe03f */
[----:B------:R-:W-:-:S10]  /*5560*/  ULDC UR12, c[0x0][0x32c] ;  /* 0x0000cb00000c7ab9 */ /* 0x000fd40000000800 */
[----:B------:R-:W-:Y:S05]  /*5570*/  @P0 BRA `(.L_x_404) ;  /* 0x0000008000000947 */ /* 0x000fea0003800000 */
[----:B------:R-:W-:Y:S02]  /*5580*/  UISETP.NE.AND UP0, UPT, UR12, 0x1, UPT ;  /* 0x000000010c00788c */ /* 0x000fe4000bf05270 */
[----:B------:R-:W-:-:S03]  /*5590*/  UIADD3 UR14, -UR4, URZ, URZ ;  /* 0x0000003f040e7290 */ /* 0x000fc6000fffe13f */
[----:B------:R-:W-:Y:S02]  /*55a0*/  ULDC.64 UR4, c[0x0][0x330] ;  /* 0x0000cc0000047ab9 */ /* 0x000fe40000000a00 */
[----:B------:R-:W-:-:S07]  /*55b0*/  UIMAD.WIDE.U32 UR16, UR14, UR4, URZ ;  /* 0x000000040e1072a5 */ /* 0x000fce000f8e003f */
[----:B------:R-:W-:Y:S02]  /*55c0*/  @UP0 UMOV UR15, UR17 ;  /* 0x00000011000f0c82 */ /* 0x000fe40008000000 */
[----:B------:R-:W-:-:S04]  /*55d0*/  @UP0 USHF.R.U32.HI UR14, URZ, UR5, UR15 ;  /* 0x000000053f0e0299 */ /* 0x000fc8000801160f */
[----:B------:R-:W-:Y:S01]  /*55e0*/  ULOP3.LUT UR14, URZ, UR14, URZ, 0x33, !UPT ;  /* 0x0000000e3f0e7292 */ /* 0x000fe2000f8e333f */
[----:B------:R-:W-:Y:S05]  /*55f0*/  BRA `(.L_x_405) ;  /* 0x0000005000007947 */ /* 0x000fea0003800000 */
.L_x_404:
[----:B------:R-:W-:Y:S02]  /*5600*/  UISETP.NE.AND UP0, UPT, UR12, 0x1, UPT ;  /* 0x000000010c00788c */ /* 0x000fe4000bf05270 */
[----:B------:R-:W-:Y:S02]  /*5610*/  ULDC.64 UR4, c[0x0][0x330] ;  /* 0x0000cc0000047ab9 */ /* 0x000fe40000000a00 */
[----:B------:R-:W-:-:S07]  /*5620*/  UIMAD.WIDE.U32 UR16, UR14, UR4, URZ ;  /* 0x000000040e1072a5 */ /* 0x000fce000f8e003f */
[----:B------:R-:W-:Y:S02]  /*5630*/  @UP0 UMOV UR15, UR17 ;  /* 0x00000011000f0c82 */ /* 0x000fe40008000000 */
[----:B------:R-:W-:Y:S02]  /*5640*/  @UP0 USHF.R.U32.HI UR14, URZ, UR5, UR15 ;  /* 0x000000053f0e0299 */ /* 0x000fe4000801160f */
.L_x_405:
[----:B------:R-:W-:Y:S02]  /*5650*/  ULDC UR4, c[0x0][0x32c] ;  /* 0x0000cb0000047ab9 */ /* 0x000fe40000000800 */
[----:B------:R-:W-:-:S04]  /*5660*/  UIMAD UR4, UR14, UR12, UR4 ;  /* 0x0000000c0e0472a4 */ /* 0x000fc8000f8e0204 */
[----:B------:R-:W-:-:S04]  /*5670*/  UISETP.LT.AND UP0, UPT, UR13, UR4, UPT ;  /* 0x000000040d00728c */ /* 0x000fc8000bf01270 */
[----:B------:R-:W-:-:S03]  /*5680*/  USEL UR13, UR13, UR4, UP0 ;  /* 0x000000040d0d7287 */ /* 0x000fc60008000000 */
.L_x_403:
[----:B------:R-:W1:Y:S01]  /*5690*/  R2UR UR12, R219 ;  /* 0x00000000db0c73c2 */ /* 0x000e6200000e0000 */
[----:B------:R-:W-:-:S04]  /*56a0*/  UIMAD.WIDE UR4, UR13, 0x2aaaaaab, URZ ;  /* 0x2aaaaaab0d0478a5 */ /* 0x000fc8000f8e023f */
[----:B------:R-:W-:-:S04]  /*56b0*/  USHF.R.U32.HI UR4, URZ, 0x1f, UR5 ;  /* 0x0000001f3f047899 */ /* 0x000fc80008011605 */
[----:B------:R-:W-:-:S04]  /*56c0*/  ULEA.HI.SX32 UR4, UR5, UR4, 0x1d ;  /* 0x0000000405047291 */ /* 0x000fc8000f8fea3f */
[----:B-1----:R-:W-:-:S04]  /*56d0*/  UISETP.LT.AND UP0, UPT, UR12, UR4, UPT ;  /* 0x000000040c00728c */ /* 0x002fc8000bf01270 */
[----:B------:R-:W-:-:S06]  /*56e0*/  USEL UR4, UR12, UR4, !UP0 ;  /* 0x000000040c047287 */ /* 0x000fcc000c000000 */
[----:B------:R-:W-:-:S13]  /*56f0*/  ISETP.GE.AND P0, PT, R230, UR4, PT ;  /* 0x00000004e6007c0c */ /* 0x000fda000bf06270 */
[----:B------:R-:W-:Y:S05]  /*5700*/  @!P0 BRA `(.L_x_406) ;  /* 0x00003e3000008947 */ /* 0x000fea0003800000 */
[----:B------:R-:W-:Y:S01]  /*5710*/  IADD3 R239, P0, R220, 0x20, RZ ;  /* 0x00000020dcef7810 */ /* 0x000fe20007f1e0ff */
[----:B------:R-:W-:Y:S01]  /*5720*/  IMAD.MOV.U32 R148, RZ, RZ, R149 ;  /* 0x000000ffff947224 */ /* 0x000fe200078e0095 */
[----:B------:R-:W-:Y:S01]  /*5730*/  IADD3 R203, P1, R224, 0x20, RZ ;  /* 0x00000020e0cb7810 */ /* 0x000fe20007f3e0ff */
[----:B------:R-:W-:Y:S01]  /*5740*/  IMAD.MOV.U32 R150, RZ, RZ, R151 ;  /* 0x000000ffff967224 */ /* 0x000fe200078e0097 */
[-C--:B------:R-:W-:Y:S01]  /*5750*/  IADD3.X R238, RZ, R227.reuse, RZ, P0, !PT ;  /* 0x000000e3ffee7210 */ /* 0x080fe200007fe4ff */
[----:B------:R-:W-:Y:S01]  /*5760*/  IMAD.MOV.U32 R0, RZ, RZ, R152 ;  /* 0x000000ffff007224 */ /* 0x000fe200078e0098 */
[----:B------:R-:W-:Y:S01]  /*5770*/  IADD3 R236, P2, R220, 0x40, RZ ;  /* 0x00000040dcec7810 */ /* 0x000fe20007f5e0ff */
[----:B------:R-:W-:Y:S01]  /*5780*/  IMAD.MOV.U32 R2, RZ, RZ, R3 ;  /* 0x000000ffff027224 */ /* 0x000fe200078e0003 */
[----:B------:R-:W-:Y:S01]  /*5790*/  IADD3 R201, P0, R224, 0x40, RZ ;  /* 0x00000040e0c97810 */ /* 0x000fe20007f1e0ff */
[----:B------:R-:W-:Y:S01]  /*57a0*/  IMAD.X R202, RZ, RZ, R229, P1 ;  /* 0x000000ffffca7224 */ /* 0x000fe200008e06e5 */
[----:B------:R-:W-:-:S02]  /*57b0*/  IADD3.X R234, RZ, R227, RZ, P2, !PT ;  /* 0x000000e3ffea7210 */ /* 0x000fc400017fe4ff */
[----:B------:R-:W-:Y:S02]  /*57c0*/  IADD3.X R200, RZ, R229, RZ, P0, !PT ;  /* 0x000000e5ffc87210 */ /* 0x000fe400007fe4ff */
.L_x_425:
[----:B------:R-:W-:Y:S04]  /*57d0*/  DEPBAR.LE SB0, 0x0 ;  /* 0x000080000000791a */ /* 0x000fe80000000000 */
[----:B------:R-:W-:Y:S01]  /*57e0*/  BAR.SYNC.DEFER_BLOCKING 0x0 ;  /* 0x0000000000007b1d */ /* 0x000fe20000010000 */
[----:B------:R-:W-:Y:S05]  /*57f0*/  ISETP.GT.AND P0, PT, R219, R230, PT ;  /* 0x000000e6db00720c */ /* 0x000fea0003f04270 */
[----:B------:R1:W2:Y:S04]  /*5800*/  LDSM.16.M88.4 R152, [R217+0x4900] ;  /* 0x00490000d998783b */ /* 0x0002a80000000200 */
[----:B------:R1:W3:Y:S04]  /*5810*/  LDSM.16.M88.4 R160, [R217+0x5900] ;  /* 0x00590000d9a0783b */ /* 0x0002e80000000200 */
[----:B------:R1:W4:Y:S04]  /*5820*/  LDSM.16.M88.4 R156, [R216+0x2500] ;  /* 0x00250000d89c783b */ /* 0x0003280000000200 */
[----:B------:R1:W1:Y:S04]  /*5830*/  LDSM.16.M88.4 R164, [R216+0x2900] ;  /* 0x00290000d8a4783b */ /* 0x0002680000000200 */
[----:B------:R1:W1:Y:S04]  /*5840*/  LDSM.16.M88.4 R168, [R216+0x2d00] ;  /* 0x002d0000d8a8783b */ /* 0x0002680000000200 */
[----:B------:R1:W1:Y:S04]  /*5850*/  LDSM.16.M88.4 R172, [R213+0x4900] ;  /* 0x00490000d5ac783b */ /* 0x0002680000000200 */
[----:B------:R1:W1:Y:S04]  /*5860*/  LDSM.16.M88.4 R180, [R213+0x5900] ;  /* 0x00590000d5b4783b */ /* 0x0002680000000200 */
[----:B------:R1:W1:Y:S04]  /*5870*/  LDSM.16.M88.4 R176, [R215] ;  /* 0x00000000d7b0783b */ /* 0x0002680000000200 */
[----:B------:R1:W1:Y:S04]  /*5880*/  LDSM.16.M88.4 R184, [R211] ;  /* 0x00000000d3b8783b */ /* 0x0002680000000200 */
[----:B------:R1:W1:Y:S01]  /*5890*/  LDSM.16.M88.4 R188, [R210] ;  /* 0x00000000d2bc783b */ /* 0x0002620000000200 */
[----:B------:R-:W-:-:S05]  /*58a0*/  @P0 BRA `(.L_x_407) ;  /* 0x000002d000000947 */ /* 0x000fca0003800000 */
[----:B------:R-:W-:Y:S01]  /*58b0*/  SHF.R.S32.HI R3, RZ, 0x1f, R230 ;  /* 0x0000001fff037819 */ /* 0x000fe200000114e6 */
[C---:B------:R-:W-:Y:S04]  /*58c0*/  IMAD.WIDE.U32 R6, R230.reuse, c[0x0][0x208], RZ ;  /* 0x00008200e6067a25 */ /* 0x040fe800078e00ff */
[----:B------:R-:W-:Y:S02]  /*58d0*/  IMAD R3, R3, c[0x0][0x208], RZ ;  /* 0x0000820003037a24 */ /* 0x000fe400078e02ff */
[----:B------:R-:W-:Y:S02]  /*58e0*/  @!P3 IMAD.MOV.U32 R9, RZ, RZ, c[0x0][0x208] ;  /* 0x00008200ff09b624 */ /* 0x000fe400078e00ff */
[----:B------:R-:W-:Y:S02]  /*58f0*/  IMAD R3, R230, c[0x0][0x20c], R3 ;  /* 0x00008300e6037a24 */ /* 0x000fe400078e0203 */
[----:B------:R-:W-:Y:S02]  /*5900*/  @!P3 IMAD.MOV.U32 R4, RZ, RZ, c[0x0][0x20c] ;  /* 0x00008300ff04b624 */ /* 0x000fe400078e00ff */
[----:B------:R-:W-:Y:S02]  /*5910*/  IMAD.IADD R3, R7, 0x1, R3 ;  /* 0x0000000107037824 */ /* 0x000fe400078e0203 */
[----:B------:R-:W-:Y:S04]  /*5920*/  IMAD.WIDE.U32 R6, R6, 0x30, RZ ;  /* 0x0000003006067825 */ /* 0x000fe800078e00ff */
[----:B------:R-:W-:Y:S01]  /*5930*/  IMAD R3, R3, 0x30, RZ ;  /* 0x0000003003037824 */ /* 0x000fe200078e02ff */
[-C--:B------:R-:W-:Y:S02]  /*5940*/  IADD3 R5, P2, R220, R6.reuse, RZ ;  /* 0x00000006dc057210 */ /* 0x080fe40007f5e0ff */
[-C--:B------:R-:W-:Y:S01]  /*5950*/  @!P3 LEA R11, P0, R9, R6.reuse, 0x5 ;  /* 0x00000006090bb211 */ /* 0x080fe200078028ff */
[----:B------:R-:W-:Y:S01]  /*5960*/  IMAD.IADD R3, R7, 0x1, R3 ;  /* 0x0000000107037824 */ /* 0x000fe200078e0203 */
[-C--:B------:R-:W-:Y:S04]  /*5970*/  IADD3 R7, P1, R239, R6.reuse, RZ ;  /* 0x00000006ef077210 */ /* 0x080fe80007f3e0ff */
[----:B------:R-:W-:Y:S01]  /*5980*/  @!P3 LEA.HI.X R9, R9, R3, R4, 0x5, P0 ;  /* 0x000000030909b211 */ /* 0x000fe200000f2c04 */
[----:B------:R-:W-:Y:S01]  /*5990*/  IMAD.X R4, R3, 0x1, R227, P2 ;  /* 0x0000000103047824 */ /* 0x000fe200010e06e3 */
[----:B------:R-:W-:Y:S02]  /*59a0*/  LEA R14, P2, R5, c[0x0][0x1f8], 0x1 ;  /* 0x00007e00050e7a11 */ /* 0x000fe400078408ff */
[----:B------:R-:W-:Y:S01]  /*59b0*/  IADD3 R8, P0, R236, R6, RZ ;  /* 0x00000006ec087210 */ /* 0x000fe20007f1e0ff */
[----:B------:R-:W-:Y:S01]  /*59c0*/  IMAD.X R6, R3, 0x1, R238, P1 ;  /* 0x0000000103067824 */ /* 0x000fe200008e06ee */
[----:B------:R-:W-:Y:S02]  /*59d0*/  LEA.HI.X R15, R5, c[0x0][0x1fc], R4, 0x1, P2 ;  /* 0x00007f00050f7a11 */ /* 0x000fe400010f0c04 */
[----:B------:R-:W-:Y:S01]  /*59e0*/  LEA R12, P1, R7, c[0x0][0x1f8], 0x1 ;  /* 0x00007e00070c7a11 */ /* 0x000fe200078208ff */
[----:B------:R-:W-:Y:S01]  /*59f0*/  IMAD.X R3, R3, 0x1, R234, P0 ;  /* 0x0000000103037824 */ /* 0x000fe200000e06ea */
[C---:B------:R-:W-:Y:S01]  /*5a00*/  LEA R16, P0, R8.reuse, c[0x0][0x1f8], 0x1 ;  /* 0x00007e0008107a11 */ /* 0x040fe200078008ff */
[----:B------:R-:W-:Y:S01]  /*5a10*/  @!PT LDS RZ, [RZ] ;  /* 0x00000000fffff984 */ /* 0x000fe20000000800 */
[----:B------:R-:W-:Y:S01]  /*5a20*/  @!PT LDS RZ, [RZ] ;  /* 0x00000000fffff984 */ /* 0x000fe20000000800 */
[----:B------:R-:W-:Y:S01]  /*5a30*/  @!PT LDS RZ, [RZ] ;  /* 0x00000000fffff984 */ /* 0x000fe20000000800 */
[----:B------:R4:W-:Y:S01]  /*5a40*/  LDGSTS.E.BYPASS.LTC128B.128 [R218+0x100], [R14.64], !P6 ;  /* 0x001000000eda7fae */ /* 0x0009e2000f101d4a */
[----:B------:R-:W-:Y:S02]  /*5a50*/  LEA.HI.X R13, R7, c[0x0][0x1fc], R6, 0x1, P1 ;  /* 0x00007f00070d7a11 */ /* 0x000fe400008f0c06 */
[C---:B------:R-:W-:Y:S02]  /*5a60*/  @!P3 IADD3 R4, P2, R11.reuse, R220, RZ ;  /* 0x000000dc0b04b210 */ /* 0x040fe40007f5e0ff */
[----:B------:R-:W-:Y:S01]  /*5a70*/  LEA.HI.X R17, R8, c[0x0][0x1fc], R3, 0x1, P0 ;  /* 0x00007f0008117a11 */ /* 0x000fe200000f0c03 */
[----:B------:R4:W-:Y:S01]  /*5a80*/  LDGSTS.E.BYPASS.LTC128B.128 [R218+0xd00], [R12.64], !P5 ;  /* 0x00d000000cda7fae */ /* 0x0009e2000e901d4a */
[----:B------:R-:W-:Y:S01]  /*5a90*/  @!P3 IADD3 R3, P1, R11, R239, RZ ;  /* 0x000000ef0b03b210 */ /* 0x000fe20007f3e0ff */
[----:B------:R-:W-:Y:S01]  /*5aa0*/  @!P3 IMAD.X R5, R9, 0x1, R227, P2 ;  /* 0x000000010905b824 */ /* 0x000fe200010e06e3 */
[C---:B------:R-:W-:Y:S02]  /*5ab0*/  @!P3 LEA R20, P2, R4.reuse, c[0x0][0x1f8], 0x1 ;  /* 0x00007e000414ba11 */ /* 0x040fe400078408ff */
[----:B------:R4:W-:Y:S01]  /*5ac0*/  LDGSTS.E.BYPASS.LTC128B.128 [R218+0x1900], [R16.64], !P4 ;  /* 0x0190000010da7fae */ /* 0x0009e2000e101d4a */
[----:B------:R-:W-:Y:S01]  /*5ad0*/  @!P3 IADD3 R11, P0, R11, R236, RZ ;  /* 0x000000ec0b0bb210 */ /* 0x000fe20007f1e0ff */
[----:B------:R-:W-:Y:S01]  /*5ae0*/  @!P3 IMAD.X R6, R9, 0x1, R238, P1 ;  /* 0x000000010906b824 */ /* 0x000fe200008e06ee */
[----:B------:R-:W-:Y:S02]  /*5af0*/  @!P3 LEA.HI.X R21, R4, c[0x0][0x1fc], R5, 0x1, P2 ;  /* 0x00007f000415ba11 */ /* 0x000fe400010f0c05 */
[----:B------:R-:W-:Y:S01]  /*5b00*/  @!P3 LEA R18, P1, R3, c[0x0][0x1f8], 0x1 ;  /* 0x00007e000312ba11 */ /* 0x000fe200078208ff */
[----:B------:R-:W-:Y:S01]  /*5b10*/  @!P3 IMAD.X R8, R9, 0x1, R234, P0 ;  /* 0x000000010908b824 */ /* 0x000fe200000e06ea */
[----:B------:R-:W-:Y:S01]  /*5b20*/  @!P3 LEA R10, P0, R11, c[0x0][0x1f8], 0x1 ;  /* 0x00007e000b0aba11 */ /* 0x000fe200078008ff */
[----:B------:R4:W-:Y:S01]  /*5b30*/  @!P3 LDGSTS.E.BYPASS.LTC128B.128 [R218+0x900], [R20.64], !P6 ;  /* 0x0090000014dabfae */ /* 0x0009e2000f101d4a */
[----:B------:R-:W-:Y:S02]  /*5b40*/  @!P3 LEA.HI.X R19, R3, c[0x0][0x1fc], R6, 0x1, P1 ;  /* 0x00007f000313ba11 */ /* 0x000fe400008f0c06 */
[----:B------:R-:W-:Y:S03]  /*5b50*/  @!P3 LEA.HI.X R11, R11, c[0x0][0x1fc], R8, 0x1, P0 ;  /* 0x00007f000b0bba11 */ /* 0x000fe600000f0c08 */
[----:B------:R4:W-:Y:S05]  /*5b60*/  @!P3 LDGSTS.E.BYPASS.LTC128B.128 [R218+0x1500], [R18.64], !P5 ;  /* 0x0150000012dabfae */ /* 0x0009ea000e901d4a */
[----:B------:R4:W-:Y:S02]  /*5b70*/  @!P3 LDGSTS.E.BYPASS.LTC128B.128 [R218+0x2100], [R10.64], !P4 ;  /* 0x021000000adabfae */ /* 0x0009e4000e101d4a */
.L_x_407:
[-C--:B--2-4-:R-:W-:Y:S01]  /*5b80*/  HMMA.16816.F32 R4, R152, R156.reuse, RZ ;  /* 0x0000009c9804723c */ /* 0x094fe200000018ff */
[----:B------:R-:W-:Y:S02]  /*5b90*/  LDSM.16.M88.4 R192, [R216+0x3100] ;  /* 0x00310000d8c0783b */ /* 0x000fe40000000200 */
[----:B------:R-:W-:Y:S05]  /*5ba0*/  ISETP.GT.AND P0, PT, R230, R219, PT ;  /* 0x000000dbe600720c */ /* 0x000fea0003f04270 */
[C---:B---3--:R-:W-:Y:S01]  /*5bb0*/  HMMA.16816.F32 R8, R160.reuse, R156, RZ ;  /* 0x0000009ca008723c */ /* 0x048fe200000018ff */
[----:B------:R-:W0:Y:S07]  /*5bc0*/  LDGDEPBAR ;  /* 0x00000000000079af */ /* 0x000e2e0000000000 */
[-C--:B------:R-:W-:Y:S01]  /*5bd0*/  HMMA.16816.F32 R12, R160, R158.reuse, RZ ;  /* 0x0000009ea00c723c */ /* 0x080fe200000018ff */
[----:B------:R-:W-:Y:S07]  /*5be0*/  LDSM.16.M88.4 R196, [R217+0x7900] ;  /* 0x00790000d9c4783b */ /* 0x000fee0000000200 */
[C---:B------:R-:W-:Y:S01]  /*5bf0*/  HMMA.16816.F32 R16, R152.reuse, R158, RZ ;  /* 0x0000009e9810723c */ /* 0x040fe200000018ff */
[----:B------:R-:W2:Y:S07]  /*5c00*/  LDSM.16.M88.4 R156, [R217+0x6900] ;  /* 0x00690000d99c783b */ /* 0x000eae0000000200 */
[-C--:B-1----:R-:W-:Y:S08]  /*5c10*/  HMMA.16816.F32 R20, R152, R164.reuse, RZ ;  /* 0x000000a49814723c */ /* 0x082ff000000018ff */
[C---:B------:R-:W-:Y:S08]  /*5c20*/  HMMA.16816.F32 R24, R160.reuse, R164, RZ ;  /* 0x000000a4a018723c */ /* 0x040ff000000018ff */
[-C--:B------:R-:W-:Y:S08]  /*5c30*/  HMMA.16816.F32 R28, R160, R166.reuse, RZ ;  /* 0x000000a6a01c723c */ /* 0x080ff000000018ff */
[C---:B------:R-:W-:Y:S01]  /*5c40*/  HMMA.16816.F32 R32, R152.reuse, R166, RZ ;  /* 0x000000a69820723c */ /* 0x040fe200000018ff */
[----:B------:R-:W-:Y:S07]  /*5c50*/  LDSM.16.M88.4 R164, [R213+0x6900] ;  /* 0x00690000d5a4783b */ /* 0x000fee0000000200 */
[-C--:B------:R-:W-:Y:S08]  /*5c60*/  HMMA.16816.F32 R36, R152, R168.reuse, RZ ;  /* 0x000000a89824723c */ /* 0x080ff000000018ff */
[C---:B------:R-:W-:Y:S08]  /*5c70*/  HMMA.16816.F32 R40, R160.reuse, R168, RZ ;  /* 0x000000a8a028723c */ /* 0x040ff000000018ff */
[-C--:B------:R-:W-:Y:S01]  /*5c80*/  HMMA.16816.F32 R44, R160, R170.reuse, RZ ;  /* 0x000000aaa02c723c */ /* 0x080fe200000018ff */
[----:B------:R-:W-:Y:S07]  /*5c90*/  LDSM.16.M88.4 R160, [R216+0x3900] ;  /* 0x00390000d8a0783b */ /* 0x000fee0000000200 */
[----:B------:R-:W-:Y:S01]  /*5ca0*/  HMMA.16816.F32 R48, R152, R170, RZ ;  /* 0x000000aa9830723c */ /* 0x000fe200000018ff */
[----:B------:R-:W1:Y:S07]  /*5cb0*/  LDSM.16.M88.4 R152, [R216+0x3500] ;  /* 0x00350000d898783b */ /* 0x000e6e0000000200 */
[-C--:B------:R-:W-:Y:S01]  /*5cc0*/  HMMA.16816.F32 R4, R172, R176.reuse, R4 ;  /* 0x000000b0ac04723c */ /* 0x080fe20000001804 */
[----:B------:R-:W3:Y:S07]  /*5cd0*/  LDSM.16.M88.4 R168, [R209] ;  /* 0x00000000d1a8783b */ /* 0x000eee0000000200 */
[C---:B------:R-:W-:Y:S08]  /*5ce0*/  HMMA.16816.F32 R8, R180.reuse, R176, R8 ;  /* 0x000000b0b408723c */ /* 0x040ff00000001808 */
[-C--:B------:R-:W-:Y:S08]  /*5cf0*/  HMMA.16816.F32 R12, R180, R178.reuse, R12 ;  /* 0x000000b2b40c723c */ /* 0x080ff0000000180c */
[C---:B------:R-:W-:Y:S01]  /*5d00*/  HMMA.16816.F32 R16, R172.reuse, R178, R16 ;  /* 0x000000b2ac10723c */ /* 0x040fe20000001810 */
[----:B------:R-:W4:Y:S07]  /*5d10*/  LDSM.16.M88.4 R176, [R213+0x7900] ;  /* 0x00790000d5b0783b */ /* 0x000f2e0000000200 */
[-C--:B------:R-:W-:Y:S08]  /*5d20*/  HMMA.16816.F32 R20, R172, R184.reuse, R20 ;  /* 0x000000b8ac14723c */ /* 0x080ff00000001814 */
[C---:B------:R-:W-:Y:S08]  /*5d30*/  HMMA.16816.F32 R24, R180.reuse, R184, R24 ;  /* 0x000000b8b418723c */ /* 0x040ff00000001818 */
[-C--:B------:R-:W-:Y:S08]  /*5d40*/  HMMA.16816.F32 R28, R180, R186.reuse, R28 ;  /* 0x000000bab41c723c */ /* 0x080ff0000000181c */
[C---:B------:R-:W-:Y:S01]  /*5d50*/  HMMA.16816.F32 R32, R172.reuse, R186, R32 ;  /* 0x000000baac20723c */ /* 0x040fe20000001820 */
[----:B------:R-:W-:Y:S07]  /*5d60*/  LDSM.16.M88.4 R184, [R216+0x4100] ;  /* 0x00410000d8b8783b */ /* 0x000fee0000000200 */
[-C--:B------:R-:W-:Y:S08]  /*5d70*/  HMMA.16816.F32 R36, R172, R188.reuse, R36 ;  /* 0x000000bcac24723c */ /* 0x080ff00000001824 */
[C---:B------:R-:W-:Y:S08]  /*5d80*/  HMMA.16816.F32 R40, R180.reuse, R188, R40 ;  /* 0x000000bcb428723c */ /* 0x040ff00000001828 */
[-C--:B------:R-:W-:Y:S01]  /*5d90*/  HMMA.16816.F32 R44, R180, R190.reuse, R44 ;  /* 0x000000beb42c723c */ /* 0x080fe2000000182c */
[----:B------:R-:W-:Y:S07]  /*5da0*/  LDSM.16.M88.4 R180, [R207] ;  /* 0x00000000cfb4783b */ /* 0x000fee0000000200 */
[----:B------:R-:W-:Y:S01]  /*5db0*/  HMMA.16816.F32 R48, R172, R190, R48 ;  /* 0x000000beac30723c */ /* 0x000fe20000001830 */
[----:B------:R-:W5:Y:S07]  /*5dc0*/  LDSM.16.M88.4 R172, [R208] ;  /* 0x00000000d0ac783b */ /* 0x000f6e0000000200 */
[-C--:B--2---:R-:W-:Y:S01]  /*5dd0*/  HMMA.16816.F32 R4, R156, R192.reuse, R4 ;  /* 0x000000c09c04723c */ /* 0x084fe20000001804 */
[----:B------:R-:W-:Y:S07]  /*5de0*/  LDSM.16.M88.4 R188, [R213+0x9900] ;  /* 0x00990000d5bc783b */ /* 0x000fee0000000200 */
[C---:B------:R-:W-:Y:S08]  /*5df0*/  HMMA.16816.F32 R8, R196.reuse, R192, R8 ;  /* 0x000000c0c408723c */ /* 0x040ff00000001808 */
[-C--:B------:R-:W-:Y:S08]  /*5e00*/  HMMA.16816.F32 R12, R196, R194.reuse, R12 ;  /* 0x000000c2c40c723c */ /* 0x080ff0000000180c */
[C---:B------:R-:W-:Y:S01]  /*5e10*/  HMMA.16816.F32 R16, R156.reuse, R194, R16 ;  /* 0x000000c29c10723c */ /* 0x040fe20000001810 */
[----:B------:R-:W-:Y:S07]  /*5e20*/  LDSM.16.M88.4 R192, [R205] ;  /* 0x00000000cdc0783b */ /* 0x000fee0000000200 */
[-C--:B-1----:R-:W-:Y:S08]  /*5e30*/  HMMA.16816.F32 R20, R156, R152.reuse, R20 ;  /* 0x000000989c14723c */ /* 0x082ff00000001814 */
[C---:B------:R-:W-:Y:S08]  /*5e40*/  HMMA.16816.F32 R24, R196.reuse, R152, R24 ;  /* 0x00000098c418723c */ /* 0x040ff00000001818 */
[-C--:B------:R-:W-:Y:S08]  /*5e50*/  HMMA.16816.F32 R28, R196, R154.reuse, R28 ;  /* 0x0000009ac41c723c */ /* 0x080ff0000000181c */
[C---:B------:R-:W-:Y:S01]  /*5e60*/  HMMA.16816.F32 R32, R156.reuse, R154, R32 ;  /* 0x0000009a9c20723c */ /* 0x040fe20000001820 */
[----:B------:R-:W-:Y:S07]  /*5e70*/  LDSM.16.M88.4 R152, [R217+0x8900] ;  /* 0x00890000d998783b */ /* 0x000fee0000000200 */
[-C--:B------:R-:W-:Y:S08]  /*5e80*/  HMMA.16816.F32 R36, R156, R160.reuse, R36 ;  /* 0x000000a09c24723c */ /* 0x080ff00000001824 */
[C---:B------:R-:W-:Y:S08]  /*5e90*/  HMMA.16816.F32 R40, R196.reuse, R160, R40 ;  /* 0x000000a0c428723c */ /* 0x040ff00000001828 */
[-C--:B------:R-:W-:Y:S08]  /*5ea0*/  HMMA.16816.F32 R44, R196, R162.reuse, R44 ;  /* 0x000000a2c42c723c */ /* 0x080ff0000000182c */
[----:B------:R-:W-:Y:S01]  /*5eb0*/  HMMA.16816.F32 R48, R156, R162, R48 ;  /* 0x000000a29c30723c */ /* 0x000fe20000001830 */
[----:B------:R-:W1:Y:S07]  /*5ec0*/  LDSM.16.M88.4 R156, [R216+0x3d00] ;  /* 0x003d0000d89c783b */ /* 0x000e6e0000000200 */
[-C--:B---3--:R-:W-:Y:S01]  /*5ed0*/  HMMA.16816.F32 R4, R164, R168.reuse, R4 ;  /* 0x000000a8a404723c */ /* 0x088fe20000001804 */
[----:B------:R-:W2:Y:S07]  /*5ee0*/  LDSM.16.M88.4 R160, [R217+0x9900] ;  /* 0x00990000d9a0783b */ /* 0x000eae0000000200 */
[C---:B----4-:R-:W-:Y:S08]  /*5ef0*/  HMMA.16816.F32 R8, R176.reuse, R168, R8 ;  /* 0x000000a8b008723c */ /* 0x050ff00000001808 */
[-C--:B------:R-:W-:Y:S08]  /*5f00*/  HMMA.16816.F32 R12, R176, R170.reuse, R12 ;  /* 0x000000aab00c723c */ /* 0x080ff0000000180c */
[C---:B------:R-:W-:Y:S01]  /*5f10*/  HMMA.16816.F32 R16, R164.reuse, R170, R16 ;  /* 0x000000aaa410723c */ /* 0x040fe20000001810 */
[----:B------:R-:W3:Y:S07]  /*5f20*/  LDSM.16.M88.4 R168, [R216+0x4500] ;  /* 0x00450000d8a8783b */ /* 0x000eee0000000200 */
[-C--:B-----5:R-:W-:Y:S08]  /*5f30*/  HMMA.16816.F32 R20, R164, R172.reuse, R20 ;  /* 0x000000aca414723c */ /* 0x0a0ff00000001814 */
[C---:B------:R-:W-:Y:S08]  /*5f40*/  HMMA.16816.F32 R24, R176.reuse, R172, R24 ;  /* 0x000000acb018723c */ /* 0x040ff00000001818 */
[-C--:B------:R-:W-:Y:S08]  /*5f50*/  HMMA.16816.F32 R28, R176, R174.reuse, R28 ;  /* 0x000000aeb01c723c */ /* 0x080ff0000000181c */
[C---:B------:R-:W-:Y:S01]  /*5f60*/  HMMA.16816.F32 R32, R164.reuse, R174, R32 ;  /* 0x000000aea420723c */ /* 0x040fe20000001820 */
[----:B------:R-:W-:Y:S07]  /*5f70*/  LDSM.16.M88.4 R172, [R213+0x8900] ;  /* 0x00890000d5ac783b */ /* 0x000fee0000000200 */
[-C--:B------:R-:W-:Y:S08]  /*5f80*/  HMMA.16816.F32 R36, R164, R180.reuse, R36 ;  /* 0x000000b4a424723c */ /* 0x080ff00000001824 */
[C---:B------:R-:W-:Y:S08]  /*5f90*/  HMMA.16816.F32 R40, R176.reuse, R180, R40 ;  /* 0x000000b4b028723c */ /* 0x040ff00000001828 */
[-C--:B------:R-:W-:Y:S01]  /*5fa0*/  HMMA.16816.F32 R44, R176, R182.reuse, R44 ;  /* 0x000000b6b02c723c */ /* 0x080fe2000000182c */
[----:B------:R-:W4:Y:S07]  /*5fb0*/  LDSM.16.M88.4 R176, [R206] ;  /* 0x00000000ceb0783b */ /* 0x000f2e0000000200 */
[----:B------:R-:W-:Y:S01]  /*5fc0*/  HMMA.16816.F32 R48, R164, R182, R48 ;  /* 0x000000b6a430723c */ /* 0x000fe20000001830 */
[----:B------:R-:W5:Y:S01]  /*5fd0*/  LDSM.16.M88.4 R164, [R204] ;  /* 0x00000000cca4783b */ /* 0x000f620000000200 */
[----:B------:R-:W-:Y:S06]  /*5fe0*/  DEPBAR.LE SB0, 0x0 ;  /* 0x000080000000791a */ /* 0x000fec0000000000 */
[-C--:B-1----:R-:W-:Y:S01]  /*5ff0*/  HMMA.16816.F32 R4, R152, R156.reuse, R4 ;  /* 0x0000009c9804723c */ /* 0x082fe20000001804 */
[----:B------:R-:W-:Y:S07]  /*6000*/  BAR.SYNC.DEFER_BLOCKING 0x0 ;  /* 0x0000000000007b1d */ /* 0x000fee0000010000 */
[C---:B--2---:R-:W-:Y:S08]  /*6010*/  HMMA.16816.F32 R8, R160.reuse, R156, R8 ;  /* 0x0000009ca008723c */ /* 0x044ff00000001808 */
[-C--:B------:R-:W-:Y:S08]  /*6020*/  HMMA.16816.F32 R12, R160, R158.reuse, R12 ;  /* 0x0000009ea00c723c */ /* 0x080ff0000000180c */
[C---:B------:R-:W-:Y:S08]  /*6030*/  HMMA.16816.F32 R16, R152.reuse, R158, R16 ;  /* 0x0000009e9810723c */ /* 0x040ff00000001810 */
[-C--:B------:R-:W-:Y:S08]  /*6040*/  HMMA.16816.F32 R20, R152, R184.reuse, R20 ;  /* 0x000000b89814723c */ /* 0x080ff00000001814 */
[C---:B------:R-:W-:Y:S08]  /*6050*/  HMMA.16816.F32 R24, R160.reuse, R184, R24 ;  /* 0x000000b8a018723c */ /* 0x040ff00000001818 */
[-C--:B------:R-:W-:Y:S08]  /*6060*/  HMMA.16816.F32 R28, R160, R186.reuse, R28 ;  /* 0x000000baa01c723c */ /* 0x080ff0000000181c */
[C---:B------:R-:W-:Y:S08]  /*6070*/  HMMA.16816.F32 R32, R152.reuse, R186, R32 ;  /* 0x000000ba9820723c */ /* 0x040ff00000001820 */
[-C--:B---3--:R-:W-:Y:S08]  /*6080*/  HMMA.16816.F32 R36, R152, R168.reuse, R36 ;  /* 0x000000a89824723c */ /* 0x088ff00000001824 */
[C---:B------:R-:W-:Y:S08]  /*6090*/  HMMA.16816.F32 R40, R160.reuse, R168, R40 ;  /* 0x000000a8a028723c */ /* 0x040ff00000001828 */
[-C--:B------:R-:W-:Y:S08]  /*60a0*/  HMMA.16816.F32 R44, R160, R170.reuse, R44 ;  /* 0x000000aaa02c723c */ /* 0x080ff0000000182c */
[----:B------:R-:W-:Y:S08]  /*60b0*/  HMMA.16816.F32 R48, R152, R170, R48 ;  /* 0x000000aa9830723c */ /* 0x000ff00000001830 */
[-C--:B----4-:R-:W-:Y:S08]  /*60c0*/  HMMA.16816.F32 R4, R172, R176.reuse, R4 ;  /* 0x000000b0ac04723c */ /* 0x090ff00000001804 */
[C---:B------:R-:W-:Y:S08]  /*60d0*/  HMMA.16816.F32 R8, R188.reuse, R176, R8 ;  /* 0x000000b0bc08723c */ /* 0x040ff00000001808 */
[-C--:B------:R-:W-:Y:S08]  /*60e0*/  HMMA.16816.F32 R12, R188, R178.reuse, R12 ;  /* 0x000000b2bc0c723c */ /* 0x080ff0000000180c */
[C---:B------:R-:W-:Y:S08]  /*60f0*/  HMMA.16816.F32 R16, R172.reuse, R178, R16 ;  /* 0x000000b2ac10723c */ /* 0x040ff00000001810 */
[-C--:B------:R-:W-:Y:S08]  /*6100*/  HMMA.16816.F32 R20, R172, R192.reuse, R20 ;  /* 0x000000c0ac14723c */ /* 0x080ff00000001814 */
[C---:B------:R-:W-:Y:S08]  /*6110*/  HMMA.16816.F32 R24, R188.reuse, R192, R24 ;  /* 0x000000c0bc18723c */ /* 0x040ff00000001818 */
[-C--:B------:R-:W-:Y:S08]  /*6120*/  HMMA.16816.F32 R28, R188, R194.reuse, R28 ;  /* 0x000000c2bc1c723c */ /* 0x080ff0000000181c */
[C---:B------:R-:W-:Y:S08]  /*6130*/  HMMA.16816.F32 R32, R172.reuse, R194, R32 ;  /* 0x000000c2ac20723c */ /* 0x040ff00000001820 */
[-C--:B-----5:R-:W-:Y:S08]  /*6140*/  HMMA.16816.F32 R36, R172, R164.reuse, R36 ;  /* 0x000000a4ac24723c */ /* 0x0a0ff00000001824 */
[C---:B------:R-:W-:Y:S08]  /*6150*/  HMMA.16816.F32 R40, R188.reuse, R164, R40 ;  /* 0x000000a4bc28723c */ /* 0x040ff00000001828 */
[-C--:B------:R-:W-:Y:S08]  /*6160*/  HMMA.16816.F32 R44, R188, R166.reuse, R44 ;  /* 0x000000a6bc2c723c */ /* 0x080ff0000000182c */
[----:B------:R-:W-:Y:S01]  /*6170*/  HMMA.16816.F32 R48, R172, R166, R48 ;  /* 0x000000a6ac30723c */ /* 0x000fe20000001830 */
[----:B------:R-:W-:-:S07]  /*6180*/  @!P0 BRA `(.L_x_408) ;  /* 0x000002f000008947 */ /* 0x000fce0003800000 */
[----:B------:R-:W-:Y:S02]  /*6190*/  IADD3 R152, R230, -0x1, RZ ;  /* 0xffffffffe6987810 */ /* 0x000fe40007ffe0ff */
[----:B------:R-:W-:Y:S02]  /*61a0*/  IADD3 R3, -R232, 0x30, RZ ;  /* 0x00000030e8037810 */ /* 0x000fe40007ffe1ff */
[----:B------:R-:W-:Y:S01]  /*61b0*/  SHF.R.S32.HI R149, RZ, 0x1f, R152 ;  /* 0x0000001fff957819 */ /* 0x000fe20000011498 */
[C---:B------:R-:W-:Y:S01]  /*61c0*/  IMAD.WIDE.U32 R162, R152.reuse, c[0x0][0x1e0], RZ ;  /* 0x0000780098a27a25 */ /* 0x040fe200078e00ff */
[----:B------:R-:W-:Y:S03]  /*61d0*/  ISETP.GE.AND P1, PT, R3, 0x1, PT ;  /* 0x000000010300780c */ /* 0x000fe60003f26270 */
[----:B------:R-:W-:Y:S04]  /*61e0*/  IMAD R149, R149, c[0x0][0x1e0], RZ ;  /* 0x0000780095957a24 */ /* 0x000fe800078e02ff */
[----:B------:R-:W-:Y:S04]  /*61f0*/  IMAD R149, R152, c[0x0][0x1e4], R149 ;  /* 0x0000790098957a24 */ /* 0x000fe800078e0295 */
[----:B------:R-:W-:Y:S02]  /*6200*/  IMAD.IADD R149, R163, 0x1, R149 ;  /* 0x00000001a3957824 */ /* 0x000fe400078e0295 */
[----:B------:R-:W-:Y:S04]  /*6210*/  IMAD.WIDE.U32 R162, R162, 0x30, RZ ;  /* 0x00000030a2a27825 */ /* 0x000fe800078e00ff */
[----:B------:R-:W-:Y:S01]  /*6220*/  IMAD R149, R149, 0x30, RZ ;  /* 0x0000003095957824 */ /* 0x000fe200078e02ff */
[-C--:B------:R-:W-:Y:S02]  /*6230*/  @P1 IADD3 R152, P0, R224, R162.reuse, RZ ;  /* 0x000000a2e0981210 */ /* 0x080fe40007f1e0ff */
[-C--:B------:R-:W-:Y:S01]  /*6240*/  @P1 IADD3 R154, P2, R203, R162.reuse, RZ ;  /* 0x000000a2cb9a1210 */ /* 0x080fe20007f5e0ff */
[----:B------:R-:W-:Y:S04]  /*6250*/  IMAD.IADD R149, R163, 0x1, R149 ;  /* 0x00000001a3957824 */ /* 0x000fe800078e0295 */
[C---:B------:R-:W-:Y:S01]  /*6260*/  @P1 IMAD.X R151, R149.reuse, 0x1, R229, P0 ;  /* 0x0000000195971824 */ /* 0x040fe200000e06e5 */
[----:B------:R-:W-:Y:S01]  /*6270*/  @P1 LEA R158, P0, R152, c[0x0][0x1c8], 0x1 ;  /* 0x00007200989e1a11 */ /* 0x000fe200078008ff */
[----:B------:R-:W-:Y:S01]  /*6280*/  @P1 IMAD.X R153, R149, 0x1, R202, P2 ;  /* 0x0000000195991824 */ /* 0x000fe200010e06ca */
[----:B------:R-:W-:Y:S02]  /*6290*/  @P1 LEA R156, P2, R154, c[0x0][0x1c8], 0x1 ;  /* 0x000072009a9c1a11 */ /* 0x000fe400078408ff */
[----:B------:R-:W-:Y:S02]  /*62a0*/  @P1 LEA.HI.X R159, R152, c[0x0][0x1cc], R151, 0x1, P0 ;  /* 0x00007300989f1a11 */ /* 0x000fe400000f0c97 */
[----:B------:R-:W-:Y:S02]  /*62b0*/  ISETP.GE.AND P0, PT, R3, 0x21, PT ;  /* 0x000000210300780c */ /* 0x000fe40003f06270 */
[----:B------:R-:W-:Y:S01]  /*62c0*/  @P1 LEA.HI.X R157, R154, c[0x0][0x1cc], R153, 0x1, P2 ;  /* 0x000073009a9d1a11 */ /* 0x000fe200010f0c99 */
[----:B------:R-:W-:Y:S01]  /*62d0*/  @!PT LDS RZ, [RZ] ;  /* 0x00000000fffff984 */ /* 0x000fe20000000800 */
[----:B------:R-:W-:Y:S01]  /*62e0*/  @!PT LDS RZ, [RZ] ;  /* 0x00000000fffff984 */ /* 0x000fe20000000800 */
[----:B------:R-:W-:Y:S01]  /*62f0*/  @!PT LDS RZ, [RZ] ;  /* 0x00000000fffff984 */ /* 0x000fe20000000800 */
[----:B------:R1:W-:Y:S01]  /*6300*/  @P1 LDGSTS.E.BYPASS.LTC128B.128 [R218+0x2500], [R158.64], !P6 ;  /* 0x025000009eda1fae */ /* 0x0003e2000f101d4a */
[----:B------:R-:W-:Y:S04]  /*6310*/  @P1 IADD3 R152, P2, R201, R162, RZ ;  /* 0x000000a2c9981210 */ /* 0x000fe80007f5e0ff */
[----:B------:R1:W-:Y:S01]  /*6320*/  @P1 LDGSTS.E.BYPASS.LTC128B.128 [R218+0x3100], [R156.64], !P5 ;  /* 0x031000009cda1fae */ /* 0x0003e2000e901d4a */
[C---:B------:R-:W-:Y:S01]  /*6330*/  @P1 IMAD.X R3, R149.reuse, 0x1, R200, P2 ;  /* 0x0000000195031824 */ /* 0x040fe200010e06c8 */
[C---:B------:R-:W-:Y:S04]  /*6340*/  @P1 LEA R160, P2, R152.reuse, c[0x0][0x1c8], 0x1 ;  /* 0x0000720098a01a11 */ /* 0x040fe800078408ff */
[----:B------:R-:W-:Y:S02]  /*6350*/  @P1 LEA.HI.X R161, R152, c[0x0][0x1cc], R3, 0x1, P2 ;  /* 0x0000730098a11a11 */ /* 0x000fe400010f0c03 */
[----:B------:R-:W-:Y:S03]  /*6360*/  @P0 IADD3 R152, P2, R162, UR7, RZ ;  /* 0x00000007a2980c10 */ /* 0x000fe6000ff5e0ff */
[----:B------:R1:W-:Y:S01]  /*6370*/  @P1 LDGSTS.E.BYPASS.LTC128B.128 [R218+0x3d00], [R160.64], !P4 ;  /* 0x03d00000a0da1fae */ /* 0x0003e2000e101d4a */
[----:B------:R-:W-:Y:S02]  /*6380*/  @P0 IADD3.X R149, R149, UR6, RZ, P2, !PT ;  /* 0x0000000695950c10 */ /* 0x000fe400097fe4ff */
[----:B------:R-:W-:Y:S05]  /*6390*/  @P0 IADD3 R154, P2, R152, R224, RZ ;  /* 0x000000e0989a0210 */ /* 0x000fea0007f5e0ff */
[C---:B------:R-:W-:Y:S01]  /*63a0*/  @P0 IMAD.X R3, R149.reuse, 0x1, R229, P2 ;  /* 0x0000000195030824 */ /* 0x040fe200010e06e5 */
[C---:B------:R-:W-:Y:S04]  /*63b0*/  @P0 LEA R162, P2, R154.reuse, c[0x0][0x1c8], 0x1 ;  /* 0x000072009aa20a11 */ /* 0x040fe800078408ff */
[----:B------:R-:W-:Y:S02]  /*63c0*/  @P0 LEA.HI.X R163, R154, c[0x0][0x1cc], R3, 0x1, P2 ;  /* 0x000073009aa30a11 */ /* 0x000fe400010f0c03 */
[----:B------:R-:W-:Y:S03]  /*63d0*/  @P0 IADD3 R154, P2, R152, R203, RZ ;  /* 0x000000cb989a0210 */ /* 0x000fe60007f5e0ff */
[----:B------:R1:W-:Y:S02]  /*63e0*/  @P0 LDGSTS.E.BYPASS.LTC128B.128 [R218+0x2d00], [R162.64], !P6 ;  /* 0x02d00000a2da0fae */ /* 0x0003e4000f101d4a */
[C---:B------:R-:W-:Y:S01]  /*63f0*/  @P0 IMAD.X R3, R149.reuse, 0x1, R202, P2 ;  /* 0x0000000195030824 */ /* 0x040fe200010e06ca */
[C---:B------:R-:W-:Y:S04]  /*6400*/  @P0 LEA R164, P2, R154.reuse, c[0x0][0x1c8], 0x1 ;  /* 0x000072009aa40a11 */ /* 0x040fe800078408ff */
[----:B------:R-:W-:Y:S02]  /*6410*/  @P0 LEA.HI.X R165, R154, c[0x0][0x1cc], R3, 0x1, P2 ;  /* 0x000073009aa50a11 */ /* 0x000fe400010f0c03 */
[----:B------:R-:W-:Y:S03]  /*6420*/  @P0 IADD3 R152, P2, R152, R201, RZ ;  /* 0x000000c998980210 */ /* 0x000fe60007f5e0ff */
[----:B------:R1:W-:Y:S02]  /*6430*/  @P0 LDGSTS.E.BYPASS.LTC128B.128 [R218+0x3900], [R164.64], !P5 ;  /* 0x03900000a4da0fae */ /* 0x0003e4000e901d4a */
[----:B------:R-:W-:Y:S01]  /*6440*/  @P0 IMAD.X R149, R149, 0x1, R200, P2 ;  /* 0x0000000195950824 */ /* 0x000fe200010e06c8 */
[C---:B------:R-:W-:Y:S04]  /*6450*/  @P0 LEA R154, P2, R152.reuse, c[0x0][0x1c8], 0x1 ;  /* 0x00007200989a0a11 */ /* 0x040fe800078408ff */
[----:B------:R-:W-:Y:S05]  /*6460*/  @P0 LEA.HI.X R155, R152, c[0x0][0x1cc], R149, 0x1, P2 ;  /* 0x00007300989b0a11 */ /* 0x000fea00010f0c95 */
[----:B------:R1:W-:Y:S04]  /*6470*/  @P0 LDGSTS.E.BYPASS.LTC128B.128 [R218+0x4500], [R154.64], !P4 ;  /* 0x045000009ada0fae */ /* 0x0003e8000e101d4a */
.L_x_408:
[----:B------:R-:W-:Y:S01]  /*6480*/  PLOP3.LUT P1, PT, PT, PT, UP2, 0x80, 0x0 ;  /* 0x000000000000781c */ /* 0x000fe20003f2f028 */
[----:B------:R-:W0:Y:S01]  /*6490*/  LDGDEPBAR ;  /* 0x00000000000079af */ /* 0x000e220000000000 */
[----:B------:R-:W-:Y:S01]  /*64a0*/  PLOP3.LUT P0, PT, PT, PT, UP2, 0x80, 0x0 ;  /* 0x000000000000781c */ /* 0x000fe20003f0f028 */
[----:B-1----:R-:W-:Y:S02]  /*64b0*/  IMAD.MOV.U32 R158, RZ, RZ, R222 ;  /* 0x000000ffff9e7224 */ /* 0x002fe400078e00de */
[----:B------:R-:W-:Y:S05]  /*64c0*/  IMAD R156, R230, -0x30, RZ ;  /* 0xffffffd0e69c7824 */ /* 0x000fea00078e02ff */
[----:B------:R-:W-:Y:S03]  /*64d0*/  IADD3 R153, -R223, 0x1, R156 ;  /* 0x00000001df997810 */ /* 0x000fe60007ffe19c */
[----:B------:R-:W-:Y:S01]  /*64e0*/  @P1 IMAD.HI.U32 R3, R222, c[0x0][0x2c8], RZ ;  /* 0x0000b200de031a27 */ /* 0x000fe200078e00ff */
[----:B------:R-:W-:Y:S04]  /*64f0*/  IADD3 R153, R153, c[0x0][0x1d0], RZ ;  /* 0x0000740099997a10 */ /* 0x000fe80007ffe0ff */
[----:B------:R-:W-:Y:S02]  /*6500*/  @P0 SHF.R.U32.HI R158, RZ, c[0x0][0x2cc], R3 ;  /* 0x0000b300ff9e0a19 */ /* 0x000fe40000011603 */
[----:B------:R-:W-:Y:S02]  /*6510*/  PLOP3.LUT P0, PT, PT, PT, UP1, 0x40, 0x0 ;  /* 0x000000000000781c */ /* 0x000fe40003f0e818 */
[----:B------:R-:W-:Y:S01]  /*6520*/  IADD3 R153, R153, -c[0x0][0x168], RZ ;  /* 0x80005a0099997a10 */ /* 0x000fe20007ffe0ff */
[----:B------:R-:W1:Y:S03]  /*6530*/  SHFL.IDX PT, R152, R158, RZ, 0x1c1f ;  /* 0x001c1fff9e987589 */ /* 0x000e6600000e0000 */
[C---:B------:R-:W-:Y:S02]  /*6540*/  IADD3 R155, R153.reuse, c[0x0][0x328], RZ ;  /* 0x0000ca00999b7a10 */ /* 0x040fe40007ffe0ff */
[----:B------:R-:W-:Y:S03]  /*6550*/  IADD3 R153, R153, UR8, RZ ;  /* 0x0000000899997c10 */ /* 0x000fe6000fffe0ff */
[----:B-1----:R-:W-:Y:S02]  /*6560*/  IMAD.IADD R171, R155, 0x1, R152 ;  /* 0x000000019bab7824 */ /* 0x002fe400078e0298 */
[----:B------:R-:W-:Y:S01]  /*6570*/  IMAD.IADD R168, R152, 0x1, R153 ;  /* 0x0000000198a87824 */ /* 0x000fe200078e0299 */
[----:B------:R-:W-:-:S05]  /*6580*/  @P0 BRA `(.L_x_409) ;  /* 0x0000019000000947 */ /* 0x000fca0003800000 */
[----:B------:R-:W-:Y:S01]  /*6590*/  IADD3 R149, R152, c[0x0][0x1d0], RZ ;  /* 0x0000740098957a10 */ /* 0x000fe20007ffe0ff */
[----:B------:R-:W-:Y:S03]  /*65a0*/  BSSY B0, `(.L_x_410) ;  /* 0x0000012000007945 */ /* 0x000fe60003800000 */
[----:B------:R-:W-:Y:S04]  /*65b0*/  IADD3 R149, R149, -c[0x0][0x168], RZ ;  /* 0x80005a0095957a10 */ /* 0x000fe80007ffe0ff */
[----:B------:R-:W-:Y:S11]  /*65c0*/  ISETP.GT.AND P0, PT, R149, -0x1, PT ;  /* 0xffffffff9500780c */ /* 0x000ff60003f04270 */
[----:B------:R-:W-:Y:S02]  /*65d0*/  @!UPT UIADD3 URZ, URZ, URZ, URZ ;  /* 0x0000003f3f3ff290 */ /* 0x000fe4000fffe03f */
[----:B------:R-:W-:-:S05]  /*65e0*/  @P0 BRA `(.L_x_411) ;  /* 0x0000008000000947 */ /* 0x000fca0003800000 */
[----:B------:R-:W-:Y:S01]  /*65f0*/  LOP3.LUT R149, RZ, R149, RZ, 0x33, !PT ;  /* 0x00000095ff957212 */ /* 0x000fe200078e33ff */
[----:B------:R-:W-:Y:S05]  /*6600*/  IMAD.MOV.U32 R3, RZ, RZ, c[0x0][0x32c] ;  /* 0x0000cb00ff037624 */ /* 0x000fea00078e00ff */
[----:B------:R-:W-:Y:S11]  /*6610*/  ISETP.NE.AND P0, PT, R3, 0x1, PT ;  /* 0x000000010300780c */ /* 0x000ff60003f05270 */
[----:B------:R-:W-:Y:S02]  /*6620*/  @!UPT UIADD3 URZ, URZ, URZ, URZ ;  /* 0x0000003f3f3ff290 */ /* 0x000fe4000fffe03f */
[----:B------:R-:W-:Y:S05]  /*6630*/  @P0 IMAD.HI.U32 R3, R149, c[0x0][0x330], RZ ;  /* 0x0000cc0095030a27 */ /* 0x000fea00078e00ff */
[----:B------:R-:W-:Y:S04]  /*6640*/  @P0 SHF.R.U32.HI R149, RZ, c[0x0][0x334], R3 ;  /* 0x0000cd00ff950a19 */ /* 0x000fe80000011603 */
[----:B------:R-:W-:Y:S01]  /*6650*/  LOP3.LUT R149, RZ, R149, RZ, 0x33, !PT ;  /* 0x00000095ff957212 */ /* 0x000fe200078e33ff */
[----:B------:R-:W-:-:S05]  /*6660*/  BRA `(.L_x_412) ;  /* 0x0000005000007947 */ /* 0x000fca0003800000 */
.L_x_411:
[----:B------:R-:W-:Y:S04]  /*6670*/  MOV R3, c[0x0][0x32c] ;  /* 0x0000cb0000037a02 */ /* 0x000fe80000000f00 */
[----:B------:R-:W-:Y:S11]  /*6680*/  ISETP.NE.AND P0, PT, R3, 0x1, PT ;  /* 0x000000010300780c */ /* 0x000ff60003f05270 */
[----:B------:R-:W-:Y:S02]  /*6690*/  @!UPT UIADD3 URZ, URZ, URZ, URZ ;  /* 0x0000003f3f3ff290 */ /* 0x000fe4000fffe03f */
[----:B------:R-:W-:Y:S05]  /*66a0*/  @P0 IMAD.HI.U32 R3, R149, c[0x0][0x330], RZ ;  /* 0x0000cc0095030a27 */ /* 0x000fea00078e00ff */
[----:B------:R-:W-:Y:S02]  /*66b0*/  @P0 SHF.R.U32.HI R149, RZ, c[0x0][0x334], R3 ;  /* 0x0000cd00ff950a19 */ /* 0x000fe40000011603 */
.L_x_412:
[----:B------:R-:W-:Y:S05]  /*66c0*/  BSYNC B0 ;  /* 0x0000000000007941 */ /* 0x000fea0003800000 */
.L_x_410:
[----:B------:R-:W-:Y:S04]  /*66d0*/  IMAD.IADD R152, R156, 0x1, -R223 ;  /* 0x000000019c987824 */ /* 0x000fe800078e0adf */
[----:B------:R-:W-:Y:S05]  /*66e0*/  IMAD R149, R149, c[0x0][0x32c], R152 ;  /* 0x0000cb0095957a24 */ /* 0x000fea00078e0298 */
[----:B------:R-:W-:Y:S02]  /*66f0*/  IADD3 R152, R149, c[0x0][0x32c], RZ ;  /* 0x0000cb0095987a10 */ /* 0x000fe40007ffe0ff */
[----:B------:R-:W-:Y:S02]  /*6700*/  IMNMX R168, R168, R149, !PT ;  /* 0x00000095a8a87217 */ /* 0x000fe40007800200 */
[----:B------:R-:W-:Y:S02]  /*6710*/  IMNMX R171, R171, R152, PT ;  /* 0x00000098abab7217 */ /* 0x000fe40003800200 */
.L_x_409:
[----:B------:R-:W-:Y:S01]  /*6720*/  PLOP3.LUT P0, PT, PT, PT, UP1, 0x40, 0x0 ;  /* 0x000000000000781c */ /* 0x000fe20003f0e818 */
[----:B------:R-:W1:Y:S02]  /*6730*/  SHFL.IDX PT, R152, R158, 0x1, 0x1c1f ;  /* 0x003c1f009e987f89 */ /* 0x000e6400000e0000 */
[----:B-1----:R-:W-:Y:S01]  /*6740*/  IADD3 R166, R153, R152, RZ ;  /* 0x0000009899a67210 */ /* 0x002fe20007ffe0ff */
[----:B------:R-:W-:Y:S09]  /*6750*/  IMAD.IADD R173, R155, 0x1, R152 ;  /* 0x000000019bad7824 */ /* 0x000ff200078e0298 */
        /* <DEDUP_REMOVED lines=15> */
.L_x_415:
[----:B------:R-:W-:Y:S04]  /*6850*/  MOV R3, c[0x0][0x32c] ;  /* 0x0000cb0000037a02 */ /* 0x000fe80000000f00 */
[----:B------:R-:W-:Y:S11]  /*6860*/  ISETP.NE.AND P0, PT, R3, 0x1, PT ;  /* 0x000000010300780c */ /* 0x000ff60003f05270 */
[----:B------:R-:W-:Y:S02]  /*6870*/  @!UPT UIADD3 URZ, URZ, URZ, URZ ;  /* 0x0000003f3f3ff290 */ /* 0x000fe4000fffe03f */
[----:B------:R-:W-:Y:S05]  /*6880*/  @P0 IMAD.HI.U32 R3, R152, c[0x0][0x330], RZ ;  /* 0x0000cc0098030a27 */ /* 0x000fea00078e00ff */
[----:B------:R-:W-:Y:S02]  /*6890*/  @P0 SHF.R.U32.HI R152, RZ, c[0x0][0x334], R3 ;  /* 0x0000cd00ff980a19 */ /* 0x000fe40000011603 */
.L_x_416:
[----:B------:R-:W-:Y:S05]  /*68a0*/  BSYNC B0 ;  /* 0x0000000000007941 */ /* 0x000fea0003800000 */
.L_x_414:
[----:B------:R-:W-:Y:S04]  /*68b0*/  IMAD.IADD R3, R156, 0x1, -R223 ;  /* 0x000000019c037824 */ /* 0x000fe800078e0adf */
[----:B------:R-:W-:Y:S05]  /*68c0*/  IMAD R3, R152, c[0x0][0x32c], R3 ;  /* 0x0000cb0098037a24 */ /* 0x000fea00078e0203 */
[----:B------:R-:W-:Y:S02]  /*68d0*/  IADD3 R152, R3, c[0x0][0x32c], RZ ;  /* 0x0000cb0003987a10 */ /* 0x000fe40007ffe0ff */
[----:B------:R-:W-:Y:S02]  /*68e0*/  IMNMX R166, R166, R3, !PT ;  /* 0x00000003a6a67217 */ /* 0x000fe40007800200 */
[----:B------:R-:W-:Y:S02]  /*68f0*/  IMNMX R173, R173, R152, PT ;  /* 0x00000098adad7217 */ /* 0x000fe40003800200 */
.L_x_413:
        /* <DEDUP_REMOVED lines=19> */
.L_x_419:
[----:B------:R-:W-:Y:S04]  /*6a30*/  MOV R3, c[0x0][0x32c] ;  /* 0x0000cb0000037a02 */ /* 0x000fe80000000f00 */
[----:B------:R-:W-:Y:S11]  /*6a40*/  ISETP.NE.AND P0, PT, R3, 0x1, PT ;  /* 0x000000010300780c */ /* 0x000ff60003f05270 */
[----:B------:R-:W-:Y:S02]  /*6a50*/  @!UPT UIADD3 URZ, URZ, URZ, URZ ;  /* 0x0000003f3f3ff290 */ /* 0x000fe4000fffe03f */
[----:B------:R-:W-:Y:S05]  /*6a60*/  @P0 IMAD.HI.U32 R3, R152, c[0x0][0x330], RZ ;  /* 0x0000cc0098030a27 */ /* 0x000fea00078e00ff */
[----:B------:R-:W-:Y:S02]  /*6a70*/  @P0 SHF.R.U32.HI R152, RZ, c[0x0][0x334], R3 ;  /* 0x0000cd00ff980a19 */ /* 0x000fe40000011603 */
.L_x_420:
[----:B------:R-:W-:Y:S05]  /*6a80*/  BSYNC B0 ;  /* 0x0000000000007941 */ /* 0x000fea0003800000 */
.L_x_418:
[----:B------:R-:W-:Y:S04]  /*6a90*/  IMAD.IADD R3, R156, 0x1, -R223 ;  /* 0x000000019c037824 */ /* 0x000fe800078e0adf */
[----:B------:R-:W-:Y:S05]  /*6aa0*/  IMAD R3, R152, c[0x0][0x32c], R3 ;  /* 0x0000cb0098037a24 */ /* 0x000fea00078e0203 */
[----:B------:R-:W-:Y:S02]  /*6ab0*/  IADD3 R149, R3, c[0x0][0x32c], RZ ;  /* 0x0000cb0003957a10 */ /* 0x000fe40007ffe0ff */
[----:B------:R-:W-:Y:S02]  /*6ac0*/  IMNMX R161, R161, R3, !PT ;  /* 0x00000003a1a17217 */ /* 0x000fe40007800200 */
[----:B------:R-:W-:Y:S02]  /*6ad0*/  IMNMX R162, R162, R149, PT ;  /* 0x00000095a2a27217 */ /* 0x000fe40003800200 */
.L_x_417:
[C---:B------:R-:W-:Y:S02]  /*6ae0*/  ISETP.GE.AND P2, PT, R156.reuse, 0x9, PT ;  /* 0x000000099c00780c */ /* 0x040fe40003f46270 */
[----:B------:R-:W-:Y:S02]  /*6af0*/  ISETP.GE.AND P1, PT, R156, 0xa, PT ;  /* 0x0000000a9c00780c */ /* 0x000fe40003f26270 */
[----:B------:R-:W-:Y:S02]  /*6b00*/  ISETP.GT.AND P0, PT, R168, 0x8, !P2 ;  /* 0x00000008a800780c */ /* 0x000fe40005704270 */
[----:B------:R-:W-:Y:S02]  /*6b10*/  P2R R151, PR, RZ, 0x4 ;  /* 0x00000004ff977803 */ /* 0x000fe40000000000 */
[C---:B------:R-:W-:Y:S02]  /*6b20*/  ISETP.LT.OR P0, PT, R171.reuse, 0x9, P0 ;  /* 0x00000009ab00780c */ /* 0x040fe40000701670 */
[----:B------:R-:W-:Y:S02]  /*6b30*/  P2R R149, PR, RZ, 0x2 ;  /* 0x00000002ff957803 */ /* 0x000fe40000000000 */
[----:B------:R-:W-:Y:S02]  /*6b40*/  FSEL R154, R16, -INF , !P0 ;  /* 0xff800000109a7808 */ /* 0x000fe40004000000 */
[----:B------:R-:W-:Y:S02]  /*6b50*/  ISETP.GT.AND P0, PT, R168, 0x9, !P1 ;  /* 0x00000009a800780c */ /* 0x000fe40004f04270 */
[----:B------:R-:W-:Y:S02]  /*6b60*/  P2R R169, PR, RZ, 0x40 ;  /* 0x00000040ffa97803 */ /* 0x000fe40000000000 */
[----:B------:R-:W-:Y:S02]  /*6b70*/  ISETP.LT.OR P0, PT, R171, 0xa, P0 ;  /* 0x0000000aab00780c */ /* 0x000fe40000701670 */
[----:B------:R-:W-:Y:S02]  /*6b80*/  ISETP.GE.AND P6, PT, R156, 0x1a, PT ;  /* 0x0000001a9c00780c */ /* 0x000fe40003fc6270 */
[----:B------:R-:W-:Y:S02]  /*6b90*/  FSEL R152, R17, -INF , !P0 ;  /* 0xff80000011987808 */ /* 0x000fe40004000000 */
[----:B------:R-:W-:Y:S02]  /*6ba0*/  ISETP.GT.AND P0, PT, R166, 0x8, !P2 ;  /* 0x00000008a600780c */ /* 0x000fe40005704270 */
[----:B------:R-:W-:Y:S02]  /*6bb0*/  ISETP.GE.AND P2, PT, R156, 0x11, PT ;  /* 0x000000119c00780c */ /* 0x000fe40003f46270 */
[C---:B------:R-:W-:Y:S02]  /*6bc0*/  ISETP.LT.OR P0, PT, R173.reuse, 0x9, P0 ;  /* 0x00000009ad00780c */ /* 0x040fe40000701670 */
[----:B------:R-:W-:Y:S02]  /*6bd0*/  P2R R164, PR, RZ, 0x20 ;  /* 0x00000020ffa47803 */ /* 0x000fe40000000000 */
[----:B------:R-:W-:Y:S02]  /*6be0*/  FSEL R3, R18, -INF , !P0 ;  /* 0xff80000012037808 */ /* 0x000fe40004000000 */
[----:B------:R-:W-:Y:S02]  /*6bf0*/  ISETP.GT.AND P0, PT, R166, 0x9, !P1 ;  /* 0x00000009a600780c */ /* 0x000fe40004f04270 */
[----:B------:R-:W-:Y:S02]  /*6c00*/  ISETP.GE.AND P1, PT, R156, 0x12, PT ;  /* 0x000000129c00780c */ /* 0x000fe40003f26270 */
[----:B------:R-:W-:Y:S02]  /*6c10*/  ISETP.LT.OR P0, PT, R173, 0xa, P0 ;  /* 0x0000000aad00780c */ /* 0x000fe40000701670 */
[----:B------:R-:W-:Y:S02]  /*6c20*/  P2R R159, PR, RZ, 0x2 ;  /* 0x00000002ff9f7803 */ /* 0x000fe40000000000 */
        /* <DEDUP_REMOVED lines=29> */
[----:B------:R-:W-:Y:S02]  /*6e00*/  P2R R175, PR, RZ, 0x8 ;  /* 0x00000008ffaf7803 */ /* 0x000fe40000000000 */
[----:B------:R-:W-:Y:S02]  /*6e10*/  FSEL R246, R33, -INF , !P0 ;  /* 0xff80000021f67808 */ /* 0x000fe40004000000 */
[----:B------:R-:W-:Y:S02]  /*6e20*/  ISETP.GT.AND P0, PT, R166, 0x18, !P1 ;  /* 0x00000018a600780c */ /* 0x000fe40004f04270 */
[----:B------:R-:W-:Y:S02]  /*6e30*/  ISETP.GE.AND P1, PT, R156, 0x29, PT ;  /* 0x000000299c00780c */ /* 0x000fe40003f26270 */
[C---:B------:R-:W-:Y:S04]  /*6e40*/  ISETP.LT.OR P0, PT, R173.reuse, 0x19, P0 ;  /* 0x00000019ad00780c */ /* 0x040fe80000701670 */
[----:B------:R-:W-:Y:S02]  /*6e50*/  FSEL R196, R34, -INF , !P0 ;  /* 0xff80000022c47808 */ /* 0x000fe40004000000 */
[----:B------:R-:W-:Y:S02]  /*6e60*/  ISETP.GT.AND P0, PT, R166, 0x19, !P6 ;  /* 0x00000019a600780c */ /* 0x000fe40007704270 */
[----:B------:R-:W-:Y:S02]  /*6e70*/  ISETP.GE.AND P6, PT, R156, 0x2, PT ;  /* 0x000000029c00780c */ /* 0x000fe40003fc6270 */
[----:B------:R-:W-:Y:S02]  /*6e80*/  ISETP.LT.OR P0, PT, R173, 0x1a, P0 ;  /* 0x0000001aad00780c */ /* 0x000fe40000701670 */
[----:B------:R-:W-:Y:S02]  /*6e90*/  P2R R174, PR, RZ, 0x40 ;  /* 0x00000040ffae7803 */ /* 0x000fe40000000000 */
[----:B------:R-:W-:Y:S02]  /*6ea0*/  FSEL R199, R35, -INF , !P0 ;  /* 0xff80000023c77808 */ /* 0x000fe40004000000 */
[----:B------:R-:W-:Y:S04]  /*6eb0*/  ISETP.GT.AND P0, PT, R168, 0x20, !P5 ;  /* 0x00000020a800780c */ /* 0x000fe80006f04270 */
[C---:B------:R-:W-:Y:S04]  /*6ec0*/  ISETP.LT.OR P0, PT, R171.reuse, 0x21, P0 ;  /* 0x00000021ab00780c */ /* 0x040fe80000701670 */
[----:B------:R-:W-:Y:S02]  /*6ed0*/  FSEL R198, R36, -INF , !P0 ;  /* 0xff80000024c67808 */ /* 0x000fe40004000000 */
[----:B------:R-:W-:Y:S02]  /*6ee0*/  ISETP.GT.AND P0, PT, R168, 0x21, !P4 ;  /* 0x00000021a800780c */ /* 0x000fe40006704270 */
[----:B------:R-:W-:Y:S02]  /*6ef0*/  P2R R36, PR, RZ, 0x10 ;  /* 0x00000010ff247803 */ /* 0x000fe40000000000 */
[----:B------:R-:W-:Y:S04]  /*6f00*/  ISETP.LT.OR P0, PT, R171, 0x22, P0 ;  /* 0x00000022ab00780c */ /* 0x000fe80000701670 */
[----:B------:R-:W-:Y:S02]  /*6f10*/  FSEL R197, R37, -INF , !P0 ;  /* 0xff80000025c57808 */ /* 0x000fe40004000000 */
[----:B------:R-:W-:Y:S04]  /*6f20*/  ISETP.GT.AND P0, PT, R166, 0x20, !P5 ;  /* 0x00000020a600780c */ /* 0x000fe80006f04270 */
[C---:B------:R-:W-:Y:S04]  /*6f30*/  ISETP.LT.OR P0, PT, R173.reuse, 0x21, P0 ;  /* 0x00000021ad00780c */ /* 0x040fe80000701670 */
[----:B------:R-:W-:Y:S02]  /*6f40*/  FSEL R193, R38, -INF , !P0 ;  /* 0xff80000026c17808 */ /* 0x000fe40004000000 */
[----:B------:R-:W-:Y:S04]  /*6f50*/  ISETP.GT.AND P0, PT, R166, 0x21, !P4 ;  /* 0x00000021a600780c */ /* 0x000fe80006704270 */
[----:B------:R-:W-:Y:S04]  /*6f60*/  ISETP.LT.OR P0, PT, R173, 0x22, P0 ;  /* 0x00000022ad00780c */ /* 0x000fe80000701670 */
[----:B------:R-:W-:Y:S02]  /*6f70*/  FSEL R191, R39, -INF , !P0 ;  /* 0xff80000027bf7808 */ /* 0x000fe40004000000 */
[----:B------:R-:W-:Y:S04]  /*6f80*/  ISETP.GT.AND P0, PT, R168, RZ, !P3 ;  /* 0x000000ffa800720c */ /* 0x000fe80005f04270 */
[C---:B------:R-:W-:Y:S04]  /*6f90*/  ISETP.LT.OR P0, PT, R171.reuse, 0x1, P0 ;  /* 0x00000001ab00780c */ /* 0x040fe80000701670 */
[----:B------:R-:W-:Y:S02]  /*6fa0*/  FSEL R38, R4, -INF , !P0 ;  /* 0xff80000004267808 */ /* 0x000fe40004000000 */
[----:B------:R-:W-:Y:S04]  /*6fb0*/  ISETP.GT.AND P0, PT, R168, 0x1, !P6 ;  /* 0x00000001a800780c */ /* 0x000fe80007704270 */
[----:B------:R-:W-:Y:S04]  /*6fc0*/  ISETP.LT.OR P0, PT, R171, 0x2, P0 ;  /* 0x00000002ab00780c */ /* 0x000fe80000701670 */
[----:B------:R-:W-:Y:S02]  /*6fd0*/  FSEL R4, R5, -INF , !P0 ;  /* 0xff80000005047808 */ /* 0x000fe40004000000 */
[C---:B------:R-:W-:Y:S04]  /*6fe0*/  ISETP.GT.AND P0, PT, R166.reuse, 0x1, !P6 ;  /* 0x00000001a600780c */ /* 0x040fe80007704270 */
[----:B------:R-:W-:Y:S04]  /*6ff0*/  ISETP.LT.OR P0, PT, R173, 0x2, P0 ;  /* 0x00000002ad00780c */ /* 0x000fe80000701670 */
[----:B------:R-:W-:Y:S02]  /*7000*/  FSEL R5, R7, -INF , !P0 ;  /* 0xff80000007057808 */ /* 0x000fe40004000000 */
[----:B------:R-:W-:Y:S04]  /*7010*/  ISETP.GT.AND P0, PT, R166, RZ, !P3 ;  /* 0x000000ffa600720c */ /* 0x000fe80005f04270 */
[----:B------:R-:W-:Y:S04]  /*7020*/  ISETP.LT.OR P0, PT, R173, 0x1, P0 ;  /* 0x00000001ad00780c */ /* 0x000fe80000701670 */
[----:B------:R-:W-:Y:S02]  /*7030*/  FSEL R39, R6, -INF , !P0 ;  /* 0xff80000006277808 */ /* 0x000fe40004000000 */
[----:B------:R-:W-:Y:S04]  /*7040*/  ISETP.GT.AND P0, PT, R168, 0x28, !P1 ;  /* 0x00000028a800780c */ /* 0x000fe80004f04270 */
[C---:B------:R-:W-:Y:S04]  /*7050*/  ISETP.LT.OR P0, PT, R171.reuse, 0x29, P0 ;  /* 0x00000029ab00780c */ /* 0x040fe80000701670 */
[----:B------:R-:W-:Y:S02]  /*7060*/  FSEL R192, R48, -INF , !P0 ;  /* 0xff80000030c07808 */ /* 0x000fe40004000000 */
[----:B------:R-:W-:Y:S04]  /*7070*/  ISETP.GE.AND P0, PT, R156, 0x2a, PT ;  /* 0x0000002a9c00780c */ /* 0x000fe80003f06270 */
[----:B------:R-:W-:Y:S04]  /*7080*/  ISETP.GT.AND P2, PT, R168, 0x29, !P0 ;  /* 0x00000029a800780c */ /* 0x000fe80004744270 */
        /* <DEDUP_REMOVED lines=8> */
[----:B------:R-:W-:Y:S02]  /*7110*/  ISETP.GT.AND P2, PT, R161, 0x1, !P6 ;  /* 0x00000001a100780c */ /* 0x000fe40007744270 */
[----:B------:R-:W-:Y:S02]  /*7120*/  ISETP.NE.AND P6, PT, R176, RZ, PT ;  /* 0x000000ffb000720c */ /* 0x000fe40003fc5270 */
[C---:B------:R-:W-:Y:S04]  /*7130*/  ISETP.LT.OR P2, PT, R162.reuse, 0x2, P2 ;  /* 0x00000002a200780c */ /* 0x040fe80001741670 */
[----:B------:R-:W-:Y:S02]  /*7140*/  FSEL R37, R9, -INF , !P2 ;  /* 0xff80000009257808 */ /* 0x000fe40005000000 */
[----:B------:R-:W-:Y:S04]  /*7150*/  ISETP.NE.AND P2, PT, R151, RZ, PT ;  /* 0x000000ff9700720c */ /* 0x000fe80003f45270 */
[----:B------:R-:W-:Y:S04]  /*7160*/  ISETP.GT.AND P2, PT, R161, 0x8, !P2 ;  /* 0x00000008a100780c */ /* 0x000fe80005744270 */
[----:B------:R-:W-:Y:S04]  /*7170*/  ISETP.LT.OR P2, PT, R162, 0x9, P2 ;  /* 0x00000009a200780c */ /* 0x000fe80001741670 */
        /* <DEDUP_REMOVED lines=14> */
[C---:B------:R-:W-:Y:S04]  /*7260*/  ISETP.GT.AND P2, PT, R161.reuse, 0x18, !P2 ;  /* 0x00000018a100780c */ /* 0x040fe80005744270 */
[----:B------:R-:W-:Y:S04]  /*7270*/  ISETP.LT.OR P2, PT, R162, 0x19, P2 ;  /* 0x00000019a200780c */ /* 0x000fe80001741670 */
[----:B------:R-:W-:Y:S02]  /*7280*/  FSEL R242, R28, -INF , !P2 ;  /* 0xff8000001cf27808 */ /* 0x000fe40005000000 */
[----:B------:R-:W-:Y:S02]  /*7290*/  ISETP.GT.AND P2, PT, R161, 0x19, !P6 ;  /* 0x00000019a100780c */ /* 0x000fe40007744270 */
[----:B------:R-:W-:Y:S02]  /*72a0*/  ISETP.NE.AND P6, PT, R169, RZ, PT ;  /* 0x000000ffa900720c */ /* 0x000fe40003fc5270 */
[----:B------:R-:W-:Y:S04]  /*72b0*/  ISETP.LT.OR P2, PT, R162, 0x1a, P2 ;  /* 0x0000001aa200780c */ /* 0x000fe80001741670 */
[----:B------:R-:W-:Y:S02]  /*72c0*/  FSEL R245, R29, -INF , !P2 ;  /* 0xff8000001df57808 */ /* 0x000fe40005000000 */
[C---:B------:R-:W-:Y:S02]  /*72d0*/  ISETP.GT.AND P2, PT, R161.reuse, 0x20, !P5 ;  /* 0x00000020a100780c */ /* 0x040fe40006f44270 */
[----:B------:R-:W-:Y:S02]  /*72e0*/  ISETP.NE.AND P5, PT, R164, RZ, PT ;  /* 0x000000ffa400720c */ /* 0x000fe40003fa5270 */
[----:B------:R-:W-:Y:S04]  /*72f0*/  ISETP.LT.OR P2, PT, R162, 0x21, P2 ;  /* 0x00000021a200780c */ /* 0x000fe80001741670 */
[----:B------:R-:W-:Y:S02]  /*7300*/  FSEL R169, R40, -INF , !P2 ;  /* 0xff80000028a97808 */ /* 0x000fe40005000000 */
[----:B------:R-:W-:Y:S02]  /*7310*/  ISETP.GT.AND P2, PT, R161, 0x21, !P4 ;  /* 0x00000021a100780c */ /* 0x000fe40006744270 */
[----:B------:R-:W-:Y:S02]  /*7320*/  ISETP.NE.AND P4, PT, R163, RZ, PT ;  /* 0x000000ffa300720c */ /* 0x000fe40003f85270 */
[C---:B------:R-:W-:Y:S04]  /*7330*/  ISETP.LT.OR P2, PT, R162.reuse, 0x22, P2 ;  /* 0x00000022a200780c */ /* 0x040fe80001741670 */
[----:B------:R-:W-:Y:S02]  /*7340*/  FSEL R164, R41, -INF , !P2 ;  /* 0xff80000029a47808 */ /* 0x000fe40005000000 */
[C---:B------:R-:W-:Y:S04]  /*7350*/  ISETP.GT.AND P2, PT, R161.reuse, 0x28, !P1 ;  /* 0x00000028a100780c */ /* 0x040fe80004f44270 */
[----:B------:R-:W-:Y:S04]  /*7360*/  ISETP.LT.OR P2, PT, R162, 0x29, P2 ;  /* 0x00000029a200780c */ /* 0x000fe80001741670 */
[----:B------:R-:W-:Y:S02]  /*7370*/  FSEL R163, R44, -INF , !P2 ;  /* 0xff8000002ca37808 */ /* 0x000fe40005000000 */
[----:B------:R-:W-:Y:S02]  /*7380*/  ISETP.GT.AND P2, PT, R161, RZ, !P3 ;  /* 0x000000ffa100720c */ /* 0x000fe40005f44270 */
[----:B------:R-:W-:Y:S02]  /*7390*/  ISETP.NE.AND P3, PT, R165, RZ, PT ;  /* 0x000000ffa500720c */ /* 0x000fe40003f65270 */
[----:B------:R-:W-:Y:S04]  /*73a0*/  ISETP.LT.OR P2, PT, R162, 0x1, P2 ;  /* 0x00000001a200780c */ /* 0x000fe80001741670 */
[----:B------:R-:W-:Y:S02]  /*73b0*/  FSEL R25, R8, -INF , !P2 ;  /* 0xff80000008197808 */ /* 0x000fe40005000000 */
[----:B------:R-:W1:Y:S01]  /*73c0*/  SHFL.IDX PT, R8, R158, 0x3, 0x1c1f ;  /* 0x007c1f009e087f89 */ /* 0x000e6200000e0000 */
[----:B------:R-:W-:Y:S04]  /*73d0*/  ISETP.GT.AND P2, PT, R161, 0x29, !P0 ;  /* 0x00000029a100780c */ /* 0x000fe80004744270 */
[----:B------:R-:W-:Y:S04]  /*73e0*/  ISETP.LT.OR P2, PT, R162, 0x2a, P2 ;  /* 0x0000002aa200780c */ /* 0x000fe80001741670 */
[----:B------:R-:W-:Y:S02]  /*73f0*/  FSEL R161, R45, -INF , !P2 ;  /* 0xff8000002da17808 */ /* 0x000fe40005000000 */
[----:B------:R-:W-:Y:S01]  /*7400*/  PLOP3.LUT P2, PT, PT, PT, UP1, 0x40, 0x0 ;  /* 0x000000000000781c */ /* 0x000fe20003f4e818 */
[--C-:B-1----:R-:W-:Y:S02]  /*7410*/  IMAD.IADD R6, R155, 0x1, R8.reuse ;  /* 0x000000019b067824 */ /* 0x102fe400078e0208 */
[----:B------:R-:W-:Y:S10]  /*7420*/  IMAD.IADD R153, R153, 0x1, R8 ;  /* 0x0000000199997824 */ /* 0x000ff400078e0208 */
        /* <DEDUP_REMOVED lines=15> */
.L_x_423:
[----:B------:R-:W-:Y:S04]  /*7520*/  MOV R8, c[0x0][0x32c] ;  /* 0x0000cb0000087a02 */ /* 0x000fe80000000f00 */
[----:B------:R-:W-:Y:S11]  /*7530*/  ISETP.NE.AND P2, PT, R8, 0x1, PT ;  /* 0x000000010800780c */ /* 0x000ff60003f45270 */
[----:B------:R-:W-:Y:S02]  /*7540*/  @!UPT UIADD3 URZ, URZ, URZ, URZ ;  /* 0x0000003f3f3ff290 */ /* 0x000fe4000fffe03f */
[----:B------:R-:W-:Y:S05]  /*7550*/  @P2 IMAD.HI.U32 R8, R9, c[0x0][0x330], RZ ;  /* 0x0000cc0009082a27 */ /* 0x000fea00078e00ff */
[----:B------:R-:W-:Y:S02]  /*7560*/  @P2 SHF.R.U32.HI R9, RZ, c[0x0][0x334], R8 ;  /* 0x0000cd00ff092a19 */ /* 0x000fe40000011608 */
.L_x_424:
[----:B------:R-:W-:Y:S05]  /*7570*/  BSYNC B0 ;  /* 0x0000000000007941 */ /* 0x000fea0003800000 */
.L_x_422:
[----:B------:R-:W-:Y:S04]  /*7580*/  IMAD.IADD R156, R156, 0x1, -R223 ;  /* 0x000000019c9c7824 */ /* 0x000fe800078e0adf */
[----:B------:R-:W-:Y:S05]  /*7590*/  IMAD R156, R9, c[0x0][0x32c], R156 ;  /* 0x0000cb00099c7a24 */ /* 0x000fea00078e029c */
[----:B------:R-:W-:Y:S02]  /*75a0*/  IADD3 R9, R156, c[0x0][0x32c], RZ ;  /* 0x0000cb009c097a10 */ /* 0x000fe40007ffe0ff */
[----:B------:R-:W-:Y:S02]  /*75b0*/  IMNMX R153, R153, R156, !PT ;  /* 0x0000009c99997217 */ /* 0x000fe40007800200 */
[----:B------:R-:W-:Y:S02]  /*75c0*/  IMNMX R6, R6, R9, PT ;  /* 0x0000000906067217 */ /* 0x000fe40003800200 */
.L_x_421:
[----:B------:R-:W-:Y:S01]  /*75d0*/  ISETP.NE.AND P2, PT, R175, RZ, PT ;  /* 0x000000ffaf00720c */ /* 0x000fe20003f45270 */
[----:B------:R-:W-:Y:S01]  /*75e0*/  LDSM.16.MT88.4 R20, [R214+0x100] ;  /* 0x00010000d614783b */ /* 0x000fe20000004200 */
[----:B------:R-:W-:Y:S02]  /*75f0*/  FMNMX.FTZ R19, R38, R150, !PT ;  /* 0x0000009626137209 */ /* 0x000fe40007810000 */
[C---:B------:R-:W-:Y:S02]  /*7600*/  ISETP.GT.AND P2, PT, R153.reuse, RZ, !P2 ;  /* 0x000000ff9900720c */ /* 0x040fe40005744270 */
[----:B------:R-:W-:Y:S02]  /*7610*/  FMNMX.FTZ R19, R4, R19, !PT ;  /* 0x0000001304137209 */ /* 0x000fe40007810000 */
[----:B------:R-:W-:Y:S02]  /*7620*/  ISETP.LT.OR P2, PT, R6, 0x1, P2 ;  /* 0x000000010600780c */ /* 0x000fe40001741670 */
[----:B------:R-:W-:Y:S02]  /*7630*/  FMNMX.FTZ R19, R154, R19, !PT ;  /* 0x000000139a137209 */ /* 0x000fe40007810000 */
[----:B------:R-:W-:Y:S02]  /*7640*/  FSEL R13, R10, -INF , !P2 ;  /* 0xff8000000a0d7808 */ /* 0x000fe40005000000 */
[----:B------:R-:W-:Y:S02]  /*7650*/  ISETP.NE.AND P2, PT, R174, RZ, PT ;  /* 0x000000ffae00720c */ /* 0x000fe40003f45270 */
[----:B------:R-:W-:Y:S02]  /*7660*/  FMNMX.FTZ R19, R152, R19, !PT ;  /* 0x0000001398137209 */ /* 0x000fe40007810000 */
[----:B------:R-:W-:Y:S02]  /*7670*/  ISETP.GT.AND P2, PT, R153, 0x1, !P2 ;  /* 0x000000019900780c */ /* 0x000fe40005744270 */
        /* <DEDUP_REMOVED lines=18> */
[----:B------:R-:W-:Y:S02]  /*77a0*/  FMNMX.FTZ R19, R197, R10, !PT ;  /* 0x0000000ac5137209 */ /* 0x000fe40007810000 */
[----:B------:R-:W-:Y:S02]  /*77b0*/  ISETP.NE.AND P2, PT, R160, RZ, PT ;  /* 0x000000ffa000720c */ /* 0x000fe40003f45270 */
[----:B------:R-:W-:Y:S02]  /*77c0*/  FMNMX.FTZ R8, R157, R8, !PT ;  /* 0x000000089d087209 */ /* 0x000fe40007810000 */
[----:B------:R-:W-:Y:S02]  /*77d0*/  FMNMX.FTZ R10, R192, R19, !PT ;  /* 0x00000013c00a7209 */ /* 0x000fe40007810000 */
[----:B------:R-:W-:Y:S02]  /*77e0*/  ISETP.GT.AND P2, PT, R153, 0x10, !P2 ;  /* 0x000000109900780c */ /* 0x000fe40005744270 */
[----:B------:R-:W-:Y:S02]  /*77f0*/  FMNMX.FTZ R8, R195, R8, !PT ;  /* 0x00000008c3087209 */ /* 0x000fe40007810000 */
[----:B------:R-:W-:Y:S02]  /*7800*/  FMNMX.FTZ R17, R171, R10, !PT ;  /* 0x0000000aab117209 */ /* 0x000fe40007810000 */
[----:B------:R-:W-:Y:S02]  /*7810*/  ISETP.LT.OR P2, PT, R6, 0x11, P2 ;  /* 0x000000110600780c */ /* 0x000fe40001741670 */
[----:B------:R-:W-:Y:S02]  /*7820*/  FMNMX.FTZ R19, R189, R8, !PT ;  /* 0x00000008bd137209 */ /* 0x000fe40007810000 */
[----:B------:R-:W-:Y:S01]  /*7830*/  FSEL R244, R26, -INF , !P2 ;  /* 0xff8000001af47808 */ /* 0x000fe20005000000 */
[----:B------:R-:W1:Y:S01]  /*7840*/  SHFL.BFLY PT, R8, R17, 0x2, 0x1f ;  /* 0x0c401f0011087f89 */ /* 0x000e6200000e0000 */
        /* <DEDUP_REMOVED lines=12> */
[----:B-1----:R-:W-:Y:S02]  /*7910*/  FMNMX.FTZ R8, R17, R8, !PT ;  /* 0x0000000811087209 */ /* 0x002fe40007810000 */
[----:B------:R-:W-:Y:S02]  /*7920*/  FSEL R249, R30, -INF , !P2 ;  /* 0xff8000001ef97808 */ /* 0x000fe40005000000 */
[----:B------:R-:W-:Y:S01]  /*7930*/  ISETP.NE.AND P2, PT, R167, RZ, PT ;  /* 0x000000ffa700720c */ /* 0x000fe20003f45270 */
[----:B------:R-:W1:Y:S01]  /*7940*/  SHFL.BFLY PT, R151, R8, 0x1, 0x1f ;  /* 0x0c201f0008977f89 */ /* 0x000e6200000e0000 */
[----:B------:R-:W-:Y:S02]  /*7950*/  FMNMX.FTZ R12, R166, R19, !PT ;  /* 0x00000013a60c7209 */ /* 0x000fe40007810000 */
[----:B------:R-:W-:Y:S02]  /*7960*/  FMNMX.FTZ R10, R25, R2, !PT ;  /* 0x00000002190a7209 */ /* 0x000fe40007810000 */
[----:B------:R-:W-:Y:S02]  /*7970*/  ISETP.GT.AND P2, PT, R153, 0x19, !P2 ;  /* 0x000000199900780c */ /* 0x000fe40005744270 */
[----:B------:R-:W-:Y:S01]  /*7980*/  FMNMX.FTZ R10, R37, R10, !PT ;  /* 0x0000000a250a7209 */ /* 0x000fe20007810000 */
[----:B------:R-:W2:Y:S01]  /*7990*/  SHFL.BFLY PT, R149, R12, 0x2, 0x1f ;  /* 0x0c401f000c957f89 */ /* 0x000ea200000e0000 */
        /* <DEDUP_REMOVED lines=13> */
[----:B-1----:R-:W-:Y:S02]  /*7a70*/  FMNMX.FTZ R151, R8, R151, !PT ;  /* 0x0000009708977209 */ /* 0x002fe40007810000 */
[----:B------:R-:W-:Y:S02]  /*7a80*/  FMNMX.FTZ R10, R245, R10, !PT ;  /* 0x0000000af50a7209 */ /* 0x000fe40007810000 */
[----:B------:R-:W-:Y:S01]  /*7a90*/  ISETP.LT.OR P2, PT, R6, 0x22, P2 ;  /* 0x000000220600780c */ /* 0x000fe20001741670 */
[----:B------:R-:W-:Y:S01]  /*7aa0*/  FMUL.FTZ R241, R151, c[0x0][0x2d0] ;  /* 0x0000b40097f17a20 */ /* 0x000fe20000410000 */
[----:B--2---:R-:W-:Y:S02]  /*7ab0*/  FMNMX.FTZ R149, R12, R149, !PT ;  /* 0x000000950c957209 */ /* 0x004fe40007810000 */
[----:B------:R-:W-:Y:S02]  /*7ac0*/  FMNMX.FTZ R17, R169, R10, !PT ;  /* 0x0000000aa9117209 */ /* 0x000fe40007810000 */
[----:B------:R-:W-:Y:S01]  /*7ad0*/  FSEL R165, R43, -INF , !P2 ;  /* 0xff8000002ba57808 */ /* 0x000fe20005000000 */
[----:B------:R-:W1:Y:S01]  /*7ae0*/  SHFL.BFLY PT, R10, R149, 0x1, 0x1f ;  /* 0x0c201f00950a7f89 */ /* 0x000e6200000e0000 */
[----:B------:R-:W-:Y:S02]  /*7af0*/  FSETP.NEU.FTZ.AND P2, PT, R151, -INF , PT ;  /* 0xff8000009700780b */ /* 0x000fe40003f5d000 */
[----:B------:R-:W-:Y:S02]  /*7b00*/  FMNMX.FTZ R12, R13, R0, !PT ;  /* 0x000000000d0c7209 */ /* 0x000fe40007810000 */
[----:B------:R-:W-:Y:S02]  /*7b10*/  FSEL R241, R241, RZ, P2 ;  /* 0x000000fff1f17208 */ /* 0x000fe40001000000 */
[----:B------:R-:W-:Y:S02]  /*7b20*/  FMNMX.FTZ R8, R164, R17, !PT ;  /* 0x00000011a4087209 */ /* 0x000fe40007810000 */
[----:B------:R-:W-:Y:S01]  /*7b30*/  ISETP.GT.AND P1, PT, R153, 0x28, !P1 ;  /* 0x000000289900780c */ /* 0x000fe20004f24270 */
[--C-:B------:R-:W-:Y:S01]  /*7b40*/  FFMA.FTZ R155, R4, c[0x0][0x2d0], -R241.reuse ;  /* 0x0000b400049b7a23 */ /* 0x100fe200000108f1 */
[----:B------:R-:W-:Y:S01]  /*7b50*/  FMNMX.FTZ R4, R11, R12, !PT ;  /* 0x0000000c0b047209 */ /* 0x000fe20007810000 */
[--C-:B------:R-:W-:Y:S01]  /*7b60*/  FFMA.FTZ R175, R152, c[0x0][0x2d0], -R241.reuse ;  /* 0x0000b40098af7a23 */ /* 0x100fe200000108f1 */
[----:B------:R-:W-:Y:S01]  /*7b70*/  FMNMX.FTZ R8, R163, R8, !PT ;  /* 0x00000008a3087209 */ /* 0x000fe20007810000 */
[--C-:B------:R-:W-:Y:S01]  /*7b80*/  FFMA.FTZ R172, R38, c[0x0][0x2d0], -R241.reuse ;  /* 0x0000b40026ac7a23 */ /* 0x100fe200000108f1 */
[----:B------:R-:W-:Y:S01]  /*7b90*/  FMNMX.FTZ R4, R9, R4, !PT ;  /* 0x0000000409047209 */ /* 0x000fe20007810000 */
[--C-:B------:R-:W-:Y:S01]  /*7ba0*/  FFMA.FTZ R154, R154, c[0x0][0x2d0], -R241.reuse ;  /* 0x0000b4009a9a7a23 */ /* 0x100fe200000108f1 */
[----:B------:R-:W-:Y:S01]  /*7bb0*/  FMNMX.FTZ R17, R161, R8, !PT ;  /* 0x00000008a1117209 */ /* 0x000fe20007810000 */
[----:B------:R-:W-:Y:S01]  /*7bc0*/  MUFU.EX2 R155, R155 ;  /* 0x0000009b009b7308 */ /* 0x000fe20000000800 */
[----:B------:R-:W-:Y:S01]  /*7bd0*/  FMNMX.FTZ R19, R15, R4, !PT ;  /* 0x000000040f137209 */ /* 0x000fe20007810000 */
[--C-:B------:R-:W-:Y:S01]  /*7be0*/  FFMA.FTZ R186, R186, c[0x0][0x2d0], -R241.reuse ;  /* 0x0000b400baba7a23 */ /* 0x100fe200000108f1 */
[----:B------:R-:W-:Y:S01]  /*7bf0*/  ISETP.LT.OR P1, PT, R6, 0x29, P1 ;  /* 0x000000290600780c */ /* 0x000fe20000f21670 */
[----:B------:R-:W2:Y:S01]  /*7c00*/  SHFL.BFLY PT, R8, R17, 0x2, 0x1f ;  /* 0x0c401f0011087f89 */ /* 0x000ea200000e0000 */
[----:B------:R-:W-:Y:S01]  /*7c10*/  FMNMX.FTZ R4, R244, R19, !PT ;  /* 0x00000013f4047209 */ /* 0x000fe20007810000 */
[--C-:B------:R-:W-:Y:S01]  /*7c20*/  FFMA.FTZ R187, R188, c[0x0][0x2d0], -R241.reuse ;  /* 0x0000b400bcbb7a23 */ /* 0x100fe200000108f1 */
[----:B-1----:R-:W-:Y:S01]  /*7c30*/  FMNMX.FTZ R149, R149, R10, !PT ;  /* 0x0000000a95957209 */ /* 0x002fe20007810000 */
[--C-:B------:R-:W-:Y:S01]  /*7c40*/  FFMA.FTZ R190, R190, c[0x0][0x2d0], -R241.reuse ;  /* 0x0000b400bebe7a23 */ /* 0x100fe200000108f1 */
[----:B------:R-:W-:Y:S01]  /*7c50*/  FMNMX.FTZ R4, R247, R4, !PT ;  /* 0x00000004f7047209 */ /* 0x000fe20007810000 */
[----:B------:R-:W1:Y:S01]  /*7c60*/  MUFU.EX2 R172, R172 ;  /* 0x000000ac00ac7308 */ /* 0x000e620000000800 */
[----:B------:R-:W-:Y:S01]  /*7c70*/  FSEL R160, R46, -INF , !P1 ;  /* 0xff8000002ea07808 */ /* 0x000fe20004800000 */
[----:B------:R-:W-:Y:S01]  /*7c80*/  FMUL.FTZ R194, R149, c[0x0][0x2d0] ;  /* 0x0000b40095c27a20 */ /* 0x000fe20000410000 */
[----:B------:R-:W-:Y:S01]  /*7c90*/  FMNMX.FTZ R4, R249, R4, !PT ;  /* 0x00000004f9047209 */ /* 0x000fe20007810000 */
[--C-:B------:R-:W-:Y:S01]  /*7ca0*/  FFMA.FTZ R198, R198, c[0x0][0x2d0], -R241.reuse ;  /* 0x0000b400c6c67a23 */ /* 0x100fe200000108f1 */
[----:B------:R-:W-:Y:S01]  /*7cb0*/  FSETP.NEU.FTZ.AND P1, PT, R149, -INF , PT ;  /* 0xff8000009500780b */ /* 0x000fe20003f3d000 */
[--C-:B------:R-:W-:Y:S01]  /*7cc0*/  FFMA.FTZ R197, R197, c[0x0][0x2d0], -R241.reuse ;  /* 0x0000b400c5c57a23 */ /* 0x100fe200000108f1 */
[----:B------:R-:W-:Y:S02]  /*7cd0*/  FMNMX.FTZ R4, R251, R4, !PT ;  /* 0x00000004fb047209 */ /* 0x000fe40007810000 */
[----:B------:R-:W-:Y:S01]  /*7ce0*/  FSEL R194, R194, RZ, P1 ;  /* 0x000000ffc2c27208 */ /* 0x000fe20000800000 */
[----:B------:R-:W-:Y:S01]  /*7cf0*/  MUFU.EX2 R154, R154 ;  /* 0x0000009a009a7308 */ /* 0x000fe20000000800 */
[----:B------:R-:W-:Y:S02]  /*7d00*/  FMNMX.FTZ R4, R167, R4, !PT ;  /* 0x00000004a7047209 */ /* 0x000fe40007810000 */
        /* <DEDUP_REMOVED lines=9> */
[----:B------:R-:W3:Y:S01]  /*7da0*/  MUFU.EX2 R175, R175 ;  /* 0x000000af00af7308 */ /* 0x000ee20000000800 */
[----:B--2---:R-:W-:Y:S01]  /*7db0*/  FMNMX.FTZ R17, R17, R8, !PT ;  /* 0x0000000811117209 */ /* 0x004fe20007810000 */
[--C-:B------:R-:W-:Y:S01]  /*7dc0*/  FFMA.FTZ R250, R168, c[0x0][0x2d0], -R194.reuse ;  /* 0x0000b400a8fa7a23 */ /* 0x100fe200000108c2 */
[----:B------:R-:W-:Y:S01]  /*7dd0*/  FMNMX.FTZ R4, R153, R6, !PT ;  /* 0x0000000699047209 */ /* 0x000fe20007810000 */
[--C-:B------:R-:W-:Y:S01]  /*7de0*/  FFMA.FTZ R188, R195, c[0x0][0x2d0], -R194.reuse ;  /* 0x0000b400c3bc7a23 */ /* 0x100fe200000108c2 */
[----:B-1----:R-:W-:Y:S01]  /*7df0*/  F2FP.PACK_AB R156, R155, R172 ;  /* 0x000000ac9b9c723e */ /* 0x002fe200000000ff */
[----:B------:R-:W1:Y:S01]  /*7e00*/  SHFL.BFLY PT, R8, R17, 0x1, 0x1f ;  /* 0x0c201f0011087f89 */ /* 0x000e6200000e0000 */
[--C-:B------:R-:W-:Y:S02]  /*7e10*/  FFMA.FTZ R189, R189, c[0x0][0x2d0], -R194.reuse ;  /* 0x0000b400bdbd7a23 */ /* 0x100fe400000108c2 */
[--C-:B------:R-:W-:Y:S01]  /*7e20*/  FFMA.FTZ R195, R246, c[0x0][0x2d0], -R241.reuse ;  /* 0x0000b400f6c37a23 */ /* 0x100fe200000108f1 */
[----:B------:R-:W-:Y:S01]  /*7e30*/  MUFU.EX2 R173, R173 ;  /* 0x000000ad00ad7308 */ /* 0x000fe20000000800 */
[--C-:B------:R-:W-:Y:S02]  /*7e40*/  FFMA.FTZ R196, R196, c[0x0][0x2d0], -R194.reuse ;  /* 0x0000b400c4c47a23 */ /* 0x100fe400000108c2 */
[--C-:B------:R-:W-:Y:S01]  /*7e50*/  FFMA.FTZ R199, R199, c[0x0][0x2d0], -R194.reuse ;  /* 0x0000b400c7c77a23 */ /* 0x100fe200000108c2 */
[----:B------:R-:W2:Y:S01]  /*7e60*/  SHFL.BFLY PT, R5, R4, 0x2, 0x1f ;  /* 0x0c401f0004057f89 */ /* 0x000ea200000e0000 */
[--C-:B------:R-:W-:Y:S02]  /*7e70*/  FFMA.FTZ R248, R191, c[0x0][0x2d0], -R194.reuse ;  /* 0x0000b400bff87a23 */ /* 0x100fe400000108c2 */
[--C-:B------:R-:W-:Y:S02]  /*7e80*/  FFMA.FTZ R191, R192, c[0x0][0x2d0], -R241.reuse ;  /* 0x0000b400c0bf7a23 */ /* 0x100fe400000108f1 */
[----:B------:R-:W-:Y:S01]  /*7e90*/  FFMA.FTZ R241, R171, c[0x0][0x2d0], -R241 ;  /* 0x0000b400abf17a23 */ /* 0x000fe200000108f1 */
[----:B------:R-:W4:Y:S01]  /*7ea0*/  MUFU.EX2 R174, R174 ;  /* 0x000000ae00ae7308 */ /* 0x000f220000000800 */
[--C-:B------:R-:W-:Y:S02]  /*7eb0*/  FFMA.FTZ R193, R193, c[0x0][0x2d0], -R194.reuse ;  /* 0x0000b400c1c17a23 */ /* 0x100fe400000108c2 */
[----:B------:R-:W-:Y:S01]  /*7ec0*/  FFMA.FTZ R194, R166, c[0x0][0x2d0], -R194 ;  /* 0x0000b400a6c27a23 */ /* 0x000fe200000108c2 */
[----:B---3--:R-:W-:Y:S02]  /*7ed0*/  F2FP.PACK_AB R158, R175, R154 ;  /* 0x0000009aaf9e723e */ /* 0x008fe400000000ff */
[----:B-1----:R-:W-:Y:S04]  /*7ee0*/  FMNMX.FTZ R3, R17, R8, !PT ;  /* 0x0000000811037209 */ /* 0x002fe80007810000 */
[----:B------:R-:W-:Y:S01]  /*7ef0*/  MUFU.EX2 R179, R179 ;  /* 0x000000b300b37308 */ /* 0x000fe20000000800 */
[C---:B------:R-:W-:Y:S01]  /*7f00*/  FSETP.NEU.FTZ.AND P0, PT, R3.reuse, -INF , PT ;  /* 0xff8000000300780b */ /* 0x040fe20003f1d000 */
[----:B------:R-:W-:Y:S01]  /*7f10*/  FMUL.FTZ R170, R3, c[0x0][0x2d0] ;  /* 0x0000b40003aa7a20 */ /* 0x000fe20000410000 */
[----:B--2---:R-:W-:Y:S04]  /*7f20*/  FMNMX.FTZ R5, R4, R5, !PT ;  /* 0x0000000504057209 */ /* 0x004fe80007810000 */
[----:B------:R-:W-:Y:S03]  /*7f30*/  FSEL R170, R170, RZ, P0 ;  /* 0x000000ffaaaa7208 */ /* 0x000fe60000000000 */
[----:B------:R-:W1:Y:S01]  /*7f40*/  MUFU.EX2 R178, R178 ;  /* 0x000000b200b27308 */ /* 0x000e620000000800 */
[----:B------:R-:W2:Y:S01]  /*7f50*/  SHFL.BFLY PT, R152, R5, 0x1, 0x1f ;  /* 0x0c201f0005987f89 */ /* 0x000ea200000e0000 */
[----:B----4-:R-:W-:Y:S01]  /*7f60*/  F2FP.PACK_AB R157, R174, R173 ;  /* 0x000000adae9d723e */ /* 0x010fe200000000ff */
[--C-:B------:R-:W-:Y:S01]  /*7f70*/  FFMA.FTZ R181, R7, c[0x0][0x2d0], -R170.reuse ;  /* 0x0000b40007b57a23 */ /* 0x100fe200000108aa */
[----:B------:R-:W-:Y:S01]  /*7f80*/  FSEL R7, R151, RZ, P2 ;  /* 0x000000ff97077208 */ /* 0x000fe20001000000 */
[--C-:B------:R-:W-:Y:S02]  /*7f90*/  FFMA.FTZ R176, R37, c[0x0][0x2d0], -R170.reuse ;  /* 0x0000b40025b07a23 */ /* 0x100fe400000108aa */
[----:B------:R-:W-:Y:S02]  /*7fa0*/  FFMA.FTZ R177, R25, c[0x0][0x2d0], -R170 ;  /* 0x0000b40019b17a23 */ /* 0x000fe400000108aa */
[----:B------:R-:W-:Y:S01]  /*7fb0*/  FADD.FTZ R4, -R7, R150 ;  /* 0x0000009607047221 */ /* 0x000fe20000010100 */
[----:B------:R-:W-:Y:S01]  /*7fc0*/  FSEL R7, R149, RZ, P1 ;  /* 0x000000ff95077208 */ /* 0x000fe20000800000 */
[----:B------:R-:W-:Y:S01]  /*7fd0*/  FFMA.FTZ R180, R35, c[0x0][0x2d0], -R170 ;  /* 0x0000b40023b47a23 */ /* 0x000fe200000108aa */
[----:B------:R-:W-:Y:S01]  /*7fe0*/  MUFU.EX2 R176, R176 ;  /* 0x000000b000b07308 */ /* 0x000fe20000000800 */
[----:B------:R-:W-:Y:S01]  /*7ff0*/  FMUL.FTZ R150, R4, c[0x0][0x2d0] ;  /* 0x0000b40004967a20 */ /* 0x000fe20000410000 */
[----:B------:R-:W3:Y:S01]  /*8000*/  LDSM.16.MT88.4 R36, [R212+0x100] ;  /* 0x00010000d424783b */ /* 0x000ee20000004200 */
[----:B------:R-:W-:Y:S01]  /*8010*/  FADD.FTZ R4, -R7, R148 ;  /* 0x0000009407047221 */ /* 0x000fe20000010100 */
[----:B------:R-:W-:Y:S01]  /*8020*/  FSEL R7, R3, RZ, P0 ;  /* 0x000000ff03077208 */ /* 0x000fe20000000000 */
[----:B------:R-:W-:Y:S02]  /*8030*/  FFMA.FTZ R252, R169, c[0x0][0x2d0], -R170 ;  /* 0x0000b400a9fc7a23 */ /* 0x000fe400000108aa */
[----:B------:R-:W-:Y:S02]  /*8040*/  FMUL.FTZ R148, R4, c[0x0][0x2d0] ;  /* 0x0000b40004947a20 */ /* 0x000fe40000410000 */
[----:B------:R-:W-:Y:S01]  /*8050*/  FADD.FTZ R2, -R7, R2 ;  /* 0x0000000207027221 */ /* 0x000fe20000010100 */
[----:B------:R-:W4:Y:S01]  /*8060*/  MUFU.EX2 R150, R150 ;  /* 0x0000009600967308 */ /* 0x000f220000000800 */
[----:B-1----:R-:W-:Y:S01]  /*8070*/  F2FP.PACK_AB R159, R178, R179 ;  /* 0x000000b3b29f723e */ /* 0x002fe200000000ff */
[--C-:B------:R-:W-:Y:S01]  /*8080*/  FFMA.FTZ R240, R240, c[0x0][0x2d0], -R170.reuse ;  /* 0x0000b400f0f07a23 */ /* 0x100fe200000108aa */
[----:B--2---:R-:W-:Y:S01]  /*8090*/  FMNMX.FTZ R152, R5, R152, !PT ;  /* 0x0000009805987209 */ /* 0x004fe20007810000 */
[----:B------:R-:W-:Y:S02]  /*80a0*/  FMUL.FTZ R6, R2, c[0x0][0x2d0] ;  /* 0x0000b40002067a20 */ /* 0x000fe40000410000 */
[--C-:B------:R-:W-:Y:S01]  /*80b0*/  FFMA.FTZ R243, R243, c[0x0][0x2d0], -R170.reuse ;  /* 0x0000b400f3f37a23 */ /* 0x100fe200000108aa */
[C---:B------:R-:W-:Y:S01]  /*80c0*/  FSETP.NEU.FTZ.AND P0, PT, R152.reuse, -INF , PT ;  /* 0xff8000009800780b */ /* 0x040fe20003f1d000 */
[C---:B------:R-:W-:Y:S02]  /*80d0*/  FMUL.FTZ R162, R152.reuse, c[0x0][0x2d0] ;  /* 0x0000b40098a27a20 */ /* 0x040fe40000410000 */
[----:B------:R-:W1:Y:S01]  /*80e0*/  MUFU.EX2 R148, R148 ;  /* 0x0000009400947308 */ /* 0x000e620000000800 */
[----:B------:R-:W-:Y:S01]  /*80f0*/  FSEL R5, R152, RZ, P0 ;  /* 0x000000ff98057208 */ /* 0x000fe20000000000 */
[--C-:B------:R-:W-:Y:S01]  /*8100*/  FFMA.FTZ R242, R242, c[0x0][0x2d0], -R170.reuse ;  /* 0x0000b400f2f27a23 */ /* 0x100fe200000108aa */
[----:B------:R-:W-:Y:S01]  /*8110*/  FSEL R162, R162, RZ, P0 ;  /* 0x000000ffa2a27208 */ /* 0x000fe20000000000 */
[----:B------:R-:W-:Y:S01]  /*8120*/  FFMA.FTZ R245, R245, c[0x0][0x2d0], -R170 ;  /* 0x0000b400f5f57a23 */ /* 0x000fe200000108aa */
[C---:B------:R-:W-:Y:S01]  /*8130*/  ISETP.GT.AND P0, PT, R230.reuse, UR4, PT ;  /* 0x00000004e6007c0c */ /* 0x040fe2000bf04270 */
[----:B------:R-:W-:Y:S01]  /*8140*/  FADD.FTZ R5, -R5, R0 ;  /* 0x0000000005057221 */ /* 0x000fe20000010100 */
[----:B------:R-:W-:Y:S01]  /*8150*/  IADD3 R230, R230, -0x1, RZ ;  /* 0xffffffffe6e67810 */ /* 0x000fe20007ffe0ff */
[--C-:B------:R-:W-:Y:S02]  /*8160*/  FFMA.FTZ R185, R13, c[0x0][0x2d0], -R162.reuse ;  /* 0x0000b4000db97a23 */ /* 0x100fe400000108a2 */
[----:B------:R2:W5:Y:S01]  /*8170*/  MUFU.EX2 R2, R6 ;  /* 0x0000000600027308 */ /* 0x0005620000000800 */
[--C-:B------:R-:W-:Y:S02]  /*8180*/  FFMA.FTZ R182, R15, c[0x0][0x2d0], -R162.reuse ;  /* 0x0000b4000fb67a23 */ /* 0x100fe400000108a2 */
[----:B------:R-:W-:Y:S02]  /*8190*/  FMUL.FTZ R0, R5, c[0x0][0x2d0] ;  /* 0x0000b40005007a20 */ /* 0x000fe40000410000 */
[--C-:B------:R-:W-:Y:S02]  /*81a0*/  FFMA.FTZ R184, R11, c[0x0][0x2d0], -R162.reuse ;  /* 0x0000b4000bb87a23 */ /* 0x100fe400000108a2 */
[--C-:B------:R-:W-:Y:S02]  /*81b0*/  FFMA.FTZ R183, R9, c[0x0][0x2d0], -R162.reuse ;  /* 0x0000b40009b77a23 */ /* 0x100fe400000108a2 */
[C---:B----4-:R-:W-:Y:S01]  /*81c0*/  FMUL.FTZ R4, R150.reuse, R144 ;  /* 0x0000009096047220 */ /* 0x050fe20000410000 */
[----:B------:R-:W4:Y:S01]  /*81d0*/  MUFU.EX2 R0, R0 ;  /* 0x0000000000007308 */ /* 0x000f220000000800 */
[C---:B------:R-:W-:Y:S02]  /*81e0*/  FMUL.FTZ R5, R150.reuse, R145 ;  /* 0x0000009196057220 */ /* 0x040fe40000410000 */
[----:B------:R-:W-:Y:S02]  /*81f0*/  FMUL.FTZ R16, R150, R100 ;  /* 0x0000006496107220 */ /* 0x000fe40000410000 */
[----:B-1----:R-:W-:Y:S02]  /*8200*/  FMUL.FTZ R7, R148, R147 ;  /* 0x0000009394077220 */ /* 0x002fe40000410000 */
[----:B------:R-:W-:Y:S02]  /*8210*/  FMUL.FTZ R17, R150, R101 ;  /* 0x0000006596117220 */ /* 0x000fe40000410000 */
[C---:B------:R-:W-:Y:S01]  /*8220*/  FMUL.FTZ R18, R148.reuse, R102 ;  /* 0x0000006694127220 */ /* 0x040fe20000410000 */
[----:B------:R-:W1:Y:S01]  /*8230*/  MUFU.EX2 R177, R177 ;  /* 0x000000b100b17308 */ /* 0x000e620000000800 */
[C---:B------:R-:W-:Y:S02]  /*8240*/  FMUL.FTZ R19, R148.reuse, R103 ;  /* 0x0000006794137220 */ /* 0x040fe40000410000 */
[----:B------:R-:W3:Y:S01]  /*8250*/  LDSM.16.MT88.4 R100, [R214+0xd00] ;  /* 0x000d0000d664783b */ /* 0x000ee20000004200 */
[----:B--2---:R-:W-:Y:S02]  /*8260*/  FMUL.FTZ R6, R148, R146 ;  /* 0x0000009294067220 */ /* 0x004fe40000410000 */
[C---:B-----5:R-:W-:Y:S02]  /*8270*/  FMUL.FTZ R24, R2.reuse, R108 ;  /* 0x0000006c02187220 */ /* 0x060fe40000410000 */
[C---:B------:R-:W-:Y:S02]  /*8280*/  FMUL.FTZ R25, R2.reuse, R109 ;  /* 0x0000006d02197220 */ /* 0x040fe40000410000 */
[----:B------:R-:W-:Y:S01]  /*8290*/  MUFU.EX2 R181, R181 ;  /* 0x000000b500b57308 */ /* 0x000fe20000000800 */
[-C--:B------:R-:W-:Y:S01]  /*82a0*/  HMMA.16816.F32 R4, R156, R20.reuse, R4 ;  /* 0x000000149c04723c */ /* 0x080fe20000001804 */
[C---:B------:R-:W-:Y:S02]  /*82b0*/  FMUL.FTZ R8, R2.reuse, R140 ;  /* 0x0000008c02087220 */ /* 0x040fe40000410000 */
[----:B------:R-:W-:Y:S02]  /*82c0*/  FMUL.FTZ R9, R2, R141 ;  /* 0x0000008d02097220 */ /* 0x000fe40000410000 */
[C---:B----4-:R-:W-:Y:S02]  /*82d0*/  FMUL.FTZ R10, R0.reuse, R142 ;  /* 0x0000008e000a7220 */ /* 0x050fe40000410000 */
[----:B------:R-:W-:Y:S02]  /*82e0*/  FMUL.FTZ R11, R0, R143 ;  /* 0x0000008f000b7220 */ /* 0x000fe40000410000 */
[----:B------:R-:W2:Y:S03]  /*82f0*/  MUFU.EX2 R180, R180 ;  /* 0x000000b400b47308 */ /* 0x000ea60000000800 */
[----:B------:R-:W-:Y:S01]  /*8300*/  FMUL.FTZ R12, R2, R136 ;  /* 0x00000088020c7220 */ /* 0x000fe20000410000 */
[----:B-1----:R-:W-:Y:S01]  /*8310*/  F2FP.PACK_AB R144, R176, R177 ;  /* 0x000000b1b090723e */ /* 0x002fe200000000ff */
[----:B------:R-:W-:Y:S02]  /*8320*/  FMUL.FTZ R13, R2, R137 ;  /* 0x00000089020d7220 */ /* 0x000fe40000410000 */
[C---:B------:R-:W-:Y:S02]  /*8330*/  FMUL.FTZ R15, R0.reuse, R139 ;  /* 0x0000008b000f7220 */ /* 0x040fe40000410000 */
[C---:B------:R-:W-:Y:S01]  /*8340*/  FMUL.FTZ R14, R0.reuse, R138 ;  /* 0x0000008a000e7220 */ /* 0x040fe20000410000 */
[----:B------:R-:W-:Y:S01]  /*8350*/  MUFU.EX2 R185, R185 ;  /* 0x000000b900b97308 */ /* 0x000fe20000000800 */
[C---:B------:R-:W-:Y:S02]  /*8360*/  FMUL.FTZ R26, R0.reuse, R110 ;  /* 0x0000006e001a7220 */ /* 0x040fe40000410000 */
[----:B------:R-:W-:Y:S02]  /*8370*/  FMUL.FTZ R27, R0, R111 ;  /* 0x0000006f001b7220 */ /* 0x000fe40000410000 */
[----:B------:R-:W-:Y:S01]  /*8380*/  LDSM.16.MT88.4 R108, [R214+0x500] ;  /* 0x00050000d66c783b */ /* 0x000fe20000004200 */
[C---:B------:R-:W-:Y:S02]  /*8390*/  FMUL.FTZ R28, R2.reuse, R112 ;  /* 0x00000070021c7220 */ /* 0x040fe40000410000 */
[----:B------:R-:W-:Y:S02]  /*83a0*/  FMUL.FTZ R29, R2, R113 ;  /* 0x00000071021d7220 */ /* 0x000fe40000410000 */
[----:B------:R-:W1:Y:S01]  /*83b0*/  MUFU.EX2 R184, R184 ;  /* 0x000000b800b87308 */ /* 0x000e620000000800 */
[C---:B------:R-:W-:Y:S02]  /*83c0*/  FMUL.FTZ R30, R0.reuse, R114 ;  /* 0x00000072001e7220 */ /* 0x040fe40000410000 */
[----:B------:R-:W-:Y:S01]  /*83d0*/  FMUL.FTZ R31, R0, R115 ;  /* 0x00000073001f7220 */ /* 0x000fe20000410000 */
[----:B--2---:R-:W-:Y:S01]  /*83e0*/  F2FP.PACK_AB R146, R180, R181 ;  /* 0x000000b5b492723e */ /* 0x004fe200000000ff */
[----:B------:R-:W-:Y:S01]  /*83f0*/  LDSM.16.MT88.4 R112, [R212+0x500] ;  /* 0x00050000d470783b */ /* 0x000fe20000004200 */
[C---:B------:R-:W-:Y:S02]  /*8400*/  FMUL.FTZ R32, R150.reuse, R116 ;  /* 0x0000007496207220 */ /* 0x040fe40000410000 */
[----:B------:R-:W-:Y:S02]  /*8410*/  FMUL.FTZ R33, R150, R117 ;  /* 0x0000007596217220 */ /* 0x000fe40000410000 */
[----:B------:R-:W-:Y:S01]  /*8420*/  MUFU.EX2 R183, R183 ;  /* 0x000000b700b77308 */ /* 0x000fe20000000800 */
[C---:B------:R-:W-:Y:S02]  /*8430*/  FMUL.FTZ R34, R148.reuse, R118 ;  /* 0x0000007694227220 */ /* 0x040fe40000410000 */
[----:B------:R-:W-:Y:S02]  /*8440*/  FMUL.FTZ R35, R148, R119 ;  /* 0x0000007794237220 */ /* 0x000fe40000410000 */
[----:B------:R-:W-:Y:S01]  /*8450*/  LDSM.16.MT88.4 R116, [R214+0x1100] ;  /* 0x00110000d674783b */ /* 0x000fe20000004200 */
[C---:B------:R-:W-:Y:S02]  /*8460*/  FMUL.FTZ R48, R150.reuse, R128 ;  /* 0x0000008096307220 */ /* 0x040fe40000410000 */
[----:B------:R-:W-:Y:S02]  /*8470*/  FMUL.FTZ R49, R150, R129 ;  /* 0x0000008196317220 */ /* 0x000fe40000410000 */
[----:B------:R-:W2:Y:S01]  /*8480*/  MUFU.EX2 R182, R182 ;  /* 0x000000b600b67308 */ /* 0x000ea20000000800 */
[C---:B------:R-:W-:Y:S02]  /*8490*/  FMUL.FTZ R50, R148.reuse, R130 ;  /* 0x0000008294327220 */ /* 0x040fe40000410000 */
[----:B------:R-:W-:Y:S01]  /*84a0*/  FMUL.FTZ R51, R148, R131 ;  /* 0x0000008394337220 */ /* 0x000fe20000410000 */
[----:B-1----:R-:W-:Y:S01]  /*84b0*/  F2FP.PACK_AB R145, R184, R185 ;  /* 0x000000b9b891723e */ /* 0x002fe200000000ff */
[----:B------:R-:W-:Y:S01]  /*84c0*/  LDSM.16.MT88.4 R128, [R214+0x1500] ;  /* 0x00150000d680783b */ /* 0x000fe20000004200 */
[--C-:B------:R-:W-:Y:S02]  /*84d0*/  FFMA.FTZ R167, R167, c[0x0][0x2d0], -R162.reuse ;  /* 0x0000b400a7a77a23 */ /* 0x100fe400000108a2 */
[----:B------:R-:W-:Y:S02]  /*84e0*/  FFMA.FTZ R165, R165, c[0x0][0x2d0], -R162 ;  /* 0x0000b400a5a57a23 */ /* 0x000fe400000108a2 */
[----:B------:R-:W-:Y:S01]  /*84f0*/  MUFU.EX2 R136, R167 ;  /* 0x000000a700887308 */ /* 0x000fe20000000800 */
[C---:B------:R-:W-:Y:S02]  /*8500*/  FMUL.FTZ R40, R2.reuse, R124 ;  /* 0x0000007c02287220 */ /* 0x040fe40000410000 */
[----:B------:R-:W-:Y:S02]  /*8510*/  FMUL.FTZ R41, R2, R125 ;  /* 0x0000007d02297220 */ /* 0x000fe40000410000 */
[C---:B------:R-:W-:Y:S02]  /*8520*/  FMUL.FTZ R42, R0.reuse, R126 ;  /* 0x0000007e002a7220 */ /* 0x040fe40000410000 */
[----:B------:R-:W-:Y:S02]  /*8530*/  FMUL.FTZ R43, R0, R127 ;  /* 0x0000007f002b7220 */ /* 0x000fe40000410000 */
[C---:B------:R-:W-:Y:S01]  /*8540*/  FMUL.FTZ R44, R2.reuse, R132 ;  /* 0x00000084022c7220 */ /* 0x040fe20000410000 */
[----:B------:R-:W1:Y:S01]  /*8550*/  MUFU.EX2 R137, R165 ;  /* 0x000000a500897308 */ /* 0x000e620000000800 */
[----:B------:R-:W-:Y:S02]  /*8560*/  FMUL.FTZ R45, R2, R133 ;  /* 0x00000085022d7220 */ /* 0x000fe40000410000 */
[----:B------:R-:W-:Y:S01]  /*8570*/  FMUL.FTZ R46, R0, R134 ;  /* 0x00000086002e7220 */ /* 0x000fe20000410000 */
[----:B--2---:R-:W-:Y:S01]  /*8580*/  F2FP.PACK_AB R147, R182, R183 ;  /* 0x000000b7b693723e */ /* 0x004fe200000000ff */
[----:B------:R-:W-:Y:S02]  /*8590*/  FMUL.FTZ R47, R0, R135 ;  /* 0x00000087002f7220 */ /* 0x000fe40000410000 */
[C---:B------:R-:W-:Y:S02]  /*85a0*/  FMUL.FTZ R52, R150.reuse, R52 ;  /* 0x0000003496347220 */ /* 0x040fe40000410000 */
[----:B------:R-:W-:Y:S01]  /*85b0*/  FMUL.FTZ R53, R150, R53 ;  /* 0x0000003596357220 */ /* 0x000fe20000410000 */
[----:B------:R2:W-:Y:S01]  /*85c0*/  MUFU.EX2 R192, R241 ;  /* 0x000000f100c07308 */ /* 0x0005e20000000800 */
[C---:B------:R-:W-:Y:S01]  /*85d0*/  HMMA.16816.F32 R8, R144.reuse, R20, R8 ;  /* 0x000000149008723c */ /* 0x040fe20000001808 */
[C---:B------:R-:W-:Y:S02]  /*85e0*/  FMUL.FTZ R54, R148.reuse, R54 ;  /* 0x0000003694367220 */ /* 0x040fe40000410000 */
[----:B------:R-:W-:Y:S02]  /*85f0*/  FMUL.FTZ R55, R148, R55 ;  /* 0x0000003794377220 */ /* 0x000fe40000410000 */
[----:B------:R-:W-:Y:S02]  /*8600*/  FMUL.FTZ R56, R2, R56 ;  /* 0x0000003802387220 */ /* 0x000fe40000410000 */
[C---:B------:R-:W-:Y:S01]  /*8610*/  FMUL.FTZ R20, R150.reuse, R104 ;  /* 0x0000006896147220 */ /* 0x040fe20000410000 */
[-C--:B------:R-:W-:Y:S01]  /*8620*/  HMMA.16816.F32 R12, R144, R22.reuse, R12 ;  /* 0x00000016900c723c */ /* 0x080fe2000000180c */
[----:B------:R-:W-:Y:S01]  /*8630*/  FMUL.FTZ R21, R150, R105 ;  /* 0x0000006996157220 */ /* 0x000fe20000410000 */
[----:B------:R-:W-:Y:S02]  /*8640*/  MUFU.EX2 R186, R186 ;  /* 0x000000ba00ba7308 */ /* 0x000fe40000000800 */
[----:B------:R-:W-:Y:S02]  /*8650*/  FMUL.FTZ R57, R2, R57 ;  /* 0x0000003902397220 */ /* 0x000fe40000410000 */
[C---:B------:R-:W-:Y:S02]  /*8660*/  FMUL.FTZ R58, R0.reuse, R58 ;  /* 0x0000003a003a7220 */ /* 0x040fe40000410000 */
[C---:B------:R-:W-:Y:S01]  /*8670*/  HMMA.16816.F32 R16, R156.reuse, R22, R16 ;  /* 0x000000169c10723c */ /* 0x040fe20000001810 */
[----:B------:R-:W-:Y:S03]  /*8680*/  FMUL.FTZ R59, R0, R59 ;  /* 0x0000003b003b7220 */ /* 0x000fe60000410000 */
[C---:B------:R-:W-:Y:S01]  /*8690*/  FMUL.FTZ R60, R2.reuse, R60 ;  /* 0x0000003c023c7220 */ /* 0x040fe20000410000 */
[----:B------:R-:W4:Y:S01]  /*86a0*/  MUFU.EX2 R187, R187 ;  /* 0x000000bb00bb7308 */ /* 0x000f220000000800 */
[----:B------:R-:W-:Y:S02]  /*86b0*/  FMUL.FTZ R61, R2, R61 ;  /* 0x0000003d023d7220 */ /* 0x000fe40000410000 */
[C---:B------:R-:W-:Y:S04]  /*86c0*/  FMUL.FTZ R22, R148.reuse, R106 ;  /* 0x0000006a94167220 */ /* 0x040fe80000410000 */
[----:B------:R-:W-:Y:S02]  /*86d0*/  FMUL.FTZ R23, R148, R107 ;  /* 0x0000006b94177220 */ /* 0x000fe40000410000 */
[----:B------:R-:W5:Y:S01]  /*86e0*/  LDSM.16.MT88.4 R104, [R212+0xd00] ;  /* 0x000d0000d468783b */ /* 0x000f620000004200 */
[--C-:B--2---:R-:W-:Y:S01]  /*86f0*/  FFMA.FTZ R241, R164, c[0x0][0x2d0], -R170.reuse ;  /* 0x0000b400a4f17a23 */ /* 0x104fe200000108aa */
[----:B------:R-:W-:Y:S01]  /*8700*/  MUFU.EX2 R188, R188 ;  /* 0x000000bc00bc7308 */ /* 0x000fe20000000800 */
[C---:B------:R-:W-:Y:S02]  /*8710*/  FMUL.FTZ R62, R0.reuse, R62 ;  /* 0x0000003e003e7220 */ /* 0x040fe40000410000 */
[-C--:B---3--:R-:W-:Y:S01]  /*8720*/  HMMA.16816.F32 R20, R156, R36.reuse, R20 ;  /* 0x000000249c14723c */ /* 0x088fe20000001814 */
[----:B------:R-:W-:Y:S02]  /*8730*/  FMUL.FTZ R63, R0, R63 ;  /* 0x0000003f003f7220 */ /* 0x000fe40000410000 */
[----:B------:R-:W-:Y:S01]  /*8740*/  LDSM.16.MT88.4 R164, [R212+0x1500] ;  /* 0x00150000d4a4783b */ /* 0x000fe20000004200 */
[C---:B------:R-:W-:Y:S02]  /*8750*/  FMUL.FTZ R64, R150.reuse, R64 ;  /* 0x0000004096407220 */ /* 0x040fe40000410000 */
[----:B------:R-:W-:Y:S01]  /*8760*/  FMUL.FTZ R65, R150, R65 ;  /* 0x0000004196417220 */ /* 0x000fe20000410000 */
[----:B------:R-:W2:Y:S01]  /*8770*/  MUFU.EX2 R189, R189 ;  /* 0x000000bd00bd7308 */ /* 0x000ea20000000800 */
[C---:B------:R-:W-:Y:S01]  /*8780*/  HMMA.16816.F32 R24, R144.reuse, R36, R24 ;  /* 0x000000249018723c */ /* 0x040fe20000001818 */
[C---:B------:R-:W-:Y:S03]  /*8790*/  FMUL.FTZ R66, R148.reuse, R66 ;  /* 0x0000004294427220 */ /* 0x040fe60000410000 */
[----:B------:R-:W-:Y:S02]  /*87a0*/  FMUL.FTZ R67, R148, R67 ;  /* 0x0000004394437220 */ /* 0x000fe40000410000 */
[--C-:B------:R-:W-:Y:S02]  /*87b0*/  FFMA.FTZ R163, R163, c[0x0][0x2d0], -R170.reuse ;  /* 0x0000b400a3a37a23 */ /* 0x100fe400000108aa */
[-C--:B------:R-:W-:Y:S01]  /*87c0*/  HMMA.16816.F32 R28, R144, R38.reuse, R28 ;  /* 0x00000026901c723c */ /* 0x080fe2000000181c */
[C---:B------:R-:W-:Y:S01]  /*87d0*/  FMUL.FTZ R36, R150.reuse, R120 ;  /* 0x0000007896247220 */ /* 0x040fe20000410000 */
[----:B------:R-:W-:Y:S02]  /*87e0*/  MUFU.EX2 R190, R190 ;  /* 0x000000be00be7308 */ /* 0x000fe40000000800 */
[----:B------:R-:W-:Y:S02]  /*87f0*/  FMUL.FTZ R37, R150, R121 ;  /* 0x0000007996257220 */ /* 0x000fe40000410000 */
[----:B------:R-:W-:Y:S01]  /*8800*/  FFMA.FTZ R170, R161, c[0x0][0x2d0], -R170 ;  /* 0x0000b400a1aa7a23 */ /* 0x000fe200000108aa */
[----:B-1----:R-:W-:Y:S01]  /*8810*/  F2FP.PACK_AB R161, R137, R136 ;  /* 0x0000008889a1723e */ /* 0x002fe200000000ff */
[C---:B------:R-:W-:Y:S01]  /*8820*/  HMMA.16816.F32 R32, R156.reuse, R38, R32 ;  /* 0x000000269c20723c */ /* 0x040fe20000001820 */
[C---:B------:R-:W-:Y:S03]  /*8830*/  FMUL.FTZ R72, R2.reuse, R72 ;  /* 0x0000004802487220 */ /* 0x040fe60000410000 */
[----:B------:R1:W-:Y:S01]  /*8840*/  MUFU.EX2 R139, R170 ;  /* 0x000000aa008b7308 */ /* 0x0003e20000000800 */
[----:B------:R-:W-:Y:S02]  /*8850*/  FMUL.FTZ R73, R2, R73 ;  /* 0x0000004902497220 */ /* 0x000fe40000410000 */
[C---:B------:R-:W-:Y:S02]  /*8860*/  FMUL.FTZ R38, R148.reuse, R122 ;  /* 0x0000007a94267220 */ /* 0x040fe40000410000 */
[----:B------:R-:W-:Y:S02]  /*8870*/  FMUL.FTZ R39, R148, R123 ;  /* 0x0000007b94277220 */ /* 0x000fe40000410000 */
[----:B------:R-:W-:Y:S01]  /*8880*/  LDSM.16.MT88.4 R120, [R212+0x900] ;  /* 0x00090000d478783b */ /* 0x000fe20000004200 */
[C---:B------:R-:W-:Y:S02]  /*8890*/  FMUL.FTZ R74, R0.reuse, R74 ;  /* 0x0000004a004a7220 */ /* 0x040fe40000410000 */
[----:B------:R-:W-:Y:S01]  /*88a0*/  FMUL.FTZ R75, R0, R75 ;  /* 0x0000004b004b7220 */ /* 0x000fe20000410000 */
[----:B------:R-:W3:Y:S01]  /*88b0*/  MUFU.EX2 R195, R195 ;  /* 0x000000c300c37308 */ /* 0x000ee20000000800 */
[-C--:B------:R-:W-:Y:S01]  /*88c0*/  HMMA.16816.F32 R36, R156, R100.reuse, R36 ;  /* 0x000000649c24723c */ /* 0x080fe20000001824 */
[C---:B------:R-:W-:Y:S02]  /*88d0*/  FMUL.FTZ R76, R2.reuse, R76 ;  /* 0x0000004c024c7220 */ /* 0x040fe40000410000 */
[----:B------:R-:W-:Y:S02]  /*88e0*/  FMUL.FTZ R77, R2, R77 ;  /* 0x0000004d024d7220 */ /* 0x000fe40000410000 */
[C---:B------:R-:W-:Y:S02]  /*88f0*/  FMUL.FTZ R78, R0.reuse, R78 ;  /* 0x0000004e004e7220 */ /* 0x040fe40000410000 */
[----:B------:R-:W-:Y:S01]  /*8900*/  FMUL.FTZ R79, R0, R79 ;  /* 0x0000004f004f7220 */ /* 0x000fe20000410000 */
[C---:B------:R-:W-:Y:S01]  /*8910*/  HMMA.16816.F32 R40, R144.reuse, R100, R40 ;  /* 0x000000649028723c */ /* 0x040fe20000001828 */
[----:B------:R-:W-:Y:S01]  /*8920*/  MUFU.EX2 R196, R196 ;  /* 0x000000c400c47308 */ /* 0x000fe20000000800 */
[----:B-1----:R-:W-:Y:S02]  /*8930*/  LDSM.16.MT88.4 R168, [R214+0x2100] ;  /* 0x00210000d6a8783b */ /* 0x002fe40000004200 */
[C---:B------:R-:W-:Y:S02]  /*8940*/  FMUL.FTZ R88, R2.reuse, R88 ;  /* 0x0000005802587220 */ /* 0x040fe40000410000 */
[----:B------:R-:W-:Y:S02]  /*8950*/  FMUL.FTZ R89, R2, R89 ;  /* 0x0000005902597220 */ /* 0x000fe40000410000 */
[-C--:B------:R-:W-:Y:S01]  /*8960*/  HMMA.16816.F32 R44, R144, R102.reuse, R44 ;  /* 0x00000066902c723c */ /* 0x080fe2000000182c */
[C---:B------:R-:W-:Y:S02]  /*8970*/  FMUL.FTZ R90, R0.reuse, R90 ;  /* 0x0000005a005a7220 */ /* 0x040fe40000410000 */
[----:B------:R-:W1:Y:S01]  /*8980*/  MUFU.EX2 R199, R199 ;  /* 0x000000c700c77308 */ /* 0x000e620000000800 */
[----:B------:R-:W-:Y:S02]  /*8990*/  FMUL.FTZ R91, R0, R91 ;  /* 0x0000005b005b7220 */ /* 0x000fe40000410000 */
[C---:B------:R-:W-:Y:S02]  /*89a0*/  FMUL.FTZ R92, R2.reuse, R92 ;  /* 0x0000005c025c7220 */ /* 0x040fe40000410000 */
[C---:B------:R-:W-:Y:S01]  /*89b0*/  HMMA.16816.F32 R48, R156.reuse, R102, R48 ;  /* 0x000000669c30723c */ /* 0x040fe20000001830 */
[----:B------:R-:W1:Y:S03]  /*89c0*/  LDSM.16.MT88.4 R100, [R214+0x1900] ;  /* 0x00190000d664783b */ /* 0x000e660000004200 */
[----:B------:R-:W-:Y:S01]  /*89d0*/  FMUL.FTZ R93, R2, R93 ;  /* 0x0000005d025d7220 */ /* 0x000fe20000410000 */
[----:B------:R-:W-:Y:S01]  /*89e0*/  MUFU.EX2 R240, R240 ;  /* 0x000000f000f07308 */ /* 0x000fe20000000800 */
[C---:B------:R-:W-:Y:S02]  /*89f0*/  FMUL.FTZ R94, R0.reuse, R94 ;  /* 0x0000005e005e7220 */ /* 0x040fe40000410000 */
[-C--:B-----5:R-:W-:Y:S01]  /*8a00*/  HMMA.16816.F32 R52, R156, R104.reuse, R52 ;  /* 0x000000689c34723c */ /* 0x0a0fe20000001834 */
[----:B------:R-:W-:Y:S03]  /*8a10*/  FMUL.FTZ R95, R0, R95 ;  /* 0x0000005f005f7220 */ /* 0x000fe60000410000 */
[C---:B------:R-:W-:Y:S02]  /*8a20*/  FMUL.FTZ R96, R150.reuse, R96 ;  /* 0x0000006096607220 */ /* 0x040fe40000410000 */
[----:B------:R-:W-:Y:S01]  /*8a30*/  FMUL.FTZ R97, R150, R97 ;  /* 0x0000006196617220 */ /* 0x000fe20000410000 */
[----:B------:R-:W5:Y:S01]  /*8a40*/  MUFU.EX2 R243, R243 ;  /* 0x000000f300f37308 */ /* 0x000f620000000800 */
[C---:B------:R-:W-:Y:S01]  /*8a50*/  HMMA.16816.F32 R56, R144.reuse, R104, R56 ;  /* 0x000000689038723c */ /* 0x040fe20000001838 */
[C---:B------:R-:W-:Y:S03]  /*8a60*/  FMUL.FTZ R98, R148.reuse, R98 ;  /* 0x0000006294627220 */ /* 0x040fe60000410000 */
[----:B------:R-:W-:Y:S02]  /*8a70*/  FMUL.FTZ R99, R148, R99 ;  /* 0x0000006394637220 */ /* 0x000fe40000410000 */
[C---:B------:R-:W-:Y:S02]  /*8a80*/  FMUL.FTZ R68, R150.reuse, R68 ;  /* 0x0000004496447220 */ /* 0x040fe40000410000 */
[-C--:B------:R-:W-:Y:S01]  /*8a90*/  HMMA.16816.F32 R60, R144, R106.reuse, R60 ;  /* 0x0000006a903c723c */ /* 0x080fe2000000183c */
[----:B------:R-:W-:Y:S03]  /*8aa0*/  MUFU.EX2 R242, R242 ;  /* 0x000000f200f27308 */ /* 0x000fe60000000800 */
[----:B------:R-:W-:Y:S02]  /*8ab0*/  FMUL.FTZ R69, R150, R69 ;  /* 0x0000004596457220 */ /* 0x000fe40000410000 */
[C---:B------:R-:W-:Y:S02]  /*8ac0*/  FMUL.FTZ R70, R148.reuse, R70 ;  /* 0x0000004694467220 */ /* 0x040fe40000410000 */
[C---:B------:R-:W-:Y:S01]  /*8ad0*/  HMMA.16816.F32 R64, R156.reuse, R106, R64 ;  /* 0x0000006a9c40723c */ /* 0x040fe20000001840 */
[----:B------:R-:W3:Y:S02]  /*8ae0*/  LDSM.16.MT88.4 R104, [R212+0x1900] ;  /* 0x00190000d468783b */ /* 0x000ee40000004200 */
[----:B------:R-:W2:Y:S01]  /*8af0*/  MUFU.EX2 R245, R245 ;  /* 0x000000f500f57308 */ /* 0x000ea20000000800 */
[----:B------:R-:W-:Y:S02]  /*8b00*/  FMUL.FTZ R71, R148, R71 ;  /* 0x0000004794477220 */ /* 0x000fe40000410000 */
[C---:B------:R-:W-:Y:S02]  /*8b10*/  FMUL.FTZ R80, R150.reuse, R80 ;  /* 0x0000005096507220 */ /* 0x040fe40000410000 */
[----:B------:R-:W-:Y:S03]  /*8b20*/  FMUL.FTZ R81, R150, R81 ;  /* 0x0000005196517220 */ /* 0x000fe60000410000 */
[-C--:B-1----:R-:W-:Y:S01]  /*8b30*/  HMMA.16816.F32 R68, R156, R100.reuse, R68 ;  /* 0x000000649c44723c */ /* 0x082fe20000001844 */
[C---:B------:R-:W-:Y:S01]  /*8b40*/  FMUL.FTZ R82, R148.reuse, R82 ;  /* 0x0000005294527220 */ /* 0x040fe20000410000 */
[----:B------:R-:W-:Y:S01]  /*8b50*/  MUFU.EX2 R198, R198 ;  /* 0x000000c600c67308 */ /* 0x000fe20000000800 */
[----:B------:R-:W-:Y:S02]  /*8b60*/  FMUL.FTZ R83, R148, R83 ;  /* 0x0000005394537220 */ /* 0x000fe40000410000 */
[C---:B------:R-:W-:Y:S02]  /*8b70*/  FMUL.FTZ R84, R150.reuse, R84 ;  /* 0x0000005496547220 */ /* 0x040fe40000410000 */
[----:B------:R-:W-:Y:S01]  /*8b80*/  FMUL.FTZ R85, R150, R85 ;  /* 0x0000005596557220 */ /* 0x000fe20000410000 */
[C---:B------:R-:W-:Y:S01]  /*8b90*/  HMMA.16816.F32 R72, R144.reuse, R100, R72 ;  /* 0x000000649048723c */ /* 0x040fe20000001848 */
[C---:B------:R-:W-:Y:S03]  /*8ba0*/  FMUL.FTZ R86, R148.reuse, R86 ;  /* 0x0000005694567220 */ /* 0x040fe60000410000 */
[----:B------:R-:W-:Y:S01]  /*8bb0*/  MUFU.EX2 R197, R197 ;  /* 0x000000c500c57308 */ /* 0x000fe20000000800 */
[----:B------:R-:W-:Y:S02]  /*8bc0*/  FMUL.FTZ R87, R148, R87 ;  /* 0x0000005794577220 */ /* 0x000fe40000410000 */
[----:B----4-:R-:W-:Y:S01]  /*8bd0*/  F2FP.PACK_AB R100, R187, R186 ;  /* 0x000000babb64723e */ /* 0x010fe200000000ff */
[-C--:B------:R-:W-:Y:S01]  /*8be0*/  HMMA.16816.F32 R76, R144, R102.reuse, R76 ;  /* 0x00000066904c723c */ /* 0x080fe2000000184c */
[----:B--2---:R-:W-:Y:S03]  /*8bf0*/  F2FP.PACK_AB R101, R189, R188 ;  /* 0x000000bcbd65723e */ /* 0x004fe600000000ff */
[--C-:B------:R-:W-:Y:S02]  /*8c00*/  FFMA.FTZ R244, R244, c[0x0][0x2d0], -R162.reuse ;  /* 0x0000b400f4f47a23 */ /* 0x100fe400000108a2 */
[----:B------:R-:W-:Y:S01]  /*8c10*/  MUFU.EX2 R193, R193 ;  /* 0x000000c100c17308 */ /* 0x000fe20000000800 */
[--C-:B------:R-:W-:Y:S01]  /*8c20*/  FFMA.FTZ R247, R247, c[0x0][0x2d0], -R162.reuse ;  /* 0x0000b400f7f77a23 */ /* 0x100fe200000108a2 */
[C---:B------:R-:W-:Y:S01]  /*8c30*/  HMMA.16816.F32 R80, R156.reuse, R102, R80 ;  /* 0x000000669c50723c */ /* 0x040fe20000001850 */
[--C-:B------:R-:W-:Y:S03]  /*8c40*/  FFMA.FTZ R249, R249, c[0x0][0x2d0], -R162.reuse ;  /* 0x0000b400f9f97a23 */ /* 0x100fe600000108a2 */
[--C-:B------:R-:W-:Y:S02]  /*8c50*/  FFMA.FTZ R246, R251, c[0x0][0x2d0], -R162.reuse ;  /* 0x0000b400fbf67a23 */ /* 0x100fe400000108a2 */
[--C-:B------:R-:W-:Y:S01]  /*8c60*/  FFMA.FTZ R160, R160, c[0x0][0x2d0], -R162.reuse ;  /* 0x0000b400a0a07a23 */ /* 0x100fe200000108a2 */
[----:B---3--:R-:W-:Y:S01]  /*8c70*/  F2FP.PACK_AB R102, R195, R190 ;  /* 0x000000bec366723e */ /* 0x008fe200000000ff */
[-C--:B------:R-:W-:Y:S01]  /*8c80*/  HMMA.16816.F32 R84, R156, R104.reuse, R84 ;  /* 0x000000689c54723c */ /* 0x080fe20000001854 */
[----:B------:R-:W-:Y:S01]  /*8c90*/  F2FP.PACK_AB R103, R199, R196 ;  /* 0x000000c4c767723e */ /* 0x000fe200000000ff */
[----:B------:R-:W-:Y:S02]  /*8ca0*/  MUFU.EX2 R244, R244 ;  /* 0x000000f400f47308 */ /* 0x000fe40000000800 */
[----:B------:R-:W-:Y:S02]  /*8cb0*/  FFMA.FTZ R162, R153, c[0x0][0x2d0], -R162 ;  /* 0x0000b40099a27a23 */ /* 0x000fe400000108a2 */
[----:B------:R-:W-:Y:S01]  /*8cc0*/  FFMA.FTZ R172, R150, R237, R172 ;  /* 0x000000ed96ac7223 */ /* 0x000fe200000100ac */
[----:B------:R-:W-:Y:S01]  /*8cd0*/  MOV R150, R151 ;  /* 0x0000009700967202 */ /* 0x000fe20000000f00 */
[C---:B------:R-:W-:Y:S01]  /*8ce0*/  HMMA.16816.F32 R88, R144.reuse, R104, R88 ;  /* 0x000000689058723c */ /* 0x040fe20000001858 */
[----:B------:R-:W-:Y:S03]  /*8cf0*/  FFMA.FTZ R173, R148, R235, R173 ;  /* 0x000000eb94ad7223 */ /* 0x000fe600000100ad */
[----:B------:R-:W1:Y:S01]  /*8d00*/  MUFU.EX2 R247, R247 ;  /* 0x000000f700f77308 */ /* 0x000e620000000800 */
[----:B------:R-:W-:Y:S01]  /*8d10*/  FFMA.FTZ R177, R2, R233, R177 ;  /* 0x000000e902b17223 */ /* 0x000fe200000100b1 */
[----:B------:R-:W-:Y:S01]  /*8d20*/  MOV R148, R149 ;  /* 0x0000009500947202 */ /* 0x000fe20000000f00 */
[----:B------:R-:W-:Y:S01]  /*8d30*/  FFMA.FTZ R185, R0, R231, R185 ;  /* 0x000000e700b97223 */ /* 0x000fe200000100b9 */
[-C--:B------:R-:W-:Y:S01]  /*8d40*/  HMMA.16816.F32 R92, R144, R106.reuse, R92 ;  /* 0x0000006a905c723c */ /* 0x080fe2000000185c */
[----:B-----5:R-:W-:Y:S03]  /*8d50*/  F2FP.PACK_AB R104, R243, R240 ;  /* 0x000000f0f368723e */ /* 0x020fe600000000ff */
[----:B------:R-:W-:Y:S01]  /*8d60*/  MOV R2, R3 ;  /* 0x0000000300027202 */ /* 0x000fe20000000f00 */
[----:B------:R-:W-:Y:S01]  /*8d70*/  FADD.FTZ R155, R155, R172 ;  /* 0x000000ac9b9b7221 */ /* 0x000fe20000010000 */
[----:B------:R-:W-:Y:S01]  /*8d80*/  MUFU.EX2 R249, R249 ;  /* 0x000000f900f97308 */ /* 0x000fe20000000800 */
[----:B------:R-:W-:Y:S01]  /*8d90*/  FADD.FTZ R174, R174, R173 ;  /* 0x000000adaeae7221 */ /* 0x000fe20000010000 */
[----:B------:R-:W-:Y:S01]  /*8da0*/  HMMA.16816.F32 R96, R156, R106, R96 ;  /* 0x0000006a9c60723c */ /* 0x000fe20000001860 */
[----:B------:R-:W-:Y:S03]  /*8db0*/  FADD.FTZ R176, R176, R177 ;  /* 0x000000b1b0b07221 */ /* 0x000fe60000010000 */
[----:B------:R-:W-:Y:S02]  /*8dc0*/  FADD.FTZ R184, R184, R185 ;  /* 0x000000b9b8b87221 */ /* 0x000fe40000010000 */
[----:B------:R-:W-:Y:S01]  /*8dd0*/  FADD.FTZ R154, R154, R155 ;  /* 0x0000009b9a9a7221 */ /* 0x000fe20000010000 */
[----:B------:R-:W-:Y:S01]  /*8de0*/  F2FP.PACK_AB R106, R245, R242 ;  /* 0x000000f2f56a723e */ /* 0x000fe200000000ff */
[-C--:B------:R-:W-:Y:S01]  /*8df0*/  HMMA.16816.F32 R4, R100, R108.reuse, R4 ;  /* 0x0000006c6404723c */ /* 0x080fe20000001804 */
[----:B------:R-:W2:Y:S03]  /*8e00*/  MUFU.EX2 R246, R246 ;  /* 0x000000f600f67308 */ /* 0x000ea60000000800 */
[----:B-1----:R-:W-:Y:S01]  /*8e10*/  F2FP.PACK_AB R105, R247, R244 ;  /* 0x000000f4f769723e */ /* 0x002fe200000000ff */
[----:B------:R-:W-:Y:S01]  /*8e20*/  FADD.FTZ R179, R179, R174 ;  /* 0x000000aeb3b37221 */ /* 0x000fe20000010000 */
[----:B------:R-:W-:Y:S01]  /*8e30*/  F2FP.PACK_AB R156, R197, R198 ;  /* 0x000000c6c59c723e */ /* 0x000fe200000000ff */
[----:B------:R-:W-:Y:S02]  /*8e40*/  FADD.FTZ R181, R181, R176 ;  /* 0x000000b0b5b57221 */ /* 0x000fe40000010000 */
[----:B------:R-:W-:Y:S02]  /*8e50*/  FADD.FTZ R183, R183, R184 ;  /* 0x000000b8b7b77221 */ /* 0x000fe40000010000 */
[----:B------:R-:W1:Y:S01]  /*8e60*/  MUFU.EX2 R248, R248 ;  /* 0x000000f800f87308 */ /* 0x000e620000000800 */
[----:B------:R-:W-:Y:S02]  /*8e70*/  FADD.FTZ R175, R175, R154 ;  /* 0x0000009aafaf7221 */ /* 0x000fe40000010000 */
[----:B------:R-:W-:Y:S02]  /*8e80*/  FADD.FTZ R179, R178, R179 ;  /* 0x000000b3b2b37221 */ /* 0x000fe40000010000 */
[----:B------:R-:W-:Y:S02]  /*8e90*/  FADD.FTZ R181, R180, R181 ;  /* 0x000000b5b4b57221 */ /* 0x000fe40000010000 */
[----:B------:R-:W-:Y:S02]  /*8ea0*/  FADD.FTZ R183, R182, R183 ;  /* 0x000000b7b6b77221 */ /* 0x000fe40000010000 */
[----:B------:R-:W-:Y:S01]  /*8eb0*/  FADD.FTZ R186, R186, R175 ;  /* 0x000000afbaba7221 */ /* 0x000fe20000010000 */
[----:B------:R-:W3:Y:S01]  /*8ec0*/  MUFU.EX2 R191, R191 ;  /* 0x000000bf00bf7308 */ /* 0x000ee20000000800 */
[----:B------:R-:W-:Y:S02]  /*8ed0*/  FADD.FTZ R188, R188, R179 ;  /* 0x000000b3bcbc7221 */ /* 0x000fe40000010000 */
[----:B------:R-:W-:Y:S01]  /*8ee0*/  FADD.FTZ R240, R240, R181 ;  /* 0x000000b5f0f07221 */ /* 0x000fe20000010000 */
[----:B--2---:R-:W-:Y:S01]  /*8ef0*/  F2FP.PACK_AB R107, R246, R249 ;  /* 0x000000f9f66b723e */ /* 0x004fe200000000ff */
[----:B------:R-:W-:Y:S02]  /*8f00*/  FADD.FTZ R244, R244, R183 ;  /* 0x000000b7f4f47221 */ /* 0x000fe40000010000 */
[----:B------:R-:W-:Y:S02]  /*8f10*/  FADD.FTZ R187, R187, R186 ;  /* 0x000000babbbb7221 */ /* 0x000fe40000010000 */
[----:B------:R-:W-:Y:S01]  /*8f20*/  FADD.FTZ R189, R189, R188 ;  /* 0x000000bcbdbd7221 */ /* 0x000fe20000010000 */
[----:B------:R-:W-:Y:S01]  /*8f30*/  MUFU.EX2 R250, R250 ;  /* 0x000000fa00fa7308 */ /* 0x000fe20000000800 */
[C---:B------:R-:W-:Y:S01]  /*8f40*/  HMMA.16816.F32 R8, R104.reuse, R108, R8 ;  /* 0x0000006c6808723c */ /* 0x040fe20000001808 */
[----:B------:R-:W-:Y:S01]  /*8f50*/  FADD.FTZ R243, R243, R240 ;  /* 0x000000f0f3f37221 */ /* 0x000fe20000010000 */
[----:B-1----:R-:W-:Y:S01]  /*8f60*/  F2FP.PACK_AB R157, R248, R193 ;  /* 0x000000c1f89d723e */ /* 0x002fe200000000ff */
[----:B------:R-:W-:Y:S02]  /*8f70*/  FADD.FTZ R244, R247, R244 ;  /* 0x000000f4f7f47221 */ /* 0x000fe40000010000 */
[----:B------:R-:W-:Y:S03]  /*8f80*/  FADD.FTZ R190, R190, R187 ;  /* 0x000000bbbebe7221 */ /* 0x000fe60000010000 */
[-C--:B------:R-:W-:Y:S01]  /*8f90*/  HMMA.16816.F32 R12, R104, R110.reuse, R12 ;  /* 0x0000006e680c723c */ /* 0x080fe2000000180c */
[----:B------:R-:W1:Y:S03]  /*8fa0*/  MUFU.EX2 R251, R194 ;  /* 0x000000c200fb7308 */ /* 0x000e660000000800 */
[----:B------:R-:W-:Y:S01]  /*8fb0*/  FADD.FTZ R196, R196, R189 ;  /* 0x000000bdc4c47221 */ /* 0x000fe20000010000 */
[----:B---3--:R-:W-:Y:S01]  /*8fc0*/  F2FP.PACK_AB R158, R192, R191 ;  /* 0x000000bfc09e723e */ /* 0x008fe200000000ff */
[----:B------:R-:W-:Y:S02]  /*8fd0*/  FADD.FTZ R242, R242, R243 ;  /* 0x000000f3f2f27221 */ /* 0x000fe40000010000 */
[C---:B------:R-:W-:Y:S01]  /*8fe0*/  HMMA.16816.F32 R16, R100.reuse, R110, R16 ;  /* 0x0000006e6410723c */ /* 0x040fe20000001810 */
[----:B------:R-:W2:Y:S02]  /*8ff0*/  LDSM.16.MT88.4 R108, [R212+0x1100] ;  /* 0x00110000d46c783b */ /* 0x000ea40000004200 */
[----:B------:R-:W-:Y:S01]  /*9000*/  MUFU.EX2 R252, R252 ;  /* 0x000000fc00fc7308 */ /* 0x000fe20000000800 */
[----:B------:R-:W-:Y:S02]  /*9010*/  FADD.FTZ R249, R249, R244 ;  /* 0x000000f4f9f97221 */ /* 0x000fe40000010000 */
[----:B------:R-:W-:Y:S02]  /*9020*/  FADD.FTZ R195, R195, R190 ;  /* 0x000000bec3c37221 */ /* 0x000fe40000010000 */
[-C--:B------:R-:W-:Y:S01]  /*9030*/  HMMA.16816.F32 R20, R100, R112.reuse, R20 ;  /* 0x000000706414723c */ /* 0x080fe20000001814 */
[----:B------:R-:W-:Y:S03]  /*9040*/  FADD.FTZ R196, R199, R196 ;  /* 0x000000c4c7c47221 */ /* 0x000fe60000010000 */
[----:B------:R-:W-:Y:S01]  /*9050*/  FADD.FTZ R245, R245, R242 ;  /* 0x000000f2f5f57221 */ /* 0x000fe20000010000 */
[----:B------:R-:W3:Y:S01]  /*9060*/  MUFU.EX2 R241, R241 ;  /* 0x000000f100f17308 */ /* 0x000ee20000000800 */
[----:B------:R-:W-:Y:S02]  /*9070*/  FADD.FTZ R249, R246, R249 ;  /* 0x000000f9f6f97221 */ /* 0x000fe40000010000 */
[C---:B------:R-:W-:Y:S01]  /*9080*/  HMMA.16816.F32 R24, R104.reuse, R112, R24 ;  /* 0x000000706818723c */ /* 0x040fe20000001818 */
[----:B-1----:R-:W-:Y:S03]  /*9090*/  F2FP.PACK_AB R159, R251, R250 ;  /* 0x000000fafb9f723e */ /* 0x002fe600000000ff */
[----:B------:R-:W-:Y:S02]  /*90a0*/  FADD.FTZ R198, R198, R195 ;  /* 0x000000c3c6c67221 */ /* 0x000fe40000010000 */
[----:B------:R-:W-:Y:S01]  /*90b0*/  FADD.FTZ R193, R193, R196 ;  /* 0x000000c4c1c17221 */ /* 0x000fe20000010000 */
[----:B------:R-:W1:Y:S01]  /*90c0*/  MUFU.EX2 R194, R163 ;  /* 0x000000a300c27308 */ /* 0x000e620000000800 */
[-C--:B------:R-:W-:Y:S01]  /*90d0*/  HMMA.16816.F32 R28, R104, R114.reuse, R28 ;  /* 0x00000072681c723c */ /* 0x080fe2000000181c */
[----:B------:R-:W-:Y:S03]  /*90e0*/  FADD.FTZ R198, R197, R198 ;  /* 0x000000c6c5c67221 */ /* 0x000fe60000010000 */
[----:B------:R-:W-:Y:S02]  /*90f0*/  FADD.FTZ R193, R248, R193 ;  /* 0x000000c1f8c17221 */ /* 0x000fe40000010000 */
[----:B------:R-:W-:Y:S02]  /*9100*/  FADD.FTZ R191, R191, R198 ;  /* 0x000000c6bfbf7221 */ /* 0x000fe40000010000 */
[C---:B------:R-:W-:Y:S01]  /*9110*/  HMMA.16816.F32 R32, R100.reuse, R114, R32 ;  /* 0x000000726420723c */ /* 0x040fe20000001820 */
[----:B------:R-:W4:Y:S01]  /*9120*/  LDSM.16.MT88.4 R112, [R214+0x1d00] ;  /* 0x001d0000d670783b */ /* 0x000f220000004200 */
[----:B------:R3:W-:Y:S02]  /*9130*/  MUFU.EX2 R138, R160 ;  /* 0x000000a0008a7308 */ /* 0x0007e40000000800 */
[----:B------:R-:W-:Y:S02]  /*9140*/  FADD.FTZ R250, R250, R193 ;  /* 0x000000c1fafa7221 */ /* 0x000fe40000010000 */
[----:B------:R-:W-:Y:S02]  /*9150*/  FADD.FTZ R237, R192, R191 ;  /* 0x000000bfc0ed7221 */ /* 0x000fe40000010000 */
[-C--:B------:R-:W-:Y:S01]  /*9160*/  HMMA.16816.F32 R36, R100, R116.reuse, R36 ;  /* 0x000000746424723c */ /* 0x080fe20000001824 */
[----:B------:R-:W-:Y:S03]  /*9170*/  FADD.FTZ R235, R251, R250 ;  /* 0x000000fafbeb7221 */ /* 0x000fe60000010000 */
[----:B------:R1:W5:Y:S04]  /*9180*/  MUFU.EX2 R153, R162 ;  /* 0x000000a200997308 */ /* 0x0003680000000800 */
[C---:B------:R-:W-:Y:S08]  /*9190*/  HMMA.16816.F32 R40, R104.reuse, R116, R40 ;  /* 0x000000746828723c */ /* 0x040ff00000001828 */
[-C--:B------:R-:W-:Y:S01]  /*91a0*/  HMMA.16816.F32 R44, R104, R118.reuse, R44 ;  /* 0x00000076682c723c */ /* 0x080fe2000000182c */
[----:B---3--:R-:W-:Y:S03]  /*91b0*/  F2FP.PACK_AB R160, R241, R252 ;  /* 0x000000fcf1a0723e */ /* 0x008fe600000000ff */
[----:B------:R-:W-:Y:S04]  /*91c0*/  FADD.FTZ R252, R252, R245 ;  /* 0x000000f5fcfc7221 */ /* 0x000fe80000010000 */
[C---:B------:R-:W-:Y:S01]  /*91d0*/  HMMA.16816.F32 R48, R100.reuse, R118, R48 ;  /* 0x000000766430723c */ /* 0x040fe20000001830 */
[----:B------:R-:W3:Y:S03]  /*91e0*/  LDSM.16.MT88.4 R116, [R212+0x1d00] ;  /* 0x001d0000d474783b */ /* 0x000ee60000004200 */
[----:B-1----:R-:W-:Y:S01]  /*91f0*/  F2FP.PACK_AB R162, R139, R194 ;  /* 0x000000c28ba2723e */ /* 0x002fe200000000ff */
[----:B------:R-:W-:Y:S01]  /*9200*/  FADD.FTZ R241, R241, R252 ;  /* 0x000000fcf1f17221 */ /* 0x000fe20000010000 */
[-C--:B-----5:R-:W-:Y:S02]  /*9210*/  F2FP.PACK_AB R163, R153, R138.reuse ;  /* 0x0000008a99a3723e */ /* 0x0a0fe400000000ff */
[-C--:B--2---:R-:W-:Y:S01]  /*9220*/  HMMA.16816.F32 R52, R100, R108.reuse, R52 ;  /* 0x0000006c6434723c */ /* 0x084fe20000001834 */
[----:B------:R-:W-:Y:S07]  /*9230*/  FADD.FTZ R241, R194, R241 ;  /* 0x000000f1c2f17221 */ /* 0x000fee0000010000 */
[C---:B------:R-:W-:Y:S08]  /*9240*/  HMMA.16816.F32 R56, R104.reuse, R108, R56 ;  /* 0x0000006c6838723c */ /* 0x040ff00000001838 */
[-C--:B------:R-:W-:Y:S08]  /*9250*/  HMMA.16816.F32 R60, R104, R110.reuse, R60 ;  /* 0x0000006e683c723c */ /* 0x080ff0000000183c */
[C---:B------:R-:W-:Y:S01]  /*9260*/  HMMA.16816.F32 R64, R100.reuse, R110, R64 ;  /* 0x0000006e6440723c */ /* 0x040fe20000001840 */
[----:B------:R-:W1:Y:S07]  /*9270*/  LDSM.16.MT88.4 R108, [R214+0x900] ;  /* 0x00090000d66c783b */ /* 0x000e6e0000004200 */
[-C--:B----4-:R-:W-:Y:S08]  /*9280*/  HMMA.16816.F32 R68, R100, R112.reuse, R68 ;  /* 0x000000706444723c */ /* 0x090ff00000001844 */
[C---:B------:R-:W-:Y:S08]  /*9290*/  HMMA.16816.F32 R72, R104.reuse, R112, R72 ;  /* 0x000000706848723c */ /* 0x040ff00000001848 */
[-C--:B------:R-:W-:Y:S08]  /*92a0*/  HMMA.16816.F32 R76, R104, R114.reuse, R76 ;  /* 0x00000072684c723c */ /* 0x080ff0000000184c */
[C---:B------:R-:W-:Y:S08]  /*92b0*/  HMMA.16816.F32 R80, R100.reuse, R114, R80 ;  /* 0x000000726450723c */ /* 0x040ff00000001850 */
[-C--:B---3--:R-:W-:Y:S08]  /*92c0*/  HMMA.16816.F32 R84, R100, R116.reuse, R84 ;  /* 0x000000746454723c */ /* 0x088ff00000001854 */
[C---:B------:R-:W-:Y:S08]  /*92d0*/  HMMA.16816.F32 R88, R104.reuse, R116, R88 ;  /* 0x000000746858723c */ /* 0x040ff00000001858 */
[-C--:B------:R-:W-:Y:S08]  /*92e0*/  HMMA.16816.F32 R92, R104, R118.reuse, R92 ;  /* 0x00000076685c723c */ /* 0x080ff0000000185c */
[----:B------:R-:W-:Y:S08]  /*92f0*/  HMMA.16816.F32 R96, R100, R118, R96 ;  /* 0x000000766460723c */ /* 0x000ff00000001860 */
[-C--:B-1----:R-:W-:Y:S01]  /*9300*/  HMMA.16816.F32 R144, R156, R108.reuse, R4 ;  /* 0x0000006c9c90723c */ /* 0x082fe20000001804 */
[----:B------:R-:W1:Y:S07]  /*9310*/  LDSM.16.MT88.4 R4, [R212+0x2100] ;  /* 0x00210000d404783b */ /* 0x000e6e0000004200 */
[C---:B------:R-:W-:Y:S07]  /*9320*/  HMMA.16816.F32 R140, R160.reuse, R108, R8 ;  /* 0x0000006ca08c723c */ /* 0x040fee0000001808 */
[----:B------:R-:W-:Y:S02]  /*9330*/  MOV R11, R139 ;  /* 0x0000008b000b7202 */ /* 0x000fe40000000f00 */
[----:B------:R-:W-:Y:S03]  /*9340*/  MOV R10, R138 ;  /* 0x0000008a000a7202 */ /* 0x000fe60000000f00 */
[----:B------:R-:W-:Y:S01]  /*9350*/  MOV R9, R137 ;  /* 0x0000008900097202 */ /* 0x000fe20000000f00 */
[----:B------:R-:W-:Y:S01]  /*9360*/  FADD.FTZ R233, R11, R241 ;  /* 0x000000f10be97221 */ /* 0x000fe20000010000 */
[----:B------:R-:W-:Y:S02]  /*9370*/  MOV R8, R136 ;  /* 0x0000008800087202 */ /* 0x000fe40000000f00 */
[-C--:B------:R-:W-:Y:S03]  /*9380*/  HMMA.16816.F32 R136, R160, R110.reuse, R12 ;  /* 0x0000006ea088723c */ /* 0x080fe6000000180c */
[----:B------:R-:W-:Y:S04]  /*9390*/  FADD.FTZ R249, R8, R249 ;  /* 0x000000f908f97221 */ /* 0x000fe80000010000 */
[----:B------:R-:W-:Y:S01]  /*93a0*/  FADD.FTZ R249, R9, R249 ;  /* 0x000000f909f97221 */ /* 0x000fe20000010000 */
[C---:B------:R-:W-:Y:S04]  /*93b0*/  HMMA.16816.F32 R100, R156.reuse, R110, R16 ;  /* 0x0000006e9c64723c */ /* 0x040fe80000001810 */
[----:B------:R-:W-:Y:S04]  /*93c0*/  FADD.FTZ R0, R10, R249 ;  /* 0x000000f90a007221 */ /* 0x000fe80000010000 */
[-C--:B------:R-:W-:Y:S01]  /*93d0*/  HMMA.16816.F32 R104, R156, R120.reuse, R20 ;  /* 0x000000789c68723c */ /* 0x080fe20000001814 */
[----:B------:R-:W-:Y:S03]  /*93e0*/  FADD.FTZ R231, R153, R0 ;  /* 0x0000000099e77221 */ /* 0x000fe60000010000 */
[----:B------:R-:W-:Y:S04]  /*93f0*/  MOV R0, R152 ;  /* 0x0000009800007202 */ /* 0x000fe80000000f00 */
[C---:B------:R-:W-:Y:S08]  /*9400*/  HMMA.16816.F32 R108, R160.reuse, R120, R24 ;  /* 0x00000078a06c723c */ /* 0x040ff00000001818 */
[-C--:B------:R-:W-:Y:S08]  /*9410*/  HMMA.16816.F32 R112, R160, R122.reuse, R28 ;  /* 0x0000007aa070723c */ /* 0x080ff0000000181c */
        /* <DEDUP_REMOVED lines=13> */
[-C--:B-1----:R-:W-:Y:S08]  /*94f0*/  HMMA.16816.F32 R84, R156, R4.reuse, R84 ;  /* 0x000000049c54723c */ /* 0x082ff00000001854 */
[C---:B------:R-:W-:Y:S08]  /*9500*/  HMMA.16816.F32 R88, R160.reuse, R4, R88 ;  /* 0x00000004a058723c */ /* 0x040ff00000001858 */
[-C--:B------:R-:W-:Y:S08]  /*9510*/  HMMA.16816.F32 R92, R160, R6.reuse, R92 ;  /* 0x00000006a05c723c */ /* 0x080ff0000000185c */
[----:B------:R-:W-:Y:S01]  /*9520*/  HMMA.16816.F32 R96, R156, R6, R96 ;  /* 0x000000069c60723c */ /* 0x000fe20000001860 */
[----:B------:R-:W-:-:S07]  /*9530*/  @P0 BRA `(.L_x_425) ;  /* 0xffffc29000000947 */ /* 0x000fce000383ffff */
.L_x_406:
[----:B------:R-:W1:Y:S01]  /*9540*/  S2UR UR13, SR_CTAID.X ;  /* 0x00000000000d79c3 */ /* 0x000e620000002500 */
[----:B------:R-:W-:Y:S01]  /*9550*/  ULDC.64 UR4, c[0x0][0x2c8] ;  /* 0x0000b20000047ab9 */ /* 0x000fe20000000a00 */
[----:B------:R-:W-:Y:S01]  /*9560*/  PLOP3.LUT P0, PT, PT, PT, UP1, 0x40, 0x0 ;  /* 0x000000000000781c */ /* 0x000fe20003f0e818 */
[----:B-1----:R-:W-:-:S04]  /*9570*/  ULEA UR13, UR13, 0x7f, 0x7 ;  /* 0x0000007f0d0d7891 */ /* 0x002fc8000f8e383f */
[----:B------:R-:W-:-:S03]  /*9580*/  UIMAD.WIDE.U32 UR14, UR13, UR4, URZ ;  /* 0x000000040d0e72a5 */ /* 0x000fc6000f8e003f */
[----:B------:R-:W-:Y:S02]  /*9590*/  ULDC UR4, c[0x0][0x168] ;  /* 0x00005a0000047ab9 */ /* 0x000fe40000000800 */
[----:B------:R-:W-:Y:S02]  /*95a0*/  @UP2 USHF.R.U32.HI UR13, URZ, UR5, UR15 ;  /* 0x000000053f0d2299 */ /* 0x000fe4000801160f */
[----:B------:R-:W-:Y:S02]  /*95b0*/  UIADD3 UR4, -UR4, 0x1, URZ ;  /* 0x0000000104047890 */ /* 0x000fe4000fffe13f */
[----:B------:R-:W-:Y:S02]  /*95c0*/  ULDC UR5, c[0x0][0x1d0] ;  /* 0x0000740000057ab9 */ /* 0x000fe40000000800 */
[----:B------:R-:W-:-:S03]  /*95d0*/  UIADD3 UR14, UR13, UR5, UR4 ;  /* 0x000000050d0e7290 */ /* 0x000fc6000fffe004 */
[----:B------:R-:W-:Y:S02]  /*95e0*/  ULDC UR13, c[0x0][0x324] ;  /* 0x0000c900000d7ab9 */ /* 0x000fe40000000800 */
[----:B------:R-:W-:Y:S01]  /*95f0*/  UIADD3 UR13, UR14, -UR13, URZ ;  /* 0x8000000d0e0d7290 */ /* 0x000fe2000fffe03f */
[----:B------:R-:W-:Y:S05]  /*9600*/  @P0 BRA `(.L_x_426) ;  /* 0x0000016000000947 */ /* 0x000fea0003800000 */
[----:B------:R-:W-:-:S06]  /*9610*/  UISETP.GT.AND UP0, UPT, UR14, -0x1, UPT ;  /* 0xffffffff0e00788c */ /* 0x000fcc000bf04270 */
[----:B------:R-:W-:-:S13]  /*9620*/  PLOP3.LUT P0, PT, PT, PT, UP0, 0x80, 0x0 ;  /* 0x000000000000781c */ /* 0x000fda0003f0f008 */
[----:B------:R-:W-:Y:S05]  /*9630*/  @P0 BRA `(.L_x_427) ;  /* 0x0000009000000947 */ /* 0x000fea0003800000 */
[----:B------:R-:W-:Y:S02]  /*9640*/  ULDC UR4, c[0x0][0x32c] ;  /* 0x0000cb0000047ab9 */ /* 0x000fe40000000800 */
[----:B------:R-:W-:Y:S02]  /*9650*/  UISETP.NE.AND UP0, UPT, UR4, 0x1, UPT ;  /* 0x000000010400788c */ /* 0x000fe4000bf05270 */
[----:B------:R-:W-:Y:S02]  /*9660*/  ULOP3.LUT UR14, URZ, UR14, URZ, 0x33, !UPT ;  /* 0x0000000e3f0e7292 */ /* 0x000fe4000f8e333f */
[----:B------:R-:W-:Y:S02]  /*9670*/  ULDC.64 UR4, c[0x0][0x330] ;  /* 0x0000cc0000047ab9 */ /* 0x000fe40000000a00 */
[----:B------:R-:W-:-:S07]  /*9680*/  UIMAD.WIDE.U32 UR16, UR14, UR4, URZ ;  /* 0x000000040e1072a5 */ /* 0x000fce000f8e003f */
[----:B------:R-:W-:Y:S02]  /*9690*/  @UP0 UMOV UR15, UR17 ;  /* 0x00000011000f0c82 */ /* 0x000fe40008000000 */
[----:B------:R-:W-:-:S04]  /*96a0*/  @UP0 USHF.R.U32.HI UR14, URZ, UR5, UR15 ;  /* 0x000000053f0e0299 */ /* 0x000fc8000801160f */
[----:B------:R-:W-:Y:S01]  /*96b0*/  ULOP3.LUT UR14, URZ, UR14, URZ, 0x33, !UPT ;  /* 0x0000000e3f0e7292 */ /* 0x000fe2000f8e333f */
[----:B------:R-:W-:Y:S05]  /*96c0*/  BRA `(.L_x_428) ;  /* 0x0000006000007947 */ /* 0x000fea0003800000 */
.L_x_427:
[----:B------:R-:W-:Y:S02]  /*96d0*/  ULDC UR4, c[0x0][0x32c] ;  /* 0x0000cb0000047ab9 */ /* 0x000fe40000000800 */
[----:B------:R-:W-:-:S03]  /*96e0*/  UISETP.NE.AND UP0, UPT, UR4, 0x1, UPT ;  /* 0x000000010400788c */ /* 0x000fc6000bf05270 */
[----:B------:R-:W-:Y:S02]  /*96f0*/  ULDC.64 UR4, c[0x0][0x330] ;  /* 0x0000cc0000047ab9 */ /* 0x000fe40000000a00 */
[----:B------:R-:W-:-:S07]  /*9700*/  UIMAD.WIDE.U32 UR16, UR14, UR4, URZ ;  /* 0x000000040e1072a5 */ /* 0x000fce000f8e003f */
[----:B------:R-:W-:Y:S02]  /*9710*/  @UP0 UMOV UR15, UR17 ;  /* 0x00000011000f0c82 */ /* 0x000fe40008000000 */
[----:B------:R-:W-:Y:S02]  /*9720*/  @UP0 USHF.R.U32.HI UR14, URZ, UR5, UR15 ;  /* 0x000000053f0e0299 */ /* 0x000fe4000801160f */
.L_x_428:
[----:B------:R-:W-:Y:S02]  /*9730*/  ULDC UR4, c[0x0][0x32c] ;  /* 0x0000cb0000047ab9 */ /* 0x000fe40000000800 */
[----:B------:R-:W-:-:S04]  /*9740*/  UIMAD UR4, UR14, UR4, URZ ;  /* 0x000000040e0472a4 */ /* 0x000fc8000f8e023f */
[----:B------:R-:W-:-:S04]  /*9750*/  UISETP.LT.AND UP0, UPT, UR13, UR4, UPT ;  /* 0x000000040d00728c */ /* 0x000fc8000bf01270 */
[----:B------:R-:W-:-:S04]  /*9760*/  USEL UR13, UR13, UR4, !UP0 ;  /* 0x000000040d0d7287 */ /* 0x000fc8000c000000 */
.L_x_426:
[----:B------:R-:W-:-:S04]  /*9770*/  UIADD3 UR13, UR13, 0x2f, URZ ;  /* 0x0000002f0d0d7890 */ /* 0x000fc8000fffe03f */
[----:B------:R-:W-:-:S04]  /*9780*/  UIMAD.WIDE UR4, UR13, 0x2aaaaaab, URZ ;  /* 0x2aaaaaab0d0478a5 */ /* 0x000fc8000f8e023f */
[----:B------:R-:W-:-:S04]  /*9790*/  USHF.R.U32.HI UR4, URZ, 0x1f, UR5 ;  /* 0x0000001f3f047899 */ /* 0x000fc80008011605 */
[----:B------:R-:W-:-:S04]  /*97a0*/  ULEA.HI.SX32 UR4, UR5, UR4, 0x1d ;  /* 0x0000000405047291 */ /* 0x000fc8000f8fea3f */
[----:B------:R-:W-:-:S04]  /*97b0*/  UISETP.LT.AND UP0, UPT, UR12, UR4, UPT ;  /* 0x000000040c00728c */ /* 0x000fc8000bf01270 */
[----:B------:R-:W-:-:S06]  /*97c0*/  USEL UR4, UR12, UR4, !UP0 ;  /* 0x000000040c047287 */ /* 0x000fcc000c000000 */
[----:B------:R-:W-:-:S13]  /*97d0*/  ISETP.GE.AND P0, PT, R230, UR4, PT ;  /* 0x00000004e6007c0c */ /* 0x000fda000bf06270 */
[----:B------:R-:W-:Y:S05]  /*97e0*/  @!P0 BRA `(.L_x_429) ;  /* 0x0000298000008947 */ /* 0x000fea0003800000 */
[C---:B------:R-:W-:Y:S02]  /*97f0*/  IADD3 R243, P0, R220.reuse, 0x20, RZ ;  /* 0x00000020dcf37810 */ /* 0x040fe40007f1e0ff */
[----:B------:R-:W-:Y:S02]  /*9800*/  IADD3 R241, P2, R220, 0x40, RZ ;  /* 0x00000040dcf17810 */ /* 0x000fe40007f5e0ff */
[C---:B------:R-:W-:Y:S01]  /*9810*/  IADD3 R239, P1, R224.reuse, 0x20, RZ ;  /* 0x00000020e0ef7810 */ /* 0x040fe20007f3e0ff */
[--C-:B------:R-:W-:Y:S01]  /*9820*/  IMAD.X R242, RZ, RZ, R227.reuse, P0 ;  /* 0x000000fffff27224 */ /* 0x100fe200000e06e3 */
[----:B------:R-:W-:Y:S01]  /*9830*/  IADD3 R236, P0, R224, 0x40, RZ ;  /* 0x00000040e0ec7810 */ /* 0x000fe20007f1e0ff */
[----:B------:R-:W-:Y:S02]  /*9840*/  IMAD.X R240, RZ, RZ, R227, P2 ;  /* 0x000000fffff07224 */ /* 0x000fe400010e06e3 */
[--C-:B------:R-:W-:Y:S02]  /*9850*/  IMAD.X R238, RZ, RZ, R229.reuse, P1 ;  /* 0x000000ffffee7224 */ /* 0x100fe400008e06e5 */
[----:B------:R-:W-:-:S02]  /*9860*/  IMAD.X R234, RZ, RZ, R229, P0 ;  /* 0x000000ffffea7224 */ /* 0x000fc400000e06e5 */
.L_x_432:
[----:B------:R-:W-:Y:S04]  /*9870*/  DEPBAR.LE SB0, 0x0 ;  /* 0x000080000000791a */ /* 0x000fe80000000000 */
[----:B------:R-:W-:Y:S01]  /*9880*/  BAR.SYNC.DEFER_BLOCKING 0x0 ;  /* 0x0000000000007b1d */ /* 0x000fe20000010000 */
[----:B------:R-:W-:Y:S01]  /*9890*/  ISETP.GT.AND P0, PT, R219, R230, PT ;  /* 0x000000e6db00720c */ /* 0x000fe20003f04270 */
[----:B------:R-:W-:Y:S01]  /*98a0*/  IMAD.MOV.U32 R148, RZ, RZ, R151 ;  /* 0x000000ffff947224 */ /* 0x000fe200078e0097 */
[----:B------:R-:W-:Y:S01]  /*98b0*/  MOV R2, R149 ;  /* 0x0000009500027202 */ /* 0x000fe20000000f00 */
[----:B------:R-:W-:Y:S02]  /*98c0*/  IMAD.MOV.U32 R0, RZ, RZ, R3 ;  /* 0x000000ffff007224 */ /* 0x000fe400078e0003 */
        /* <DEDUP_REMOVED lines=26> */
[----:B------:R-:W-:Y:S01]  /*9a70*/  LEA R14, P2, R7, c[0x0][0x1f8], 0x1 ;  /* 0x00007e00070e7a11 */ /* 0x000fe200078408ff */
[----:B------:R-:W-:Y:S01]  /*9a80*/  IMAD.X R6, R5, 0x1, R242, P1 ;  /* 0x0000000105067824 */ /* 0x000fe200008e06f2 */
[----:B------:R-:W-:Y:S02]  /*9a90*/  IADD3 R8, P0, R241, R8, RZ ;  /* 0x00000008f1087210 */ /* 0x000fe40007f1e0ff */
[----:B------:R-:W-:Y:S02]  /*9aa0*/  LEA.HI.X R15, R7, c[0x0][0x1fc], R4, 0x1, P2 ;  /* 0x00007f00070f7a11 */ /* 0x000fe400010f0c04 */
[----:B------:R-:W-:Y:S01]  /*9ab0*/  LEA R12, P1, R9, c[0x0][0x1f8], 0x1 ;  /* 0x00007e00090c7a11 */ /* 0x000fe200078208ff */
[----:B------:R-:W-:Y:S01]  /*9ac0*/  IMAD.X R5, R5, 0x1, R240, P0 ;  /* 0x0000000105057824 */ /* 0x000fe200000e06f0 */
[----:B------:R-:W-:Y:S01]  /*9ad0*/  LEA R16, P0, R8, c[0x0][0x1f8], 0x1 ;  /* 0x00007e0008107a11 */ /* 0x000fe200078008ff */
[----:B------:R-:W-:Y:S01]  /*9ae0*/  @!PT LDS RZ, [RZ] ;  /* 0x00000000fffff984 */ /* 0x000fe20000000800 */
[----:B------:R-:W-:Y:S01]  /*9af0*/  @!PT LDS RZ, [RZ] ;  /* 0x00000000fffff984 */ /* 0x000fe20000000800 */
[----:B------:R-:W-:Y:S01]  /*9b00*/  @!PT LDS RZ, [RZ] ;  /* 0x00000000fffff984 */ /* 0x000fe20000000800 */
[----:B------:R4:W-:Y:S01]  /*9b10*/  LDGSTS.E.BYPASS.LTC128B.128 [R218+0x100], [R14.64], !P6 ;  /* 0x001000000eda7fae */ /* 0x0009e2000f101d4a */
[----:B------:R-:W-:Y:S02]  /*9b20*/  LEA.HI.X R13, R9, c[0x0][0x1fc], R6, 0x1, P1 ;  /* 0x00007f00090d7a11 */ /* 0x000fe400008f0c06 */
[----:B------:R-:W-:Y:S02]  /*9b30*/  @!P3 IADD3 R4, P2, R10, R220, RZ ;  /* 0x000000dc0a04b210 */ /* 0x000fe40007f5e0ff */
[----:B------:R-:W-:Y:S01]  /*9b40*/  LEA.HI.X R17, R8, c[0x0][0x1fc], R5, 0x1, P0 ;  /* 0x00007f0008117a11 */ /* 0x000fe200000f0c05 */
[----:B------:R4:W-:Y:S01]  /*9b50*/  LDGSTS.E.BYPASS.LTC128B.128 [R218+0xd00], [R12.64], !P5 ;  /* 0x00d000000cda7fae */ /* 0x0009e2000e901d4a */
[----:B------:R-:W-:Y:S01]  /*9b60*/  @!P3 IADD3 R5, P1, R10, R243, RZ ;  /* 0x000000f30a05b210 */ /* 0x000fe20007f3e0ff */
[C---:B------:R-:W-:Y:S01]  /*9b70*/  @!P3 IMAD.X R7, R11.reuse, 0x1, R227, P2 ;  /* 0x000000010b07b824 */ /* 0x040fe200010e06e3 */
[----:B------:R-:W-:Y:S02]  /*9b80*/  @!P3 LEA R18, P2, R4, c[0x0][0x1f8], 0x1 ;  /* 0x00007e000412ba11 */ /* 0x000fe400078408ff */
[----:B------:R4:W-:Y:S01]  /*9b90*/  LDGSTS.E.BYPASS.LTC128B.128 [R218+0x1900], [R16.64], !P4 ;  /* 0x0190000010da7fae */ /* 0x0009e2000e101d4a */
[----:B------:R-:W-:Y:S01]  /*9ba0*/  @!P3 IADD3 R10, P0, R10, R241, RZ ;  /* 0x000000f10a0ab210 */ /* 0x000fe20007f1e0ff */
[----:B------:R-:W-:Y:S01]  /*9bb0*/  @!P3 IMAD.X R6, R11, 0x1, R242, P1 ;  /* 0x000000010b06b824 */ /* 0x000fe200008e06f2 */
[----:B------:R-:W-:Y:S02]  /*9bc0*/  @!P3 LEA.HI.X R19, R4, c[0x0][0x1fc], R7, 0x1, P2 ;  /* 0x00007f000413ba11 */ /* 0x000fe400010f0c07 */
[----:B------:R-:W-:Y:S01]  /*9bd0*/  @!P3 LEA R8, P1, R5, c[0x0][0x1f8], 0x1 ;  /* 0x00007e000508ba11 */ /* 0x000fe200078208ff */
[----:B------:R-:W-:Y:S01]  /*9be0*/  @!P3 IMAD.X R11, R11, 0x1, R240, P0 ;  /* 0x000000010b0bb824 */ /* 0x000fe200000e06f0 */
[C---:B------:R-:W-:Y:S01]  /*9bf0*/  @!P3 LEA R20, P0, R10.reuse, c[0x0][0x1f8], 0x1 ;  /* 0x00007e000a14ba11 */ /* 0x040fe200078008ff */
[----:B------:R4:W-:Y:S01]  /*9c00*/  @!P3 LDGSTS.E.BYPASS.LTC128B.128 [R218+0x900], [R18.64], !P6 ;  /* 0x0090000012dabfae */ /* 0x0009e2000f101d4a */
[----:B------:R-:W-:Y:S02]  /*9c10*/  @!P3 LEA.HI.X R9, R5, c[0x0][0x1fc], R6, 0x1, P1 ;  /* 0x00007f000509ba11 */ /* 0x000fe400008f0c06 */
[----:B------:R-:W-:Y:S03]  /*9c20*/  @!P3 LEA.HI.X R21, R10, c[0x0][0x1fc], R11, 0x1, P0 ;  /* 0x00007f000a15ba11 */ /* 0x000fe600000f0c0b */
[----:B------:R4:W-:Y:S05]  /*9c30*/  @!P3 LDGSTS.E.BYPASS.LTC128B.128 [R218+0x1500], [R8.64], !P5 ;  /* 0x0150000008dabfae */ /* 0x0009ea000e901d4a */
[----:B------:R4:W-:Y:S02]  /*9c40*/  @!P3 LDGSTS.E.BYPASS.LTC128B.128 [R218+0x2100], [R20.64], !P4 ;  /* 0x0210000014dabfae */ /* 0x0009e4000e101d4a */
.L_x_430:
        /* <DEDUP_REMOVED lines=9> */
[-C--:B-1----:R-:W-:Y:S01]  /*9ce0*/  HMMA.16816.F32 R20, R156, R32.reuse, RZ ;  /* 0x000000209c14723c */ /* 0x082fe200000018ff */
[----:B------:R-:W-:Y:S07]  /*9cf0*/  LDSM.16.M88.4 R192, [R216+0x3900] ;  /* 0x00390000d8c0783b */ /* 0x000fee0000000200 */
[C---:B------:R-:W-:Y:S01]  /*9d00*/  HMMA.16816.F32 R24, R44.reuse, R32, RZ ;  /* 0x000000202c18723c */ /* 0x040fe200000018ff */
[----:B------:R-:W-:Y:S07]  /*9d10*/  LDSM.16.M88.4 R196, [R209] ;  /* 0x00000000d1c4783b */ /* 0x000fee0000000200 */
[-C--:B------:R-:W-:Y:S01]  /*9d20*/  HMMA.16816.F32 R28, R44, R34.reuse, RZ ;  /* 0x000000222c1c723c */ /* 0x080fe200000018ff */
[----:B------:R-:W-:Y:S07]  /*9d30*/  LDSM.16.M88.4 R200, [R213+0x7900] ;  /* 0x00790000d5c8783b */ /* 0x000fee0000000200 */
[C---:B------:R-:W-:Y:S08]  /*9d40*/  HMMA.16816.F32 R32, R156.reuse, R34, RZ ;  /* 0x000000229c20723c */ /* 0x040ff000000018ff */
[-C--:B------:R-:W-:Y:S08]  /*9d50*/  HMMA.16816.F32 R36, R156, R48.reuse, RZ ;  /* 0x000000309c24723c */ /* 0x080ff000000018ff */
[C---:B------:R-:W-:Y:S08]  /*9d60*/  HMMA.16816.F32 R40, R44.reuse, R48, RZ ;  /* 0x000000302c28723c */ /* 0x040ff000000018ff */
[-C--:B------:R-:W-:Y:S08]  /*9d70*/  HMMA.16816.F32 R44, R44, R50.reuse, RZ ;  /* 0x000000322c2c723c */ /* 0x080ff000000018ff */
[----:B------:R-:W-:Y:S01]  /*9d80*/  HMMA.16816.F32 R48, R156, R50, RZ ;  /* 0x000000329c30723c */ /* 0x000fe200000018ff */
[----:B------:R-:W1:Y:S07]  /*9d90*/  LDSM.16.M88.4 R156, [R216+0x3500] ;  /* 0x00350000d89c783b */ /* 0x000e6e0000000200 */
[-C--:B------:R-:W-:Y:S08]  /*9da0*/  HMMA.16816.F32 R4, R164, R168.reuse, R4 ;  /* 0x000000a8a404723c */ /* 0x080ff00000001804 */
[C---:B------:R-:W-:Y:S08]  /*9db0*/  HMMA.16816.F32 R8, R172.reuse, R168, R8 ;  /* 0x000000a8ac08723c */ /* 0x040ff00000001808 */
[-C--:B------:R-:W-:Y:S08]  /*9dc0*/  HMMA.16816.F32 R12, R172, R170.reuse, R12 ;  /* 0x000000aaac0c723c */ /* 0x080ff0000000180c */
[C---:B------:R-:W-:Y:S01]  /*9dd0*/  HMMA.16816.F32 R16, R164.reuse, R170, R16 ;  /* 0x000000aaa410723c */ /* 0x040fe20000001810 */
[----:B------:R-:W3:Y:S07]  /*9de0*/  LDSM.16.M88.4 R168, [R213+0x6900] ;  /* 0x00690000d5a8783b */ /* 0x000eee0000000200 */
        /* <DEDUP_REMOVED lines=10> */
[----:B------:R-:W4:Y:S07]  /*9e90*/  LDSM.16.M88.4 R164, [R208] ;  /* 0x00000000d0a4783b */ /* 0x000f2e0000000200 */
[-C--:B--2---:R-:W-:Y:S01]  /*9ea0*/  HMMA.16816.F32 R4, R160, R184.reuse, R4 ;  /* 0x000000b8a004723c */ /* 0x084fe20000001804 */
[----:B------:R-:W-:Y:S07]  /*9eb0*/  LDSM.16.M88.4 R180, [R216+0x4100] ;  /* 0x00410000d8b4783b */ /* 0x000fee0000000200 */
[C---:B------:R-:W-:Y:S08]  /*9ec0*/  HMMA.16816.F32 R8, R188.reuse, R184, R8 ;  /* 0x000000b8bc08723c */ /* 0x040ff00000001808 */
[-C--:B------:R-:W-:Y:S08]  /*9ed0*/  HMMA.16816.F32 R12, R188, R186.reuse, R12 ;  /* 0x000000babc0c723c */ /* 0x080ff0000000180c */
[C---:B------:R-:W-:Y:S01]  /*9ee0*/  HMMA.16816.F32 R16, R160.reuse, R186, R16 ;  /* 0x000000baa010723c */ /* 0x040fe20000001810 */
[----:B------:R-:W-:Y:S07]  /*9ef0*/  LDSM.16.M88.4 R184, [R216+0x4500] ;  /* 0x00450000d8b8783b */ /* 0x000fee0000000200 */
[-C--:B-1----:R-:W-:Y:S08]  /*9f00*/  HMMA.16816.F32 R20, R160, R156.reuse, R20 ;  /* 0x0000009ca014723c */ /* 0x082ff00000001814 */
        /* <DEDUP_REMOVED lines=9> */
[----:B------:R-:W1:Y:S07]  /*9fa0*/  LDSM.16.M88.4 R160, [R216+0x3d00] ;  /* 0x003d0000d8a0783b */ /* 0x000e6e0000000200 */
[-C--:B---3--:R-:W-:Y:S01]  /*9fb0*/  HMMA.16816.F32 R4, R168, R196.reuse, R4 ;  /* 0x000000c4a804723c */ /* 0x088fe20000001804 */
[----:B------:R-:W-:Y:S07]  /*9fc0*/  LDSM.16.M88.4 R192, [R213+0x9900] ;  /* 0x00990000d5c0783b */ /* 0x000fee0000000200 */
[C---:B------:R-:W-:Y:S08]  /*9fd0*/  HMMA.16816.F32 R8, R200.reuse, R196, R8 ;  /* 0x000000c4c808723c */ /* 0x040ff00000001808 */
[-C--:B------:R-:W-:Y:S08]  /*9fe0*/  HMMA.16816.F32 R12, R200, R198.reuse, R12 ;  /* 0x000000c6c80c723c */ /* 0x080ff0000000180c */
[C---:B------:R-:W-:Y:S01]  /*9ff0*/  HMMA.16816.F32 R16, R168.reuse, R198, R16 ;  /* 0x000000c6a810723c */ /* 0x040fe20000001810 */
[----:B------:R-:W-:Y:S07]  /*a000*/  LDSM.16.M88.4 R196, [R205] ;  /* 0x00000000cdc4783b */ /* 0x000fee0000000200 */
[-C--:B----4-:R-:W-:Y:S08]  /*a010*/  HMMA.16816.F32 R20, R168, R164.reuse, R20 ;  /* 0x000000a4a814723c */ /* 0x090ff00000001814 */
[C---:B------:R-:W-:Y:S08]  /*a020*/  HMMA.16816.F32 R24, R200.reuse, R164, R24 ;  /* 0x000000a4c818723c */ /* 0x040ff00000001818 */
[-C--:B------:R-:W-:Y:S08]  /*a030*/  HMMA.16816.F32 R28, R200, R166.reuse, R28 ;  /* 0x000000a6c81c723c */ /* 0x080ff0000000181c */
[C---:B------:R-:W-:Y:S01]  /*a040*/  HMMA.16816.F32 R32, R168.reuse, R166, R32 ;  /* 0x000000a6a820723c */ /* 0x040fe20000001820 */
[----:B------:R-:W2:Y:S07]  /*a050*/  LDSM.16.M88.4 R164, [R213+0x8900] ;  /* 0x00890000d5a4783b */ /* 0x000eae0000000200 */
[-C--:B------:R-:W-:Y:S08]  /*a060*/  HMMA.16816.F32 R36, R168, R172.reuse, R36 ;  /* 0x000000aca824723c */ /* 0x080ff00000001824 */
[C---:B------:R-:W-:Y:S08]  /*a070*/  HMMA.16816.F32 R40, R200.reuse, R172, R40 ;  /* 0x000000acc828723c */ /* 0x040ff00000001828 */
[-C--:B------:R-:W-:Y:S08]  /*a080*/  HMMA.16816.F32 R44, R200, R174.reuse, R44 ;  /* 0x000000aec82c723c */ /* 0x080ff0000000182c */
[----:B------:R-:W-:Y:S01]  /*a090*/  HMMA.16816.F32 R48, R168, R174, R48 ;  /* 0x000000aea830723c */ /* 0x000fe20000001830 */
[----:B------:R-:W3:Y:S01]  /*a0a0*/  LDSM.16.M88.4 R168, [R204] ;  /* 0x00000000cca8783b */ /* 0x000ee20000000200 */
[----:B------:R-:W-:Y:S06]  /*a0b0*/  DEPBAR.LE SB0, 0x0 ;  /* 0x000080000000791a */ /* 0x000fec0000000000 */
[-C--:B-1----:R-:W-:Y:S01]  /*a0c0*/  HMMA.16816.F32 R4, R156, R160.reuse, R4 ;  /* 0x000000a09c04723c */ /* 0x082fe20000001804 */
[----:B------:R-:W-:Y:S07]  /*a0d0*/  BAR.SYNC.DEFER_BLOCKING 0x0 ;  /* 0x0000000000007b1d */ /* 0x000fee0000010000 */
        /* <DEDUP_REMOVED lines=10> */
[----:B------:R-:W-:Y:S08]  /*a180*/  HMMA.16816.F32 R48, R156, R186, R48 ;  /* 0x000000ba9c30723c */ /* 0x000ff00000001830 */
[-C--:B--2---:R-:W-:Y:S08]  /*a190*/  HMMA.16816.F32 R4, R164, R188.reuse, R4 ;  /* 0x000000bca404723c */ /* 0x084ff00000001804 */
[C---:B------:R-:W-:Y:S08]  /*a1a0*/  HMMA.16816.F32 R8, R192.reuse, R188, R8 ;  /* 0x000000bcc008723c */ /* 0x040ff00000001808 */
        /* <DEDUP_REMOVED lines=9> */
[----:B------:R-:W-:Y:S01]  /*a240*/  HMMA.16816.F32 R48, R164, R170, R48 ;  /* 0x000000aaa430723c */ /* 0x000fe20000001830 */
[----:B------:R-:W-:-:S07]  /*a250*/  @!P0 BRA `(.L_x_431) ;  /* 0x000003a000008947 */ /* 0x000fce0003800000 */
[----:B------:R-:W-:Y:S01]  /*a260*/  IMAD.U32 R164, RZ, RZ, UR7 ;  /* 0x00000007ffa47e24 */ /* 0x000fe2000f8e00ff */
[----:B------:R-:W-:Y:S01]  /*a270*/  IADD3 R154, -R232, 0x30, RZ ;  /* 0x00000030e89a7810 */ /* 0x000fe20007ffe1ff */
[----:B------:R-:W-:Y:S03]  /*a280*/  IMAD.U32 R165, RZ, RZ, UR6 ;  /* 0x00000006ffa57e24 */ /* 0x000fe6000f8e00ff */
[----:B------:R-:W-:Y:S11]  /*a290*/  ISETP.GE.AND P1, PT, R154, 0x1, PT ;  /* 0x000000019a00780c */ /* 0x000ff60003f26270 */
[----:B------:R-:W-:Y:S02]  /*a2a0*/  @!UPT UIADD3 URZ, URZ, URZ, URZ ;  /* 0x0000003f3f3ff290 */ /* 0x000fe4000fffe03f */
[----:B------:R-:W-:Y:S01]  /*a2b0*/  @P1 IMAD.MOV.U32 R156, RZ, RZ, R224 ;  /* 0x000000ffff9c1224 */ /* 0x000fe200078e00e0 */
[----:B------:R-:W-:Y:S01]  /*a2c0*/  @P1 IADD3 R153, R230, -0x1, RZ ;  /* 0xffffffffe6991810 */ /* 0x000fe20007ffe0ff */
[----:B------:R-:W-:Y:S03]  /*a2d0*/  @P1 IMAD.MOV.U32 R157, RZ, RZ, R229 ;  /* 0x000000ffff9d1224 */ /* 0x000fe600078e00e5 */
[----:B------:R-:W-:Y:S01]  /*a2e0*/  @P1 SHF.R.S32.HI R150, RZ, 0x1f, R153 ;  /* 0x0000001fff961819 */ /* 0x000fe20000011499 */
[C---:B------:R-:W-:Y:S04]  /*a2f0*/  @P1 IMAD.WIDE.U32 R158, R153.reuse, c[0x0][0x1e0], RZ ;  /* 0x00007800999e1a25 */ /* 0x040fe800078e00ff */
[----:B------:R-:W-:Y:S02]  /*a300*/  @P1 IMAD R150, R150, c[0x0][0x1e0], RZ ;  /* 0x0000780096961a24 */ /* 0x000fe400078e02ff */
[----:B------:R-:W-:Y:S04]  /*a310*/  @P1 IMAD.WIDE.U32 R156, R158, 0x30, R156 ;  /* 0x000000309e9c1825 */ /* 0x000fe800078e009c */
[----:B------:R-:W-:Y:S02]  /*a320*/  @P1 IMAD R150, R153, c[0x0][0x1e4], R150 ;  /* 0x0000790099961a24 */ /* 0x000fe400078e0296 */
[----:B------:R-:W-:Y:S02]  /*a330*/  @P1 IMAD.SHL.U32 R153, R156, 0x2, RZ ;  /* 0x000000029c991824 */ /* 0x000fe400078e00ff */
[----:B------:R-:W-:Y:S03]  /*a340*/  @P1 IMAD.IADD R150, R159, 0x1, R150 ;  /* 0x000000019f961824 */ /* 0x000fe600078e0296 */
[----:B------:R-:W-:Y:S01]  /*a350*/  @P1 IADD3 R160, P2, R153, 0x40, RZ ;  /* 0x0000004099a01810 */ /* 0x000fe20007f5e0ff */
[----:B------:R-:W-:Y:S03]  /*a360*/  @P1 IMAD R150, R150, 0x30, RZ ;  /* 0x0000003096961824 */ /* 0x000fe600078e02ff */
[----:B------:R-:W-:Y:S01]  /*a370*/  @P1 IADD3 R160, P0, R160, c[0x0][0x1c8], RZ ;  /* 0x00007200a0a01a10 */ /* 0x000fe20007f1e0ff */
[----:B------:R-:W-:Y:S05]  /*a380*/  @P1 IMAD.IADD R150, R157, 0x1, R150 ;  /* 0x000000019d961824 */ /* 0x000fea00078e0296 */
[----:B------:R-:W-:Y:S04]  /*a390*/  @P1 SHF.L.U64.HI R150, R156, 0x1, R150 ;  /* 0x000000019c961819 */ /* 0x000fe80000010296 */
[--C-:B------:R-:W-:Y:S02]  /*a3a0*/  @P1 IADD3.X R161, RZ, c[0x0][0x1cc], R150.reuse, P0, P2 ;  /* 0x00007300ffa11a10 */ /* 0x100fe400007e4496 */
[----:B------:R-:W-:Y:S04]  /*a3b0*/  @P1 IADD3 R158, P2, R153, 0x80, RZ ;  /* 0x00000080999e1810 */ /* 0x000fe80007f5e0ff */
[----:B------:R-:W-:Y:S04]  /*a3c0*/  @P1 IADD3 R158, P0, R158, c[0x0][0x1c8], RZ ;  /* 0x000072009e9e1a10 */ /* 0x000fe80007f1e0ff */
[----:B------:R-:W-:Y:S02]  /*a3d0*/  @P1 IADD3.X R159, RZ, c[0x0][0x1cc], R150, P0, P2 ;  /* 0x00007300ff9f1a10 */ /* 0x000fe400007e4496 */
[----:B------:R-:W-:Y:S11]  /*a3e0*/  ISETP.GE.AND P0, PT, R154, 0x21, PT ;  /* 0x000000219a00780c */ /* 0x000ff60003f06270 */
[----:B------:R-:W-:Y:S02]  /*a3f0*/  @!UPT UIADD3 URZ, URZ, URZ, URZ ;  /* 0x0000003f3f3ff290 */ /* 0x000fe4000fffe03f */
[----:B------:R-:W-:Y:S04]  /*a400*/  @P0 IADD3 R154, R230, -0x1, RZ ;  /* 0xffffffffe69a0810 */ /* 0x000fe80007ffe0ff */
[----:B------:R-:W-:Y:S01]  /*a410*/  @P0 SHF.R.S32.HI R155, RZ, 0x1f, R154 ;  /* 0x0000001fff9b0819 */ /* 0x000fe2000001149a */
[----:B------:R-:W-:Y:S04]  /*a420*/  @P0 IMAD.WIDE.U32 R156, R154, c[0x0][0x1e0], RZ ;  /* 0x000078009a9c0a25 */ /* 0x000fe800078e00ff */
[----:B------:R-:W-:Y:S02]  /*a430*/  @P0 IMAD R155, R155, c[0x0][0x1e0], RZ ;  /* 0x000078009b9b0a24 */ /* 0x000fe400078e02ff */
[----:B------:R-:W-:Y:S04]  /*a440*/  @P0 IMAD.WIDE.U32 R164, R156, 0x30, R164 ;  /* 0x000000309ca40825 */ /* 0x000fe800078e00a4 */
[----:B------:R-:W-:Y:S04]  /*a450*/  @P0 IMAD R155, R154, c[0x0][0x1e4], R155 ;  /* 0x000079009a9b0a24 */ /* 0x000fe800078e029b */
[----:B------:R-:W-:Y:S01]  /*a460*/  @P0 IMAD.IADD R155, R157, 0x1, R155 ;  /* 0x000000019d9b0824 */ /* 0x000fe200078e029b */
[-C--:B------:R-:W-:Y:S03]  /*a470*/  @P0 IADD3 R157, P2, R224, R164.reuse, RZ ;  /* 0x000000a4e09d0210 */ /* 0x080fe60007f5e0ff */
[----:B------:R-:W-:Y:S04]  /*a480*/  @P0 IMAD R155, R155, 0x30, RZ ;  /* 0x000000309b9b0824 */ /* 0x000fe800078e02ff */
[----:B------:R-:W-:Y:S04]  /*a490*/  @P0 IMAD.IADD R155, R155, 0x1, R165 ;  /* 0x000000019b9b0824 */ /* 0x000fe800078e02a5 */
[----:B------:R-:W-:Y:S01]  /*a4a0*/  @P0 IMAD.X R154, R155, 0x1, R229, P2 ;  /* 0x000000019b9a0824 */ /* 0x000fe200010e06e5 */
[C---:B------:R-:W-:Y:S04]  /*a4b0*/  @P0 LEA R162, P2, R157.reuse, c[0x0][0x1c8], 0x1 ;  /* 0x000072009da20a11 */ /* 0x040fe800078408ff */
[----:B------:R-:W-:Y:S02]  /*a4c0*/  @P0 LEA.HI.X R163, R157, c[0x0][0x1cc], R154, 0x1, P2 ;  /* 0x000073009da30a11 */ /* 0x000fe400010f0c9a */
[-C--:B------:R-:W-:Y:S05]  /*a4d0*/  @P0 IADD3 R157, P2, R239, R164.reuse, RZ ;  /* 0x000000a4ef9d0210 */ /* 0x080fea0007f5e0ff */
[----:B------:R-:W-:Y:S01]  /*a4e0*/  @P0 IMAD.X R154, R155, 0x1, R238, P2 ;  /* 0x000000019b9a0824 */ /* 0x000fe200010e06ee */
[C---:B------:R-:W-:Y:S04]  /*a4f0*/  @P0 LEA R156, P2, R157.reuse, c[0x0][0x1c8], 0x1 ;  /* 0x000072009d9c0a11 */ /* 0x040fe800078408ff */
[----:B------:R-:W-:Y:S02]  /*a500*/  @P0 LEA.HI.X R157, R157, c[0x0][0x1cc], R154, 0x1, P2 ;  /* 0x000073009d9d0a11 */ /* 0x000fe400010f0c9a */
[----:B------:R-:W-:Y:S05]  /*a510*/  @P0 IADD3 R154, P2, R236, R164, RZ ;  /* 0x000000a4ec9a0210 */ /* 0x000fea0007f5e0ff */
[----:B------:R-:W-:Y:S01]  /*a520*/  @P0 IMAD.X R155, R155, 0x1, R234, P2 ;  /* 0x000000019b9b0824 */ /* 0x000fe200010e06ea */
[----:B------:R-:W-:Y:S04]  /*a530*/  @P1 IADD3 R164, P2, R153, c[0x0][0x1c8], RZ ;  /* 0x0000720099a41a10 */ /* 0x000fe80007f5e0ff */
[----:B------:R-:W-:Y:S02]  /*a540*/  @P1 IADD3.X R165, R150, c[0x0][0x1cc], RZ, P2, !PT ;  /* 0x0000730096a51a10 */ /* 0x000fe400017fe4ff */
[C---:B------:R-:W-:Y:S03]  /*a550*/  @P0 LEA R166, P2, R154.reuse, c[0x0][0x1c8], 0x1 ;  /* 0x000072009aa60a11 */ /* 0x040fe600078408ff */
[----:B------:R-:W-:Y:S01]  /*a560*/  @!PT LDS RZ, [RZ] ;  /* 0x00000000fffff984 */ /* 0x000fe20000000800 */
[----:B------:R-:W-:Y:S01]  /*a570*/  @!PT LDS RZ, [RZ] ;  /* 0x00000000fffff984 */ /* 0x000fe20000000800 */
[----:B------:R-:W-:Y:S01]  /*a580*/  @!PT LDS RZ, [RZ] ;  /* 0x00000000fffff984 */ /* 0x000fe20000000800 */
[----:B------:R1:W-:Y:S01]  /*a590*/  @P1 LDGSTS.E.BYPASS.LTC128B.128 [R218+0x2500], [R164.64], !P6 ;  /* 0x02500000a4da1fae */ /* 0x0003e2000f101d4a */
[----:B------:R-:W-:Y:S06]  /*a5a0*/  @P0 LEA.HI.X R167, R154, c[0x0][0x1cc], R155, 0x1, P2 ;  /* 0x000073009aa70a11 */ /* 0x000fec00010f0c9b */
[----:B------:R1:W-:Y:S07]  /*a5b0*/  @P1 LDGSTS.E.BYPASS.LTC128B.128 [R218+0x3100], [R160.64], !P5 ;  /* 0x03100000a0da1fae */ /* 0x0003ee000e901d4a */
[----:B------:R1:W-:Y:S07]  /*a5c0*/  @P1 LDGSTS.E.BYPASS.LTC128B.128 [R218+0x3d00], [R158.64], !P4 ;  /* 0x03d000009eda1fae */ /* 0x0003ee000e101d4a */
[----:B------:R1:W-:Y:S07]  /*a5d0*/  @P0 LDGSTS.E.BYPASS.LTC128B.128 [R218+0x2d00], [R162.64], !P6 ;  /* 0x02d00000a2da0fae */ /* 0x0003ee000f101d4a */
[----:B------:R1:W-:Y:S07]  /*a5e0*/  @P0 LDGSTS.E.BYPASS.LTC128B.128 [R218+0x3900], [R156.64], !P5 ;  /* 0x039000009cda0fae */ /* 0x0003ee000e901d4a */
[----:B------:R1:W-:Y:S02]  /*a5f0*/  @P0 LDGSTS.E.BYPASS.LTC128B.128 [R218+0x4500], [R166.64], !P4 ;  /* 0x04500000a6da0fae */ /* 0x0003e4000e101d4a */
.L_x_431:
[----:B------:R-:W-:Y:S01]  /*a600*/  FMNMX.FTZ R150, R4, R151, !PT ;  /* 0x0000009704967209 */ /* 0x000fe20007810000 */
[----:B------:R-:W0:Y:S01]  /*a610*/  LDGDEPBAR ;  /* 0x00000000000079af */ /* 0x000e220000000000 */
[----:B------:R-:W-:Y:S02]  /*a620*/  FMNMX.FTZ R154, R6, R149, !PT ;  /* 0x00000095069a7209 */ /* 0x000fe40007810000 */
[----:B------:R-:W-:Y:S02]  /*a630*/  FMNMX.FTZ R153, R5, R150, !PT ;  /* 0x0000009605997209 */ /* 0x000fe40007810000 */
[----:B-1----:R-:W-:Y:S02]  /*a640*/  FMNMX.FTZ R156, R8, R3, !PT ;  /* 0x00000003089c7209 */ /* 0x002fe40007810000 */
        /* <DEDUP_REMOVED lines=35> */
[C---:B------:R-:W-:Y:S02]  /*a880*/  ISETP.GT.AND P0, PT, R230.reuse, UR4, PT ;  /* 0x00000004e6007c0c */ /* 0x040fe4000bf04270 */
[----:B------:R-:W-:Y:S03]  /*a890*/  IADD3 R230, R230, -0x1, RZ ;  /* 0xffffffffe6e67810 */ /* 0x000fe60007ffe0ff */
[----:B------:R-:W1:Y:S02]  /*a8a0*/  SHFL.BFLY PT, R156, R3, 0x2, 0x1f ;  /* 0x0c401f00039c7f89 */ /* 0x000e6400000e0000 */
[----:B-1----:R-:W-:Y:S02]  /*a8b0*/  FMNMX.FTZ R156, R3, R156, !PT ;  /* 0x0000009c039c7209 */ /* 0x002fe40007810000 */
[----:B------:R-:W-:Y:S02]  /*a8c0*/  FMNMX.FTZ R155, R153, R150, !PT ;  /* 0x00000096999b7209 */ /* 0x000fe40007810000 */
[----:B------:R-:W-:Y:S02]  /*a8d0*/  FMNMX.FTZ R153, R11, R158, !PT ;  /* 0x0000009e0b997209 */ /* 0x000fe40007810000 */
[----:B------:R-:W-:Y:S01]  /*a8e0*/  FMNMX.FTZ R150, R160, R149, !PT ;  /* 0x00000095a0967209 */ /* 0x000fe20007810000 */
[----:B------:R-:W1:Y:S01]  /*a8f0*/  SHFL.BFLY PT, R154, R155, 0x1, 0x1f ;  /* 0x0c201f009b9a7f89 */ /* 0x000e6200000e0000 */
[----:B------:R-:W-:Y:S04]  /*a900*/  FMNMX.FTZ R158, R14, R153, !PT ;  /* 0x000000990e9e7209 */ /* 0x000fe80007810000 */
[----:B------:R-:W-:Y:S03]  /*a910*/  FMNMX.FTZ R153, R15, R158, !PT ;  /* 0x0000009e0f997209 */ /* 0x000fe60007810000 */
[----:B------:R-:W2:Y:S01]  /*a920*/  SHFL.BFLY PT, R149, R150, 0x1, 0x1f ;  /* 0x0c201f0096957f89 */ /* 0x000ea200000e0000 */
[----:B------:R-:W-:Y:S04]  /*a930*/  FMNMX.FTZ R158, R26, R153, !PT ;  /* 0x000000991a9e7209 */ /* 0x000fe80007810000 */
[----:B------:R-:W-:Y:S03]  /*a940*/  FMNMX.FTZ R3, R27, R158, !PT ;  /* 0x0000009e1b037209 */ /* 0x000fe60007810000 */
[----:B------:R-:W3:Y:S01]  /*a950*/  SHFL.BFLY PT, R153, R156, 0x1, 0x1f ;  /* 0x0c201f009c997f89 */ /* 0x000ee200000e0000 */
[----:B-1----:R-:W-:Y:S02]  /*a960*/  FMNMX.FTZ R151, R155, R154, !PT ;  /* 0x0000009a9b977209 */ /* 0x002fe40007810000 */
[----:B------:R-:W-:Y:S03]  /*a970*/  FMNMX.FTZ R154, R30, R3, !PT ;  /* 0x000000031e9a7209 */ /* 0x000fe60007810000 */
[----:B------:R-:W-:Y:S01]  /*a980*/  FADD.FTZ R3, -R151, R148 ;  /* 0x0000009497037221 */ /* 0x000fe20000010100 */
[----:B------:R-:W-:Y:S01]  /*a990*/  FMNMX.FTZ R155, R31, R154, !PT ;  /* 0x0000009a1f9b7209 */ /* 0x000fe20007810000 */
[----:B------:R-:W-:Y:S01]  /*a9a0*/  FMUL.FTZ R178, R151, c[0x0][0x2d0] ;  /* 0x0000b40097b27a20 */ /* 0x000fe20000410000 */
[----:B--2---:R-:W-:Y:S01]  /*a9b0*/  FMNMX.FTZ R149, R150, R149, !PT ;  /* 0x0000009596957209 */ /* 0x004fe20007810000 */
[----:B------:R-:W-:Y:S01]  /*a9c0*/  FMUL.FTZ R150, R3, c[0x0][0x2d0] ;  /* 0x0000b40003967a20 */ /* 0x000fe20000410000 */
[----:B------:R-:W-:Y:S01]  /*a9d0*/  FMNMX.FTZ R154, R42, R155, !PT ;  /* 0x0000009b2a9a7209 */ /* 0x000fe20007810000 */
[----:B------:R-:W-:Y:S02]  /*a9e0*/  FFMA.FTZ R161, R5, c[0x0][0x2d0], -R178 ;  /* 0x0000b40005a17a23 */ /* 0x000fe400000108b2 */
[----:B------:R-:W-:Y:S01]  /*a9f0*/  FADD.FTZ R155, -R149, R2 ;  /* 0x00000002959b7221 */ /* 0x000fe20000010100 */
[----:B------:R-:W-:Y:S01]  /*aa00*/  FMNMX.FTZ R3, R43, R154, !PT ;  /* 0x0000009a2b037209 */ /* 0x000fe20007810000 */
[----:B------:R-:W-:Y:S01]  /*aa10*/  FMUL.FTZ R176, R149, c[0x0][0x2d0] ;  /* 0x0000b40095b07a20 */ /* 0x000fe20000410000 */
[----:B------:R-:W1:Y:S01]  /*aa20*/  MUFU.EX2 R150, R150 ;  /* 0x0000009600967308 */ /* 0x000e620000000800 */
[----:B------:R-:W-:Y:S01]  /*aa30*/  FMUL.FTZ R148, R155, c[0x0][0x2d0] ;  /* 0x0000b4009b947a20 */ /* 0x000fe20000410000 */
[----:B------:R-:W-:Y:S01]  /*aa40*/  FMNMX.FTZ R154, R46, R3, !PT ;  /* 0x000000032e9a7209 */ /* 0x000fe20007810000 */
[----:B------:R-:W-:Y:S01]  /*aa50*/  FFMA.FTZ R162, R6, c[0x0][0x2d0], -R176 ;  /* 0x0000b40006a27a23 */ /* 0x000fe200000108b0 */
[----:B---3--:R-:W-:Y:S01]  /*aa60*/  FMNMX.FTZ R3, R156, R153, !PT ;  /* 0x000000999c037209 */ /* 0x008fe20007810000 */
[----:B------:R-:W-:Y:S01]  /*aa70*/  FFMA.FTZ R160, R4, c[0x0][0x2d0], -R178 ;  /* 0x0000b40004a07a23 */ /* 0x000fe200000108b2 */
[----:B------:R-:W-:Y:S01]  /*aa80*/  FMNMX.FTZ R153, R47, R154, !PT ;  /* 0x0000009a2f997209 */ /* 0x000fe20007810000 */
[----:B------:R-:W-:Y:S01]  /*aa90*/  FFMA.FTZ R7, R7, c[0x0][0x2d0], -R176 ;  /* 0x0000b40007077a23 */ /* 0x000fe200000108b0 */
[----:B------:R-:W-:Y:S01]  /*aaa0*/  LDSM.16.MT88.4 R156, [R212+0x100] ;  /* 0x00010000d49c783b */ /* 0x000fe20000004200 */
[C---:B------:R-:W-:Y:S01]  /*aab0*/  FADD.FTZ R154, -R3.reuse, R0 ;  /* 0x00000000039a7221 */ /* 0x040fe20000010100 */
[----:B------:R-:W2:Y:S01]  /*aac0*/  MUFU.EX2 R148, R148 ;  /* 0x0000009400947308 */ /* 0x000ea20000000800 */
[----:B------:R-:W-:Y:S02]  /*aad0*/  FMUL.FTZ R175, R3, c[0x0][0x2d0] ;  /* 0x0000b40003af7a20 */ /* 0x000fe40000410000 */
[----:B------:R-:W-:Y:S02]  /*aae0*/  FMUL.FTZ R2, R154, c[0x0][0x2d0] ;  /* 0x0000b4009a027a20 */ /* 0x000fe40000410000 */
[--C-:B------:R-:W-:Y:S01]  /*aaf0*/  FFMA.FTZ R163, R16, c[0x0][0x2d0], -R178.reuse ;  /* 0x0000b40010a37a23 */ /* 0x100fe200000108b2 */
[----:B------:R-:W3:Y:S01]  /*ab00*/  SHFL.BFLY PT, R0, R153, 0x2, 0x1f ;  /* 0x0c401f0099007f89 */ /* 0x000ee200000e0000 */
[----:B------:R-:W-:Y:S02]  /*ab10*/  FFMA.FTZ R164, R17, c[0x0][0x2d0], -R178 ;  /* 0x0000b40011a47a23 */ /* 0x000fe400000108b2 */
[--C-:B------:R-:W-:Y:S01]  /*ab20*/  FFMA.FTZ R165, R18, c[0x0][0x2d0], -R176.reuse ;  /* 0x0000b40012a57a23 */ /* 0x100fe200000108b0 */
[----:B------:R-:W-:Y:S01]  /*ab30*/  MUFU.EX2 R160, R160 ;  /* 0x000000a000a07308 */ /* 0x000fe20000000800 */
[----:B------:R-:W-:Y:S02]  /*ab40*/  FFMA.FTZ R166, R19, c[0x0][0x2d0], -R176 ;  /* 0x0000b40013a67a23 */ /* 0x000fe400000108b0 */
[--C-:B------:R-:W-:Y:S02]  /*ab50*/  FFMA.FTZ R8, R8, c[0x0][0x2d0], -R175.reuse ;  /* 0x0000b40008087a23 */ /* 0x100fe400000108af */
[--C-:B------:R-:W-:Y:S02]  /*ab60*/  FFMA.FTZ R167, R9, c[0x0][0x2d0], -R175.reuse ;  /* 0x0000b40009a77a23 */ /* 0x100fe400000108af */
[--C-:B------:R-:W-:Y:S02]  /*ab70*/  FFMA.FTZ R168, R12, c[0x0][0x2d0], -R175.reuse ;  /* 0x0000b4000ca87a23 */ /* 0x100fe400000108af */
[--C-:B------:R-:W-:Y:S01]  /*ab80*/  FFMA.FTZ R169, R13, c[0x0][0x2d0], -R175.reuse ;  /* 0x0000b4000da97a23 */ /* 0x100fe200000108af */
[----:B------:R-:W-:Y:S01]  /*ab90*/  MUFU.EX2 R161, R161 ;  /* 0x000000a100a17308 */ /* 0x000fe20000000800 */
[C---:B-1----:R-:W-:Y:S02]  /*aba0*/  FMUL.FTZ R9, R150.reuse, R145 ;  /* 0x0000009196097220 */ /* 0x042fe40000410000 */
[C---:B------:R-:W-:Y:S02]  /*abb0*/  FMUL.FTZ R100, R150.reuse, R100 ;  /* 0x0000006496647220 */ /* 0x040fe40000410000 */
[----:B------:R-:W-:Y:S02]  /*abc0*/  FMUL.FTZ R101, R150, R101 ;  /* 0x0000006596657220 */ /* 0x000fe40000410000 */
[C---:B--2---:R-:W-:Y:S02]  /*abd0*/  FMUL.FTZ R102, R148.reuse, R102 ;  /* 0x0000006694667220 */ /* 0x044fe40000410000 */
[----:B------:R-:W-:Y:S01]  /*abe0*/  FMUL.FTZ R103, R148, R103 ;  /* 0x0000006794677220 */ /* 0x000fe20000410000 */
[----:B---3--:R-:W-:Y:S01]  /*abf0*/  FMNMX.FTZ R0, R153, R0, !PT ;  /* 0x0000000099007209 */ /* 0x008fe20007810000 */
[----:B------:R-:W-:Y:S01]  /*ac00*/  MUFU.EX2 R162, R162 ;  /* 0x000000a200a27308 */ /* 0x000fe20000000800 */
[--C-:B------:R-:W-:Y:S02]  /*ac10*/  FFMA.FTZ R177, R32, c[0x0][0x2d0], -R178.reuse ;  /* 0x0000b40020b17a23 */ /* 0x100fe400000108b2 */
[----:B------:R-:W-:Y:S01]  /*ac20*/  FFMA.FTZ R180, R33, c[0x0][0x2d0], -R178 ;  /* 0x0000b40021b47a23 */ /* 0x000fe200000108b2 */
[----:B------:R-:W1:Y:S01]  /*ac30*/  SHFL.BFLY PT, R5, R0, 0x1, 0x1f ;  /* 0x0c201f0000057f89 */ /* 0x000e6200000e0000 */
[--C-:B------:R-:W-:Y:S02]  /*ac40*/  FFMA.FTZ R179, R34, c[0x0][0x2d0], -R176.reuse ;  /* 0x0000b40022b37a23 */ /* 0x100fe400000108b0 */
[----:B------:R-:W-:Y:S02]  /*ac50*/  FFMA.FTZ R182, R35, c[0x0][0x2d0], -R176 ;  /* 0x0000b40023b67a23 */ /* 0x000fe400000108b0 */
[--C-:B------:R-:W-:Y:S01]  /*ac60*/  FFMA.FTZ R189, R36, c[0x0][0x2d0], -R178.reuse ;  /* 0x0000b40024bd7a23 */ /* 0x100fe200000108b2 */
[----:B------:R-:W2:Y:S01]  /*ac70*/  MUFU.EX2 R7, R7 ;  /* 0x0000000700077308 */ /* 0x000ea20000000800 */
[----:B------:R-:W-:Y:S01]  /*ac80*/  FFMA.FTZ R192, R37, c[0x0][0x2d0], -R178 ;  /* 0x0000b40025c07a23 */ /* 0x000fe200000108b2 */
[----:B------:R-:W-:Y:S01]  /*ac90*/  LDSM.16.MT88.4 R32, [R212+0x1900] ;  /* 0x00190000d420783b */ /* 0x000fe20000004200 */
[--C-:B------:R-:W-:Y:S02]  /*aca0*/  FFMA.FTZ R191, R38, c[0x0][0x2d0], -R176.reuse ;  /* 0x0000b40026bf7a23 */ /* 0x100fe400000108b0 */
[----:B------:R-:W-:Y:S02]  /*acb0*/  FFMA.FTZ R194, R39, c[0x0][0x2d0], -R176 ;  /* 0x0000b40027c27a23 */ /* 0x000fe400000108b0 */
[--C-:B------:R-:W-:Y:S02]  /*acc0*/  FFMA.FTZ R196, R40, c[0x0][0x2d0], -R175.reuse ;  /* 0x0000b40028c47a23 */ /* 0x100fe400000108af */
[--C-:B------:R-:W-:Y:S01]  /*acd0*/  FFMA.FTZ R197, R41, c[0x0][0x2d0], -R175.reuse ;  /* 0x0000b40029c57a23 */ /* 0x100fe200000108af */
[----:B------:R-:W-:Y:S01]  /*ace0*/  MUFU.EX2 R163, R163 ;  /* 0x000000a300a37308 */ /* 0x000fe20000000800 */
[----:B------:R-:W-:Y:S01]  /*acf0*/  LDSM.16.MT88.4 R36, [R214+0x1d00] ;  /* 0x001d0000d624783b */ /* 0x000fe20000004200 */
[----:B------:R-:W-:Y:S02]  /*ad00*/  FFMA.FTZ R193, R48, c[0x0][0x2d0], -R178 ;  /* 0x0000b40030c17a23 */ /* 0x000fe400000108b2 */
[----:B------:R-:W-:Y:S02]  /*ad10*/  FFMA.FTZ R195, R50, c[0x0][0x2d0], -R176 ;  /* 0x0000b40032c37a23 */ /* 0x000fe400000108b0 */
[--C-:B------:R-:W-:Y:S01]  /*ad20*/  FFMA.FTZ R200, R44, c[0x0][0x2d0], -R175.reuse ;  /* 0x0000b4002cc87a23 */ /* 0x100fe200000108af */
[----:B-1----:R-:W-:Y:S01]  /*ad30*/  FMNMX.FTZ R5, R0, R5, !PT ;  /* 0x0000000500057209 */ /* 0x002fe20007810000 */
[C---:B------:R-:W-:Y:S02]  /*ad40*/  FMUL.FTZ R120, R150.reuse, R120 ;  /* 0x0000007896787220 */ /* 0x040fe40000410000 */
[----:B------:R-:W1:Y:S01]  /*ad50*/  MUFU.EX2 R164, R164 ;  /* 0x000000a400a47308 */ /* 0x000e620000000800 */
[----:B------:R-:W-:Y:S02]  /*ad60*/  FMUL.FTZ R121, R150, R121 ;  /* 0x0000007996797220 */ /* 0x000fe40000410000 */
[----:B------:R-:W-:Y:S01]  /*ad70*/  FADD.FTZ R6, -R5, R152 ;  /* 0x0000009805067221 */ /* 0x000fe20000010100 */
[----:B--2---:R-:W-:Y:S01]  /*ad80*/  F2FP.PACK_AB R145, R7, R162 ;  /* 0x000000a20791723e */ /* 0x004fe200000000ff */
[----:B------:R-:W2:Y:S01]  /*ad90*/  LDSM.16.MT88.4 R152, [R214+0x100] ;  /* 0x00010000d698783b */ /* 0x000ea20000004200 */
[----:B------:R-:W-:Y:S02]  /*ada0*/  FMUL.FTZ R174, R5, c[0x0][0x2d0] ;  /* 0x0000b40005ae7a20 */ /* 0x000fe40000410000 */
[----:B------:R-:W-:Y:S02]  /*adb0*/  FMUL.FTZ R0, R6, c[0x0][0x2d0] ;  /* 0x0000b40006007a20 */ /* 0x000fe40000410000 */
[----:B------:R-:W-:Y:S01]  /*adc0*/  MUFU.EX2 R165, R165 ;  /* 0x000000a500a57308 */ /* 0x000fe20000000800 */
[--C-:B------:R-:W-:Y:S02]  /*add0*/  FFMA.FTZ R170, R10, c[0x0][0x2d0], -R174.reuse ;  /* 0x0000b4000aaa7a23 */ /* 0x100fe400000108ae */
[--C-:B------:R-:W-:Y:S02]  /*ade0*/  FFMA.FTZ R171, R11, c[0x0][0x2d0], -R174.reuse ;  /* 0x0000b4000bab7a23 */ /* 0x100fe400000108ae */
[--C-:B------:R-:W-:Y:S02]  /*adf0*/  FFMA.FTZ R172, R14, c[0x0][0x2d0], -R174.reuse ;  /* 0x0000b4000eac7a23 */ /* 0x100fe400000108ae */
[--C-:B------:R-:W-:Y:S02]  /*ae00*/  FFMA.FTZ R173, R15, c[0x0][0x2d0], -R174.reuse ;  /* 0x0000b4000fad7a23 */ /* 0x100fe400000108ae */
[C---:B------:R-:W-:Y:S01]  /*ae10*/  FMUL.FTZ R10, R148.reuse, R146 ;  /* 0x00000092940a7220 */ /* 0x040fe20000410000 */
[----:B------:R-:W3:Y:S01]  /*ae20*/  MUFU.EX2 R166, R166 ;  /* 0x000000a600a67308 */ /* 0x000ee20000000800 */
[----:B------:R-:W-:Y:S02]  /*ae30*/  FMUL.FTZ R11, R148, R147 ;  /* 0x00000093940b7220 */ /* 0x000fe40000410000 */
[--C-:B------:R-:W-:Y:S01]  /*ae40*/  FFMA.FTZ R198, R42, c[0x0][0x2d0], -R174.reuse ;  /* 0x0000b4002ac67a23 */ /* 0x100fe200000108ae */
[----:B-1----:R-:W-:Y:S01]  /*ae50*/  F2FP.PACK_AB R146, R164, R163 ;  /* 0x000000a3a492723e */ /* 0x002fe200000000ff */
[--C-:B------:R-:W-:Y:S02]  /*ae60*/  FFMA.FTZ R199, R43, c[0x0][0x2d0], -R174.reuse ;  /* 0x0000b4002bc77a23 */ /* 0x100fe400000108ae */
[----:B------:R-:W-:Y:S01]  /*ae70*/  LDSM.16.MT88.4 R40, [R214+0x900] ;  /* 0x00090000d628783b */ /* 0x000fe20000004200 */
[----:B------:R-:W-:Y:S02]  /*ae80*/  FFMA.FTZ R201, R46, c[0x0][0x2d0], -R174 ;  /* 0x0000b4002ec97a23 */ /* 0x000fe400000108ae */
[----:B------:R1:W-:Y:S01]  /*ae90*/  MUFU.EX2 R6, R8 ;  /* 0x0000000800067308 */ /* 0x0003e20000000800 */
[C---:B------:R-:W-:Y:S02]  /*aea0*/  FMUL.FTZ R122, R148.reuse, R122 ;  /* 0x0000007a947a7220 */ /* 0x040fe40000410000 */
[----:B------:R-:W-:Y:S02]  /*aeb0*/  FMUL.FTZ R123, R148, R123 ;  /* 0x0000007b947b7220 */ /* 0x000fe40000410000 */
[C---:B------:R-:W-:Y:S02]  /*aec0*/  FMUL.FTZ R128, R150.reuse, R128 ;  /* 0x0000008096807220 */ /* 0x040fe40000410000 */
[----:B------:R-:W-:Y:S02]  /*aed0*/  FMUL.FTZ R129, R150, R129 ;  /* 0x0000008196817220 */ /* 0x000fe40000410000 */
[C---:B------:R-:W-:Y:S01]  /*aee0*/  FMUL.FTZ R130, R148.reuse, R130 ;  /* 0x0000008294827220 */ /* 0x040fe20000410000 */
[----:B------:R-:W4:Y:S01]  /*aef0*/  MUFU.EX2 R2, R2 ;  /* 0x0000000200027308 */ /* 0x000f220000000800 */
[----:B------:R-:W-:Y:S02]  /*af00*/  FMUL.FTZ R131, R148, R131 ;  /* 0x0000008394837220 */ /* 0x000fe40000410000 */
[----:B------:R-:W-:Y:S01]  /*af10*/  FMUL.FTZ R52, R150, R52 ;  /* 0x0000003496347220 */ /* 0x000fe20000410000 */
[----:B---3--:R-:W-:Y:S01]  /*af20*/  F2FP.PACK_AB R147, R166, R165 ;  /* 0x000000a5a693723e */ /* 0x008fe200000000ff */
[----:B------:R-:W-:Y:S02]  /*af30*/  FMUL.FTZ R53, R150, R53 ;  /* 0x0000003596357220 */ /* 0x000fe40000410000 */
[C---:B------:R-:W-:Y:S02]  /*af40*/  FMUL.FTZ R54, R148.reuse, R54 ;  /* 0x0000003694367220 */ /* 0x040fe40000410000 */
[----:B------:R-:W-:Y:S01]  /*af50*/  FMUL.FTZ R55, R148, R55 ;  /* 0x0000003794377220 */ /* 0x000fe20000410000 */
[----:B------:R-:W3:Y:S01]  /*af60*/  MUFU.EX2 R0, R0 ;  /* 0x0000000000007308 */ /* 0x000ee20000000800 */
[C---:B------:R-:W-:Y:S02]  /*af70*/  FMUL.FTZ R64, R150.reuse, R64 ;  /* 0x0000004096407220 */ /* 0x040fe40000410000 */
[C---:B------:R-:W-:Y:S02]  /*af80*/  FMUL.FTZ R65, R150.reuse, R65 ;  /* 0x0000004196417220 */ /* 0x040fe40000410000 */
[----:B-1----:R-:W-:Y:S01]  /*af90*/  FMUL.FTZ R8, R150, R144 ;  /* 0x0000009096087220 */ /* 0x002fe20000410000 */
[----:B------:R-:W-:Y:S01]  /*afa0*/  F2FP.PACK_AB R144, R161, R160 ;  /* 0x000000a0a190723e */ /* 0x000fe200000000ff */
[C---:B------:R-:W-:Y:S02]  /*afb0*/  FMUL.FTZ R66, R148.reuse, R66 ;  /* 0x0000004294427220 */ /* 0x040fe40000410000 */
[----:B------:R-:W-:Y:S01]  /*afc0*/  FMUL.FTZ R67, R148, R67 ;  /* 0x0000004394437220 */ /* 0x000fe20000410000 */
[----:B------:R-:W1:Y:S01]  /*afd0*/  MUFU.EX2 R167, R167 ;  /* 0x000000a700a77308 */ /* 0x000e620000000800 */
[----:B------:R-:W-:Y:S02]  /*afe0*/  FMUL.FTZ R68, R150, R68 ;  /* 0x0000004496447220 */ /* 0x000fe40000410000 */
[-C--:B--2---:R-:W-:Y:S05]  /*aff0*/  HMMA.16816.F32 R8, R144, R152.reuse, R8 ;  /* 0x000000989008723c */ /* 0x084fea0000001808 */
[C---:B----4-:R-:W-:Y:S02]  /*b000*/  FMUL.FTZ R12, R2.reuse, R140 ;  /* 0x0000008c020c7220 */ /* 0x050fe40000410000 */
[----:B------:R-:W-:Y:S01]  /*b010*/  MUFU.EX2 R168, R168 ;  /* 0x000000a800a87308 */ /* 0x000fe20000000800 */
[----:B------:R-:W-:Y:S04]  /*b020*/  FMUL.FTZ R13, R2, R141 ;  /* 0x0000008d020d7220 */ /* 0x000fe80000410000 */
[C---:B---3--:R-:W-:Y:S02]  /*b030*/  FMUL.FTZ R14, R0.reuse, R142 ;  /* 0x0000008e000e7220 */ /* 0x048fe40000410000 */
[----:B------:R-:W-:Y:S02]  /*b040*/  FMUL.FTZ R15, R0, R143 ;  /* 0x0000008f000f7220 */ /* 0x000fe40000410000 */
[C---:B------:R-:W-:Y:S01]  /*b050*/  FMUL.FTZ R16, R2.reuse, R136 ;  /* 0x0000008802107220 */ /* 0x040fe20000410000 */
[----:B------:R-:W2:Y:S01]  /*b060*/  MUFU.EX2 R169, R169 ;  /* 0x000000a900a97308 */ /* 0x000ea20000000800 */
[----:B------:R-:W-:Y:S02]  /*b070*/  FMUL.FTZ R17, R2, R137 ;  /* 0x0000008902117220 */ /* 0x000fe40000410000 */
[C---:B------:R-:W-:Y:S01]  /*b080*/  FMUL.FTZ R18, R0.reuse, R138 ;  /* 0x0000008a00127220 */ /* 0x040fe20000410000 */
[----:B-1----:R-:W-:Y:S01]  /*b090*/  F2FP.PACK_AB R140, R167, R6 ;  /* 0x00000006a78c723e */ /* 0x002fe200000000ff */
[----:B------:R-:W-:Y:S02]  /*b0a0*/  FMUL.FTZ R19, R0, R139 ;  /* 0x0000008b00137220 */ /* 0x000fe40000410000 */
[----:B------:R-:W1:Y:S01]  /*b0b0*/  LDSM.16.MT88.4 R136, [R214+0xd00] ;  /* 0x000d0000d688783b */ /* 0x000e620000004200 */
[C---:B------:R-:W-:Y:S02]  /*b0c0*/  FMUL.FTZ R104, R150.reuse, R104 ;  /* 0x0000006896687220 */ /* 0x040fe40000410000 */
[----:B------:R-:W-:Y:S01]  /*b0d0*/  MUFU.EX2 R170, R170 ;  /* 0x000000aa00aa7308 */ /* 0x000fe20000000800 */
[----:B------:R-:W-:Y:S02]  /*b0e0*/  FMUL.FTZ R105, R150, R105 ;  /* 0x0000006996697220 */ /* 0x000fe40000410000 */
[C---:B------:R-:W-:Y:S02]  /*b0f0*/  FMUL.FTZ R106, R148.reuse, R106 ;  /* 0x0000006a946a7220 */ /* 0x040fe40000410000 */
[----:B------:R-:W-:Y:S02]  /*b100*/  FMUL.FTZ R107, R148, R107 ;  /* 0x0000006b946b7220 */ /* 0x000fe40000410000 */
[C---:B------:R-:W-:Y:S02]  /*b110*/  FMUL.FTZ R124, R2.reuse, R124 ;  /* 0x0000007c027c7220 */ /* 0x040fe40000410000 */
[----:B------:R-:W-:Y:S01]  /*b120*/  FMUL.FTZ R125, R2, R125 ;  /* 0x0000007d027d7220 */ /* 0x000fe20000410000 */
[----:B------:R-:W3:Y:S01]  /*b130*/  MUFU.EX2 R171, R171 ;  /* 0x000000ab00ab7308 */ /* 0x000ee20000000800 */
[C---:B------:R-:W-:Y:S02]  /*b140*/  FMUL.FTZ R126, R0.reuse, R126 ;  /* 0x0000007e007e7220 */ /* 0x040fe40000410000 */
[----:B------:R-:W-:Y:S01]  /*b150*/  FMUL.FTZ R127, R0, R127 ;  /* 0x0000007f007f7220 */ /* 0x000fe20000410000 */
[----:B--2---:R-:W-:Y:S01]  /*b160*/  F2FP.PACK_AB R142, R169, R168 ;  /* 0x000000a8a98e723e */ /* 0x004fe200000000ff */
[C---:B------:R-:W-:Y:S02]  /*b170*/  FMUL.FTZ R56, R2.reuse, R56 ;  /* 0x0000003802387220 */ /* 0x040fe40000410000 */
[----:B------:R-:W-:Y:S02]  /*b180*/  FMUL.FTZ R57, R2, R57 ;  /* 0x0000003902397220 */ /* 0x000fe40000410000 */
[C---:B------:R-:W-:Y:S01]  /*b190*/  FMUL.FTZ R58, R0.reuse, R58 ;  /* 0x0000003a003a7220 */ /* 0x040fe20000410000 */
[----:B------:R-:W-:Y:S01]  /*b1a0*/  MUFU.EX2 R172, R172 ;  /* 0x000000ac00ac7308 */ /* 0x000fe20000000800 */
[----:B------:R-:W-:Y:S02]  /*b1b0*/  FMUL.FTZ R59, R0, R59 ;  /* 0x0000003b003b7220 */ /* 0x000fe40000410000 */
[C---:B------:R-:W-:Y:S02]  /*b1c0*/  FMUL.FTZ R60, R2.reuse, R60 ;  /* 0x0000003c023c7220 */ /* 0x040fe40000410000 */
[----:B------:R-:W-:Y:S02]  /*b1d0*/  FMUL.FTZ R61, R2, R61 ;  /* 0x0000003d023d7220 */ /* 0x000fe40000410000 */
[C---:B------:R-:W-:Y:S02]  /*b1e0*/  FMUL.FTZ R62, R0.reuse, R62 ;  /* 0x0000003e003e7220 */ /* 0x040fe40000410000 */
[----:B------:R-:W-:Y:S01]  /*b1f0*/  FMUL.FTZ R63, R0, R63 ;  /* 0x0000003f003f7220 */ /* 0x000fe20000410000 */
[----:B------:R-:W2:Y:S01]  /*b200*/  MUFU.EX2 R173, R173 ;  /* 0x000000ad00ad7308 */ /* 0x000ea20000000800 */
[----:B------:R-:W-:Y:S02]  /*b210*/  FMUL.FTZ R69, R150, R69 ;  /* 0x0000004596457220 */ /* 0x000fe40000410000 */
[C---:B------:R-:W-:Y:S01]  /*b220*/  FMUL.FTZ R70, R148.reuse, R70 ;  /* 0x0000004694467220 */ /* 0x040fe20000410000 */
[----:B---3--:R-:W-:Y:S01]  /*b230*/  F2FP.PACK_AB R141, R171, R170 ;  /* 0x000000aaab8d723e */ /* 0x008fe200000000ff */
[----:B------:R-:W-:Y:S02]  /*b240*/  FMUL.FTZ R71, R148, R71 ;  /* 0x0000004794477220 */ /* 0x000fe40000410000 */
[C---:B------:R-:W-:Y:S02]  /*b250*/  FMUL.FTZ R72, R2.reuse, R72 ;  /* 0x0000004802487220 */ /* 0x040fe40000410000 */
[----:B------:R-:W-:Y:S01]  /*b260*/  FMUL.FTZ R73, R2, R73 ;  /* 0x0000004902497220 */ /* 0x000fe20000410000 */
[----:B------:R-:W-:Y:S01]  /*b270*/  MUFU.EX2 R177, R177 ;  /* 0x000000b100b17308 */ /* 0x000fe20000000800 */
[C---:B------:R-:W-:Y:S02]  /*b280*/  FMUL.FTZ R74, R0.reuse, R74 ;  /* 0x0000004a004a7220 */ /* 0x040fe40000410000 */
[----:B------:R-:W-:Y:S02]  /*b290*/  FMUL.FTZ R75, R0, R75 ;  /* 0x0000004b004b7220 */ /* 0x000fe40000410000 */
[C---:B------:R-:W-:Y:S02]  /*b2a0*/  FMUL.FTZ R76, R2.reuse, R76 ;  /* 0x0000004c024c7220 */ /* 0x040fe40000410000 */
[----:B------:R-:W-:Y:S02]  /*b2b0*/  FMUL.FTZ R77, R2, R77 ;  /* 0x0000004d024d7220 */ /* 0x000fe40000410000 */
[C---:B------:R-:W-:Y:S01]  /*b2c0*/  FMUL.FTZ R78, R0.reuse, R78 ;  /* 0x0000004e004e7220 */ /* 0x040fe20000410000 */
[----:B------:R-:W3:Y:S01]  /*b2d0*/  MUFU.EX2 R180, R180 ;  /* 0x000000b400b47308 */ /* 0x000ee20000000800 */
[----:B------:R-:W-:Y:S02]  /*b2e0*/  FMUL.FTZ R79, R0, R79 ;  /* 0x0000004f004f7220 */ /* 0x000fe40000410000 */
[C---:B------:R-:W-:Y:S01]  /*b2f0*/  FMUL.FTZ R80, R150.reuse, R80 ;  /* 0x0000005096507220 */ /* 0x040fe20000410000 */
[----:B--2---:R-:W-:Y:S01]  /*b300*/  F2FP.PACK_AB R143, R173, R172 ;  /* 0x000000acad8f723e */ /* 0x004fe200000000ff */
[----:B------:R-:W-:Y:S02]  /*b310*/  FMUL.FTZ R81, R150, R81 ;  /* 0x0000005196517220 */ /* 0x000fe40000410000 */
[C---:B------:R-:W-:Y:S02]  /*b320*/  FMUL.FTZ R82, R148.reuse, R82 ;  /* 0x0000005294527220 */ /* 0x040fe40000410000 */
[----:B------:R-:W-:Y:S01]  /*b330*/  FMUL.FTZ R83, R148, R83 ;  /* 0x0000005394537220 */ /* 0x000fe20000410000 */
[----:B------:R-:W-:Y:S01]  /*b340*/  MUFU.EX2 R179, R179 ;  /* 0x000000b300b37308 */ /* 0x000fe20000000800 */
[C---:B------:R-:W-:Y:S04]  /*b350*/  HMMA.16816.F32 R12, R140.reuse, R152, R12 ;  /* 0x000000988c0c723c */ /* 0x040fe8000000180c */
[C---:B------:R-:W-:Y:S02]  /*b360*/  FMUL.FTZ R84, R150.reuse, R84 ;  /* 0x0000005496547220 */ /* 0x040fe40000410000 */
[----:B------:R-:W-:Y:S02]  /*b370*/  FMUL.FTZ R85, R150, R85 ;  /* 0x0000005596557220 */ /* 0x000fe40000410000 */
[-C--:B------:R-:W-:Y:S01]  /*b380*/  HMMA.16816.F32 R16, R140, R154.reuse, R16 ;  /* 0x0000009a8c10723c */ /* 0x080fe20000001810 */
[----:B------:R-:W-:Y:S03]  /*b390*/  MUFU.EX2 R182, R182 ;  /* 0x000000b600b67308 */ /* 0x000fe60000000800 */
[C---:B------:R-:W-:Y:S02]  /*b3a0*/  FMUL.FTZ R86, R148.reuse, R86 ;  /* 0x0000005694567220 */ /* 0x040fe40000410000 */
[----:B------:R-:W-:Y:S02]  /*b3b0*/  FMUL.FTZ R87, R148, R87 ;  /* 0x0000005794577220 */ /* 0x000fe40000410000 */
[C---:B------:R-:W-:Y:S01]  /*b3c0*/  HMMA.16816.F32 R100, R144.reuse, R154, R100 ;  /* 0x0000009a9064723c */ /* 0x040fe20000001864 */
[----:B------:R-:W2:Y:S02]  /*b3d0*/  LDSM.16.MT88.4 R152, [R212+0xd00] ;  /* 0x000d0000d498783b */ /* 0x000ea40000004200 */
[----:B------:R-:W-:Y:S01]  /*b3e0*/  MUFU.EX2 R189, R189 ;  /* 0x000000bd00bd7308 */ /* 0x000fe20000000800 */
[C---:B------:R-:W-:Y:S02]  /*b3f0*/  FMUL.FTZ R88, R2.reuse, R88 ;  /* 0x0000005802587220 */ /* 0x040fe40000410000 */
[C---:B------:R-:W-:Y:S02]  /*b400*/  FMUL.FTZ R89, R2.reuse, R89 ;  /* 0x0000005902597220 */ /* 0x040fe40000410000 */
[-C--:B------:R-:W-:Y:S04]  /*b410*/  HMMA.16816.F32 R104, R144, R156.reuse, R104 ;  /* 0x0000009c9068723c */ /* 0x080fe80000001868 */
[C---:B------:R-:W-:Y:S01]  /*b420*/  FMUL.FTZ R108, R2.reuse, R108 ;  /* 0x0000006c026c7220 */ /* 0x040fe20000410000 */
[----:B------:R-:W-:Y:S01]  /*b430*/  MUFU.EX2 R192, R192 ;  /* 0x000000c000c07308 */ /* 0x000fe20000000800 */
[----:B------:R-:W-:Y:S02]  /*b440*/  FMUL.FTZ R109, R2, R109 ;  /* 0x0000006d026d7220 */ /* 0x000fe40000410000 */
[C---:B------:R-:W-:Y:S04]  /*b450*/  FMUL.FTZ R110, R0.reuse, R110 ;  /* 0x0000006e006e7220 */ /* 0x040fe80000410000 */
[C---:B------:R-:W-:Y:S02]  /*b460*/  FMUL.FTZ R111, R0.reuse, R111 ;  /* 0x0000006f006f7220 */ /* 0x040fe40000410000 */
[C---:B------:R-:W-:Y:S01]  /*b470*/  FMUL.FTZ R90, R0.reuse, R90 ;  /* 0x0000005a005a7220 */ /* 0x040fe20000410000 */
[----:B------:R-:W-:Y:S01]  /*b480*/  MUFU.EX2 R191, R191 ;  /* 0x000000bf00bf7308 */ /* 0x000fe20000000800 */
[----:B------:R-:W-:Y:S02]  /*b490*/  FMUL.FTZ R91, R0, R91 ;  /* 0x0000005b005b7220 */ /* 0x000fe40000410000 */
[--C-:B------:R-:W-:Y:S01]  /*b4a0*/  FFMA.FTZ R181, R24, c[0x0][0x2d0], -R175.reuse ;  /* 0x0000b40018b57a23 */ /* 0x100fe200000108af */
[C---:B------:R-:W-:Y:S04]  /*b4b0*/  HMMA.16816.F32 R108, R140.reuse, R156, R108 ;  /* 0x0000009c8c6c723c */ /* 0x040fe8000000186c */
[C---:B------:R-:W-:Y:S02]  /*b4c0*/  FMUL.FTZ R112, R2.reuse, R112 ;  /* 0x0000007002707220 */ /* 0x040fe40000410000 */
[----:B------:R-:W-:Y:S01]  /*b4d0*/  FMUL.FTZ R113, R2, R113 ;  /* 0x0000007102717220 */ /* 0x000fe20000410000 */
[----:B------:R-:W-:Y:S01]  /*b4e0*/  MUFU.EX2 R181, R181 ;  /* 0x000000b500b57308 */ /* 0x000fe20000000800 */
[C---:B------:R-:W-:Y:S04]  /*b4f0*/  FMUL.FTZ R114, R0.reuse, R114 ;  /* 0x0000007200727220 */ /* 0x040fe80000410000 */
[----:B------:R-:W-:Y:S02]  /*b500*/  FMUL.FTZ R115, R0, R115 ;  /* 0x0000007300737220 */ /* 0x000fe40000410000 */
[--C-:B------:R-:W-:Y:S02]  /*b510*/  FFMA.FTZ R156, R20, c[0x0][0x2d0], -R178.reuse ;  /* 0x0000b400149c7a23 */ /* 0x100fe400000108b2 */
[----:B------:R-:W-:Y:S01]  /*b520*/  FMUL.FTZ R20, R2, R132 ;  /* 0x0000008402147220 */ /* 0x000fe20000410000 */
[----:B------:R-:W-:Y:S01]  /*b530*/  MUFU.EX2 R194, R194 ;  /* 0x000000c200c27308 */ /* 0x000fe20000000800 */
[--C-:B------:R-:W-:Y:S01]  /*b540*/  FFMA.FTZ R157, R21, c[0x0][0x2d0], -R178.reuse ;  /* 0x0000b400159d7a23 */ /* 0x100fe200000108b2 */
[-C--:B------:R-:W-:Y:S03]  /*b550*/  HMMA.16816.F32 R112, R140, R158.reuse, R112 ;  /* 0x0000009e8c70723c */ /* 0x080fe60000001870 */
[C---:B------:R-:W-:Y:S02]  /*b560*/  FMUL.FTZ R116, R150.reuse, R116 ;  /* 0x0000007496747220 */ /* 0x040fe40000410000 */
[----:B------:R-:W-:Y:S02]  /*b570*/  FMUL.FTZ R117, R150, R117 ;  /* 0x0000007596757220 */ /* 0x000fe40000410000 */
[C---:B------:R-:W-:Y:S01]  /*b580*/  FMUL.FTZ R118, R148.reuse, R118 ;  /* 0x0000007694767220 */ /* 0x040fe20000410000 */
[----:B------:R-:W-:Y:S01]  /*b590*/  MUFU.EX2 R156, R156 ;  /* 0x0000009c009c7308 */ /* 0x000fe20000000800 */
[----:B------:R-:W-:Y:S03]  /*b5a0*/  FMUL.FTZ R119, R148, R119 ;  /* 0x0000007794777220 */ /* 0x000fe60000410000 */
[----:B------:R-:W-:Y:S02]  /*b5b0*/  FMUL.FTZ R21, R2, R133 ;  /* 0x0000008502157220 */ /* 0x000fe40000410000 */
[----:B------:R-:W-:Y:S02]  /*b5c0*/  FFMA.FTZ R178, R49, c[0x0][0x2d0], -R178 ;  /* 0x0000b40031b27a23 */ /* 0x000fe400000108b2 */
[C---:B------:R-:W-:Y:S02]  /*b5d0*/  HMMA.16816.F32 R116, R144.reuse, R158, R116 ;  /* 0x0000009e9074723c */ /* 0x040fe40000001874 */
[----:B------:R-:W4:Y:S02]  /*b5e0*/  MUFU.EX2 R157, R157 ;  /* 0x0000009d009d7308 */ /* 0x000f240000000800 */
[--C-:B------:R-:W-:Y:S02]  /*b5f0*/  FFMA.FTZ R184, R25, c[0x0][0x2d0], -R175.reuse ;  /* 0x0000b40019b87a23 */ /* 0x100fe400000108af */
[----:B------:R-:W-:Y:S01]  /*b600*/  FFMA.FTZ R183, R26, c[0x0][0x2d0], -R174 ;  /* 0x0000b4001ab77a23 */ /* 0x000fe200000108ae */
[----:B---3--:R-:W-:Y:S01]  /*b610*/  F2FP.PACK_AB R26, R180, R177 ;  /* 0x000000b1b41a723e */ /* 0x008fe200000000ff */
[-C--:B-1----:R-:W-:Y:S04]  /*b620*/  HMMA.16816.F32 R120, R144, R136.reuse, R120 ;  /* 0x000000889078723c */ /* 0x082fe80000001878 */
[--C-:B------:R-:W-:Y:S01]  /*b630*/  FFMA.FTZ R158, R22, c[0x0][0x2d0], -R176.reuse ;  /* 0x0000b400169e7a23 */ /* 0x100fe200000108b0 */
[----:B------:R-:W1:Y:S01]  /*b640*/  MUFU.EX2 R184, R184 ;  /* 0x000000b800b87308 */ /* 0x000e620000000800 */
[C---:B------:R-:W-:Y:S02]  /*b650*/  FMUL.FTZ R22, R0.reuse, R134 ;  /* 0x0000008600167220 */ /* 0x040fe40000410000 */
[C---:B------:R-:W-:Y:S04]  /*b660*/  HMMA.16816.F32 R124, R140.reuse, R136, R124 ;  /* 0x000000888c7c723c */ /* 0x040fe8000000187c */
[--C-:B------:R-:W-:Y:S02]  /*b670*/  FFMA.FTZ R159, R23, c[0x0][0x2d0], -R176.reuse ;  /* 0x0000b400179f7a23 */ /* 0x100fe400000108b0 */
[----:B------:R-:W-:Y:S01]  /*b680*/  FMUL.FTZ R23, R0, R135 ;  /* 0x0000008700177220 */ /* 0x000fe20000410000 */
[----:B------:R-:W-:Y:S01]  /*b690*/  MUFU.EX2 R158, R158 ;  /* 0x0000009e009e7308 */ /* 0x000fe20000000800 */
[----:B------:R-:W3:Y:S01]  /*b6a0*/  LDSM.16.MT88.4 R132, [R214+0x1900] ;  /* 0x00190000d684783b */ /* 0x000ee20000004200 */
[----:B------:R-:W-:Y:S03]  /*b6b0*/  FFMA.FTZ R176, R51, c[0x0][0x2d0], -R176 ;  /* 0x0000b40033b07a23 */ /* 0x000fe600000108b0 */
[--C-:B------:R-:W-:Y:S01]  /*b6c0*/  FFMA.FTZ R186, R27, c[0x0][0x2d0], -R174.reuse ;  /* 0x0000b4001bba7a23 */ /* 0x100fe200000108ae */
[-C--:B------:R-:W-:Y:S03]  /*b6d0*/  HMMA.16816.F32 R20, R140, R138.reuse, R20 ;  /* 0x0000008a8c14723c */ /* 0x080fe60000001814 */
[----:B------:R-:W-:Y:S01]  /*b6e0*/  LDSM.16.MT88.4 R48, [R212+0x1500] ;  /* 0x00150000d430783b */ /* 0x000fe20000004200 */
[--C-:B------:R-:W-:Y:S01]  /*b6f0*/  FFMA.FTZ R185, R28, c[0x0][0x2d0], -R175.reuse ;  /* 0x0000b4001cb97a23 */ /* 0x100fe200000108af */
[----:B----4-:R-:W-:Y:S01]  /*b700*/  F2FP.PACK_AB R24, R157, R156 ;  /* 0x0000009c9d18723e */ /* 0x010fe200000000ff */
[--C-:B------:R-:W-:Y:S01]  /*b710*/  FFMA.FTZ R188, R29, c[0x0][0x2d0], -R175.reuse ;  /* 0x0000b4001dbc7a23 */ /* 0x100fe200000108af */
[----:B------:R-:W-:Y:S01]  /*b720*/  F2FP.PACK_AB R27, R182, R179 ;  /* 0x000000b3b61b723e */ /* 0x000fe200000000ff */
[C---:B------:R-:W-:Y:S01]  /*b730*/  HMMA.16816.F32 R128, R144.reuse, R138, R128 ;  /* 0x0000008a9080723c */ /* 0x040fe20000001880 */
[----:B------:R-:W4:Y:S02]  /*b740*/  MUFU.EX2 R159, R159 ;  /* 0x0000009f009f7308 */ /* 0x000f240000000800 */
[----:B------:R-:W-:Y:S01]  /*b750*/  LDSM.16.MT88.4 R136, [R212+0x500] ;  /* 0x00050000d488783b */ /* 0x000fe20000004200 */
[----:B------:R-:W-:Y:S01]  /*b760*/  FFMA.FTZ R175, R45, c[0x0][0x2d0], -R175 ;  /* 0x0000b4002daf7a23 */ /* 0x000fe200000108af */
[----:B-1----:R-:W-:Y:S01]  /*b770*/  F2FP.PACK_AB R28, R184, R181 ;  /* 0x000000b5b81c723e */ /* 0x002fe200000000ff */
[--C-:B------:R-:W-:Y:S02]  /*b780*/  FFMA.FTZ R187, R30, c[0x0][0x2d0], -R174.reuse ;  /* 0x0000b4001ebb7a23 */ /* 0x100fe400000108ae */
[-C--:B--2---:R-:W-:Y:S03]  /*b790*/  HMMA.16816.F32 R52, R144, R152.reuse, R52 ;  /* 0x000000989034723c */ /* 0x084fe60000001834 */
[----:B------:R-:W-:Y:S01]  /*b7a0*/  MUFU.EX2 R183, R183 ;  /* 0x000000b700b77308 */ /* 0x000fe20000000800 */
[--C-:B------:R-:W-:Y:S02]  /*b7b0*/  FFMA.FTZ R190, R31, c[0x0][0x2d0], -R174.reuse ;  /* 0x0000b4001fbe7a23 */ /* 0x100fe400000108ae */
[----:B------:R-:W-:Y:S02]  /*b7c0*/  FFMA.FTZ R174, R47, c[0x0][0x2d0], -R174 ;  /* 0x0000b4002fae7a23 */ /* 0x000fe400000108ae */
[C---:B------:R-:W-:Y:S01]  /*b7d0*/  HMMA.16816.F32 R56, R140.reuse, R152, R56 ;  /* 0x000000988c38723c */ /* 0x040fe20000001838 */
[----:B------:R-:W-:Y:S03]  /*b7e0*/  LDSM.16.MT88.4 R44, [R214+0x1500] ;  /* 0x00150000d62c783b */ /* 0x000fe60000004200 */
[C---:B------:R-:W-:Y:S01]  /*b7f0*/  FMUL.FTZ R92, R2.reuse, R92 ;  /* 0x0000005c025c7220 */ /* 0x040fe20000410000 */
[----:B------:R-:W1:Y:S01]  /*b800*/  MUFU.EX2 R186, R186 ;  /* 0x000000ba00ba7308 */ /* 0x000e620000000800 */
[----:B------:R-:W-:Y:S02]  /*b810*/  FMUL.FTZ R93, R2, R93 ;  /* 0x0000005d025d7220 */ /* 0x000fe40000410000 */
[-C--:B------:R-:W-:Y:S04]  /*b820*/  HMMA.16816.F32 R60, R140, R154.reuse, R60 ;  /* 0x0000009a8c3c723c */ /* 0x080fe8000000183c */
[C---:B------:R-:W-:Y:S01]  /*b830*/  FMUL.FTZ R94, R0.reuse, R94 ;  /* 0x0000005e005e7220 */ /* 0x040fe20000410000 */
[----:B----4-:R-:W-:Y:S01]  /*b840*/  F2FP.PACK_AB R25, R159, R158 ;  /* 0x0000009e9f19723e */ /* 0x010fe200000000ff */
[----:B------:R-:W-:Y:S01]  /*b850*/  FMUL.FTZ R95, R0, R95 ;  /* 0x0000005f005f7220 */ /* 0x000fe20000410000 */
[----:B------:R-:W-:Y:S01]  /*b860*/  MUFU.EX2 R185, R185 ;  /* 0x000000b900b97308 */ /* 0x000fe20000000800 */
[C---:B------:R-:W-:Y:S01]  /*b870*/  HMMA.16816.F32 R64, R144.reuse, R154, R64 ;  /* 0x0000009a9040723c */ /* 0x040fe20000001840 */
[----:B------:R-:W-:Y:S03]  /*b880*/  LDSM.16.MT88.4 R152, [R214+0x2100] ;  /* 0x00210000d698783b */ /* 0x000fe60000004200 */
[C---:B------:R-:W-:Y:S02]  /*b890*/  FMUL.FTZ R96, R150.reuse, R96 ;  /* 0x0000006096607220 */ /* 0x040fe40000410000 */
[----:B------:R-:W-:Y:S02]  /*b8a0*/  FMUL.FTZ R97, R150, R97 ;  /* 0x0000006196617220 */ /* 0x000fe40000410000 */
[-C--:B---3--:R-:W-:Y:S01]  /*b8b0*/  HMMA.16816.F32 R68, R144, R132.reuse, R68 ;  /* 0x000000849044723c */ /* 0x088fe20000001844 */
[----:B------:R-:W2:Y:S03]  /*b8c0*/  MUFU.EX2 R188, R188 ;  /* 0x000000bc00bc7308 */ /* 0x000ea60000000800 */
[----:B------:R-:W-:Y:S01]  /*b8d0*/  FMUL.FTZ R98, R148, R98 ;  /* 0x0000006294627220 */ /* 0x000fe20000410000 */
[----:B-1----:R-:W-:Y:S01]  /*b8e0*/  F2FP.PACK_AB R29, R186, R183 ;  /* 0x000000b7ba1d723e */ /* 0x002fe200000000ff */
[----:B------:R-:W-:Y:S02]  /*b8f0*/  FMUL.FTZ R99, R148, R99 ;  /* 0x0000006394637220 */ /* 0x000fe40000410000 */
[C---:B------:R-:W-:Y:S03]  /*b900*/  HMMA.16816.F32 R72, R140.reuse, R132, R72 ;  /* 0x000000848c48723c */ /* 0x040fe60000001848 */
[----:B------:R-:W-:Y:S01]  /*b910*/  MUFU.EX2 R187, R187 ;  /* 0x000000bb00bb7308 */ /* 0x000fe20000000800 */
[----:B------:R-:W-:Y:S02]  /*b920*/  FFMA.FTZ R160, R150, R237, R160 ;  /* 0x000000ed96a07223 */ /* 0x000fe400000100a0 */
[----:B------:R-:W-:Y:S02]  /*b930*/  FFMA.FTZ R162, R148, R235, R162 ;  /* 0x000000eb94a27223 */ /* 0x000fe400000100a2 */
[-C--:B------:R-:W-:Y:S04]  /*b940*/  HMMA.16816.F32 R76, R140, R134.reuse, R76 ;  /* 0x000000868c4c723c */ /* 0x080fe8000000184c */
[----:B------:R-:W-:Y:S01]  /*b950*/  FFMA.FTZ R6, R2, R233, R6 ;  /* 0x000000e902067223 */ /* 0x000fe20000010006 */
[----:B------:R-:W1:Y:S01]  /*b960*/  MUFU.EX2 R190, R190 ;  /* 0x000000be00be7308 */ /* 0x000e620000000800 */
[----:B------:R-:W-:Y:S02]  /*b970*/  FFMA.FTZ R170, R0, R231, R170 ;  /* 0x000000e700aa7223 */ /* 0x000fe400000100aa */
[C---:B------:R-:W-:Y:S01]  /*b980*/  HMMA.16816.F32 R80, R144.reuse, R134, R80 ;  /* 0x000000869050723c */ /* 0x040fe20000001850 */
[----:B------:R-:W3:Y:S03]  /*b990*/  LDSM.16.MT88.4 R132, [R214+0x500] ;  /* 0x00050000d684783b */ /* 0x000ee60000004200 */
[----:B--2---:R-:W-:Y:S01]  /*b9a0*/  F2FP.PACK_AB R30, R188, R185 ;  /* 0x000000b9bc1e723e */ /* 0x004fe200000000ff */
[----:B------:R-:W-:Y:S02]  /*b9b0*/  FADD.FTZ R160, R161, R160 ;  /* 0x000000a0a1a07221 */ /* 0x000fe40000010000 */
[----:B------:R-:W-:Y:S01]  /*b9c0*/  MUFU.EX2 R193, R193 ;  /* 0x000000c100c17308 */ /* 0x000fe20000000800 */
[-C--:B------:R-:W-:Y:S04]  /*b9d0*/  HMMA.16816.F32 R84, R144, R32.reuse, R84 ;  /* 0x000000209054723c */ /* 0x080fe80000001854 */
[----:B------:R-:W-:Y:S02]  /*b9e0*/  FADD.FTZ R162, R7, R162 ;  /* 0x000000a207a27221 */ /* 0x000fe40000010000 */
[----:B------:R-:W-:Y:S02]  /*b9f0*/  FADD.FTZ R167, R167, R6 ;  /* 0x00000006a7a77221 */ /* 0x000fe40000010000 */
[C---:B------:R-:W-:Y:S01]  /*ba00*/  HMMA.16816.F32 R88, R140.reuse, R32, R88 ;  /* 0x000000208c58723c */ /* 0x040fe20000001858 */
[----:B------:R-:W-:Y:S03]  /*ba10*/  MUFU.EX2 R178, R178 ;  /* 0x000000b200b27308 */ /* 0x000fe60000000800 */
[----:B------:R-:W-:Y:S01]  /*ba20*/  FADD.FTZ R171, R171, R170 ;  /* 0x000000aaabab7221 */ /* 0x000fe20000010000 */
[----:B-1----:R-:W-:Y:S01]  /*ba30*/  F2FP.PACK_AB R31, R190, R187 ;  /* 0x000000bbbe1f723e */ /* 0x002fe200000000ff */
[----:B------:R-:W-:Y:S02]  /*ba40*/  FADD.FTZ R163, R163, R160 ;  /* 0x000000a0a3a37221 */ /* 0x000fe40000010000 */
[-C--:B------:R-:W-:Y:S03]  /*ba50*/  HMMA.16816.F32 R92, R140, R34.reuse, R92 ;  /* 0x000000228c5c723c */ /* 0x080fe6000000185c */
[----:B------:R-:W-:Y:S01]  /*ba60*/  MUFU.EX2 R195, R195 ;  /* 0x000000c300c37308 */ /* 0x000fe20000000800 */
[----:B------:R-:W-:Y:S02]  /*ba70*/  FADD.FTZ R165, R165, R162 ;  /* 0x000000a2a5a57221 */ /* 0x000fe40000010000 */
[----:B------:R-:W-:Y:S02]  /*ba80*/  FADD.FTZ R168, R168, R167 ;  /* 0x000000a7a8a87221 */ /* 0x000fe40000010000 */
[----:B------:R-:W-:Y:S01]  /*ba90*/  HMMA.16816.F32 R96, R144, R34, R96 ;  /* 0x000000229060723c */ /* 0x000fe20000001860 */
[----:B------:R-:W1:Y:S03]  /*baa0*/  LDSM.16.MT88.4 R32, [R214+0x1100] ;  /* 0x00110000d620783b */ /* 0x000e660000004200 */
[----:B------:R-:W-:Y:S01]  /*bab0*/  FADD.FTZ R172, R172, R171 ;  /* 0x000000abacac7221 */ /* 0x000fe20000010000 */
[----:B------:R-:W-:Y:S01]  /*bac0*/  MUFU.EX2 R176, R176 ;  /* 0x000000b000b07308 */ /* 0x000fe20000000800 */
[----:B------:R-:W-:Y:S02]  /*bad0*/  FADD.FTZ R163, R164, R163 ;  /* 0x000000a3a4a37221 */ /* 0x000fe40000010000 */
[----:B------:R-:W-:Y:S01]  /*bae0*/  FADD.FTZ R165, R166, R165 ;  /* 0x000000a5a6a57221 */ /* 0x000fe20000010000 */
[-C--:B---3--:R-:W-:Y:S05]  /*baf0*/  HMMA.16816.F32 R8, R24, R132.reuse, R8 ;  /* 0x000000841808723c */ /* 0x088fea0000001808 */
[----:B------:R-:W-:Y:S01]  /*bb00*/  FADD.FTZ R168, R169, R168 ;  /* 0x000000a8a9a87221 */ /* 0x000fe20000010000 */
[----:B------:R-:W-:Y:S01]  /*bb10*/  MUFU.EX2 R196, R196 ;  /* 0x000000c400c47308 */ /* 0x000fe20000000800 */
[----:B------:R-:W-:Y:S01]  /*bb20*/  FADD.FTZ R172, R173, R172 ;  /* 0x000000acadac7221 */ /* 0x000fe20000010000 */
[C---:B------:R-:W-:Y:S04]  /*bb30*/  HMMA.16816.F32 R12, R28.reuse, R132, R12 ;  /* 0x000000841c0c723c */ /* 0x040fe8000000180c */
[----:B------:R-:W-:Y:S02]  /*bb40*/  FADD.FTZ R156, R156, R163 ;  /* 0x000000a39c9c7221 */ /* 0x000fe40000010000 */
[----:B------:R-:W-:Y:S02]  /*bb50*/  FADD.FTZ R158, R158, R165 ;  /* 0x000000a59e9e7221 */ /* 0x000fe40000010000 */
[-C--:B------:R-:W-:Y:S01]  /*bb60*/  HMMA.16816.F32 R16, R28, R134.reuse, R16 ;  /* 0x000000861c10723c */ /* 0x080fe20000001810 */
[----:B------:R-:W2:Y:S03]  /*bb70*/  MUFU.EX2 R197, R197 ;  /* 0x000000c500c57308 */ /* 0x000ea60000000800 */
[----:B------:R-:W-:Y:S02]  /*bb80*/  FADD.FTZ R181, R181, R168 ;  /* 0x000000a8b5b57221 */ /* 0x000fe40000010000 */
[----:B------:R-:W-:Y:S02]  /*bb90*/  FADD.FTZ R183, R183, R172 ;  /* 0x000000acb7b77221 */ /* 0x000fe40000010000 */
[C---:B------:R-:W-:Y:S01]  /*bba0*/  HMMA.16816.F32 R100, R24.reuse, R134, R100 ;  /* 0x000000861864723c */ /* 0x040fe20000001864 */
[----:B------:R-:W3:Y:S02]  /*bbb0*/  LDSM.16.MT88.4 R132, [R212+0x1100] ;  /* 0x00110000d484783b */ /* 0x000ee40000004200 */
[----:B------:R-:W-:Y:S01]  /*bbc0*/  MUFU.EX2 R198, R198 ;  /* 0x000000c600c67308 */ /* 0x000fe20000000800 */
[----:B------:R-:W-:Y:S02]  /*bbd0*/  FADD.FTZ R156, R157, R156 ;  /* 0x0000009c9d9c7221 */ /* 0x000fe40000010000 */
[----:B------:R-:W-:Y:S02]  /*bbe0*/  FADD.FTZ R158, R159, R158 ;  /* 0x0000009e9f9e7221 */ /* 0x000fe40000010000 */
[-C--:B------:R-:W-:Y:S04]  /*bbf0*/  HMMA.16816.F32 R104, R24, R136.reuse, R104 ;  /* 0x000000881868723c */ /* 0x080fe80000001868 */
[----:B------:R-:W-:Y:S01]  /*bc00*/  FADD.FTZ R184, R184, R181 ;  /* 0x000000b5b8b87221 */ /* 0x000fe20000010000 */
[----:B------:R-:W4:Y:S01]  /*bc10*/  MUFU.EX2 R199, R199 ;  /* 0x000000c700c77308 */ /* 0x000f220000000800 */
[----:B------:R-:W-:Y:S02]  /*bc20*/  FADD.FTZ R186, R186, R183 ;  /* 0x000000b7baba7221 */ /* 0x000fe40000010000 */
[C---:B------:R-:W-:Y:S04]  /*bc30*/  HMMA.16816.F32 R108, R28.reuse, R136, R108 ;  /* 0x000000881c6c723c */ /* 0x040fe8000000186c */
[----:B------:R-:W-:Y:S02]  /*bc40*/  FADD.FTZ R177, R177, R156 ;  /* 0x0000009cb1b17221 */ /* 0x000fe40000010000 */
[----:B------:R-:W-:Y:S01]  /*bc50*/  FADD.FTZ R179, R179, R158 ;  /* 0x0000009eb3b37221 */ /* 0x000fe20000010000 */
[----:B------:R-:W-:Y:S01]  /*bc60*/  MUFU.EX2 R200, R200 ;  /* 0x000000c800c87308 */ /* 0x000fe20000000800 */
[-C--:B------:R-:W-:Y:S04]  /*bc70*/  HMMA.16816.F32 R112, R28, R138.reuse, R112 ;  /* 0x0000008a1c70723c */ /* 0x080fe80000001870 */
[----:B------:R-:W-:Y:S02]  /*bc80*/  FADD.FTZ R185, R185, R184 ;  /* 0x000000b8b9b97221 */ /* 0x000fe40000010000 */
[----:B------:R-:W-:Y:S02]  /*bc90*/  FADD.FTZ R187, R187, R186 ;  /* 0x000000babbbb7221 */ /* 0x000fe40000010000 */
[C---:B------:R-:W-:Y:S01]  /*bca0*/  HMMA.16816.F32 R116, R24.reuse, R138, R116 ;  /* 0x0000008a1874723c */ /* 0x040fe20000001874 */
[----:B------:R-:W5:Y:S03]  /*bcb0*/  MUFU.EX2 R175, R175 ;  /* 0x000000af00af7308 */ /* 0x000f660000000800 */
[----:B------:R-:W-:Y:S02]  /*bcc0*/  FADD.FTZ R180, R180, R177 ;  /* 0x000000b1b4b47221 */ /* 0x000fe40000010000 */
[----:B------:R-:W-:Y:S02]  /*bcd0*/  FADD.FTZ R182, R182, R179 ;  /* 0x000000b3b6b67221 */ /* 0x000fe40000010000 */
[-C--:B-1----:R-:W-:Y:S03]  /*bce0*/  HMMA.16816.F32 R120, R24, R32.reuse, R120 ;  /* 0x000000201878723c */ /* 0x082fe60000001878 */
[----:B------:R-:W-:Y:S01]  /*bcf0*/  MUFU.EX2 R201, R201 ;  /* 0x000000c900c97308 */ /* 0x000fe20000000800 */
[----:B------:R-:W-:Y:S02]  /*bd00*/  FADD.FTZ R185, R188, R185 ;  /* 0x000000b9bcb97221 */ /* 0x000fe40000010000 */
[----:B------:R-:W-:Y:S02]  /*bd10*/  FADD.FTZ R187, R190, R187 ;  /* 0x000000bbbebb7221 */ /* 0x000fe40000010000 */
[C---:B------:R-:W-:Y:S05]  /*bd20*/  HMMA.16816.F32 R124, R28.reuse, R32, R124 ;  /* 0x000000201c7c723c */ /* 0x040fea000000187c */
[----:B------:R-:W1:Y:S03]  /*bd30*/  MUFU.EX2 R174, R174 ;  /* 0x000000ae00ae7308 */ /* 0x000e660000000800 */
        /* <DEDUP_REMOVED lines=8> */
[C---:B------:R-:W-:Y:S08]  /*bdc0*/  HMMA.16816.F32 R72, R28.reuse, R36, R72 ;  /* 0x000000241c48723c */ /* 0x040ff00000001848 */
[-C--:B------:R-:W-:Y:S08]  /*bdd0*/  HMMA.16816.F32 R76, R28, R38.reuse, R76 ;  /* 0x000000261c4c723c */ /* 0x080ff0000000184c */
[C---:B------:R-:W-:Y:S01]  /*bde0*/  HMMA.16816.F32 R80, R24.reuse, R38, R80 ;  /* 0x000000261850723c */ /* 0x040fe20000001850 */
[----:B------:R-:W3:Y:S07]  /*bdf0*/  LDSM.16.MT88.4 R36, [R212+0x900] ;  /* 0x00090000d424783b */ /* 0x000eee0000004200 */
[-C--:B-1----:R-:W-:Y:S08]  /*be00*/  HMMA.16816.F32 R84, R24, R32.reuse, R84 ;  /* 0x000000201854723c */ /* 0x082ff00000001854 */
[C---:B------:R-:W-:Y:S08]  /*be10*/  HMMA.16816.F32 R88, R28.reuse, R32, R88 ;  /* 0x000000201c58723c */ /* 0x040ff00000001858 */
[-C--:B------:R-:W-:Y:S07]  /*be20*/  HMMA.16816.F32 R92, R28, R34.reuse, R92 ;  /* 0x000000221c5c723c */ /* 0x080fee000000185c */
[----:B--2---:R-:W-:Y:S01]  /*be30*/  F2FP.PACK_AB R28, R197, R196 ;  /* 0x000000c4c51c723e */ /* 0x004fe200000000ff */
[----:B------:R-:W-:Y:S01]  /*be40*/  HMMA.16816.F32 R96, R24, R34, R96 ;  /* 0x000000221860723c */ /* 0x000fe20000001860 */
[----:B------:R-:W1:Y:S03]  /*be50*/  LDSM.16.MT88.4 R32, [R212+0x2100] ;  /* 0x00210000d420783b */ /* 0x000e660000004200 */
[----:B----4-:R-:W-:Y:S01]  /*be60*/  F2FP.PACK_AB R29, R199, R198 ;  /* 0x000000c6c71d723e */ /* 0x010fe200000000ff */
[----:B------:R-:W-:Y:S01]  /*be70*/  FADD.FTZ R196, R196, R185 ;  /* 0x000000b9c4c47221 */ /* 0x000fe20000010000 */
[----:B-----5:R-:W-:Y:S01]  /*be80*/  F2FP.PACK_AB R30, R175, R200 ;  /* 0x000000c8af1e723e */ /* 0x020fe200000000ff */
[----:B------:R-:W-:Y:S01]  /*be90*/  FADD.FTZ R198, R198, R187 ;  /* 0x000000bbc6c67221 */ /* 0x000fe20000010000 */
[----:B------:R-:W-:Y:S01]  /*bea0*/  F2FP.PACK_AB R24, R192, R189 ;  /* 0x000000bdc018723e */ /* 0x000fe200000000ff */
[----:B------:R-:W-:Y:S03]  /*beb0*/  FADD.FTZ R189, R189, R180 ;  /* 0x000000b4bdbd7221 */ /* 0x000fe60000010000 */
[----:B------:R-:W-:Y:S01]  /*bec0*/  F2FP.PACK_AB R25, R194, R191 ;  /* 0x000000bfc219723e */ /* 0x000fe200000000ff */
[----:B------:R-:W-:Y:S01]  /*bed0*/  FADD.FTZ R191, R191, R182 ;  /* 0x000000b6bfbf7221 */ /* 0x000fe20000010000 */
[----:B------:R-:W-:Y:S01]  /*bee0*/  F2FP.PACK_AB R26, R178, R193 ;  /* 0x000000c1b21a723e */ /* 0x000fe200000000ff */
[----:B------:R-:W-:Y:S01]  /*bef0*/  FADD.FTZ R192, R192, R189 ;  /* 0x000000bdc0c07221 */ /* 0x000fe20000010000 */
[----:B------:R-:W-:Y:S01]  /*bf00*/  F2FP.PACK_AB R27, R176, R195 ;  /* 0x000000c3b01b723e */ /* 0x000fe200000000ff */
[----:B------:R-:W-:Y:S01]  /*bf10*/  FADD.FTZ R194, R194, R191 ;  /* 0x000000bfc2c27221 */ /* 0x000fe20000010000 */
[----:B------:R-:W-:Y:S01]  /*bf20*/  F2FP.PACK_AB R31, R174, R201 ;  /* 0x000000c9ae1f723e */ /* 0x000fe200000000ff */
[----:B------:R-:W-:Y:S02]  /*bf30*/  FADD.FTZ R197, R197, R196 ;  /* 0x000000c4c5c57221 */ /* 0x000fe40000010000 */
[----:B------:R-:W-:Y:S02]  /*bf40*/  FADD.FTZ R198, R199, R198 ;  /* 0x000000c6c7c67221 */ /* 0x000fe40000010000 */
[-C--:B------:R-:W-:Y:S03]  /*bf50*/  HMMA.16816.F32 R144, R24, R40.reuse, R8 ;  /* 0x000000281890723c */ /* 0x080fe60000001808 */
[----:B------:R-:W-:Y:S02]  /*bf60*/  FADD.FTZ R193, R193, R192 ;  /* 0x000000c0c1c17221 */ /* 0x000fe40000010000 */
[----:B------:R-:W-:Y:S02]  /*bf70*/  FADD.FTZ R195, R195, R194 ;  /* 0x000000c2c3c37221 */ /* 0x000fe40000010000 */
[----:B------:R-:W-:Y:S01]  /*bf80*/  FADD.FTZ R200, R200, R197 ;  /* 0x000000c5c8c87221 */ /* 0x000fe20000010000 */
[C---:B------:R-:W-:Y:S04]  /*bf90*/  HMMA.16816.F32 R140, R28.reuse, R40, R12 ;  /* 0x000000281c8c723c */ /* 0x040fe8000000180c */
[----:B------:R-:W-:Y:S02]  /*bfa0*/  FADD.FTZ R201, R201, R198 ;  /* 0x000000c6c9c97221 */ /* 0x000fe40000010000 */
[----:B------:R-:W-:Y:S02]  /*bfb0*/  FADD.FTZ R237, R178, R193 ;  /* 0x000000c1b2ed7221 */ /* 0x000fe40000010000 */
[-C--:B------:R-:W-:Y:S04]  /*bfc0*/  HMMA.16816.F32 R136, R28, R42.reuse, R16 ;  /* 0x0000002a1c88723c */ /* 0x080fe80000001810 */
[----:B------:R-:W-:Y:S02]  /*bfd0*/  FADD.FTZ R235, R176, R195 ;  /* 0x000000c3b0eb7221 */ /* 0x000fe40000010000 */
[----:B------:R-:W-:Y:S02]  /*bfe0*/  FADD.FTZ R233, R175, R200 ;  /* 0x000000c8afe97221 */ /* 0x000fe40000010000 */
[C---:B------:R-:W-:Y:S04]  /*bff0*/  HMMA.16816.F32 R100, R24.reuse, R42, R100 ;  /* 0x0000002a1864723c */ /* 0x040fe80000001864 */
[----:B------:R-:W-:Y:S04]  /*c000*/  FADD.FTZ R231, R174, R201 ;  /* 0x000000c9aee77221 */ /* 0x000fe80000010000 */
[-C--:B---3--:R-:W-:Y:S08]  /*c010*/  HMMA.16816.F32 R104, R24, R36.reuse, R104 ;  /* 0x000000241868723c */ /* 0x088ff00000001868 */
        /* <DEDUP_REMOVED lines=12> */
[C---:B------:R-:W-:Y:S07]  /*c0e0*/  HMMA.16816.F32 R72, R28.reuse, R152, R72 ;  /* 0x000000981c48723c */ /* 0x040fee0000001848 */
[----:B------:R-:W-:Y:S01]  /*c0f0*/  MOV R152, R5 ;  /* 0x0000000500987202 */ /* 0x000fe20000000f00 */
[-C--:B------:R-:W-:Y:S08]  /*c100*/  HMMA.16816.F32 R76, R28, R154.reuse, R76 ;  /* 0x0000009a1c4c723c */ /* 0x080ff0000000184c */
[C---:B------:R-:W-:Y:S08]  /*c110*/  HMMA.16816.F32 R80, R24.reuse, R154, R80 ;  /* 0x0000009a1850723c */ /* 0x040ff00000001850 */
[-C--:B-1----:R-:W-:Y:S08]  /*c120*/  HMMA.16816.F32 R84, R24, R32.reuse, R84 ;  /* 0x000000201854723c */ /* 0x082ff00000001854 */
[C---:B------:R-:W-:Y:S08]  /*c130*/  HMMA.16816.F32 R88, R28.reuse, R32, R88 ;  /* 0x000000201c58723c */ /* 0x040ff00000001858 */
[-C--:B------:R-:W-:Y:S08]  /*c140*/  HMMA.16816.F32 R92, R28, R34.reuse, R92 ;  /* 0x000000221c5c723c */ /* 0x080ff0000000185c */
[----:B------:R-:W-:Y:S01]  /*c150*/  HMMA.16816.F32 R96, R24, R34, R96 ;  /* 0x000000221860723c */ /* 0x000fe20000001860 */
[----:B------:R-:W-:-:S07]  /*c160*/  @P0 BRA `(.L_x_432) ;  /* 0xffffd70000000947 */ /* 0x000fce000383ffff */
.L_x_429:
[----:B------:R-:W-:-:S13]  /*c170*/  ISETP.GE.AND P0, PT, R230, R219, PT ;  /* 0x000000dbe600720c */ /* 0x000fda0003f06270 */
[----:B------:R-:W-:Y:S05]  /*c180*/  @!P0 BRA `(.L_x_433) ;  /* 0x00003e8000008947 */ /* 0x000fea0003800000 */
[----:B------:R-:W-:Y:S01]  /*c190*/  IADD3 R241, P0, R220, 0x20, RZ ;  /* 0x00000020dcf17810 */ /* 0x000fe20007f1e0ff */
[----:B------:R-:W-:Y:S01]  /*c1a0*/  ULDC.64 UR4, c[0x0][0x208] ;  /* 0x0000820000047ab9 */ /* 0x000fe20000000a00 */
[----:B------:R-:W-:Y:S01]  /*c1b0*/  IADD3 R234, P1, R224, 0x20, RZ ;  /* 0x00000020e0ea7810 */ /* 0x000fe20007f3e0ff */
[----:B------:R-:W-:Y:S01]  /*c1c0*/  UIMAD.WIDE.U32 UR12, UR4, 0x30, URZ ;  /* 0x00000030040c78a5 */ /* 0x000fe2000f8e003f */
[-C--:B------:R-:W-:Y:S01]  /*c1d0*/  IADD3.X R240, RZ, R227.reuse, RZ, P0, !PT ;  /* 0x000000e3fff07210 */ /* 0x080fe200007fe4ff */
[----:B------:R-:W-:Y:S01]  /*c1e0*/  UIMAD UR5, UR5, 0x30, URZ ;  /* 0x00000030050578a4 */ /* 0x000fe2000f8e023f */
[----:B------:R-:W-:Y:S01]  /*c1f0*/  IADD3 R239, P2, R220, 0x40, RZ ;  /* 0x00000040dcef7810 */ /* 0x000fe20007f5e0ff */
[----:B------:R-:W-:Y:S01]  /*c200*/  IMAD.MOV.U32 R148, RZ, RZ, R149 ;  /* 0x000000ffff947224 */ /* 0x000fe200078e0095 */
[----:B------:R-:W-:Y:S01]  /*c210*/  IADD3 R203, P0, R224, 0x40, RZ ;  /* 0x00000040e0cb7810 */ /* 0x000fe20007f1e0ff */
[----:B------:R-:W-:Y:S01]  /*c220*/  IMAD.MOV.U32 R150, RZ, RZ, R151 ;  /* 0x000000ffff967224 */ /* 0x000fe200078e0097 */
[----:B------:R-:W-:Y:S01]  /*c230*/  IADD3 R236, -R232, 0x30, RZ ;  /* 0x00000030e8ec7810 */ /* 0x000fe20007ffe1ff */
[----:B------:R-:W-:Y:S01]  /*c240*/  IMAD.MOV.U32 R0, RZ, RZ, R152 ;  /* 0x000000ffff007224 */ /* 0x000fe200078e0098 */
[----:B------:R-:W-:Y:S01]  /*c250*/  IADD3.X R238, RZ, R227, RZ, P2, !PT ;  /* 0x000000e3ffee7210 */ /* 0x000fe200017fe4ff */
[----:B------:R-:W-:Y:S01]  /*c260*/  IMAD.MOV.U32 R2, RZ, RZ, R3 ;  /* 0x000000ffff027224 */ /* 0x000fe200078e0003 */
[----:B------:R-:W-:Y:S01]  /*c270*/  IADD3.X R202, RZ, R229, RZ, P0, !PT ;  /* 0x000000e5ffca7210 */ /* 0x000fe200007fe4ff */
[----:B------:R-:W-:Y:S01]  /*c280*/  IMAD.X R232, RZ, RZ, R229, P1 ;  /* 0x000000ffffe87224 */ /* 0x000fe200008e06e5 */
[----:B------:R-:W-:Y:S01]  /*c290*/  MOV R200, c[0x0][0x20c] ;  /* 0x0000830000c87a02 */ /* 0x000fe20000000f00 */
[----:B------:R-:W-:Y:S01]  /*c2a0*/  IMAD.MOV.U32 R201, RZ, RZ, c[0x0][0x208] ;  /* 0x00008200ffc97624 */ /* 0x000fe200078e00ff */
[----:B------:R-:W-:-:S02]  /*c2b0*/  UIADD3 UR5, UR13, UR5, URZ ;  /* 0x000000050d057290 */ /* 0x000fc4000fffe03f */
.L_x_451:
[----:B------:R-:W-:Y:S04]  /*c2c0*/  DEPBAR.LE SB0, 0x0 ;  /* 0x000080000000791a */ /* 0x000fe80000000000 */
[----:B------:R-:W-:Y:S01]  /*c2d0*/  BAR.SYNC.DEFER_BLOCKING 0x0 ;  /* 0x0000000000007b1d */ /* 0x000fe20000010000 */
[----:B------:R-:W-:Y:S01]  /*c2e0*/  SHF.R.S32.HI R4, RZ, 0x1f, R230 ;  /* 0x0000001fff047819 */ /* 0x000fe200000114e6 */
[C---:B------:R-:W-:Y:S02]  /*c2f0*/  IMAD R3, R230.reuse, UR5, RZ ;  /* 0x00000005e6037c24 */ /* 0x040fe4000f8e02ff */
[----:B------:R-:W-:Y:S04]  /*c300*/  IMAD.WIDE.U32 R28, R230, UR12, RZ ;  /* 0x0000000ce61c7c25 */ /* 0x000fe8000f8e00ff */
[----:B------:R-:W-:Y:S01]  /*c310*/  IMAD R3, R4, UR12, R3 ;  /* 0x0000000c04037c24 */ /* 0x000fe2000f8e0203 */
[-C--:B------:R-:W-:Y:S03]  /*c320*/  IADD3 R13, P0, R220, R28.reuse, RZ ;  /* 0x0000001cdc0d7210 */ /* 0x080fe60007f1e0ff */
[----:B------:R-:W-:Y:S01]  /*c330*/  IMAD.IADD R3, R29, 0x1, R3 ;  /* 0x000000011d037824 */ /* 0x000fe200078e0203 */
[----:B------:R-:W-:Y:S03]  /*c340*/  LEA R36, P2, R13, c[0x0][0x1f8], 0x1 ;  /* 0x00007e000d247a11 */ /* 0x000fe600078408ff */
[--C-:B------:R-:W-:Y:S01]  /*c350*/  IMAD.X R12, R3, 0x1, R227.reuse, P0 ;  /* 0x00000001030c7824 */ /* 0x100fe200000e06e3 */
[-C--:B------:R-:W-:Y:S04]  /*c360*/  IADD3 R21, P0, R239, R28.reuse, RZ ;  /* 0x0000001cef157210 */ /* 0x080fe80007f1e0ff */
[----:B------:R-:W-:Y:S01]  /*c370*/  LEA.HI.X R37, R13, c[0x0][0x1fc], R12, 0x1, P2 ;  /* 0x00007f000d257a11 */ /* 0x000fe200010f0c0c */
[----:B------:R-:W-:Y:S01]  /*c380*/  IMAD.X R20, R3, 0x1, R238, P0 ;  /* 0x0000000103147824 */ /* 0x000fe200000e06ee */
[----:B------:R-:W-:Y:S07]  /*c390*/  LDSM.16.M88.4 R48, [R217+0x4900] ;  /* 0x00490000d930783b */ /* 0x000fee0000000200 */
[----:B------:R-:W1:Y:S07]  /*c3a0*/  LDSM.16.M88.4 R16, [R216+0x2500] ;  /* 0x00250000d810783b */ /* 0x000e6e0000000200 */
[----:B------:R-:W2:Y:S07]  /*c3b0*/  LDSM.16.M88.4 R44, [R217+0x5900] ;  /* 0x00590000d92c783b */ /* 0x000eae0000000200 */
[----:B------:R-:W3:Y:S07]  /*c3c0*/  LDSM.16.M88.4 R32, [R216+0x2900] ;  /* 0x00290000d820783b */ /* 0x000eee0000000200 */
[----:B------:R-:W4:Y:S07]  /*c3d0*/  LDSM.16.M88.4 R152, [R216+0x2d00] ;  /* 0x002d0000d898783b */ /* 0x000f2e0000000200 */
[----:B------:R-:W-:Y:S07]  /*c3e0*/  LDSM.16.M88.4 R156, [R213+0x4900] ;  /* 0x00490000d59c783b */ /* 0x000fee0000000200 */
[----:B------:R-:W5:Y:S01]  /*c3f0*/  LDSM.16.M88.4 R160, [R215] ;  /* 0x00000000d7a0783b */ /* 0x000f620000000200 */
[-C--:B-1----:R-:W-:Y:S06]  /*c400*/  HMMA.16816.F32 R4, R48, R16.reuse, RZ ;  /* 0x000000103004723c */ /* 0x082fec00000018ff */
[----:B------:R-:W1:Y:S02]  /*c410*/  LDSM.16.M88.4 R164, [R213+0x5900] ;  /* 0x00590000d5a4783b */ /* 0x000e640000000200 */
[C---:B--2---:R-:W-:Y:S05]  /*c420*/  HMMA.16816.F32 R8, R44.reuse, R16, RZ ;  /* 0x000000102c08723c */ /* 0x044fea00000018ff */
[----:B------:R-:W2:Y:S02]  /*c430*/  LDSM.16.M88.4 R168, [R211] ;  /* 0x00000000d3a8783b */ /* 0x000ea40000000200 */
[-C--:B------:R-:W-:Y:S01]  /*c440*/  IADD3 R17, P1, R241, R28.reuse, RZ ;  /* 0x0000001cf1117210 */ /* 0x080fe20007f3e0ff */
[-C--:B------:R-:W-:Y:S01]  /*c450*/  HMMA.16816.F32 R12, R44, R18.reuse, RZ ;  /* 0x000000122c0c723c */ /* 0x080fe200000018ff */
[----:B------:R-:W-:Y:S03]  /*c460*/  @!P3 LEA R28, P0, R201, R28, 0x5 ;  /* 0x0000001cc91cb211 */ /* 0x000fe600078028ff */
[----:B------:R-:W1:Y:S01]  /*c470*/  LDSM.16.M88.4 R172, [R210] ;  /* 0x00000000d2ac783b */ /* 0x000e620000000200 */
[----:B------:R-:W-:Y:S01]  /*c480*/  IMAD.X R16, R3, 0x1, R240, P1 ;  /* 0x0000000103107824 */ /* 0x000fe200008e06f0 */
[----:B------:R-:W-:Y:S02]  /*c490*/  LEA R40, P2, R17, c[0x0][0x1f8], 0x1 ;  /* 0x00007e0011287a11 */ /* 0x000fe400078408ff */
[----:B------:R-:W-:Y:S04]  /*c4a0*/  LEA R190, P1, R21, c[0x0][0x1f8], 0x1 ;  /* 0x00007e0015be7a11 */ /* 0x000fe800078208ff */
[----:B------:R-:W-:Y:S01]  /*c4b0*/  LEA.HI.X R41, R17, c[0x0][0x1fc], R16, 0x1, P2 ;  /* 0x00007f0011297a11 */ /* 0x000fe200010f0c10 */
[----:B------:R-:W-:Y:S01]  /*c4c0*/  @!PT LDS RZ, [RZ] ;  /* 0x00000000fffff984 */ /* 0x000fe20000000800 */
[----:B------:R-:W-:Y:S01]  /*c4d0*/  @!PT LDS RZ, [RZ] ;  /* 0x00000000fffff984 */ /* 0x000fe20000000800 */
[----:B------:R-:W-:Y:S01]  /*c4e0*/  @!PT LDS RZ, [RZ] ;  /* 0x00000000fffff984 */ /* 0x000fe20000000800 */
[----:B------:R4:W-:Y:S01]  /*c4f0*/  LDGSTS.E.BYPASS.LTC128B.128 [R218+0x100], [R36.64], !P6 ;  /* 0x0010000024da7fae */ /* 0x0009e2000f101d4a */
[C---:B------:R-:W-:Y:S02]  /*c500*/  HMMA.16816.F32 R16, R48.reuse, R18, RZ ;  /* 0x000000123010723c */ /* 0x040fe400000018ff */
[----:B------:R-:W-:Y:S02]  /*c510*/  LEA.HI.X R191, R21, c[0x0][0x1fc], R20, 0x1, P1 ;  /* 0x00007f0015bf7a11 */ /* 0x000fe400008f0c14 */
[C---:B------:R-:W-:Y:S02]  /*c520*/  @!P3 IADD3 R24, P2, R28.reuse, R220, RZ ;  /* 0x000000dc1c18b210 */ /* 0x040fe40007f5e0ff */
[C---:B------:R-:W-:Y:S01]  /*c530*/  @!P3 IADD3 R25, P1, R28.reuse, R241, RZ ;  /* 0x000000f11c19b210 */ /* 0x040fe20007f3e0ff */
[----:B------:R1:W-:Y:S01]  /*c540*/  LDGSTS.E.BYPASS.LTC128B.128 [R218+0xd00], [R40.64], !P5 ;  /* 0x00d0000028da7fae */ /* 0x0003e2000e901d4a */
[-C--:B---3--:R-:W-:Y:S01]  /*c550*/  HMMA.16816.F32 R20, R48, R32.reuse, RZ ;  /* 0x000000203014723c */ /* 0x088fe200000018ff */
[----:B------:R-:W-:Y:S03]  /*c560*/  @!P3 LEA.HI.X R3, R201, R3, R200, 0x5, P0 ;  /* 0x00000003c903b211 */ /* 0x000fe600000f2cc8 */
[----:B------:R-:W-:Y:S02]  /*c570*/  @!P3 IADD3 R28, P0, R28, R239, RZ ;  /* 0x000000ef1c1cb210 */ /* 0x000fe40007f1e0ff */
[C---:B------:R-:W-:Y:S01]  /*c580*/  @!P3 IMAD.X R27, R3.reuse, 0x1, R227, P2 ;  /* 0x00000001031bb824 */ /* 0x040fe200010e06e3 */
[C---:B------:R-:W-:Y:S01]  /*c590*/  @!P3 LEA R194, P2, R24.reuse, c[0x0][0x1f8], 0x1 ;  /* 0x00007e0018c2ba11 */ /* 0x040fe200078408ff */
[----:B------:R-:W-:Y:S01]  /*c5a0*/  @!P3 IMAD.X R26, R3, 0x1, R240, P1 ;  /* 0x00000001031ab824 */ /* 0x000fe200008e06f0 */
[----:B------:R-:W-:Y:S01]  /*c5b0*/  @!P3 LEA R192, P1, R25, c[0x0][0x1f8], 0x1 ;  /* 0x00007e0019c0ba11 */ /* 0x000fe200078208ff */
[----:B------:R3:W-:Y:S02]  /*c5c0*/  LDGSTS.E.BYPASS.LTC128B.128 [R218+0x1900], [R190.64], !P4 ;  /* 0x01900000beda7fae */ /* 0x0007e4000e101d4a */
[----:B------:R-:W-:Y:S01]  /*c5d0*/  @!P3 LEA.HI.X R195, R24, c[0x0][0x1fc], R27, 0x1, P2 ;  /* 0x00007f0018c3ba11 */ /* 0x000fe200010f0c1b */
[----:B------:R-:W-:Y:S01]  /*c5e0*/  @!P3 IMAD.X R3, R3, 0x1, R238, P0 ;  /* 0x000000010303b824 */ /* 0x000fe200000e06ee */
[----:B------:R-:W-:Y:S02]  /*c5f0*/  @!P3 LEA.HI.X R193, R25, c[0x0][0x1fc], R26, 0x1, P1 ;  /* 0x00007f0019c1ba11 */ /* 0x000fe400008f0c1a */
[C---:B------:R-:W-:Y:S01]  /*c600*/  HMMA.16816.F32 R24, R44.reuse, R32, RZ ;  /* 0x000000202c18723c */ /* 0x040fe200000018ff */
[----:B------:R1:W-:Y:S01]  /*c610*/  @!P3 LDGSTS.E.BYPASS.LTC128B.128 [R218+0x900], [R194.64], !P6 ;  /* 0x00900000c2dabfae */ /* 0x0003e2000f101d4a */
[C---:B------:R-:W-:Y:S04]  /*c620*/  @!P3 LEA R188, P0, R28.reuse, c[0x0][0x1f8], 0x1 ;  /* 0x00007e001cbcba11 */ /* 0x040fe800078008ff */
[----:B------:R-:W-:Y:S02]  /*c630*/  @!P3 LEA.HI.X R189, R28, c[0x0][0x1fc], R3, 0x1, P0 ;  /* 0x00007f001cbdba11 */ /* 0x000fe400000f0c03 */
[-C--:B------:R-:W-:Y:S01]  /*c640*/  HMMA.16816.F32 R28, R44, R34.reuse, RZ ;  /* 0x000000222c1c723c */ /* 0x080fe200000018ff */
[----:B------:R2:W-:Y:S01]  /*c650*/  @!P3 LDGSTS.E.BYPASS.LTC128B.128 [R218+0x1500], [R192.64], !P5 ;  /* 0x01500000c0dabfae */ /* 0x0005e2000e901d4a */
[----:B------:R-:W-:Y:S06]  /*c660*/  ISETP.GT.AND P0, PT, R230, R219, PT ;  /* 0x000000dbe600720c */ /* 0x000fec0003f04270 */
[C---:B------:R-:W-:Y:S01]  /*c670*/  HMMA.16816.F32 R32, R48.reuse, R34, RZ ;  /* 0x000000223020723c */ /* 0x040fe200000018ff */
[----:B------:R3:W-:Y:S07]  /*c680*/  @!P3 LDGSTS.E.BYPASS.LTC128B.128 [R218+0x2100], [R188.64], !P4 ;  /* 0x02100000bcdabfae */ /* 0x0007ee000e101d4a */
[-C--:B----4-:R-:W-:Y:S01]  /*c690*/  HMMA.16816.F32 R36, R48, R152.reuse, RZ ;  /* 0x000000983024723c */ /* 0x090fe200000018ff */
[----:B------:R-:W-:Y:S07]  /*c6a0*/  LDSM.16.M88.4 R176, [R217+0x6900] ;  /* 0x00690000d9b0783b */ /* 0x000fee0000000200 */
[C---:B-1----:R-:W-:Y:S01]  /*c6b0*/  HMMA.16816.F32 R40, R44.reuse, R152, RZ ;  /* 0x000000982c28723c */ /* 0x042fe200000018ff */
[----:B------:R-:W0:Y:S07]  /*c6c0*/  LDGDEPBAR ;  /* 0x00000000000079af */ /* 0x000e2e0000000000 */
[-C--:B------:R-:W-:Y:S01]  /*c6d0*/  HMMA.16816.F32 R44, R44, R154.reuse, RZ ;  /* 0x0000009a2c2c723c */ /* 0x080fe200000018ff */
[----:B------:R-:W1:Y:S07]  /*c6e0*/  LDSM.16.M88.4 R180, [R216+0x3100] ;  /* 0x00310000d8b4783b */ /* 0x000e6e0000000200 */
[----:B------:R-:W-:Y:S01]  /*c6f0*/  HMMA.16816.F32 R48, R48, R154, RZ ;  /* 0x0000009a3030723c */ /* 0x000fe200000018ff */
[----:B------:R-:W4:Y:S07]  /*c700*/  LDSM.16.M88.4 R184, [R217+0x7900] ;  /* 0x00790000d9b8783b */ /* 0x000f2e0000000200 */
[-C--:B-----5:R-:W-:Y:S01]  /*c710*/  HMMA.16816.F32 R4, R156, R160.reuse, R4 ;  /* 0x000000a09c04723c */ /* 0x0a0fe20000001804 */
[----:B------:R-:W5:Y:S07]  /*c720*/  LDSM.16.M88.4 R152, [R216+0x3500] ;  /* 0x00350000d898783b */ /* 0x000f6e0000000200 */
[C---:B------:R-:W-:Y:S01]  /*c730*/  HMMA.16816.F32 R8, R164.reuse, R160, R8 ;  /* 0x000000a0a408723c */ /* 0x040fe20000001808 */
[----:B---3--:R-:W3:Y:S07]  /*c740*/  LDSM.16.M88.4 R188, [R216+0x3900] ;  /* 0x00390000d8bc783b */ /* 0x008eee0000000200 */
[-C--:B------:R-:W-:Y:S01]  /*c750*/  HMMA.16816.F32 R12, R164, R162.reuse, R12 ;  /* 0x000000a2a40c723c */ /* 0x080fe2000000180c */
[----:B--2---:R-:W-:Y:S07]  /*c760*/  LDSM.16.M88.4 R192, [R209] ;  /* 0x00000000d1c0783b */ /* 0x004fee0000000200 */
[C---:B------:R-:W-:Y:S01]  /*c770*/  HMMA.16816.F32 R16, R156.reuse, R162, R16 ;  /* 0x000000a29c10723c */ /* 0x040fe20000001810 */
[----:B------:R-:W2:Y:S07]  /*c780*/  LDSM.16.M88.4 R160, [R213+0x6900] ;  /* 0x00690000d5a0783b */ /* 0x000eae0000000200 */
[-C--:B------:R-:W-:Y:S01]  /*c790*/  HMMA.16816.F32 R20, R156, R168.reuse, R20 ;  /* 0x000000a89c14723c */ /* 0x080fe20000001814 */
[----:B------:R-:W1:Y:S07]  /*c7a0*/  LDSM.16.M88.4 R196, [R213+0x7900] ;  /* 0x00790000d5c4783b */ /* 0x000e6e0000000200 */
        /* <DEDUP_REMOVED lines=9> */
[----:B------:R-:W2:Y:S07]  /*c840*/  LDSM.16.M88.4 R156, [R208] ;  /* 0x00000000d09c783b */ /* 0x000eae0000000200 */
[-C--:B-1----:R-:W-:Y:S01]  /*c850*/  HMMA.16816.F32 R4, R176, R180.reuse, R4 ;  /* 0x000000b4b004723c */ /* 0x082fe20000001804 */
[----:B------:R-:W-:Y:S07]  /*c860*/  LDSM.16.M88.4 R172, [R217+0x9900] ;  /* 0x00990000d9ac783b */ /* 0x000fee0000000200 */
[C---:B----4-:R-:W-:Y:S08]  /*c870*/  HMMA.16816.F32 R8, R184.reuse, R180, R8 ;  /* 0x000000b4b808723c */ /* 0x050ff00000001808 */
[-C--:B------:R-:W-:Y:S08]  /*c880*/  HMMA.16816.F32 R12, R184, R182.reuse, R12 ;  /* 0x000000b6b80c723c */ /* 0x080ff0000000180c */
[C---:B------:R-:W-:Y:S01]  /*c890*/  HMMA.16816.F32 R16, R176.reuse, R182, R16 ;  /* 0x000000b6b010723c */ /* 0x040fe20000001810 */
[----:B------:R-:W-:Y:S07]  /*c8a0*/  LDSM.16.M88.4 R180, [R216+0x4500] ;  /* 0x00450000d8b4783b */ /* 0x000fee0000000200 */
[-C--:B-----5:R-:W-:Y:S08]  /*c8b0*/  HMMA.16816.F32 R20, R176, R152.reuse, R20 ;  /* 0x00000098b014723c */ /* 0x0a0ff00000001814 */
[C---:B------:R-:W-:Y:S08]  /*c8c0*/  HMMA.16816.F32 R24, R184.reuse, R152, R24 ;  /* 0x00000098b818723c */ /* 0x040ff00000001818 */
[-C--:B------:R-:W-:Y:S08]  /*c8d0*/  HMMA.16816.F32 R28, R184, R154.reuse, R28 ;  /* 0x0000009ab81c723c */ /* 0x080ff0000000181c */
[C---:B------:R-:W-:Y:S01]  /*c8e0*/  HMMA.16816.F32 R32, R176.reuse, R154, R32 ;  /* 0x0000009ab020723c */ /* 0x040fe20000001820 */
[----:B------:R-:W1:Y:S07]  /*c8f0*/  LDSM.16.M88.4 R152, [R217+0x8900] ;  /* 0x00890000d998783b */ /* 0x000e6e0000000200 */
[-C--:B---3--:R-:W-:Y:S08]  /*c900*/  HMMA.16816.F32 R36, R176, R188.reuse, R36 ;  /* 0x000000bcb024723c */ /* 0x088ff00000001824 */
[C---:B------:R-:W-:Y:S08]  /*c910*/  HMMA.16816.F32 R40, R184.reuse, R188, R40 ;  /* 0x000000bcb828723c */ /* 0x040ff00000001828 */
[-C--:B------:R-:W-:Y:S01]  /*c920*/  HMMA.16816.F32 R44, R184, R190.reuse, R44 ;  /* 0x000000beb82c723c */ /* 0x080fe2000000182c */
[----:B------:R-:W-:Y:S07]  /*c930*/  LDSM.16.M88.4 R184, [R206] ;  /* 0x00000000ceb8783b */ /* 0x000fee0000000200 */
[----:B------:R-:W-:Y:S01]  /*c940*/  HMMA.16816.F32 R48, R176, R190, R48 ;  /* 0x000000beb030723c */ /* 0x000fe20000001830 */
[----:B------:R-:W3:Y:S07]  /*c950*/  LDSM.16.M88.4 R176, [R216+0x4100] ;  /* 0x00410000d8b0783b */ /* 0x000eee0000000200 */
[-C--:B--2---:R-:W-:Y:S01]  /*c960*/  HMMA.16816.F32 R4, R160, R192.reuse, R4 ;  /* 0x000000c0a004723c */ /* 0x084fe20000001804 */
[----:B------:R-:W-:Y:S07]  /*c970*/  LDSM.16.M88.4 R188, [R213+0x9900] ;  /* 0x00990000d5bc783b */ /* 0x000fee0000000200 */
[C---:B------:R-:W-:Y:S08]  /*c980*/  HMMA.16816.F32 R8, R196.reuse, R192, R8 ;  /* 0x000000c0c408723c */ /* 0x040ff00000001808 */
[-C--:B------:R-:W-:Y:S08]  /*c990*/  HMMA.16816.F32 R12, R196, R194.reuse, R12 ;  /* 0x000000c2c40c723c */ /* 0x080ff0000000180c */
[C---:B------:R-:W-:Y:S01]  /*c9a0*/  HMMA.16816.F32 R16, R160.reuse, R194, R16 ;  /* 0x000000c2a010723c */ /* 0x040fe20000001810 */
[----:B------:R-:W-:Y:S07]  /*c9b0*/  LDSM.16.M88.4 R192, [R205] ;  /* 0x00000000cdc0783b */ /* 0x000fee0000000200 */
[-C--:B------:R-:W-:Y:S08]  /*c9c0*/  HMMA.16816.F32 R20, R160, R156.reuse, R20 ;  /* 0x0000009ca014723c */ /* 0x080ff00000001814 */
        /* <DEDUP_REMOVED lines=8> */
[----:B------:R-:W4:Y:S01]  /*ca50*/  LDSM.16.M88.4 R160, [R204] ;  /* 0x00000000cca0783b */ /* 0x000f220000000200 */
[----:B------:R-:W-:Y:S06]  /*ca60*/  DEPBAR.LE SB0, 0x0 ;  /* 0x000080000000791a */ /* 0x000fec0000000000 */
[-C--:B-1----:R-:W-:Y:S01]  /*ca70*/  HMMA.16816.F32 R4, R152, R168.reuse, R4 ;  /* 0x000000a89804723c */ /* 0x082fe20000001804 */
[----:B------:R-:W-:Y:S07]  /*ca80*/  BAR.SYNC.DEFER_BLOCKING 0x0 ;  /* 0x0000000000007b1d */ /* 0x000fee0000010000 */
[C---:B------:R-:W-:Y:S08]  /*ca90*/  HMMA.16816.F32 R8, R172.reuse, R168, R8 ;  /* 0x000000a8ac08723c */ /* 0x040ff00000001808 */
[-C--:B------:R-:W-:Y:S08]  /*caa0*/  HMMA.16816.F32 R12, R172, R170.reuse, R12 ;  /* 0x000000aaac0c723c */ /* 0x080ff0000000180c */
[C---:B------:R-:W-:Y:S08]  /*cab0*/  HMMA.16816.F32 R16, R152.reuse, R170, R16 ;  /* 0x000000aa9810723c */ /* 0x040ff00000001810 */
[-C--:B---3--:R-:W-:Y:S08]  /*cac0*/  HMMA.16816.F32 R20, R152, R176.reuse, R20 ;  /* 0x000000b09814723c */ /* 0x088ff00000001814 */
        /* <DEDUP_REMOVED lines=15> */
[-C--:B----4-:R-:W-:Y:S08]  /*cbc0*/  HMMA.16816.F32 R36, R156, R160.reuse, R36 ;  /* 0x000000a09c24723c */ /* 0x090ff00000001824 */
[C---:B------:R-:W-:Y:S08]  /*cbd0*/  HMMA.16816.F32 R40, R188.reuse, R160, R40 ;  /* 0x000000a0bc28723c */ /* 0x040ff00000001828 */
[-C--:B------:R-:W-:Y:S08]  /*cbe0*/  HMMA.16816.F32 R44, R188, R162.reuse, R44 ;  /* 0x000000a2bc2c723c */ /* 0x080ff0000000182c */
[----:B------:R-:W-:Y:S01]  /*cbf0*/  HMMA.16816.F32 R48, R156, R162, R48 ;  /* 0x000000a29c30723c */ /* 0x000fe20000001830 */
[----:B------:R-:W-:-:S07]  /*cc00*/  @!P0 BRA `(.L_x_434) ;  /* 0x000002e000008947 */ /* 0x000fce0003800000 */
[----:B------:R-:W-:Y:S02]  /*cc10*/  IADD3 R152, R230, -0x1, RZ ;  /* 0xffffffffe6987810 */ /* 0x000fe40007ffe0ff */
[----:B------:R-:W-:Y:S02]  /*cc20*/  ISETP.GE.AND P1, PT, R236, 0x1, PT ;  /* 0x00000001ec00780c */ /* 0x000fe40003f26270 */
[----:B------:R-:W-:Y:S01]  /*cc30*/  SHF.R.S32.HI R3, RZ, 0x1f, R152 ;  /* 0x0000001fff037819 */ /* 0x000fe20000011498 */
[C---:B------:R-:W-:Y:S04]  /*cc40*/  IMAD.WIDE.U32 R160, R152.reuse, c[0x0][0x1e0], RZ ;  /* 0x0000780098a07a25 */ /* 0x040fe800078e00ff */
        /* <DEDUP_REMOVED lines=28> */
[----:B------:R-:W-:Y:S01]  /*ce10*/  @P0 IMAD.X R151, R3, 0x1, R229, P2 ;  /* 0x0000000103970824 */ /* 0x000fe200010e06e5 */
[C---:B------:R-:W-:Y:S04]  /*ce20*/  @P0 LEA R160, P2, R152.reuse, c[0x0][0x1c8], 0x1 ;  /* 0x0000720098a00a11 */ /* 0x040fe800078408ff */
[----:B------:R-:W-:Y:S02]  /*ce30*/  @P0 LEA.HI.X R161, R152, c[0x0][0x1cc], R151, 0x1, P2 ;  /* 0x0000730098a10a11 */ /* 0x000fe400010f0c97 */
[----:B------:R-:W-:Y:S03]  /*ce40*/  @P0 IADD3 R152, P2, R149, R234, RZ ;  /* 0x000000ea95980210 */ /* 0x000fe60007f5e0ff */
[----:B------:R1:W-:Y:S02]  /*ce50*/  @P0 LDGSTS.E.BYPASS.LTC128B.128 [R218+0x2d00], [R160.64], !P6 ;  /* 0x02d00000a0da0fae */ /* 0x0003e4000f101d4a */
[----:B------:R-:W-:Y:S01]  /*ce60*/  @P0 IMAD.X R151, R3, 0x1, R232, P2 ;  /* 0x0000000103970824 */ /* 0x000fe200010e06e8 */
        /* <DEDUP_REMOVED lines=8> */
.L_x_434:
[----:B------:R-:W-:Y:S01]  /*cef0*/  PLOP3.LUT P1, PT, PT, PT, UP2, 0x80, 0x0 ;  /* 0x000000000000781c */ /* 0x000fe20003f2f028 */
[----:B------:R-:W0:Y:S01]  /*cf00*/  LDGDEPBAR ;  /* 0x00000000000079af */ /* 0x000e220000000000 */
[----:B------:R-:W-:Y:S01]  /*cf10*/  PLOP3.LUT P0, PT, PT, PT, UP2, 0x80, 0x0 ;  /* 0x000000000000781c */ /* 0x000fe20003f0f028 */
[----:B-1----:R-:W-:Y:S02]  /*cf20*/  IMAD.MOV.U32 R160, RZ, RZ, R222 ;  /* 0x000000ffffa07224 */ /* 0x002fe400078e00de */
[----:B------:R-:W-:Y:S04]  /*cf30*/  IMAD R166, R230, -0x30, RZ ;  /* 0xffffffd0e6a67824 */ /* 0x000fe800078e02ff */
[----:B------:R-:W-:Y:S01]  /*cf40*/  IMAD.IADD R157, R166, 0x1, -R223 ;  /* 0x00000001a69d7824 */ /* 0x000fe200078e0adf */
        /* <DEDUP_REMOVED lines=9> */
[--C-:B-1----:R-:W-:Y:S02]  /*cfe0*/  IMAD.IADD R165, R159, 0x1, R3.reuse ;  /* 0x000000019fa57824 */ /* 0x102fe400078e0203 */
        /* <DEDUP_REMOVED lines=16> */
.L_x_437:
[----:B------:R-:W-:Y:S04]  /*d0f0*/  MOV R3, c[0x0][0x32c] ;  /* 0x0000cb0000037a02 */ /* 0x000fe80000000f00 */
[----:B------:R-:W-:Y:S11]  /*d100*/  ISETP.NE.AND P0, PT, R3, 0x1, PT ;  /* 0x000000010300780c */ /* 0x000ff60003f05270 */
[----:B------:R-:W-:Y:S02]  /*d110*/  @!UPT UIADD3 URZ, URZ, URZ, URZ ;  /* 0x0000003f3f3ff290 */ /* 0x000fe4000fffe03f */
[----:B------:R-:W-:Y:S05]  /*d120*/  @P0 IMAD.HI.U32 R3, R152, c[0x0][0x330], RZ ;  /* 0x0000cc0098030a27 */ /* 0x000fea00078e00ff */
[----:B------:R-:W-:Y:S02]  /*d130*/  @P0 SHF.R.U32.HI R152, RZ, c[0x0][0x334], R3 ;  /* 0x0000cd00ff980a19 */ /* 0x000fe40000011603 */
.L_x_438:
[----:B------:R-:W-:Y:S05]  /*d140*/  BSYNC B0 ;  /* 0x0000000000007941 */ /* 0x000fea0003800000 */
.L_x_436:
[----:B------:R-:W-:Y:S05]  /*d150*/  IMAD R154, R152, c[0x0][0x32c], R157 ;  /* 0x0000cb00989a7a24 */ /* 0x000fea00078e029d */
[----:B------:R-:W-:Y:S02]  /*d160*/  IADD3 R152, R154, c[0x0][0x32c], RZ ;  /* 0x0000cb009a987a10 */ /* 0x000fe40007ffe0ff */
[----:B------:R-:W-:Y:S02]  /*d170*/  IMNMX R163, R163, R154, !PT ;  /* 0x0000009aa3a37217 */ /* 0x000fe40007800200 */
[----:B------:R-:W-:Y:S02]  /*d180*/  IMNMX R165, R165, R152, PT ;  /* 0x00000098a5a57217 */ /* 0x000fe40003800200 */
.L_x_435:
        /* <DEDUP_REMOVED lines=19> */
.L_x_441:
[----:B------:R-:W-:Y:S04]  /*d2c0*/  MOV R3, c[0x0][0x32c] ;  /* 0x0000cb0000037a02 */ /* 0x000fe80000000f00 */
[----:B------:R-:W-:Y:S11]  /*d2d0*/  ISETP.NE.AND P0, PT, R3, 0x1, PT ;  /* 0x000000010300780c */ /* 0x000ff60003f05270 */
[----:B------:R-:W-:Y:S02]  /*d2e0*/  @!UPT UIADD3 URZ, URZ, URZ, URZ ;  /* 0x0000003f3f3ff290 */ /* 0x000fe4000fffe03f */
[----:B------:R-:W-:Y:S05]  /*d2f0*/  @P0 IMAD.HI.U32 R3, R152, c[0x0][0x330], RZ ;  /* 0x0000cc0098030a27 */ /* 0x000fea00078e00ff */
[----:B------:R-:W-:Y:S02]  /*d300*/  @P0 SHF.R.U32.HI R152, RZ, c[0x0][0x334], R3 ;  /* 0x0000cd00ff980a19 */ /* 0x000fe40000011603 */
.L_x_442:
[----:B------:R-:W-:Y:S05]  /*d310*/  BSYNC B0 ;  /* 0x0000000000007941 */ /* 0x000fea0003800000 */
.L_x_440:
[----:B------:R-:W-:Y:S05]  /*d320*/  IMAD R152, R152, c[0x0][0x32c], R157 ;  /* 0x0000cb0098987a24 */ /* 0x000fea00078e029d */
[----:B------:R-:W-:Y:S02]  /*d330*/  IADD3 R3, R152, c[0x0][0x32c], RZ ;  /* 0x0000cb0098037a10 */ /* 0x000fe40007ffe0ff */
[----:B------:R-:W-:Y:S02]  /*d340*/  IMNMX R161, R161, R152, !PT ;  /* 0x00000098a1a17217 */ /* 0x000fe40007800200 */
[----:B------:R-:W-:Y:S02]  /*d350*/  IMNMX R162, R162, R3, PT ;  /* 0x00000003a2a27217 */ /* 0x000fe40003800200 */
.L_x_439:
[C---:B------:R-:W-:Y:S02]  /*d360*/  ISETP.GE.AND P0, PT, R166.reuse, 0x2, PT ;  /* 0x00000002a600780c */ /* 0x040fe40003f06270 */
[C---:B------:R-:W-:Y:S02]  /*d370*/  ISETP.GE.AND P1, PT, R166.reuse, 0x9, PT ;  /* 0x00000009a600780c */ /* 0x040fe40003f26270 */
[----:B------:R-:W-:Y:S02]  /*d380*/  P2R R155, PR, RZ, 0x1 ;  /* 0x00000001ff9b7803 */ /* 0x000fe40000000000 */
[----:B------:R-:W-:Y:S02]  /*d390*/  ISETP.GT.AND P0, PT, R163, 0x1, !P0 ;  /* 0x00000001a300780c */ /* 0x000fe40004704270 */
[----:B------:R-:W-:Y:S02]  /*d3a0*/  P2R R154, PR, RZ, 0x2 ;  /* 0x00000002ff9a7803 */ /* 0x000fe40000000000 */
[----:B------:R-:W-:Y:S02]  /*d3b0*/  ISETP.LT.OR P0, PT, R165, 0x2, P0 ;  /* 0x00000002a500780c */ /* 0x000fe40000701670 */
[C---:B------:R-:W-:Y:S02]  /*d3c0*/  ISETP.GE.AND P2, PT, R166.reuse, 0x1, PT ;  /* 0x00000001a600780c */ /* 0x040fe40003f46270 */
[----:B------:R-:W-:Y:S02]  /*d3d0*/  FSEL R156, R5, -INF , !P0 ;  /* 0xff800000059c7808 */ /* 0x000fe40004000000 */
[----:B------:R-:W-:Y:S02]  /*d3e0*/  ISETP.GT.AND P0, PT, R163, 0x8, !P1 ;  /* 0x00000008a300780c */ /* 0x000fe40004f04270 */
[----:B------:R-:W-:Y:S02]  /*d3f0*/  ISETP.GE.AND P1, PT, R166, 0xa, PT ;  /* 0x0000000aa600780c */ /* 0x000fe40003f26270 */
[----:B------:R-:W-:Y:S02]  /*d400*/  ISETP.LT.OR P0, PT, R165, 0x9, P0 ;  /* 0x00000009a500780c */ /* 0x000fe40000701670 */
[----:B------:R-:W-:Y:S02]  /*d410*/  P2R R153, PR, RZ, 0x2 ;  /* 0x00000002ff997803 */ /* 0x000fe40000000000 */
[----:B------:R-:W-:Y:S02]  /*d420*/  FSEL R152, R16, -INF , !P0 ;  /* 0xff80000010987808 */ /* 0x000fe40004000000 */
[----:B------:R-:W-:Y:S02]  /*d430*/  ISETP.GT.AND P0, PT, R163, 0x9, !P1 ;  /* 0x00000009a300780c */ /* 0x000fe40004f04270 */
[C---:B------:R-:W-:Y:S02]  /*d440*/  ISETP.GE.AND P1, PT, R166.reuse, 0x11, PT ;  /* 0x00000011a600780c */ /* 0x040fe40003f26270 */
[----:B------:R-:W-:Y:S02]  /*d450*/  ISETP.LT.OR P0, PT, R165, 0xa, P0 ;  /* 0x0000000aa500780c */ /* 0x000fe40000701670 */
[----:B------:R-:W-:Y:S02]  /*d460*/  P2R R151, PR, RZ, 0x2 ;  /* 0x00000002ff977803 */ /* 0x000fe40000000000 */
[----:B------:R-:W-:Y:S02]  /*d470*/  FSEL R16, R17, -INF , !P0 ;  /* 0xff80000011107808 */ /* 0x000fe40004000000 */
[----:B------:R-:W-:Y:S02]  /*d480*/  ISETP.GT.AND P0, PT, R163, 0x10, !P1 ;  /* 0x00000010a300780c */ /* 0x000fe40004f04270 */
[----:B------:R-:W-:Y:S02]  /*d490*/  ISETP.GE.AND P1, PT, R166, 0x12, PT ;  /* 0x00000012a600780c */ /* 0x000fe40003f26270 */
[----:B------:R-:W-:Y:S02]  /*d4a0*/  ISETP.LT.OR P0, PT, R165, 0x11, P0 ;  /* 0x00000011a500780c */ /* 0x000fe40000701670 */
[----:B------:R-:W-:Y:S02]  /*d4b0*/  P2R R149, PR, RZ, 0x2 ;  /* 0x00000002ff957803 */ /* 0x000fe40000000000 */
[----:B------:R-:W-:Y:S02]  /*d4c0*/  FSEL R164, R20, -INF , !P0 ;  /* 0xff80000014a47808 */ /* 0x000fe40004000000 */
[----:B------:R-:W-:Y:S01]  /*d4d0*/  ISETP.GT.AND P0, PT, R163, 0x11, !P1 ;  /* 0x00000011a300780c */ /* 0x000fe20004f04270 */
[----:B------:R-:W1:Y:S01]  /*d4e0*/  SHFL.IDX PT, R20, R160, 0x2, 0x1c1f ;  /* 0x005c1f00a0147f89 */ /* 0x000e6200000e0000 */
[C---:B------:R-:W-:Y:S02]  /*d4f0*/  ISETP.GE.AND P1, PT, R166.reuse, 0x19, PT ;  /* 0x00000019a600780c */ /* 0x040fe40003f26270 */
[----:B------:R-:W-:Y:S04]  /*d500*/  ISETP.LT.OR P0, PT, R165, 0x12, P0 ;  /* 0x00000012a500780c */ /* 0x000fe80000701670 */
[----:B------:R-:W-:Y:S02]  /*d510*/  FSEL R198, R21, -INF , !P0 ;  /* 0xff80000015c67808 */ /* 0x000fe40004000000 */
[----:B------:R-:W-:Y:S02]  /*d520*/  ISETP.GT.AND P0, PT, R163, 0x18, !P1 ;  /* 0x00000018a300780c */ /* 0x000fe40004f04270 */
[----:B------:R-:W-:Y:S02]  /*d530*/  P2R R21, PR, RZ, 0x2 ;  /* 0x00000002ff157803 */ /* 0x000fe40000000000 */
[----:B------:R-:W-:Y:S02]  /*d540*/  ISETP.LT.OR P0, PT, R165, 0x19, P0 ;  /* 0x00000019a500780c */ /* 0x000fe40000701670 */
[----:B------:R-:W-:Y:S02]  /*d550*/  ISETP.GE.AND P1, PT, R166, 0x1a, PT ;  /* 0x0000001aa600780c */ /* 0x000fe40003f26270 */
[----:B------:R-:W-:Y:S02]  /*d560*/  FSEL R174, R32, -INF , !P0 ;  /* 0xff80000020ae7808 */ /* 0x000fe40004000000 */
[----:B------:R-:W-:Y:S02]  /*d570*/  ISETP.GT.AND P0, PT, R163, 0x19, !P1 ;  /* 0x00000019a300780c */ /* 0x000fe40004f04270 */
[----:B------:R-:W-:Y:S02]  /*d580*/  P2R R17, PR, RZ, 0x2 ;  /* 0x00000002ff117803 */ /* 0x000fe40000000000 */
[----:B------:R-:W-:Y:S02]  /*d590*/  ISETP.LT.OR P0, PT, R165, 0x1a, P0 ;  /* 0x0000001aa500780c */ /* 0x000fe40000701670 */
[C---:B------:R-:W-:Y:S02]  /*d5a0*/  ISETP.GE.AND P1, PT, R166.reuse, 0x21, PT ;  /* 0x00000021a600780c */ /* 0x040fe40003f26270 */
[----:B------:R-:W-:Y:S02]  /*d5b0*/  FSEL R194, R33, -INF , !P0 ;  /* 0xff80000021c27808 */ /* 0x000fe40004000000 */
[----:B------:R-:W-:Y:S02]  /*d5c0*/  ISETP.GT.AND P0, PT, R163, 0x20, !P1 ;  /* 0x00000020a300780c */ /* 0x000fe40004f04270 */
[----:B------:R-:W-:Y:S02]  /*d5d0*/  P2R R5, PR, RZ, 0x2 ;  /* 0x00000002ff057803 */ /* 0x000fe40000000000 */
[----:B------:R-:W-:Y:S02]  /*d5e0*/  ISETP.LT.OR P0, PT, R165, 0x21, P0 ;  /* 0x00000021a500780c */ /* 0x000fe40000701670 */
[----:B------:R-:W-:Y:S02]  /*d5f0*/  ISETP.GE.AND P1, PT, R166, 0x22, PT ;  /* 0x00000022a600780c */ /* 0x000fe40003f26270 */
[----:B------:R-:W-:Y:S01]  /*d600*/  FSEL R180, R36, -INF , !P0 ;  /* 0xff80000024b47808 */ /* 0x000fe20004000000 */
[--C-:B-1----:R-:W-:Y:S01]  /*d610*/  IMAD.IADD R36, R158, 0x1, R20.reuse ;  /* 0x000000019e247824 */ /* 0x102fe200078e0214 */
[----:B------:R-:W-:Y:S02]  /*d620*/  ISETP.GT.AND P0, PT, R163, 0x21, !P1 ;  /* 0x00000021a300780c */ /* 0x000fe40004f04270 */
[----:B------:R-:W-:Y:S02]  /*d630*/  P2R R3, PR, RZ, 0x2 ;  /* 0x00000002ff037803 */ /* 0x000fe40000000000 */
[----:B------:R-:W-:Y:S02]  /*d640*/  ISETP.LT.OR P0, PT, R165, 0x22, P0 ;  /* 0x00000022a500780c */ /* 0x000fe40000701670 */
[----:B------:R-:W-:Y:S02]  /*d650*/  ISETP.GE.AND P1, PT, R166, 0x29, PT ;  /* 0x00000029a600780c */ /* 0x000fe40003f26270 */
[----:B------:R-:W-:Y:S01]  /*d660*/  FSEL R177, R37, -INF , !P0 ;  /* 0xff80000025b17808 */ /* 0x000fe20004000000 */
[----:B------:R-:W-:Y:S01]  /*d670*/  IMAD.IADD R37, R159, 0x1, R20 ;  /* 0x000000019f257824 */ /* 0x000fe200078e0214 */
[----:B------:R-:W-:Y:S02]  /*d680*/  ISETP.GT.AND P0, PT, R163, 0x28, !P1 ;  /* 0x00000028a300780c */ /* 0x000fe40004f04270 */
[----:B------:R-:W-:Y:S02]  /*d690*/  P2R R33, PR, RZ, 0x4 ;  /* 0x00000004ff217803 */ /* 0x000fe40000000000 */
[----:B------:R-:W-:Y:S04]  /*d6a0*/  ISETP.LT.OR P0, PT, R165, 0x29, P0 ;  /* 0x00000029a500780c */ /* 0x000fe80000701670 */
[----:B------:R-:W-:Y:S02]  /*d6b0*/  FSEL R173, R48, -INF , !P0 ;  /* 0xff80000030ad7808 */ /* 0x000fe40004000000 */
[----:B------:R-:W-:Y:S04]  /*d6c0*/  ISETP.GT.AND P0, PT, R163, RZ, !P2 ;  /* 0x000000ffa300720c */ /* 0x000fe80005704270 */
[----:B------:R-:W-:Y:S04]  /*d6d0*/  ISETP.LT.OR P0, PT, R165, 0x1, P0 ;  /* 0x00000001a500780c */ /* 0x000fe80000701670 */
[----:B------:R-:W-:Y:S02]  /*d6e0*/  FSEL R4, R4, -INF , !P0 ;  /* 0xff80000004047808 */ /* 0x000fe40004000000 */
[----:B------:R-:W-:Y:S04]  /*d6f0*/  ISETP.GE.AND P0, PT, R166, 0x2a, PT ;  /* 0x0000002aa600780c */ /* 0x000fe80003f06270 */
[----:B------:R-:W-:Y:S04]  /*d700*/  ISETP.GT.AND P2, PT, R163, 0x29, !P0 ;  /* 0x00000029a300780c */ /* 0x000fe80004744270 */
[----:B------:R-:W-:Y:S04]  /*d710*/  ISETP.LT.OR P2, PT, R165, 0x2a, P2 ;  /* 0x0000002aa500780c */ /* 0x000fe80001741670 */
[----:B------:R-:W-:Y:S02]  /*d720*/  FSEL R170, R49, -INF , !P2 ;  /* 0xff80000031aa7808 */ /* 0x000fe40005000000 */
[----:B------:R-:W-:Y:S11]  /*d730*/  PLOP3.LUT P2, PT, PT, PT, UP1, 0x40, 0x0 ;  /* 0x000000000000781c */ /* 0x000ff60003f4e818 */
[----:B------:R-:W-:Y:S02]  /*d740*/  @!UPT UIADD3 URZ, URZ, URZ, URZ ;  /* 0x0000003f3f3ff290 */ /* 0x000fe4000fffe03f */
        /* <DEDUP_REMOVED lines=15> */
.L_x_445:
[----:B------:R-:W-:Y:S04]  /*d840*/  MOV R20, c[0x0][0x32c] ;  /* 0x0000cb0000147a02 */ /* 0x000fe80000000f00 */
[----:B------:R-:W-:Y:S11]  /*d850*/  ISETP.NE.AND P2, PT, R20, 0x1, PT ;  /* 0x000000011400780c */ /* 0x000ff60003f45270 */
[----:B------:R-:W-:Y:S02]  /*d860*/  @!UPT UIADD3 URZ, URZ, URZ, URZ ;  /* 0x0000003f3f3ff290 */ /* 0x000fe4000fffe03f */
[----:B------:R-:W-:Y:S05]  /*d870*/  @P2 IMAD.HI.U32 R20, R32, c[0x0][0x330], RZ ;  /* 0x0000cc0020142a27 */ /* 0x000fea00078e00ff */
[----:B------:R-:W-:Y:S02]  /*d880*/  @P2 SHF.R.U32.HI R32, RZ, c[0x0][0x334], R20 ;  /* 0x0000cd00ff202a19 */ /* 0x000fe40000011614 */
.L_x_446:
[----:B------:R-:W-:Y:S05]  /*d890*/  BSYNC B0 ;  /* 0x0000000000007941 */ /* 0x000fea0003800000 */
.L_x_444:
[----:B------:R-:W-:Y:S05]  /*d8a0*/  IMAD R49, R32, c[0x0][0x32c], R157 ;  /* 0x0000cb0020317a24 */ /* 0x000fea00078e029d */
[----:B------:R-:W-:Y:S02]  /*d8b0*/  IADD3 R20, R49, c[0x0][0x32c], RZ ;  /* 0x0000cb0031147a10 */ /* 0x000fe40007ffe0ff */
[----:B------:R-:W-:Y:S02]  /*d8c0*/  IMNMX R36, R36, R49, !PT ;  /* 0x0000003124247217 */ /* 0x000fe40007800200 */
[----:B------:R-:W-:Y:S02]  /*d8d0*/  IMNMX R37, R37, R20, PT ;  /* 0x0000001425257217 */ /* 0x000fe40003800200 */
.L_x_443:
[----:B------:R-:W-:Y:S02]  /*d8e0*/  ISETP.NE.AND P2, PT, R154, RZ, PT ;  /* 0x000000ff9a00720c */ /* 0x000fe40003f45270 */
[----:B------:R-:W-:Y:S02]  /*d8f0*/  P2R R165, PR, RZ, 0x40 ;  /* 0x00000040ffa57803 */ /* 0x000fe40000000000 */
[----:B------:R-:W-:Y:S02]  /*d900*/  ISETP.GT.AND P2, PT, R161, 0x8, !P2 ;  /* 0x00000008a100780c */ /* 0x000fe40005744270 */
[----:B------:R-:W-:Y:S02]  /*d910*/  ISETP.NE.AND P6, PT, R21, RZ, PT ;  /* 0x000000ff1500720c */ /* 0x000fe40003fc5270 */
[----:B------:R-:W-:Y:S02]  /*d920*/  ISETP.LT.OR P2, PT, R162, 0x9, P2 ;  /* 0x00000009a200780c */ /* 0x000fe40001741670 */
[----:B------:R-:W-:Y:S02]  /*d930*/  P2R R163, PR, RZ, 0x20 ;  /* 0x00000020ffa37803 */ /* 0x000fe40000000000 */
[----:B------:R-:W-:Y:S02]  /*d940*/  FSEL R20, R18, -INF , !P2 ;  /* 0xff80000012147808 */ /* 0x000fe40005000000 */
[----:B------:R-:W-:Y:S02]  /*d950*/  ISETP.NE.AND P2, PT, R153, RZ, PT ;  /* 0x000000ff9900720c */ /* 0x000fe40003f45270 */
[----:B------:R-:W-:Y:S02]  /*d960*/  ISETP.NE.AND P5, PT, R17, RZ, PT ;  /* 0x000000ff1100720c */ /* 0x000fe40003fa5270 */
[----:B------:R-:W-:Y:S02]  /*d970*/  ISETP.GT.AND P2, PT, R161, 0x9, !P2 ;  /* 0x00000009a100780c */ /* 0x000fe40005744270 */
[----:B------:R-:W-:Y:S02]  /*d980*/  P2R R49, PR, RZ, 0x10 ;  /* 0x00000010ff317803 */ /* 0x000fe40000000000 */
[C---:B------:R-:W-:Y:S02]  /*d990*/  ISETP.LT.OR P2, PT, R162.reuse, 0xa, P2 ;  /* 0x0000000aa200780c */ /* 0x040fe40001741670 */
[----:B------:R-:W-:Y:S02]  /*d9a0*/  ISETP.NE.AND P4, PT, R5, RZ, PT ;  /* 0x000000ff0500720c */ /* 0x000fe40003f85270 */
[----:B------:R-:W-:Y:S02]  /*d9b0*/  FSEL R18, R19, -INF , !P2 ;  /* 0xff80000013127808 */ /* 0x000fe40005000000 */
[----:B------:R-:W-:Y:S02]  /*d9c0*/  ISETP.NE.AND P2, PT, R151, RZ, PT ;  /* 0x000000ff9700720c */ /* 0x000fe40003f45270 */
[----:B------:R-:W-:Y:S02]  /*d9d0*/  P2R R48, PR, RZ, 0x8 ;  /* 0x00000008ff307803 */ /* 0x000fe40000000000 */
[----:B------:R-:W-:Y:S02]  /*d9e0*/  ISETP.GT.AND P2, PT, R161, 0x10, !P2 ;  /* 0x00000010a100780c */ /* 0x000fe40005744270 */
[----:B------:R-:W-:Y:S02]  /*d9f0*/  ISETP.NE.AND P3, PT, R3, RZ, PT ;  /* 0x000000ff0300720c */ /* 0x000fe40003f65270 */
[----:B------:R-:W-:Y:S02]  /*da00*/  ISETP.LT.OR P2, PT, R162, 0x11, P2 ;  /* 0x00000011a200780c */ /* 0x000fe40001741670 */
[----:B------:R-:W-:Y:S02]  /*da10*/  P2R R19, PR, RZ, 0x40 ;  /* 0x00000040ff137803 */ /* 0x000fe40000000000 */
[----:B------:R-:W-:Y:S02]  /*da20*/  FSEL R172, R22, -INF , !P2 ;  /* 0xff80000016ac7808 */ /* 0x000fe40005000000 */
[----:B------:R-:W-:Y:S04]  /*da30*/  ISETP.NE.AND P2, PT, R149, RZ, PT ;  /* 0x000000ff9500720c */ /* 0x000fe80003f45270 */
[----:B------:R-:W-:Y:S04]  /*da40*/  ISETP.GT.AND P2, PT, R161, 0x11, !P2 ;  /* 0x00000011a100780c */ /* 0x000fe80005744270 */
[C---:B------:R-:W-:Y:S04]  /*da50*/  ISETP.LT.OR P2, PT, R162.reuse, 0x12, P2 ;  /* 0x00000012a200780c */ /* 0x040fe80001741670 */
[----:B------:R-:W-:Y:S02]  /*da60*/  FSEL R196, R23, -INF , !P2 ;  /* 0xff80000017c47808 */ /* 0x000fe40005000000 */
[----:B------:R-:W-:Y:S02]  /*da70*/  ISETP.GT.AND P2, PT, R161, 0x18, !P6 ;  /* 0x00000018a100780c */ /* 0x000fe40007744270 */
[----:B------:R-:W-:Y:S02]  /*da80*/  ISETP.NE.AND P6, PT, R33, RZ, PT ;  /* 0x000000ff2100720c */ /* 0x000fe40003fc5270 */
[----:B------:R-:W-:Y:S04]  /*da90*/  ISETP.LT.OR P2, PT, R162, 0x19, P2 ;  /* 0x00000019a200780c */ /* 0x000fe80001741670 */
[----:B------:R-:W-:Y:S02]  /*daa0*/  FSEL R182, R34, -INF , !P2 ;  /* 0xff80000022b67808 */ /* 0x000fe40005000000 */
[----:B------:R-:W-:Y:S04]  /*dab0*/  ISETP.GT.AND P2, PT, R161, 0x19, !P5 ;  /* 0x00000019a100780c */ /* 0x000fe80006f44270 */
[C---:B------:R-:W-:Y:S04]  /*dac0*/  ISETP.LT.OR P2, PT, R162.reuse, 0x1a, P2 ;  /* 0x0000001aa200780c */ /* 0x040fe80001741670 */
[----:B------:R-:W-:Y:S02]  /*dad0*/  FSEL R192, R35, -INF , !P2 ;  /* 0xff80000023c07808 */ /* 0x000fe40005000000 */
[C---:B------:R-:W-:Y:S04]  /*dae0*/  ISETP.GT.AND P2, PT, R161.reuse, 0x20, !P4 ;  /* 0x00000020a100780c */ /* 0x040fe80006744270 */
[----:B------:R-:W-:Y:S04]  /*daf0*/  ISETP.LT.OR P2, PT, R162, 0x21, P2 ;  /* 0x00000021a200780c */ /* 0x000fe80001741670 */
[----:B------:R-:W-:Y:S02]  /*db00*/  FSEL R178, R38, -INF , !P2 ;  /* 0xff80000026b27808 */ /* 0x000fe40005000000 */
[----:B------:R-:W-:Y:S04]  /*db10*/  ISETP.GT.AND P2, PT, R161, 0x21, !P3 ;  /* 0x00000021a100780c */ /* 0x000fe80005f44270 */
[C---:B------:R-:W-:Y:S04]  /*db20*/  ISETP.LT.OR P2, PT, R162.reuse, 0x22, P2 ;  /* 0x00000022a200780c */ /* 0x040fe80001741670 */
[----:B------:R-:W-:Y:S02]  /*db30*/  FSEL R176, R39, -INF , !P2 ;  /* 0xff80000027b07808 */ /* 0x000fe40005000000 */
[----:B------:R-:W-:Y:S04]  /*db40*/  ISETP.NE.AND P2, PT, R155, RZ, PT ;  /* 0x000000ff9b00720c */ /* 0x000fe80003f45270 */
[----:B------:R-:W-:Y:S04]  /*db50*/  ISETP.GT.AND P2, PT, R161, 0x1, !P2 ;  /* 0x00000001a100780c */ /* 0x000fe80005744270 */
[C---:B------:R-:W-:Y:S04]  /*db60*/  ISETP.LT.OR P2, PT, R162.reuse, 0x2, P2 ;  /* 0x00000002a200780c */ /* 0x040fe80001741670 */
[----:B------:R-:W-:Y:S02]  /*db70*/  FSEL R32, R7, -INF , !P2 ;  /* 0xff80000007207808 */ /* 0x000fe40005000000 */
[C---:B------:R-:W-:Y:S04]  /*db80*/  ISETP.GT.AND P2, PT, R161.reuse, RZ, !P6 ;  /* 0x000000ffa100720c */ /* 0x040fe80007744270 */
[----:B------:R-:W-:Y:S04]  /*db90*/  ISETP.LT.OR P2, PT, R162, 0x1, P2 ;  /* 0x00000001a200780c */ /* 0x000fe80001741670 */
[----:B------:R-:W-:Y:S02]  /*dba0*/  FSEL R6, R6, -INF , !P2 ;  /* 0xff80000006067808 */ /* 0x000fe40005000000 */
[C---:B------:R-:W-:Y:S04]  /*dbb0*/  ISETP.GT.AND P2, PT, R161.reuse, 0x28, !P1 ;  /* 0x00000028a100780c */ /* 0x040fe80004f44270 */
[----:B------:R-:W-:Y:S04]  /*dbc0*/  ISETP.LT.OR P2, PT, R162, 0x29, P2 ;  /* 0x00000029a200780c */ /* 0x000fe80001741670 */
[----:B------:R-:W-:Y:S02]  /*dbd0*/  FSEL R168, R50, -INF , !P2 ;  /* 0xff80000032a87808 */ /* 0x000fe40005000000 */
[----:B------:R-:W-:Y:S04]  /*dbe0*/  ISETP.GT.AND P2, PT, R161, 0x29, !P0 ;  /* 0x00000029a100780c */ /* 0x000fe80004744270 */
[----:B------:R-:W-:Y:S04]  /*dbf0*/  ISETP.LT.OR P2, PT, R162, 0x2a, P2 ;  /* 0x0000002aa200780c */ /* 0x000fe80001741670 */
[----:B------:R-:W-:Y:S02]  /*dc00*/  FSEL R166, R51, -INF , !P2 ;  /* 0xff80000033a67808 */ /* 0x000fe40005000000 */
[----:B------:R-:W-:Y:S02]  /*dc10*/  ISETP.GT.AND P2, PT, R36, RZ, !P6 ;  /* 0x000000ff2400720c */ /* 0x000fe40007744270 */
[----:B------:R-:W-:Y:S02]  /*dc20*/  ISETP.NE.AND P6, PT, R19, RZ, PT ;  /* 0x000000ff1300720c */ /* 0x000fe40003fc5270 */
[----:B------:R-:W-:Y:S04]  /*dc30*/  ISETP.LT.OR P2, PT, R37, 0x1, P2 ;  /* 0x000000012500780c */ /* 0x000fe80001741670 */
[----:B------:R-:W-:Y:S02]  /*dc40*/  FSEL R7, R8, -INF , !P2 ;  /* 0xff80000008077808 */ /* 0x000fe40005000000 */
[----:B------:R-:W-:Y:S04]  /*dc50*/  ISETP.NE.AND P2, PT, R155, RZ, PT ;  /* 0x000000ff9b00720c */ /* 0x000fe80003f45270 */
[----:B------:R-:W-:Y:S04]  /*dc60*/  ISETP.GT.AND P2, PT, R36, 0x1, !P2 ;  /* 0x000000012400780c */ /* 0x000fe80005744270 */
[----:B------:R-:W-:Y:S04]  /*dc70*/  ISETP.LT.OR P2, PT, R37, 0x2, P2 ;  /* 0x000000022500780c */ /* 0x000fe80001741670 */
[----:B------:R-:W-:Y:S02]  /*dc80*/  FSEL R22, R9, -INF , !P2 ;  /* 0xff80000009167808 */ /* 0x000fe40005000000 */
[----:B------:R-:W-:Y:S01]  /*dc90*/  ISETP.NE.AND P2, PT, R154, RZ, PT ;  /* 0x000000ff9a00720c */ /* 0x000fe20003f45270 */
[----:B------:R-:W1:Y:S03]  /*dca0*/  SHFL.IDX PT, R9, R160, 0x3, 0x1c1f ;  /* 0x007c1f00a0097f89 */ /* 0x000e6600000e0000 */
[----:B------:R-:W-:Y:S04]  /*dcb0*/  ISETP.GT.AND P2, PT, R36, 0x8, !P2 ;  /* 0x000000082400780c */ /* 0x000fe80005744270 */
[----:B------:R-:W-:Y:S04]  /*dcc0*/  ISETP.LT.OR P2, PT, R37, 0x9, P2 ;  /* 0x000000092500780c */ /* 0x000fe80001741670 */
[----:B------:R-:W-:Y:S02]  /*dcd0*/  FSEL R12, R12, -INF , !P2 ;  /* 0xff8000000c0c7808 */ /* 0x000fe40005000000 */
[----:B------:R-:W-:Y:S04]  /*dce0*/  ISETP.NE.AND P2, PT, R153, RZ, PT ;  /* 0x000000ff9900720c */ /* 0x000fe80003f45270 */
[----:B------:R-:W-:Y:S04]  /*dcf0*/  ISETP.GT.AND P2, PT, R36, 0x9, !P2 ;  /* 0x000000092400780c */ /* 0x000fe80005744270 */
[----:B------:R-:W-:Y:S01]  /*dd00*/  ISETP.LT.OR P2, PT, R37, 0xa, P2 ;  /* 0x0000000a2500780c */ /* 0x000fe20001741670 */
[--C-:B-1----:R-:W-:Y:S03]  /*dd10*/  IMAD.IADD R159, R159, 0x1, R9.reuse ;  /* 0x000000019f9f7824 */ /* 0x102fe600078e0209 */
[----:B------:R-:W-:Y:S01]  /*dd20*/  FSEL R8, R13, -INF , !P2 ;  /* 0xff8000000d087808 */ /* 0x000fe20005000000 */
[----:B------:R-:W-:Y:S01]  /*dd30*/  IMAD.IADD R158, R158, 0x1, R9 ;  /* 0x000000019e9e7824 */ /* 0x000fe200078e0209 */
        /* <DEDUP_REMOVED lines=47> */
.L_x_449:
[----:B------:R-:W-:Y:S04]  /*e030*/  MOV R9, c[0x0][0x32c] ;  /* 0x0000cb0000097a02 */ /* 0x000fe80000000f00 */
[----:B------:R-:W-:Y:S11]  /*e040*/  ISETP.NE.AND P2, PT, R9, 0x1, PT ;  /* 0x000000010900780c */ /* 0x000ff60003f45270 */
[----:B------:R-:W-:Y:S02]  /*e050*/  @!UPT UIADD3 URZ, URZ, URZ, URZ ;  /* 0x0000003f3f3ff290 */ /* 0x000fe4000fffe03f */
[----:B------:R-:W-:Y:S05]  /*e060*/  @P2 IMAD.HI.U32 R9, R24, c[0x0][0x330], RZ ;  /* 0x0000cc0018092a27 */ /* 0x000fea00078e00ff */
[----:B------:R-:W-:Y:S02]  /*e070*/  @P2 SHF.R.U32.HI R24, RZ, c[0x0][0x334], R9 ;  /* 0x0000cd00ff182a19 */ /* 0x000fe40000011609 */
.L_x_450:
[----:B------:R-:W-:Y:S05]  /*e080*/  BSYNC B0 ;  /* 0x0000000000007941 */ /* 0x000fea0003800000 */
.L_x_448:
[----:B------:R-:W-:Y:S05]  /*e090*/  IMAD R157, R24, c[0x0][0x32c], R157 ;  /* 0x0000cb00189d7a24 */ /* 0x000fea00078e029d */
[----:B------:R-:W-:Y:S02]  /*e0a0*/  IADD3 R24, R157, c[0x0][0x32c], RZ ;  /* 0x0000cb009d187a10 */ /* 0x000fe40007ffe0ff */
[----:B------:R-:W-:Y:S02]  /*e0b0*/  IMNMX R158, R158, R157, !PT ;  /* 0x0000009d9e9e7217 */ /* 0x000fe40007800200 */
[----:B------:R-:W-:Y:S02]  /*e0c0*/  IMNMX R159, R159, R24, PT ;  /* 0x000000189f9f7217 */ /* 0x000fe40003800200 */
.L_x_447:
[----:B------:R-:W-:Y:S01]  /*e0d0*/  ISETP.NE.AND P2, PT, R33, RZ, PT ;  /* 0x000000ff2100720c */ /* 0x000fe20003f45270 */
[----:B------:R-:W-:Y:S01]  /*e0e0*/  LDSM.16.MT88.4 R36, [R214+0xd00] ;  /* 0x000d0000d624783b */ /* 0x000fe20000004200 */
[C---:B------:R-:W-:Y:S02]  /*e0f0*/  ISETP.GT.AND P1, PT, R158.reuse, 0x28, !P1 ;  /* 0x000000289e00780c */ /* 0x040fe40004f24270 */
[----:B------:R-:W-:Y:S02]  /*e100*/  ISETP.GT.AND P2, PT, R158, RZ, !P2 ;  /* 0x000000ff9e00720c */ /* 0x000fe40005744270 */
[C---:B------:R-:W-:Y:S02]  /*e110*/  ISETP.LT.OR P1, PT, R159.reuse, 0x29, P1 ;  /* 0x000000299f00780c */ /* 0x040fe40000f21670 */
[----:B------:R-:W-:Y:S02]  /*e120*/  ISETP.LT.OR P2, PT, R159, 0x1, P2 ;  /* 0x000000019f00780c */ /* 0x000fe40001741670 */
[----:B------:R-:W-:Y:S02]  /*e130*/  FSEL R46, R46, -INF , !P1 ;  /* 0xff8000002e2e7808 */ /* 0x000fe40004800000 */
[----:B------:R-:W-:Y:S02]  /*e140*/  FSEL R13, R10, -INF , !P2 ;  /* 0xff8000000a0d7808 */ /* 0x000fe40005000000 */
[----:B------:R-:W-:Y:S02]  /*e150*/  ISETP.NE.AND P2, PT, R155, RZ, PT ;  /* 0x000000ff9b00720c */ /* 0x000fe40003f45270 */
[C---:B------:R-:W-:Y:S02]  /*e160*/  ISETP.GT.AND P0, PT, R158.reuse, 0x29, !P0 ;  /* 0x000000299e00780c */ /* 0x040fe40004704270 */
[----:B------:R-:W-:Y:S02]  /*e170*/  ISETP.GT.AND P2, PT, R158, 0x1, !P2 ;  /* 0x000000019e00780c */ /* 0x000fe40005744270 */
[C---:B------:R-:W-:Y:S02]  /*e180*/  ISETP.LT.OR P0, PT, R159.reuse, 0x2a, P0 ;  /* 0x0000002a9f00780c */ /* 0x040fe40000701670 */
[----:B------:R-:W-:Y:S02]  /*e190*/  ISETP.LT.OR P2, PT, R159, 0x2, P2 ;  /* 0x000000029f00780c */ /* 0x000fe40001741670 */
[----:B------:R-:W-:Y:S02]  /*e1a0*/  FSEL R23, R47, -INF , !P0 ;  /* 0xff8000002f177808 */ /* 0x000fe40004000000 */
        /* <DEDUP_REMOVED lines=49> */
[----:B------:R-:W-:Y:S01]  /*e4c0*/  ISETP.GT.AND P2, PT, R158, 0x21, !P2 ;  /* 0x000000219e00780c */ /* 0x000fe20005744270 */
[----:B------:R-:W-:Y:S01]  /*e4d0*/  SHFL.BFLY PT, R149, R24, 0x2, 0x1f ;  /* 0x0c401f0018957f89 */ /* 0x000fe200000e0000 */
[----:B------:R-:W-:Y:S02]  /*e4e0*/  FMNMX.FTZ R3, R194, R3, !PT ;  /* 0x00000003c2037209 */ /* 0x000fe40007810000 */
[----:B------:R-:W-:Y:S02]  /*e4f0*/  ISETP.LT.OR P2, PT, R159, 0x22, P2 ;  /* 0x000000229f00780c */ /* 0x000fe40001741670 */
[----:B------:R-:W-:Y:S02]  /*e500*/  FMNMX.FTZ R10, R180, R3, !PT ;  /* 0x00000003b40a7209 */ /* 0x000fe40007810000 */
[----:B------:R-:W-:Y:S02]  /*e510*/  FSEL R49, R43, -INF , !P2 ;  /* 0xff8000002b317808 */ /* 0x000fe40005000000 */
[----:B------:R-:W-:Y:S04]  /*e520*/  FMNMX.FTZ R10, R177, R10, !PT ;  /* 0x0000000ab10a7209 */ /* 0x000fe80007810000 */
[----:B------:R-:W-:Y:S04]  /*e530*/  FMNMX.FTZ R3, R173, R10, !PT ;  /* 0x0000000aad037209 */ /* 0x000fe80007810000 */
[----:B------:R-:W-:Y:S02]  /*e540*/  FMNMX.FTZ R5, R170, R3, !PT ;  /* 0x00000003aa057209 */ /* 0x000fe40007810000 */
[----:B------:R-:W-:Y:S03]  /*e550*/  FMNMX.FTZ R3, R7, R2, !PT ;  /* 0x0000000207037209 */ /* 0x000fe60007810000 */
[----:B------:R-:W1:Y:S01]  /*e560*/  SHFL.BFLY PT, R10, R5, 0x2, 0x1f ;  /* 0x0c401f00050a7f89 */ /* 0x000e6200000e0000 */
[----:B------:R-:W-:Y:S04]  /*e570*/  FMNMX.FTZ R3, R22, R3, !PT ;  /* 0x0000000316037209 */ /* 0x000fe80007810000 */
[----:B------:R-:W-:Y:S04]  /*e580*/  FMNMX.FTZ R3, R12, R3, !PT ;  /* 0x000000030c037209 */ /* 0x000fe80007810000 */
[----:B------:R-:W-:Y:S04]  /*e590*/  FMNMX.FTZ R3, R8, R3, !PT ;  /* 0x0000000308037209 */ /* 0x000fe80007810000 */
[----:B------:R-:W-:Y:S04]  /*e5a0*/  FMNMX.FTZ R3, R184, R3, !PT ;  /* 0x00000003b8037209 */ /* 0x000fe80007810000 */
[----:B------:R-:W-:Y:S04]  /*e5b0*/  FMNMX.FTZ R3, R190, R3, !PT ;  /* 0x00000003be037209 */ /* 0x000fe80007810000 */
[----:B------:R-:W-:Y:S02]  /*e5c0*/  FMNMX.FTZ R3, R186, R3, !PT ;  /* 0x00000003ba037209 */ /* 0x000fe40007810000 */
[----:B-1----:R-:W-:Y:S02]  /*e5d0*/  FMNMX.FTZ R10, R5, R10, !PT ;  /* 0x0000000a050a7209 */ /* 0x002fe40007810000 */
[----:B------:R-:W-:Y:S02]  /*e5e0*/  FMNMX.FTZ R14, R188, R3, !PT ;  /* 0x00000003bc0e7209 */ /* 0x000fe40007810000 */
[----:B------:R-:W-:Y:S01]  /*e5f0*/  FMNMX.FTZ R149, R24, R149, !PT ;  /* 0x0000009518957209 */ /* 0x000fe20007810000 */
[----:B------:R-:W1:Y:S01]  /*e600*/  SHFL.BFLY PT, R151, R10, 0x1, 0x1f ;  /* 0x0c201f000a977f89 */ /* 0x000e6200000e0000 */
[----:B------:R-:W-:Y:S04]  /*e610*/  FMNMX.FTZ R3, R171, R14, !PT ;  /* 0x0000000eab037209 */ /* 0x000fe80007810000 */
[----:B------:R-:W-:Y:S03]  /*e620*/  FMNMX.FTZ R3, R50, R3, !PT ;  /* 0x0000000332037209 */ /* 0x000fe60007810000 */
[----:B------:R-:W2:Y:S01]  /*e630*/  SHFL.BFLY PT, R14, R149, 0x1, 0x1f ;  /* 0x0c201f00950e7f89 */ /* 0x000ea200000e0000 */
[----:B------:R-:W-:Y:S02]  /*e640*/  FMNMX.FTZ R24, R48, R3, !PT ;  /* 0x0000000330187209 */ /* 0x000fe40007810000 */
[----:B-1----:R-:W-:Y:S02]  /*e650*/  FMNMX.FTZ R151, R10, R151, !PT ;  /* 0x000000970a977209 */ /* 0x002fe40007810000 */
[----:B------:R-:W-:Y:S02]  /*e660*/  FMNMX.FTZ R10, R45, R24, !PT ;  /* 0x000000182d0a7209 */ /* 0x000fe40007810000 */
[C---:B------:R-:W-:Y:S01]  /*e670*/  FSETP.NEU.FTZ.AND P2, PT, R151.reuse, -INF , PT ;  /* 0xff8000009700780b */ /* 0x040fe20003f5d000 */
[----:B------:R-:W-:Y:S02]  /*e680*/  FMUL.FTZ R185, R151, c[0x0][0x2d0] ;  /* 0x0000b40097b97a20 */ /* 0x000fe40000410000 */
[----:B------:R-:W1:Y:S01]  /*e690*/  SHFL.BFLY PT, R3, R10, 0x2, 0x1f ;  /* 0x0c401f000a037f89 */ /* 0x000e6200000e0000 */
[----:B--2---:R-:W-:Y:S02]  /*e6a0*/  FMNMX.FTZ R149, R149, R14, !PT ;  /* 0x0000000e95957209 */ /* 0x004fe40007810000 */
[----:B------:R-:W-:Y:S02]  /*e6b0*/  FSEL R185, R185, RZ, P2 ;  /* 0x000000ffb9b97208 */ /* 0x000fe40001000000 */
[C---:B------:R-:W-:Y:S01]  /*e6c0*/  FSETP.NEU.FTZ.AND P1, PT, R149.reuse, -INF , PT ;  /* 0xff8000009500780b */ /* 0x040fe20003f3d000 */
[----:B------:R-:W-:Y:S02]  /*e6d0*/  FMUL.FTZ R181, R149, c[0x0][0x2d0] ;  /* 0x0000b40095b57a20 */ /* 0x000fe40000410000 */
[--C-:B------:R-:W-:Y:S01]  /*e6e0*/  FFMA.FTZ R154, R4, c[0x0][0x2d0], -R185.reuse ;  /* 0x0000b400049a7a23 */ /* 0x100fe200000108b9 */
[----:B------:R-:W-:Y:S01]  /*e6f0*/  FMNMX.FTZ R4, R13, R0, !PT ;  /* 0x000000000d047209 */ /* 0x000fe20007810000 */
[--C-:B------:R-:W-:Y:S01]  /*e700*/  FFMA.FTZ R157, R16, c[0x0][0x2d0], -R185.reuse ;  /* 0x0000b400109d7a23 */ /* 0x100fe200000108b9 */
[----:B------:R-:W-:Y:S01]  /*e710*/  FSEL R181, R181, RZ, P1 ;  /* 0x000000ffb5b57208 */ /* 0x000fe20000800000 */
[--C-:B------:R-:W-:Y:S01]  /*e720*/  FFMA.FTZ R153, R156, c[0x0][0x2d0], -R185.reuse ;  /* 0x0000b4009c997a23 */ /* 0x100fe200000108b9 */
[----:B------:R-:W-:Y:S01]  /*e730*/  FMNMX.FTZ R4, R11, R4, !PT ;  /* 0x000000040b047209 */ /* 0x000fe20007810000 */
[----:B------:R-:W-:Y:S01]  /*e740*/  FFMA.FTZ R152, R152, c[0x0][0x2d0], -R185 ;  /* 0x0000b40098987a23 */ /* 0x000fe200000108b9 */
[----:B------:R-:W-:Y:S01]  /*e750*/  MUFU.EX2 R154, R154 ;  /* 0x0000009a009a7308 */ /* 0x000fe20000000800 */
[--C-:B------:R-:W-:Y:S01]  /*e760*/  FFMA.FTZ R155, R6, c[0x0][0x2d0], -R181.reuse ;  /* 0x0000b400069b7a23 */ /* 0x100fe200000108b5 */
[----:B------:R-:W-:Y:S01]  /*e770*/  FMNMX.FTZ R4, R9, R4, !PT ;  /* 0x0000000409047209 */ /* 0x000fe20007810000 */
[--C-:B------:R-:W-:Y:S02]  /*e780*/  FFMA.FTZ R160, R18, c[0x0][0x2d0], -R181.reuse ;  /* 0x0000b40012a07a23 */ /* 0x100fe400000108b5 */
[----:B------:R-:W-:Y:S01]  /*e790*/  LDSM.16.MT88.4 R16, [R214+0x100] ;  /* 0x00010000d610783b */ /* 0x000fe20000004200 */
[----:B------:R-:W-:Y:S01]  /*e7a0*/  FMNMX.FTZ R4, R15, R4, !PT ;  /* 0x000000040f047209 */ /* 0x000fe20007810000 */
[--C-:B------:R-:W-:Y:S01]  /*e7b0*/  FFMA.FTZ R156, R32, c[0x0][0x2d0], -R181.reuse ;  /* 0x0000b400209c7a23 */ /* 0x100fe200000108b5 */
[----:B-1----:R-:W-:Y:S01]  /*e7c0*/  FMNMX.FTZ R10, R10, R3, !PT ;  /* 0x000000030a0a7209 */ /* 0x002fe20007810000 */
[----:B------:R-:W-:Y:S01]  /*e7d0*/  FFMA.FTZ R161, R20, c[0x0][0x2d0], -R181 ;  /* 0x0000b40014a17a23 */ /* 0x000fe200000108b5 */
[----:B------:R-:W-:Y:S01]  /*e7e0*/  FMNMX.FTZ R4, R195, R4, !PT ;  /* 0x00000004c3047209 */ /* 0x000fe20007810000 */
[----:B------:R-:W1:Y:S02]  /*e7f0*/  MUFU.EX2 R153, R153 ;  /* 0x0000009900997308 */ /* 0x000e640000000800 */
[----:B------:R-:W-:Y:S01]  /*e800*/  LDSM.16.MT88.4 R32, [R212+0x100] ;  /* 0x00010000d420783b */ /* 0x000fe20000004200 */
[----:B------:R-:W-:Y:S01]  /*e810*/  FFMA.FTZ R179, R194, c[0x0][0x2d0], -R185 ;  /* 0x0000b400c2b37a23 */ /* 0x000fe200000108b9 */
[----:B------:R-:W-:Y:S01]  /*e820*/  FMNMX.FTZ R4, R191, R4, !PT ;  /* 0x00000004bf047209 */ /* 0x000fe20007810000 */
[----:B------:R-:W-:Y:S02]  /*e830*/  FFMA.FTZ R183, R192, c[0x0][0x2d0], -R181 ;  /* 0x0000b400c0b77a23 */ /* 0x000fe400000108b5 */
[--C-:B------:R-:W-:Y:S01]  /*e840*/  FFMA.FTZ R164, R164, c[0x0][0x2d0], -R185.reuse ;  /* 0x0000b400a4a47a23 */ /* 0x100fe200000108b9 */
[----:B------:R-:W-:Y:S01]  /*e850*/  FMNMX.FTZ R4, R193, R4, !PT ;  /* 0x00000004c1047209 */ /* 0x000fe20007810000 */
[--C-:B------:R-:W-:Y:S01]  /*e860*/  FFMA.FTZ R169, R198, c[0x0][0x2d0], -R185.reuse ;  /* 0x0000b400c6a97a23 */ /* 0x100fe200000108b9 */
[----:B------:R-:W2:Y:S01]  /*e870*/  SHFL.BFLY PT, R3, R10, 0x1, 0x1f ;  /* 0x0c201f000a037f89 */ /* 0x000ea200000e0000 */
[----:B------:R-:W-:Y:S01]  /*e880*/  MUFU.EX2 R152, R152 ;  /* 0x0000009800987308 */ /* 0x000fe20000000800 */
[----:B------:R-:W-:Y:S01]  /*e890*/  FMNMX.FTZ R4, R41, R4, !PT ;  /* 0x0000000429047209 */ /* 0x000fe20007810000 */
[--C-:B------:R-:W-:Y:S02]  /*e8a0*/  FFMA.FTZ R174, R174, c[0x0][0x2d0], -R185.reuse ;  /* 0x0000b400aeae7a23 */ /* 0x100fe400000108b9 */
[--C-:B------:R-:W-:Y:S01]  /*e8b0*/  FFMA.FTZ R180, R180, c[0x0][0x2d0], -R185.reuse ;  /* 0x0000b400b4b47a23 */ /* 0x100fe200000108b9 */
[----:B------:R-:W-:Y:S01]  /*e8c0*/  FMNMX.FTZ R4, R51, R4, !PT ;  /* 0x0000000433047209 */ /* 0x000fe20007810000 */
[--C-:B------:R-:W-:Y:S02]  /*e8d0*/  FFMA.FTZ R177, R177, c[0x0][0x2d0], -R185.reuse ;  /* 0x0000b400b1b17a23 */ /* 0x100fe400000108b9 */
[--C-:B------:R-:W-:Y:S01]  /*e8e0*/  FFMA.FTZ R173, R173, c[0x0][0x2d0], -R185.reuse ;  /* 0x0000b400adad7a23 */ /* 0x100fe200000108b9 */
[----:B------:R-:W-:Y:S01]  /*e8f0*/  FMNMX.FTZ R5, R49, R4, !PT ;  /* 0x0000000431057209 */ /* 0x000fe20007810000 */
[----:B------:R-:W3:Y:S01]  /*e900*/  MUFU.EX2 R157, R157 ;  /* 0x0000009d009d7308 */ /* 0x000ee20000000800 */
[----:B------:R-:W-:Y:S02]  /*e910*/  FFMA.FTZ R185, R170, c[0x0][0x2d0], -R185 ;  /* 0x0000b400aab97a23 */ /* 0x000fe400000108b9 */
[----:B------:R-:W-:Y:S01]  /*e920*/  FMNMX.FTZ R6, R46, R5, !PT ;  /* 0x000000052e067209 */ /* 0x000fe20007810000 */
[--C-:B------:R-:W-:Y:S01]  /*e930*/  FFMA.FTZ R172, R172, c[0x0][0x2d0], -R181.reuse ;  /* 0x0000b400acac7a23 */ /* 0x100fe200000108b5 */
[----:B-1----:R-:W-:Y:S01]  /*e940*/  F2FP.PACK_AB R24, R153, R154 ;  /* 0x0000009a9918723e */ /* 0x002fe200000000ff */
[--C-:B------:R-:W-:Y:S01]  /*e950*/  FFMA.FTZ R175, R196, c[0x0][0x2d0], -R181.reuse ;  /* 0x0000b400c4af7a23 */ /* 0x100fe200000108b5 */
[----:B------:R-:W-:Y:S01]  /*e960*/  FMNMX.FTZ R4, R23, R6, !PT ;  /* 0x0000000617047209 */ /* 0x000fe20007810000 */
[--C-:B------:R-:W-:Y:S02]  /*e970*/  FFMA.FTZ R182, R182, c[0x0][0x2d0], -R181.reuse ;  /* 0x0000b400b6b67a23 */ /* 0x100fe400000108b5 */
[----:B------:R-:W-:Y:S01]  /*e980*/  MUFU.EX2 R155, R155 ;  /* 0x0000009b009b7308 */ /* 0x000fe20000000800 */
[--C-:B------:R-:W-:Y:S01]  /*e990*/  FFMA.FTZ R178, R178, c[0x0][0x2d0], -R181.reuse ;  /* 0x0000b400b2b27a23 */ /* 0x100fe200000108b5 */
[----:B------:R-:W1:Y:S01]  /*e9a0*/  SHFL.BFLY PT, R5, R4, 0x2, 0x1f ;  /* 0x0c401f0004057f89 */ /* 0x000e6200000e0000 */
[----:B--2---:R-:W-:Y:S01]  /*e9b0*/  FMNMX.FTZ R3, R10, R3, !PT ;  /* 0x000000030a037209 */ /* 0x004fe20007810000 */
[----:B------:R-:W-:Y:S03]  /*e9c0*/  FFMA.FTZ R168, R168, c[0x0][0x2d0], -R181 ;  /* 0x0000b400a8a87a23 */ /* 0x000fe600000108b5 */
[C---:B------:R-:W-:Y:S01]  /*e9d0*/  FSETP.NEU.FTZ.AND P0, PT, R3.reuse, -INF , PT ;  /* 0xff8000000300780b */ /* 0x040fe20003f1d000 */
[----:B------:R-:W-:Y:S02]  /*e9e0*/  FMUL.FTZ R47, R3, c[0x0][0x2d0] ;  /* 0x0000b400032f7a20 */ /* 0x000fe40000410000 */
[----:B------:R-:W2:Y:S03]  /*e9f0*/  MUFU.EX2 R156, R156 ;  /* 0x0000009c009c7308 */ /* 0x000ea60000000800 */
[----:B------:R-:W-:Y:S02]  /*ea00*/  FSEL R47, R47, RZ, P0 ;  /* 0x000000ff2f2f7208 */ /* 0x000fe40000000000 */
[----:B---3--:R-:W-:Y:S03]  /*ea10*/  F2FP.PACK_AB R26, R157, R152 ;  /* 0x000000989d1a723e */ /* 0x008fe600000000ff */
[--C-:B------:R-:W-:Y:S02]  /*ea20*/  FFMA.FTZ R158, R22, c[0x0][0x2d0], -R47.reuse ;  /* 0x0000b400169e7a23 */ /* 0x100fe4000001082f */
[--C-:B------:R-:W-:Y:S01]  /*ea30*/  FFMA.FTZ R159, R7, c[0x0][0x2d0], -R47.reuse ;  /* 0x0000b400079f7a23 */ /* 0x100fe2000001082f */
[----:B------:R-:W-:Y:S01]  /*ea40*/  FSEL R7, R151, RZ, P2 ;  /* 0x000000ff97077208 */ /* 0x000fe20001000000 */
[----:B------:R-:W-:Y:S01]  /*ea50*/  MUFU.EX2 R161, R161 ;  /* 0x000000a100a17308 */ /* 0x000fe20000000800 */
[--C-:B------:R-:W-:Y:S02]  /*ea60*/  FFMA.FTZ R163, R12, c[0x0][0x2d0], -R47.reuse ;  /* 0x0000b4000ca37a23 */ /* 0x100fe4000001082f */
[--C-:B------:R-:W-:Y:S01]  /*ea70*/  FFMA.FTZ R162, R8, c[0x0][0x2d0], -R47.reuse ;  /* 0x0000b40008a27a23 */ /* 0x100fe2000001082f */
[----:B-1----:R-:W-:Y:S01]  /*ea80*/  FMNMX.FTZ R5, R4, R5, !PT ;  /* 0x0000000504057209 */ /* 0x002fe20007810000 */
[----:B------:R-:W-:Y:S01]  /*ea90*/  FADD.FTZ R4, -R7, R150 ;  /* 0x0000009607047221 */ /* 0x000fe20000010100 */
[----:B------:R-:W-:Y:S01]  /*eaa0*/  FSEL R7, R149, RZ, P1 ;  /* 0x000000ff95077208 */ /* 0x000fe20000800000 */
[--C-:B------:R-:W-:Y:S02]  /*eab0*/  FFMA.FTZ R184, R184, c[0x0][0x2d0], -R47.reuse ;  /* 0x0000b400b8b87a23 */ /* 0x100fe4000001082f */
[----:B------:R-:W1:Y:S01]  /*eac0*/  SHFL.BFLY PT, R22, R5, 0x1, 0x1f ;  /* 0x0c201f0005167f89 */ /* 0x000e6200000e0000 */
[----:B------:R-:W-:Y:S01]  /*ead0*/  FMUL.FTZ R21, R4, c[0x0][0x2d0] ;  /* 0x0000b40004157a20 */ /* 0x000fe20000410000 */
[----:B------:R-:W3:Y:S01]  /*eae0*/  MUFU.EX2 R160, R160 ;  /* 0x000000a000a07308 */ /* 0x000ee20000000800 */
[----:B------:R-:W-:Y:S01]  /*eaf0*/  FADD.FTZ R4, -R7, R148 ;  /* 0x0000009407047221 */ /* 0x000fe20000010100 */
[----:B------:R-:W-:Y:S01]  /*eb00*/  FSEL R7, R3, RZ, P0 ;  /* 0x000000ff03077208 */ /* 0x000fe20000000000 */
[--C-:B------:R-:W-:Y:S01]  /*eb10*/  FFMA.FTZ R187, R190, c[0x0][0x2d0], -R47.reuse ;  /* 0x0000b400bebb7a23 */ /* 0x100fe2000001082f */
[----:B--2---:R-:W-:Y:S01]  /*eb20*/  F2FP.PACK_AB R25, R156, R155 ;  /* 0x0000009b9c19723e */ /* 0x004fe200000000ff */
[----:B------:R-:W-:Y:S02]  /*eb30*/  FMUL.FTZ R20, R4, c[0x0][0x2d0] ;  /* 0x0000b40004147a20 */ /* 0x000fe40000410000 */
[----:B------:R-:W-:Y:S02]  /*eb40*/  FADD.FTZ R2, -R7, R2 ;  /* 0x0000000207027221 */ /* 0x000fe40000010100 */
[--C-:B------:R-:W-:Y:S01]  /*eb50*/  FFMA.FTZ R186, R186, c[0x0][0x2d0], -R47.reuse ;  /* 0x0000b400baba7a23 */ /* 0x100fe2000001082f */
[----:B------:R-:W2:Y:S01]  /*eb60*/  MUFU.EX2 R21, R21 ;  /* 0x0000001500157308 */ /* 0x000ea20000000800 */
[----:B------:R-:W-:Y:S02]  /*eb70*/  FMUL.FTZ R6, R2, c[0x0][0x2d0] ;  /* 0x0000b40002067a20 */ /* 0x000fe40000410000 */
[----:B------:R-:W-:Y:S07]  /*eb80*/  FFMA.FTZ R189, R188, c[0x0][0x2d0], -R47 ;  /* 0x0000b400bcbd7a23 */ /* 0x000fee000001082f */
[----:B------:R-:W4:Y:S01]  /*eb90*/  MUFU.EX2 R20, R20 ;  /* 0x0000001400147308 */ /* 0x000f220000000800 */
[----:B-1----:R-:W-:Y:S02]  /*eba0*/  FMNMX.FTZ R22, R5, R22, !PT ;  /* 0x0000001605167209 */ /* 0x002fe40007810000 */
[----:B---3--:R-:W-:Y:S02]  /*ebb0*/  F2FP.PACK_AB R27, R160, R161 ;  /* 0x000000a1a01b723e */ /* 0x008fe400000000ff */
[C---:B------:R-:W-:Y:S01]  /*ebc0*/  FSETP.NEU.FTZ.AND P0, PT, R22.reuse, -INF , PT ;  /* 0xff8000001600780b */ /* 0x040fe20003f1d000 */
[C---:B------:R-:W-:Y:S03]  /*ebd0*/  FMUL.FTZ R44, R22.reuse, c[0x0][0x2d0] ;  /* 0x0000b400162c7a20 */ /* 0x040fe60000410000 */
[----:B------:R-:W-:Y:S01]  /*ebe0*/  FSEL R5, R22, RZ, P0 ;  /* 0x000000ff16057208 */ /* 0x000fe20000000000 */
[----:B------:R1:W3:Y:S01]  /*ebf0*/  MUFU.EX2 R2, R6 ;  /* 0x0000000600027308 */ /* 0x0002e20000000800 */
[----:B------:R-:W-:Y:S01]  /*ec00*/  FSEL R44, R44, RZ, P0 ;  /* 0x000000ff2c2c7208 */ /* 0x000fe20000000000 */
[----:B--2---:R-:W-:Y:S01]  /*ec10*/  FMUL.FTZ R4, R21, R144 ;  /* 0x0000009015047220 */ /* 0x004fe20000410000 */
[C---:B------:R-:W-:Y:S01]  /*ec20*/  ISETP.GT.AND P0, PT, R230.reuse, R219, PT ;  /* 0x000000dbe600720c */ /* 0x040fe20003f04270 */
[----:B------:R-:W-:Y:S01]  /*ec30*/  FADD.FTZ R5, -R5, R0 ;  /* 0x0000000005057221 */ /* 0x000fe20000010100 */
[----:B------:R-:W-:Y:S01]  /*ec40*/  IADD3 R230, R230, -0x1, RZ ;  /* 0xffffffffe6e67810 */ /* 0x000fe20007ffe0ff */
[--C-:B------:R-:W-:Y:S02]  /*ec50*/  FFMA.FTZ R167, R13, c[0x0][0x2d0], -R44.reuse ;  /* 0x0000b4000da77a23 */ /* 0x100fe4000001082c */
[--C-:B------:R-:W-:Y:S02]  /*ec60*/  FFMA.FTZ R150, R11, c[0x0][0x2d0], -R44.reuse ;  /* 0x0000b4000b967a23 */ /* 0x100fe4000001082c */
[----:B------:R-:W-:Y:S01]  /*ec70*/  MUFU.EX2 R159, R159 ;  /* 0x0000009f009f7308 */ /* 0x000fe20000000800 */
[--C-:B------:R-:W-:Y:S02]  /*ec80*/  FFMA.FTZ R165, R9, c[0x0][0x2d0], -R44.reuse ;  /* 0x0000b40009a57a23 */ /* 0x100fe4000001082c */
[--C-:B------:R-:W-:Y:S02]  /*ec90*/  FFMA.FTZ R148, R15, c[0x0][0x2d0], -R44.reuse ;  /* 0x0000b4000f947a23 */ /* 0x100fe4000001082c */
[----:B------:R-:W-:Y:S02]  /*eca0*/  FMUL.FTZ R0, R5, c[0x0][0x2d0] ;  /* 0x0000b40005007a20 */ /* 0x000fe40000410000 */
[C---:B------:R-:W-:Y:S02]  /*ecb0*/  FMUL.FTZ R5, R21.reuse, R145 ;  /* 0x0000009115057220 */ /* 0x040fe40000410000 */
[C---:B----4-:R-:W-:Y:S01]  /*ecc0*/  FMUL.FTZ R7, R20.reuse, R147 ;  /* 0x0000009314077220 */ /* 0x050fe20000410000 */
[----:B------:R-:W2:Y:S01]  /*ecd0*/  MUFU.EX2 R158, R158 ;  /* 0x0000009e009e7308 */ /* 0x000ea20000000800 */
[C---:B------:R-:W-:Y:S02]  /*ece0*/  FMUL.FTZ R100, R21.reuse, R100 ;  /* 0x0000006415647220 */ /* 0x040fe40000410000 */
[----:B------:R-:W-:Y:S02]  /*ecf0*/  FMUL.FTZ R101, R21, R101 ;  /* 0x0000006515657220 */ /* 0x000fe40000410000 */
[----:B-1----:R-:W-:Y:S02]  /*ed00*/  FMUL.FTZ R6, R20, R146 ;  /* 0x0000009214067220 */ /* 0x002fe40000410000 */
[--C-:B------:R-:W-:Y:S02]  /*ed10*/  FFMA.FTZ R190, R41, c[0x0][0x2d0], -R44.reuse ;  /* 0x0000b40029be7a23 */ /* 0x100fe4000001082c */
[----:B------:R-:W-:Y:S01]  /*ed20*/  LDSM.16.MT88.4 R40, [R212+0x500] ;  /* 0x00050000d428783b */ /* 0x000fe20000004200 */
[----:B------:R-:W-:Y:S01]  /*ed30*/  MUFU.EX2 R163, R163 ;  /* 0x000000a300a37308 */ /* 0x000fe20000000800 */
[--C-:B------:R-:W-:Y:S01]  /*ed40*/  FFMA.FTZ R192, R51, c[0x0][0x2d0], -R44.reuse ;  /* 0x0000b40033c07a23 */ /* 0x100fe2000001082c */
[-C--:B------:R-:W-:Y:S01]  /*ed50*/  HMMA.16816.F32 R4, R24, R16.reuse, R4 ;  /* 0x000000101804723c */ /* 0x080fe20000001804 */
[C---:B---3--:R-:W-:Y:S02]  /*ed60*/  FMUL.FTZ R8, R2.reuse, R140 ;  /* 0x0000008c02087220 */ /* 0x048fe40000410000 */
[C---:B------:R-:W-:Y:S02]  /*ed70*/  FMUL.FTZ R9, R2.reuse, R141 ;  /* 0x0000008d02097220 */ /* 0x040fe40000410000 */
[C---:B------:R-:W-:Y:S02]  /*ed80*/  FMUL.FTZ R12, R2.reuse, R136 ;  /* 0x00000088020c7220 */ /* 0x040fe40000410000 */
[----:B------:R-:W-:Y:S01]  /*ed90*/  FMUL.FTZ R13, R2, R137 ;  /* 0x00000089020d7220 */ /* 0x000fe20000410000 */
[----:B------:R-:W1:Y:S01]  /*eda0*/  MUFU.EX2 R162, R162 ;  /* 0x000000a200a27308 */ /* 0x000e620000000800 */
[----:B------:R-:W-:Y:S03]  /*edb0*/  FMUL.FTZ R102, R20, R102 ;  /* 0x0000006614667220 */ /* 0x000fe60000410000 */
[----:B--2---:R-:W-:Y:S01]  /*edc0*/  F2FP.PACK_AB R28, R158, R159 ;  /* 0x0000009f9e1c723e */ /* 0x004fe200000000ff */
[C---:B------:R-:W-:Y:S02]  /*edd0*/  FMUL.FTZ R103, R20.reuse, R103 ;  /* 0x0000006714677220 */ /* 0x040fe40000410000 */
[C---:B------:R-:W-:Y:S02]  /*ede0*/  FMUL.FTZ R104, R21.reuse, R104 ;  /* 0x0000006815687220 */ /* 0x040fe40000410000 */
[----:B------:R-:W-:Y:S01]  /*edf0*/  FMUL.FTZ R105, R21, R105 ;  /* 0x0000006915697220 */ /* 0x000fe20000410000 */
[----:B------:R-:W-:Y:S01]  /*ee00*/  MUFU.EX2 R167, R167 ;  /* 0x000000a700a77308 */ /* 0x000fe20000000800 */
[C---:B------:R-:W-:Y:S02]  /*ee10*/  FMUL.FTZ R106, R20.reuse, R106 ;  /* 0x0000006a146a7220 */ /* 0x040fe40000410000 */
[----:B------:R-:W-:Y:S02]  /*ee20*/  FMUL.FTZ R107, R20, R107 ;  /* 0x0000006b146b7220 */ /* 0x000fe40000410000 */
[C---:B------:R-:W-:Y:S02]  /*ee30*/  FMUL.FTZ R108, R2.reuse, R108 ;  /* 0x0000006c026c7220 */ /* 0x040fe40000410000 */
[----:B------:R-:W-:Y:S02]  /*ee40*/  FMUL.FTZ R109, R2, R109 ;  /* 0x0000006d026d7220 */ /* 0x000fe40000410000 */
[--C-:B------:R-:W-:Y:S01]  /*ee50*/  FFMA.FTZ R197, R49, c[0x0][0x2d0], -R44.reuse ;  /* 0x0000b40031c57a23 */ /* 0x100fe2000001082c */
[----:B------:R-:W2:Y:S01]  /*ee60*/  MUFU.EX2 R150, R150 ;  /* 0x0000009600967308 */ /* 0x000ea20000000800 */
[--C-:B------:R-:W-:Y:S02]  /*ee70*/  FFMA.FTZ R194, R46, c[0x0][0x2d0], -R44.reuse ;  /* 0x0000b4002ec27a23 */ /* 0x100fe4000001082c */
[----:B------:R-:W-:Y:S01]  /*ee80*/  FMUL.FTZ R112, R2, R112 ;  /* 0x0000007002707220 */ /* 0x000fe20000410000 */
[----:B-1----:R-:W-:Y:S01]  /*ee90*/  F2FP.PACK_AB R30, R162, R163 ;  /* 0x000000a3a21e723e */ /* 0x002fe200000000ff */
[----:B------:R-:W-:Y:S02]  /*eea0*/  FMUL.FTZ R113, R2, R113 ;  /* 0x0000007102717220 */ /* 0x000fe40000410000 */
[C---:B------:R-:W-:Y:S02]  /*eeb0*/  FMUL.FTZ R116, R21.reuse, R116 ;  /* 0x0000007415747220 */ /* 0x040fe40000410000 */
[C---:B------:R-:W-:Y:S01]  /*eec0*/  FMUL.FTZ R117, R21.reuse, R117 ;  /* 0x0000007515757220 */ /* 0x040fe20000410000 */
[----:B------:R-:W-:Y:S01]  /*eed0*/  MUFU.EX2 R165, R165 ;  /* 0x000000a500a57308 */ /* 0x000fe20000000800 */
[C---:B------:R-:W-:Y:S02]  /*eee0*/  FMUL.FTZ R118, R20.reuse, R118 ;  /* 0x0000007614767220 */ /* 0x040fe40000410000 */
[C---:B------:R-:W-:Y:S02]  /*eef0*/  FMUL.FTZ R119, R20.reuse, R119 ;  /* 0x0000007714777220 */ /* 0x040fe40000410000 */
[C---:B------:R-:W-:Y:S02]  /*ef00*/  FMUL.FTZ R120, R21.reuse, R120 ;  /* 0x0000007815787220 */ /* 0x040fe40000410000 */
[C---:B------:R-:W-:Y:S02]  /*ef10*/  FMUL.FTZ R121, R21.reuse, R121 ;  /* 0x0000007915797220 */ /* 0x040fe40000410000 */
[C---:B------:R-:W-:Y:S01]  /*ef20*/  FMUL.FTZ R122, R20.reuse, R122 ;  /* 0x0000007a147a7220 */ /* 0x040fe20000410000 */
[----:B------:R-:W1:Y:S01]  /*ef30*/  MUFU.EX2 R148, R148 ;  /* 0x0000009400947308 */ /* 0x000e620000000800 */
[----:B------:R-:W-:Y:S02]  /*ef40*/  FMUL.FTZ R123, R20, R123 ;  /* 0x0000007b147b7220 */ /* 0x000fe40000410000 */
[----:B------:R-:W-:Y:S01]  /*ef50*/  FMUL.FTZ R124, R2, R124 ;  /* 0x0000007c027c7220 */ /* 0x000fe20000410000 */
[----:B--2---:R-:W-:Y:S01]  /*ef60*/  F2FP.PACK_AB R29, R150, R167 ;  /* 0x000000a7961d723e */ /* 0x004fe200000000ff */
[----:B------:R-:W-:Y:S02]  /*ef70*/  FMUL.FTZ R125, R2, R125 ;  /* 0x0000007d027d7220 */ /* 0x000fe40000410000 */
[C---:B------:R-:W-:Y:S02]  /*ef80*/  FMUL.FTZ R128, R21.reuse, R128 ;  /* 0x0000008015807220 */ /* 0x040fe40000410000 */
[C---:B------:R-:W-:Y:S01]  /*ef90*/  FMUL.FTZ R129, R21.reuse, R129 ;  /* 0x0000008115817220 */ /* 0x040fe20000410000 */
[----:B------:R-:W2:Y:S01]  /*efa0*/  MUFU.EX2 R0, R0 ;  /* 0x0000000000007308 */ /* 0x000ea20000000800 */
        /* <DEDUP_REMOVED lines=8> */
[----:B-1----:R-:W-:Y:S01]  /*f030*/  F2FP.PACK_AB R31, R148, R165 ;  /* 0x000000a5941f723e */ /* 0x002fe200000000ff */
[C---:B------:R-:W-:Y:S02]  /*f040*/  FMUL.FTZ R57, R2.reuse, R57 ;  /* 0x0000003902397220 */ /* 0x040fe40000410000 */
[C---:B------:R-:W-:Y:S02]  /*f050*/  FMUL.FTZ R60, R2.reuse, R60 ;  /* 0x0000003c023c7220 */ /* 0x040fe40000410000 */
[----:B------:R-:W-:Y:S01]  /*f060*/  FMUL.FTZ R61, R2, R61 ;  /* 0x0000003d023d7220 */ /* 0x000fe20000410000 */
[----:B------:R-:W-:Y:S01]  /*f070*/  MUFU.EX2 R164, R164 ;  /* 0x000000a400a47308 */ /* 0x000fe20000000800 */
[C---:B------:R-:W-:Y:S02]  /*f080*/  FMUL.FTZ R64, R21.reuse, R64 ;  /* 0x0000004015407220 */ /* 0x040fe40000410000 */
[C---:B------:R-:W-:Y:S02]  /*f090*/  FMUL.FTZ R65, R21.reuse, R65 ;  /* 0x0000004115417220 */ /* 0x040fe40000410000 */
[C---:B--2---:R-:W-:Y:S02]  /*f0a0*/  FMUL.FTZ R10, R0.reuse, R142 ;  /* 0x0000008e000a7220 */ /* 0x044fe40000410000 */
[C---:B------:R-:W-:Y:S02]  /*f0b0*/  FMUL.FTZ R11, R0.reuse, R143 ;  /* 0x0000008f000b7220 */ /* 0x040fe40000410000 */
[C---:B------:R-:W-:Y:S01]  /*f0c0*/  FMUL.FTZ R110, R0.reuse, R110 ;  /* 0x0000006e006e7220 */ /* 0x040fe20000410000 */
[----:B------:R-:W-:Y:S01]  /*f0d0*/  MUFU.EX2 R169, R169 ;  /* 0x000000a900a97308 */ /* 0x000fe20000000800 */
[C---:B------:R-:W-:Y:S02]  /*f0e0*/  FMUL.FTZ R111, R0.reuse, R111 ;  /* 0x0000006f006f7220 */ /* 0x040fe40000410000 */
[C---:B------:R-:W-:Y:S01]  /*f0f0*/  FMUL.FTZ R114, R0.reuse, R114 ;  /* 0x0000007200727220 */ /* 0x040fe20000410000 */
[C---:B------:R-:W-:Y:S01]  /*f100*/  HMMA.16816.F32 R8, R28.reuse, R16, R8 ;  /* 0x000000101c08723c */ /* 0x040fe20000001808 */
[C---:B------:R-:W-:Y:S02]  /*f110*/  FMUL.FTZ R14, R0.reuse, R138 ;  /* 0x0000008a000e7220 */ /* 0x040fe40000410000 */
[C---:B------:R-:W-:Y:S02]  /*f120*/  FMUL.FTZ R15, R0.reuse, R139 ;  /* 0x0000008b000f7220 */ /* 0x040fe40000410000 */
[C---:B------:R-:W-:Y:S01]  /*f130*/  FMUL.FTZ R115, R0.reuse, R115 ;  /* 0x0000007300737220 */ /* 0x040fe20000410000 */
[----:B------:R-:W-:Y:S01]  /*f140*/  MUFU.EX2 R172, R172 ;  /* 0x000000ac00ac7308 */ /* 0x000fe20000000800 */
[C---:B------:R-:W-:Y:S02]  /*f150*/  FMUL.FTZ R126, R0.reuse, R126 ;  /* 0x0000007e007e7220 */ /* 0x040fe40000410000 */
[----:B------:R-:W-:Y:S01]  /*f160*/  FMUL.FTZ R127, R0, R127 ;  /* 0x0000007f007f7220 */ /* 0x000fe20000410000 */
[-C--:B------:R-:W-:Y:S02]  /*f170*/  HMMA.16816.F32 R12, R28, R18.reuse, R12 ;  /* 0x000000121c0c723c */ /* 0x080fe4000000180c */
[C---:B------:R-:W-:Y:S02]  /*f180*/  FMUL.FTZ R16, R2.reuse, R132 ;  /* 0x0000008402107220 */ /* 0x040fe40000410000 */
[----:B------:R-:W-:Y:S02]  /*f190*/  FMUL.FTZ R17, R2, R133 ;  /* 0x0000008502117220 */ /* 0x000fe40000410000 */
[C---:B------:R-:W-:Y:S01]  /*f1a0*/  FMUL.FTZ R58, R0.reuse, R58 ;  /* 0x0000003a003a7220 */ /* 0x040fe20000410000 */
[----:B------:R-:W-:Y:S01]  /*f1b0*/  MUFU.EX2 R175, R175 ;  /* 0x000000af00af7308 */ /* 0x000fe20000000800 */
[C---:B------:R-:W-:Y:S01]  /*f1c0*/  HMMA.16816.F32 R100, R24.reuse, R18, R100 ;  /* 0x000000121864723c */ /* 0x040fe20000001864 */
[C---:B------:R-:W-:Y:S03]  /*f1d0*/  FMUL.FTZ R59, R0.reuse, R59 ;  /* 0x0000003b003b7220 */ /* 0x040fe60000410000 */
[C---:B------:R-:W-:Y:S02]  /*f1e0*/  FMUL.FTZ R62, R0.reuse, R62 ;  /* 0x0000003e003e7220 */ /* 0x040fe40000410000 */
[C---:B------:R-:W-:Y:S02]  /*f1f0*/  FMUL.FTZ R63, R0.reuse, R63 ;  /* 0x0000003f003f7220 */ /* 0x040fe40000410000 */
[-C--:B------:R-:W-:Y:S01]  /*f200*/  HMMA.16816.F32 R104, R24, R32.reuse, R104 ;  /* 0x000000201868723c */ /* 0x080fe20000001868 */
[C---:B------:R-:W-:Y:S01]  /*f210*/  FMUL.FTZ R18, R0.reuse, R134 ;  /* 0x0000008600127220 */ /* 0x040fe20000410000 */
[----:B------:R-:W-:Y:S02]  /*f220*/  MUFU.EX2 R174, R174 ;  /* 0x000000ae00ae7308 */ /* 0x000fe40000000800 */
[----:B------:R-:W-:Y:S02]  /*f230*/  FMUL.FTZ R19, R0, R135 ;  /* 0x0000008700137220 */ /* 0x000fe40000410000 */
[C---:B------:R-:W-:Y:S02]  /*f240*/  FMUL.FTZ R66, R20.reuse, R66 ;  /* 0x0000004214427220 */ /* 0x040fe40000410000 */
[C---:B------:R-:W-:Y:S01]  /*f250*/  HMMA.16816.F32 R108, R28.reuse, R32, R108 ;  /* 0x000000201c6c723c */ /* 0x040fe2000000186c */
[C---:B------:R-:W-:Y:S03]  /*f260*/  FMUL.FTZ R67, R20.reuse, R67 ;  /* 0x0000004314437220 */ /* 0x040fe60000410000 */
[C---:B------:R-:W-:Y:S01]  /*f270*/  FMUL.FTZ R68, R21.reuse, R68 ;  /* 0x0000004415447220 */ /* 0x040fe20000410000 */
[----:B------:R-:W-:Y:S01]  /*f280*/  MUFU.EX2 R179, R179 ;  /* 0x000000b300b37308 */ /* 0x000fe20000000800 */
[C---:B------:R-:W-:Y:S02]  /*f290*/  FMUL.FTZ R69, R21.reuse, R69 ;  /* 0x0000004515457220 */ /* 0x040fe40000410000 */
[-C--:B------:R-:W-:Y:S01]  /*f2a0*/  HMMA.16816.F32 R112, R28, R34.reuse, R112 ;  /* 0x000000221c70723c */ /* 0x080fe20000001870 */
[C---:B------:R-:W-:Y:S03]  /*f2b0*/  FMUL.FTZ R70, R20.reuse, R70 ;  /* 0x0000004614467220 */ /* 0x040fe60000410000 */
[----:B------:R-:W-:Y:S02]  /*f2c0*/  FMUL.FTZ R71, R20, R71 ;  /* 0x0000004714477220 */ /* 0x000fe40000410000 */
[C---:B------:R-:W-:Y:S01]  /*f2d0*/  FMUL.FTZ R72, R2.reuse, R72 ;  /* 0x0000004802487220 */ /* 0x040fe20000410000 */
[----:B------:R-:W-:Y:S01]  /*f2e0*/  MUFU.EX2 R182, R182 ;  /* 0x000000b600b67308 */ /* 0x000fe20000000800 */
[C---:B------:R-:W-:Y:S01]  /*f2f0*/  HMMA.16816.F32 R116, R24.reuse, R34, R116 ;  /* 0x000000221874723c */ /* 0x040fe20000001874 */
[----:B------:R-:W1:Y:S03]  /*f300*/  LDSM.16.MT88.4 R32, [R212+0xd00] ;  /* 0x000d0000d420783b */ /* 0x000e660000004200 */
[----:B------:R-:W-:Y:S02]  /*f310*/  FMUL.FTZ R73, R2, R73 ;  /* 0x0000004902497220 */ /* 0x000fe40000410000 */
[C---:B------:R-:W-:Y:S02]  /*f320*/  FMUL.FTZ R74, R0.reuse, R74 ;  /* 0x0000004a004a7220 */ /* 0x040fe40000410000 */
[-C--:B------:R-:W-:Y:S01]  /*f330*/  HMMA.16816.F32 R120, R24, R36.reuse, R120 ;  /* 0x000000241878723c */ /* 0x080fe20000001878 */
[----:B------:R-:W-:Y:S01]  /*f340*/  FMUL.FTZ R75, R0, R75 ;  /* 0x0000004b004b7220 */ /* 0x000fe20000410000 */
[----:B------:R-:W-:Y:S02]  /*f350*/  MUFU.EX2 R183, R183 ;  /* 0x000000b700b77308 */ /* 0x000fe40000000800 */
[C---:B------:R-:W-:Y:S02]  /*f360*/  FMUL.FTZ R76, R2.reuse, R76 ;  /* 0x0000004c024c7220 */ /* 0x040fe40000410000 */
[----:B------:R-:W-:Y:S02]  /*f370*/  FMUL.FTZ R77, R2, R77 ;  /* 0x0000004d024d7220 */ /* 0x000fe40000410000 */
[C---:B------:R-:W-:Y:S01]  /*f380*/  HMMA.16816.F32 R124, R28.reuse, R36, R124 ;  /* 0x000000241c7c723c */ /* 0x040fe2000000187c */
[C---:B------:R-:W-:Y:S03]  /*f390*/  FMUL.FTZ R78, R0.reuse, R78 ;  /* 0x0000004e004e7220 */ /* 0x040fe60000410000 */
[----:B------:R-:W-:Y:S01]  /*f3a0*/  FMUL.FTZ R79, R0, R79 ;  /* 0x0000004f004f7220 */ /* 0x000fe20000410000 */
[----:B------:R-:W-:Y:S01]  /*f3b0*/  MUFU.EX2 R184, R184 ;  /* 0x000000b800b87308 */ /* 0x000fe20000000800 */
[C---:B------:R-:W-:Y:S02]  /*f3c0*/  FMUL.FTZ R80, R21.reuse, R80 ;  /* 0x0000005015507220 */ /* 0x040fe40000410000 */
[-C--:B------:R-:W-:Y:S01]  /*f3d0*/  HMMA.16816.F32 R16, R28, R38.reuse, R16 ;  /* 0x000000261c10723c */ /* 0x080fe20000001810 */
[C---:B------:R-:W-:Y:S03]  /*f3e0*/  FMUL.FTZ R81, R21.reuse, R81 ;  /* 0x0000005115517220 */ /* 0x040fe60000410000 */
[C---:B------:R-:W-:Y:S02]  /*f3f0*/  FMUL.FTZ R82, R20.reuse, R82 ;  /* 0x0000005214527220 */ /* 0x040fe40000410000 */
[C---:B------:R-:W-:Y:S01]  /*f400*/  FMUL.FTZ R83, R20.reuse, R83 ;  /* 0x0000005314537220 */ /* 0x040fe20000410000 */
[----:B------:R-:W2:Y:S01]  /*f410*/  MUFU.EX2 R187, R187 ;  /* 0x000000bb00bb7308 */ /* 0x000ea20000000800 */
[C---:B------:R-:W-:Y:S01]  /*f420*/  HMMA.16816.F32 R128, R24.reuse, R38, R128 ;  /* 0x000000261880723c */ /* 0x040fe20000001880 */
[----:B------:R-:W3:Y:S03]  /*f430*/  LDSM.16.MT88.4 R36, [R214+0x1900] ;  /* 0x00190000d624783b */ /* 0x000ee60000004200 */
[C---:B------:R-:W-:Y:S02]  /*f440*/  FMUL.FTZ R84, R21.reuse, R84 ;  /* 0x0000005415547220 */ /* 0x040fe40000410000 */
[----:B------:R-:W-:Y:S02]  /*f450*/  FMUL.FTZ R85, R21, R85 ;  /* 0x0000005515557220 */ /* 0x000fe40000410000 */
[C---:B------:R-:W-:Y:S01]  /*f460*/  FMUL.FTZ R86, R20.reuse, R86 ;  /* 0x0000005614567220 */ /* 0x040fe20000410000 */
[-C--:B-1----:R-:W-:Y:S01]  /*f470*/  HMMA.16816.F32 R52, R24, R32.reuse, R52 ;  /* 0x000000201834723c */ /* 0x082fe20000001834 */
[----:B------:R-:W-:Y:S02]  /*f480*/  MUFU.EX2 R186, R186 ;  /* 0x000000ba00ba7308 */ /* 0x000fe40000000800 */
[----:B------:R-:W-:Y:S02]  /*f490*/  FMUL.FTZ R87, R20, R87 ;  /* 0x0000005714577220 */ /* 0x000fe40000410000 */
[C---:B------:R-:W-:Y:S02]  /*f4a0*/  FMUL.FTZ R88, R2.reuse, R88 ;  /* 0x0000005802587220 */ /* 0x040fe40000410000 */
[----:B------:R-:W-:Y:S01]  /*f4b0*/  FMUL.FTZ R89, R2, R89 ;  /* 0x0000005902597220 */ /* 0x000fe20000410000 */
[C---:B------:R-:W-:Y:S01]  /*f4c0*/  HMMA.16816.F32 R56, R28.reuse, R32, R56 ;  /* 0x000000201c38723c */ /* 0x040fe20000001838 */
[C---:B------:R-:W-:Y:S02]  /*f4d0*/  FMUL.FTZ R90, R0.reuse, R90 ;  /* 0x0000005a005a7220 */ /* 0x040fe40000410000 */
[----:B------:R-:W1:Y:S01]  /*f4e0*/  MUFU.EX2 R189, R189 ;  /* 0x000000bd00bd7308 */ /* 0x000e620000000800 */
[----:B------:R-:W-:Y:S02]  /*f4f0*/  FMUL.FTZ R91, R0, R91 ;  /* 0x0000005b005b7220 */ /* 0x000fe40000410000 */
[--C-:B------:R-:W-:Y:S02]  /*f500*/  FFMA.FTZ R188, R195, c[0x0][0x2d0], -R44.reuse ;  /* 0x0000b400c3bc7a23 */ /* 0x100fe4000001082c */
[-C--:B------:R-:W-:Y:S01]  /*f510*/  HMMA.16816.F32 R60, R28, R34.reuse, R60 ;  /* 0x000000221c3c723c */ /* 0x080fe2000000183c */
[--C-:B------:R-:W-:Y:S03]  /*f520*/  FFMA.FTZ R191, R191, c[0x0][0x2d0], -R44.reuse ;  /* 0x0000b400bfbf7a23 */ /* 0x100fe6000001082c */
[--C-:B------:R-:W-:Y:S01]  /*f530*/  FFMA.FTZ R193, R193, c[0x0][0x2d0], -R44.reuse ;  /* 0x0000b400c1c17a23 */ /* 0x100fe2000001082c */
[----:B------:R-:W-:Y:S01]  /*f540*/  MUFU.EX2 R188, R188 ;  /* 0x000000bc00bc7308 */ /* 0x000fe20000000800 */
[----:B------:R-:W-:Y:S02]  /*f550*/  FFMA.FTZ R44, R23, c[0x0][0x2d0], -R44 ;  /* 0x0000b400172c7a23 */ /* 0x000fe4000001082c */
[C---:B------:R-:W-:Y:S01]  /*f560*/  HMMA.16816.F32 R64, R24.reuse, R34, R64 ;  /* 0x000000221840723c */ /* 0x040fe20000001840 */
[----:B------:R-:W4:Y:S03]  /*f570*/  LDSM.16.MT88.4 R32, [R212+0x1900] ;  /* 0x00190000d420783b */ /* 0x000f260000004200 */
[C---:B------:R-:W-:Y:S02]  /*f580*/  FMUL.FTZ R92, R2.reuse, R92 ;  /* 0x0000005c025c7220 */ /* 0x040fe40000410000 */
[----:B------:R-:W-:Y:S01]  /*f590*/  FMUL.FTZ R93, R2, R93 ;  /* 0x0000005d025d7220 */ /* 0x000fe20000410000 */
[----:B------:R-:W-:Y:S01]  /*f5a0*/  MUFU.EX2 R23, R44 ;  /* 0x0000002c00177308 */ /* 0x000fe20000000800 */
[-C--:B---3--:R-:W-:Y:S01]  /*f5b0*/  HMMA.16816.F32 R68, R24, R36.reuse, R68 ;  /* 0x000000241844723c */ /* 0x088fe20000001844 */
[C---:B------:R-:W-:Y:S03]  /*f5c0*/  FMUL.FTZ R94, R0.reuse, R94 ;  /* 0x0000005e005e7220 */ /* 0x040fe60000410000 */
[----:B------:R-:W-:Y:S02]  /*f5d0*/  FMUL.FTZ R95, R0, R95 ;  /* 0x0000005f005f7220 */ /* 0x000fe40000410000 */
[C---:B------:R-:W-:Y:S02]  /*f5e0*/  FMUL.FTZ R96, R21.reuse, R96 ;  /* 0x0000006015607220 */ /* 0x040fe40000410000 */
[C---:B------:R-:W-:Y:S01]  /*f5f0*/  HMMA.16816.F32 R72, R28.reuse, R36, R72 ;  /* 0x000000241c48723c */ /* 0x040fe20000001848 */
[----:B------:R-:W-:Y:S01]  /*f600*/  FMUL.FTZ R97, R21, R97 ;  /* 0x0000006115617220 */ /* 0x000fe20000410000 */
[----:B------:R-:W3:Y:S02]  /*f610*/  MUFU.EX2 R191, R191 ;  /* 0x000000bf00bf7308 */ /* 0x000ee40000000800 */
[C---:B------:R-:W-:Y:S02]  /*f620*/  FMUL.FTZ R98, R20.reuse, R98 ;  /* 0x0000006214627220 */ /* 0x040fe40000410000 */
[----:B------:R-:W-:Y:S02]  /*f630*/  FMUL.FTZ R99, R20, R99 ;  /* 0x0000006314637220 */ /* 0x000fe40000410000 */
[-C--:B------:R-:W-:Y:S01]  /*f640*/  HMMA.16816.F32 R76, R28, R38.reuse, R76 ;  /* 0x000000261c4c723c */ /* 0x080fe2000000184c */
[----:B------:R-:W-:Y:S03]  /*f650*/  FFMA.FTZ R195, R176, c[0x0][0x2d0], -R181 ;  /* 0x0000b400b0c37a23 */ /* 0x000fe600000108b5 */
[----:B------:R-:W-:Y:S01]  /*f660*/  FFMA.FTZ R176, R48, c[0x0][0x2d0], -R47 ;  /* 0x0000b40030b07a23 */ /* 0x000fe2000001082f */
[----:B------:R-:W-:Y:S01]  /*f670*/  MUFU.EX2 R193, R193 ;  /* 0x000000c100c17308 */ /* 0x000fe20000000800 */
[----:B------:R-:W-:Y:S02]  /*f680*/  FFMA.FTZ R181, R166, c[0x0][0x2d0], -R181 ;  /* 0x0000b400a6b57a23 */ /* 0x000fe400000108b5 */
[C---:B------:R-:W-:Y:S01]  /*f690*/  HMMA.16816.F32 R80, R24.reuse, R38, R80 ;  /* 0x000000261850723c */ /* 0x040fe20000001850 */
[----:B------:R-:W5:Y:S03]  /*f6a0*/  LDSM.16.MT88.4 R36, [R214+0x500] ;  /* 0x00050000d624783b */ /* 0x000f660000004200 */
[--C-:B------:R-:W-:Y:S02]  /*f6b0*/  FFMA.FTZ R166, R171, c[0x0][0x2d0], -R47.reuse ;  /* 0x0000b400aba67a23 */ /* 0x100fe4000001082f */
[--C-:B------:R-:W-:Y:S01]  /*f6c0*/  FFMA.FTZ R171, R50, c[0x0][0x2d0], -R47.reuse ;  /* 0x0000b40032ab7a23 */ /* 0x100fe2000001082f */
[----:B------:R-:W1:Y:S01]  /*f6d0*/  MUFU.EX2 R190, R190 ;  /* 0x000000be00be7308 */ /* 0x000e620000000800 */
[----:B------:R-:W-:Y:S01]  /*f6e0*/  FFMA.FTZ R47, R45, c[0x0][0x2d0], -R47 ;  /* 0x0000b4002d2f7a23 */ /* 0x000fe2000001082f */
[-C--:B----4-:R-:W-:Y:S01]  /*f6f0*/  HMMA.16816.F32 R84, R24, R32.reuse, R84 ;  /* 0x000000201854723c */ /* 0x090fe20000001854 */
[----:B------:R-:W-:Y:S02]  /*f700*/  LDSM.16.MT88.4 R48, [R212+0x1500] ;  /* 0x00150000d430783b */ /* 0x000fe40000004200 */
[----:B------:R-:W-:Y:S02]  /*f710*/  FFMA.FTZ R154, R21, R237, R154 ;  /* 0x000000ed159a7223 */ /* 0x000fe4000001009a */
[----:B------:R-:W-:Y:S02]  /*f720*/  FFMA.FTZ R155, R20, R235, R155 ;  /* 0x000000eb149b7223 */ /* 0x000fe4000001009b */
[----:B------:R-:W-:Y:S01]  /*f730*/  FFMA.FTZ R159, R2, R233, R159 ;  /* 0x000000e9029f7223 */ /* 0x000fe2000001009f */
[C---:B------:R-:W-:Y:S01]  /*f740*/  HMMA.16816.F32 R88, R28.reuse, R32, R88 ;  /* 0x000000201c58723c */ /* 0x040fe20000001858 */
[----:B------:R4:W-:Y:S03]  /*f750*/  MUFU.EX2 R185, R47 ;  /* 0x0000002f00b97308 */ /* 0x0009e60000000800 */
[----:B------:R-:W-:Y:S01]  /*f760*/  MOV R2, R3 ;  /* 0x0000000300027202 */ /* 0x000fe20000000f00 */
[----:B------:R-:W-:Y:S01]  /*f770*/  FFMA.FTZ R167, R0, R231, R167 ;  /* 0x000000e700a77223 */ /* 0x000fe200000100a7 */
[----:B------:R-:W-:Y:S01]  /*f780*/  MOV R0, R22 ;  /* 0x0000001600007202 */ /* 0x000fe20000000f00 */
[----:B------:R-:W-:Y:S01]  /*f790*/  FADD.FTZ R153, R153, R154 ;  /* 0x0000009a99997221 */ /* 0x000fe20000010000 */
[-C--:B------:R-:W-:Y:S01]  /*f7a0*/  HMMA.16816.F32 R92, R28, R34.reuse, R92 ;  /* 0x000000221c5c723c */ /* 0x080fe2000000185c */
[----:B------:R-:W-:Y:S02]  /*f7b0*/  FADD.FTZ R156, R156, R155 ;  /* 0x0000009b9c9c7221 */ /* 0x000fe40000010000 */
[----:B------:R-:W-:Y:S01]  /*f7c0*/  MUFU.EX2 R180, R180 ;  /* 0x000000b400b47308 */ /* 0x000fe20000000800 */
[----:B------:R-:W-:Y:S02]  /*f7d0*/  FADD.FTZ R158, R158, R159 ;  /* 0x0000009f9e9e7221 */ /* 0x000fe40000010000 */
[----:B------:R-:W-:Y:S01]  /*f7e0*/  FADD.FTZ R150, R150, R167 ;  /* 0x000000a796967221 */ /* 0x000fe20000010000 */
[----:B--2---:R-:W-:Y:S01]  /*f7f0*/  F2FP.PACK_AB R28, R187, R184 ;  /* 0x000000b8bb1c723e */ /* 0x004fe200000000ff */
[----:B------:R-:W-:Y:S01]  /*f800*/  HMMA.16816.F32 R96, R24, R34, R96 ;  /* 0x000000221860723c */ /* 0x000fe20000001860 */
[----:B-1----:R-:W-:Y:S01]  /*f810*/  F2FP.PACK_AB R30, R189, R186 ;  /* 0x000000babd1e723e */ /* 0x002fe200000000ff */
[----:B------:R-:W1:Y:S02]  /*f820*/  LDSM.16.MT88.4 R32, [R214+0x1100] ;  /* 0x00110000d620783b */ /* 0x000e640000004200 */
[----:B---3--:R-:W-:Y:S01]  /*f830*/  F2FP.PACK_AB R29, R191, R188 ;  /* 0x000000bcbf1d723e */ /* 0x008fe200000000ff */
[----:B------:R-:W-:Y:S01]  /*f840*/  MUFU.EX2 R177, R177 ;  /* 0x000000b100b17308 */ /* 0x000fe20000000800 */
[----:B------:R-:W-:Y:S01]  /*f850*/  F2FP.PACK_AB R31, R190, R193 ;  /* 0x000000c1be1f723e */ /* 0x000fe200000000ff */
[----:B------:R-:W-:Y:S01]  /*f860*/  FADD.FTZ R152, R152, R153 ;  /* 0x0000009998987221 */ /* 0x000fe20000010000 */
[----:B------:R-:W-:Y:S01]  /*f870*/  F2FP.PACK_AB R24, R169, R164 ;  /* 0x000000a4a918723e */ /* 0x000fe200000000ff */
[----:B------:R-:W-:Y:S01]  /*f880*/  FADD.FTZ R161, R161, R156 ;  /* 0x0000009ca1a17221 */ /* 0x000fe20000010000 */
[----:B----4-:R-:W-:Y:S02]  /*f890*/  LDSM.16.MT88.4 R44, [R214+0x1500] ;  /* 0x00150000d62c783b */ /* 0x010fe40000004200 */
[----:B------:R-:W-:Y:S01]  /*f8a0*/  F2FP.PACK_AB R25, R175, R172 ;  /* 0x000000acaf19723e */ /* 0x000fe200000000ff */
[----:B------:R-:W-:Y:S01]  /*f8b0*/  FADD.FTZ R163, R163, R158 ;  /* 0x0000009ea3a37221 */ /* 0x000fe20000010000 */
[----:B------:R-:W-:Y:S01]  /*f8c0*/  F2FP.PACK_AB R26, R179, R174 ;  /* 0x000000aeb31a723e */ /* 0x000fe200000000ff */
[----:B------:R-:W-:Y:S01]  /*f8d0*/  MUFU.EX2 R178, R178 ;  /* 0x000000b200b27308 */ /* 0x000fe20000000800 */
[----:B------:R-:W-:Y:S01]  /*f8e0*/  F2FP.PACK_AB R27, R183, R182 ;  /* 0x000000b6b71b723e */ /* 0x000fe200000000ff */
[----:B------:R-:W-:Y:S01]  /*f8f0*/  FADD.FTZ R165, R165, R150 ;  /* 0x00000096a5a57221 */ /* 0x000fe20000010000 */
[----:B------:R-:W-:Y:S01]  /*f900*/  MOV R150, R151 ;  /* 0x0000009700967202 */ /* 0x000fe20000000f00 */
[----:B------:R-:W-:Y:S01]  /*f910*/  FADD.FTZ R157, R157, R152 ;  /* 0x000000989d9d7221 */ /* 0x000fe20000010000 */
[----:B------:R-:W-:Y:S01]  /*f920*/  MOV R152, R22 ;  /* 0x0000001600987202 */ /* 0x000fe20000000f00 */
[----:B------:R-:W-:Y:S02]  /*f930*/  FADD.FTZ R161, R160, R161 ;  /* 0x000000a1a0a17221 */ /* 0x000fe40000010000 */
[-C--:B-----5:R-:W-:Y:S01]  /*f940*/  HMMA.16816.F32 R4, R24, R36.reuse, R4 ;  /* 0x000000241804723c */ /* 0x0a0fe20000001804 */
[----:B------:R-:W-:Y:S01]  /*f950*/  FADD.FTZ R163, R162, R163 ;  /* 0x000000a3a2a37221 */ /* 0x000fe20000010000 */
[----:B------:R-:W-:Y:S01]  /*f960*/  MUFU.EX2 R195, R195 ;  /* 0x000000c300c37308 */ /* 0x000fe20000000800 */
[----:B------:R-:W-:Y:S01]  /*f970*/  FADD.FTZ R165, R148, R165 ;  /* 0x000000a594a57221 */ /* 0x000fe20000010000 */
[----:B------:R-:W-:Y:S01]  /*f980*/  MOV R148, R149 ;  /* 0x0000009500947202 */ /* 0x000fe20000000f00 */
[----:B------:R-:W-:Y:S02]  /*f990*/  FADD.FTZ R164, R164, R157 ;  /* 0x0000009da4a47221 */ /* 0x000fe40000010000 */
[----:B------:R-:W-:Y:S01]  /*f9a0*/  FADD.FTZ R172, R172, R161 ;  /* 0x000000a1acac7221 */ /* 0x000fe20000010000 */
[C---:B------:R-:W-:Y:S01]  /*f9b0*/  HMMA.16816.F32 R8, R28.reuse, R36, R8 ;  /* 0x000000241c08723c */ /* 0x040fe20000001808 */
[----:B------:R-:W-:Y:S03]  /*f9c0*/  FADD.FTZ R184, R184, R163 ;  /* 0x000000a3b8b87221 */ /* 0x000fe60000010000 */
[----:B------:R-:W-:Y:S01]  /*f9d0*/  MUFU.EX2 R173, R173 ;  /* 0x000000ad00ad7308 */ /* 0x000fe20000000800 */
[----:B------:R-:W-:Y:S02]  /*f9e0*/  FADD.FTZ R188, R188, R165 ;  /* 0x000000a5bcbc7221 */ /* 0x000fe40000010000 */
[----:B------:R-:W-:Y:S01]  /*f9f0*/  FADD.FTZ R169, R169, R164 ;  /* 0x000000a4a9a97221 */ /* 0x000fe20000010000 */
[-C--:B------:R-:W-:Y:S01]  /*fa00*/  HMMA.16816.F32 R12, R28, R38.reuse, R12 ;  /* 0x000000261c0c723c */ /* 0x080fe2000000180c */
[----:B------:R-:W-:Y:S03]  /*fa10*/  FADD.FTZ R175, R175, R172 ;  /* 0x000000acafaf7221 */ /* 0x000fe60000010000 */
[----:B------:R-:W-:Y:S02]  /*fa20*/  FADD.FTZ R187, R187, R184 ;  /* 0x000000b8bbbb7221 */ /* 0x000fe40000010000 */
[----:B------:R-:W-:Y:S01]  /*fa30*/  MUFU.EX2 R168, R168 ;  /* 0x000000a800a87308 */ /* 0x000fe20000000800 */
[----:B------:R-:W-:Y:S01]  /*fa40*/  FADD.FTZ R188, R191, R188 ;  /* 0x000000bcbfbc7221 */ /* 0x000fe20000010000 */
[C---:B------:R-:W-:Y:S01]  /*fa50*/  HMMA.16816.F32 R100, R24.reuse, R38, R100 ;  /* 0x000000261864723c */ /* 0x040fe20000001864 */
[----:B------:R-:W2:Y:S03]  /*fa60*/  LDSM.16.MT88.4 R36, [R212+0x1100] ;  /* 0x00110000d424783b */ /* 0x000ea60000004200 */
[----:B------:R-:W-:Y:S02]  /*fa70*/  FADD.FTZ R174, R174, R169 ;  /* 0x000000a9aeae7221 */ /* 0x000fe40000010000 */
[----:B------:R-:W-:Y:S02]  /*fa80*/  FADD.FTZ R182, R182, R175 ;  /* 0x000000afb6b67221 */ /* 0x000fe40000010000 */
[-C--:B------:R-:W-:Y:S01]  /*fa90*/  HMMA.16816.F32 R104, R24, R40.reuse, R104 ;  /* 0x000000281868723c */ /* 0x080fe20000001868 */
[----:B------:R-:W-:Y:S03]  /*faa0*/  MUFU.EX2 R181, R181 ;  /* 0x000000b500b57308 */ /* 0x000fe60000000800 */
[----:B------:R-:W-:Y:S02]  /*fab0*/  FADD.FTZ R186, R186, R187 ;  /* 0x000000bbbaba7221 */ /* 0x000fe40000010000 */
[----:B------:R-:W-:Y:S02]  /*fac0*/  FADD.FTZ R193, R193, R188 ;  /* 0x000000bcc1c17221 */ /* 0x000fe40000010000 */
[C---:B------:R-:W-:Y:S01]  /*fad0*/  HMMA.16816.F32 R108, R28.reuse, R40, R108 ;  /* 0x000000281c6c723c */ /* 0x040fe2000000186c */
[----:B------:R-:W-:Y:S02]  /*fae0*/  FADD.FTZ R179, R179, R174 ;  /* 0x000000aeb3b37221 */ /* 0x000fe40000010000 */
[----:B------:R-:W-:Y:S01]  /*faf0*/  MUFU.EX2 R166, R166 ;  /* 0x000000a600a67308 */ /* 0x000fe20000000800 */
[----:B------:R-:W-:Y:S02]  /*fb00*/  FADD.FTZ R183, R183, R182 ;  /* 0x000000b6b7b77221 */ /* 0x000fe40000010000 */
[----:B------:R-:W-:Y:S02]  /*fb10*/  FADD.FTZ R189, R189, R186 ;  /* 0x000000babdbd7221 */ /* 0x000fe40000010000 */
[-C--:B------:R-:W-:Y:S01]  /*fb20*/  HMMA.16816.F32 R112, R28, R42.reuse, R112 ;  /* 0x0000002a1c70723c */ /* 0x080fe20000001870 */
[----:B------:R-:W-:Y:S04]  /*fb30*/  FADD.FTZ R193, R190, R193 ;  /* 0x000000c1bec17221 */ /* 0x000fe80000010000 */
[----:B------:R-:W3:Y:S03]  /*fb40*/  MUFU.EX2 R171, R171 ;  /* 0x000000ab00ab7308 */ /* 0x000ee60000000800 */
[C---:B------:R-:W-:Y:S01]  /*fb50*/  HMMA.16816.F32 R116, R24.reuse, R42, R116 ;  /* 0x0000002a1874723c */ /* 0x040fe20000001874 */
[----:B------:R-:W4:Y:S06]  /*fb60*/  LDSM.16.MT88.4 R40, [R214+0x1d00] ;  /* 0x001d0000d628783b */ /* 0x000f2c0000004200 */
[----:B------:R-:W5:Y:S01]  /*fb70*/  MUFU.EX2 R176, R176 ;  /* 0x000000b000b07308 */ /* 0x000f620000000800 */
[-C--:B-1----:R-:W-:Y:S08]  /*fb80*/  HMMA.16816.F32 R120, R24, R32.reuse, R120 ;  /* 0x000000201878723c */ /* 0x082ff00000001878 */
[C---:B------:R-:W-:Y:S01]  /*fb90*/  HMMA.16816.F32 R124, R28.reuse, R32, R124 ;  /* 0x000000201c7c723c */ /* 0x040fe2000000187c */
[----:B------:R-:W-:Y:S07]  /*fba0*/  MUFU.EX2 R192, R192 ;  /* 0x000000c000c07308 */ /* 0x000fee0000000800 */
[-C--:B------:R-:W-:Y:S03]  /*fbb0*/  HMMA.16816.F32 R16, R28, R34.reuse, R16 ;  /* 0x000000221c10723c */ /* 0x080fe60000001810 */
[----:B------:R-:W1:Y:S05]  /*fbc0*/  MUFU.EX2 R197, R197 ;  /* 0x000000c500c57308 */ /* 0x000e6a0000000800 */
[C---:B------:R-:W-:Y:S01]  /*fbd0*/  HMMA.16816.F32 R128, R24.reuse, R34, R128 ;  /* 0x000000221880723c */ /* 0x040fe20000001880 */
[----:B------:R-:W1:Y:S04]  /*fbe0*/  LDSM.16.MT88.4 R32, [R212+0x1d00] ;  /* 0x001d0000d420783b */ /* 0x000e680000004200 */
[----:B------:R-:W1:Y:S03]  /*fbf0*/  MUFU.EX2 R194, R194 ;  /* 0x000000c200c27308 */ /* 0x000e660000000800 */
[-C--:B--2---:R-:W-:Y:S08]  /*fc00*/  HMMA.16816.F32 R52, R24, R36.reuse, R52 ;  /* 0x000000241834723c */ /* 0x084ff00000001834 */
[C---:B------:R-:W-:Y:S08]  /*fc10*/  HMMA.16816.F32 R56, R28.reuse, R36, R56 ;  /* 0x000000241c38723c */ /* 0x040ff00000001838 */
[-C--:B------:R-:W-:Y:S08]  /*fc20*/  HMMA.16816.F32 R60, R28, R38.reuse, R60 ;  /* 0x000000261c3c723c */ /* 0x080ff0000000183c */
[C---:B------:R-:W-:Y:S01]  /*fc30*/  HMMA.16816.F32 R64, R24.reuse, R38, R64 ;  /* 0x000000261840723c */ /* 0x040fe20000001840 */
[----:B------:R-:W2:Y:S07]  /*fc40*/  LDSM.16.MT88.4 R36, [R214+0x900] ;  /* 0x00090000d624783b */ /* 0x000eae0000004200 */
[-C--:B----4-:R-:W-:Y:S08]  /*fc50*/  HMMA.16816.F32 R68, R24, R40.reuse, R68 ;  /* 0x000000281844723c */ /* 0x090ff00000001844 */
[C---:B------:R-:W-:Y:S08]  /*fc60*/  HMMA.16816.F32 R72, R28.reuse, R40, R72 ;  /* 0x000000281c48723c */ /* 0x040ff00000001848 */
[-C--:B------:R-:W-:Y:S08]  /*fc70*/  HMMA.16816.F32 R76, R28, R42.reuse, R76 ;  /* 0x0000002a1c4c723c */ /* 0x080ff0000000184c */
[C---:B------:R-:W-:Y:S01]  /*fc80*/  HMMA.16816.F32 R80, R24.reuse, R42, R80 ;  /* 0x0000002a1850723c */ /* 0x040fe20000001850 */
[----:B------:R-:W4:Y:S07]  /*fc90*/  LDSM.16.MT88.4 R40, [R212+0x900] ;  /* 0x00090000d428783b */ /* 0x000f2e0000004200 */
[-C--:B-1----:R-:W-:Y:S08]  /*fca0*/  HMMA.16816.F32 R84, R24, R32.reuse, R84 ;  /* 0x000000201854723c */ /* 0x082ff00000001854 */
[C---:B------:R-:W-:Y:S08]  /*fcb0*/  HMMA.16816.F32 R88, R28.reuse, R32, R88 ;  /* 0x000000201c58723c */ /* 0x040ff00000001858 */
[-C--:B------:R-:W-:Y:S07]  /*fcc0*/  HMMA.16816.F32 R92, R28, R34.reuse, R92 ;  /* 0x000000221c5c723c */ /* 0x080fee000000185c */
[----:B---3--:R-:W-:Y:S01]  /*fcd0*/  F2FP.PACK_AB R28, R171, R166 ;  /* 0x000000a6ab1c723e */ /* 0x008fe200000000ff */
[----:B------:R-:W-:Y:S01]  /*fce0*/  HMMA.16816.F32 R96, R24, R34, R96 ;  /* 0x000000221860723c */ /* 0x000fe20000001860 */
[----:B-----5:R-:W-:Y:S01]  /*fcf0*/  F2FP.PACK_AB R30, R185, R176 ;  /* 0x000000b0b91e723e */ /* 0x020fe200000000ff */
[----:B------:R-:W1:Y:S02]  /*fd00*/  LDSM.16.MT88.4 R32, [R214+0x2100] ;  /* 0x00210000d620783b */ /* 0x000e640000004200 */
[----:B------:R-:W-:Y:S01]  /*fd10*/  F2FP.PACK_AB R29, R197, R192 ;  /* 0x000000c0c51d723e */ /* 0x000fe200000000ff */
[----:B------:R-:W-:Y:S01]  /*fd20*/  FADD.FTZ R166, R166, R189 ;  /* 0x000000bda6a67221 */ /* 0x000fe20000010000 */
[----:B------:R-:W-:Y:S01]  /*fd30*/  F2FP.PACK_AB R31, R23, R194 ;  /* 0x000000c2171f723e */ /* 0x000fe200000000ff */
        /* <DEDUP_REMOVED lines=8> */
[----:B------:R-:W-:Y:S02]  /*fdc0*/  FADD.FTZ R195, R195, R178 ;  /* 0x000000b2c3c37221 */ /* 0x000fe40000010000 */
[----:B------:R-:W-:Y:S02]  /*fdd0*/  FADD.FTZ R171, R171, R166 ;  /* 0x000000a6abab7221 */ /* 0x000fe40000010000 */
[----:B------:R-:W-:Y:S02]  /*fde0*/  FADD.FTZ R197, R197, R192 ;  /* 0x000000c0c5c57221 */ /* 0x000fe40000010000 */
[-C--:B--2---:R-:W-:Y:S01]  /*fdf0*/  HMMA.16816.F32 R144, R24, R36.reuse, R4 ;  /* 0x000000241890723c */ /* 0x084fe20000001804 */
[----:B------:R-:W2:Y:S01]  /*fe00*/  LDSM.16.MT88.4 R4, [R212+0x2100] ;  /* 0x00210000d404783b */ /* 0x000ea20000004200 */
[----:B------:R-:W-:Y:S02]  /*fe10*/  FADD.FTZ R173, R173, R180 ;  /* 0x000000b4adad7221 */ /* 0x000fe40000010000 */
[----:B------:R-:W-:Y:S02]  /*fe20*/  FADD.FTZ R168, R168, R195 ;  /* 0x000000c3a8a87221 */ /* 0x000fe40000010000 */
[----:B------:R-:W-:Y:S02]  /*fe30*/  FADD.FTZ R176, R176, R171 ;  /* 0x000000abb0b07221 */ /* 0x000fe40000010000 */
[C---:B------:R-:W-:Y:S01]  /*fe40*/  HMMA.16816.F32 R140, R28.reuse, R36, R8 ;  /* 0x000000241c8c723c */ /* 0x040fe20000001808 */
[----:B------:R-:W-:Y:S03]  /*fe50*/  FADD.FTZ R194, R194, R197 ;  /* 0x000000c5c2c27221 */ /* 0x000fe60000010000 */
[----:B------:R-:W-:Y:S02]  /*fe60*/  FADD.FTZ R237, R170, R173 ;  /* 0x000000adaaed7221 */ /* 0x000fe40000010000 */
[----:B------:R-:W-:Y:S02]  /*fe70*/  FADD.FTZ R235, R181, R168 ;  /* 0x000000a8b5eb7221 */ /* 0x000fe40000010000 */
[-C--:B------:R-:W-:Y:S01]  /*fe80*/  HMMA.16816.F32 R136, R28, R38.reuse, R12 ;  /* 0x000000261c88723c */ /* 0x080fe2000000180c */
[----:B------:R-:W-:Y:S03]  /*fe90*/  FADD.FTZ R233, R185, R176 ;  /* 0x000000b0b9e97221 */ /* 0x000fe60000010000 */
[----:B------:R-:W-:Y:S04]  /*fea0*/  FADD.FTZ R231, R23, R194 ;  /* 0x000000c217e77221 */ /* 0x000fe80000010000 */
[C---:B------:R-:W-:Y:S08]  /*feb0*/  HMMA.16816.F32 R100, R24.reuse, R38, R100 ;  /* 0x000000261864723c */ /* 0x040ff00000001864 */
        /* <DEDUP_REMOVED lines=15> */
[C---:B------:R-:W-:Y:S08]  /*ffb0*/  HMMA.16816.F32 R80, R24.reuse, R34, R80 ;  /* 0x000000221850723c */ /* 0x040ff00000001850 */
[-C--:B--2---:R-:W-:Y:S08]  /*ffc0*/  HMMA.16816.F32 R84, R24, R4.reuse, R84 ;  /* 0x000000041854723c */ /* 0x084ff00000001854 */
[C---:B------:R-:W-:Y:S08]  /*ffd0*/  HMMA.16816.F32 R88, R28.reuse, R4, R88 ;  /* 0x000000041c58723c */ /* 0x040ff00000001858 */
[-C--:B------:R-:W-:Y:S08]  /*ffe0*/  HMMA.16816.F32 R92, R28, R6.reuse, R92 ;  /* 0x000000061c5c723c */ /* 0x080ff0000000185c */
[----:B------:R-:W-:Y:S01]  /*fff0*/  HMMA.16816.F32 R96, R24, R6, R96 ;  /* 0x000000061860723c */ /* 0x000fe20000001860 */
[----:B------:R-:W-:-:S07]  /*10000*/  @P0 BRA `(.L_x_451) ;  /* 0xffffc2b000000947 */ /* 0x000fce000383ffff */
.L_x_433:
[----:B------:R-:W1:Y:S01]  /*10010*/  SHFL.BFLY PT, R2, R237, 0x2, 0x1f ;  /* 0x0c401f00ed027f89 */ /* 0x000e6200000e0000 */
[----:B------:R-:W-:-:S02]  /*10020*/  MOV R10, 0xff800000 ;  /* 0xff800000000a7802 */ /* 0x000fc40000000f00 */
[----:B------:R-:W-:Y:S01]  /*10030*/  PLOP3.LUT P4, PT, PT, PT, PT, 0x8, 0x0 ;  /* 0x000000000000781c */ /* 0x000fe20003f8e170 */
[----:B------:R-:W2:Y:S04]  /*10040*/  SHFL.BFLY PT, R4, R235, 0x2, 0x1f ;  /* 0x0c401f00eb047f89 */ /* 0x000ea800000e0000 */
[----:B------:R-:W3:Y:S04]  /*10050*/  SHFL.BFLY PT, R0, R231, 0x2, 0x1f ;  /* 0x0c401f00e7007f89 */ /* 0x000ee800000e0000 */
[----:B------:R-:W4:Y:S01]  /*10060*/  SHFL.BFLY PT, R8, R233, 0x2, 0x1f ;  /* 0x0c401f00e9087f89 */ /* 0x000f2200000e0000 */
[----:B-1----:R-:W-:-:S02]  /*10070*/  FADD.FTZ R2, R2, R237 ;  /* 0x000000ed02027221 */ /* 0x002fc40000010000 */
[----:B--2---:R-:W-:-:S03]  /*10080*/  FADD.FTZ R13, R4, R235 ;  /* 0x000000eb040d7221 */ /* 0x004fc60000010000 */
[----:B------:R-:W1:Y:S01]  /*10090*/  SHFL.BFLY PT, R7, R2, 0x1, 0x1f ;  /* 0x0c201f0002077f89 */ /* 0x000e6200000e0000 */
[----:B------:R-:W-:Y:S01]  /*100a0*/  CS2R R4, SRZ ;  /* 0x0000000000047805 */ /* 0x000fe2000001ff00 */
[----:B---3--:R-:W-:Y:S02]  /*100b0*/  FADD.FTZ R9, R0, R231 ;  /* 0x000000e700097221 */ /* 0x008fe40000010000 */
[----:B------:R-:W2:Y:S01]  /*100c0*/  SHFL.BFLY PT, R6, R13, 0x1, 0x1f ;  /* 0x0c201f000d067f89 */ /* 0x000ea200000e0000 */
[----:B----4-:R-:W-:-:S03]  /*100d0*/  FADD.FTZ R8, R8, R233 ;  /* 0x000000e908087221 */ /* 0x010fc60000010000 */
[----:B------:R-:W3:Y:S04]  /*100e0*/  SHFL.BFLY PT, R0, R9, 0x1, 0x1f ;  /* 0x0c201f0009007f89 */ /* 0x000ee800000e0000 */
[----:B------:R-:W4:Y:S01]  /*100f0*/  SHFL.BFLY PT, R11, R8, 0x1, 0x1f ;  /* 0x0c201f00080b7f89 */ /* 0x000f2200000e0000 */
[----:B-1----:R-:W-:Y:S02]  /*10100*/  FADD.FTZ R7, R2, R7 ;  /* 0x0000000702077221 */ /* 0x002fe40000010000 */
[----:B--2---:R-:W-:-:S03]  /*10110*/  FADD.FTZ R6, R13, R6 ;  /* 0x000000060d067221 */ /* 0x004fc60000010000 */
[----:B------:R-:W-:Y:S01]  /*10120*/  FSETP.NE.FTZ.AND P3, PT, R7, RZ, PT ;  /* 0x000000ff0700720b */ /* 0x000fe20003f75000 */
[----:B---3--:R-:W-:Y:S01]  /*10130*/  FADD.FTZ R0, R0, R9 ;  /* 0x0000000900007221 */ /* 0x008fe20000010000 */
[----:B------:R-:W-:Y:S02]  /*10140*/  FSETP.NE.FTZ.AND P2, PT, R6, RZ, PT ;  /* 0x000000ff0600720b */ /* 0x000fe40003f55000 */
[----:B------:R-:W-:Y:S01]  /*10150*/  MOV R9, 0xff800000 ;  /* 0xff80000000097802 */ /* 0x000fe20000000f00 */
[----:B----4-:R-:W-:Y:S01]  /*10160*/  FADD.FTZ R2, R8, R11 ;  /* 0x0000000b08027221 */ /* 0x010fe20000010000 */
[----:B------:R-:W-:Y:S02]  /*10170*/  FSETP.NE.FTZ.AND P0, PT, R0, RZ, PT ;  /* 0x000000ff0000720b */ /* 0x000fe40003f15000 */
[----:B------:R-:W-:Y:S02]  /*10180*/  MOV R8, RZ ;  /* 0x000000ff00087202 */ /* 0x000fe40000000f00 */
[----:B------:R-:W-:-:S03]  /*10190*/  FSETP.NE.FTZ.AND P1, PT, R2, RZ, PT ;  /* 0x000000ff0200720b */ /* 0x000fc60003f35000 */
[----:B------:R-:W1:Y:S01]  /*101a0*/  @P3 MUFU.RCP R5, R7 ;  /* 0x0000000700053308 */ /* 0x000e620000001000 */
[----:B------:R-:W-:Y:S02]  /*101b0*/  @P3 MOV R15, 0x3f317218 ;  /* 0x3f317218000f3802 */ /* 0x000fe40000000f00 */
[----:B------:R-:W-:-:S03]  /*101c0*/  @P2 MOV R14, 0x3f317218 ;  /* 0x3f317218000e2802 */ /* 0x000fc60000000f00 */
[----:B------:R-:W-:Y:S02]  /*101d0*/  @P3 FMUL.FTZ R15, R15, c[0x0][0x2d0] ;  /* 0x0000b4000f0f3a20 */ /* 0x000fe40000410000 */
[----:B------:R-:W-:Y:S01]  /*101e0*/  @P2 MUFU.RCP R4, R6 ;  /* 0x0000000600042308 */ /* 0x000fe20000001000 */
[----:B------:R-:W-:Y:S01]  /*101f0*/  @P0 MOV R12, 0x3f317218 ;  /* 0x3f317218000c0802 */ /* 0x000fe20000000f00 */
[----:B------:R-:W-:Y:S01]  /*10200*/  @P2 FMUL.FTZ R14, R14, c[0x0][0x2d0] ;  /* 0x0000b4000e0e2a20 */ /* 0x000fe20000410000 */
[----:B------:R-:W-:-:S03]  /*10210*/  @P1 MOV R13, 0x3f317218 ;  /* 0x3f317218000d1802 */ /* 0x000fc60000000f00 */
[----:B------:R-:W-:Y:S02]  /*10220*/  @P0 FMUL.FTZ R12, R12, c[0x0][0x2d0] ;  /* 0x0000b4000c0c0a20 */ /* 0x000fe40000410000 */
[C---:B-1----:R-:W-:Y:S01]  /*10230*/  FMUL.FTZ R144, R5.reuse, R144 ;  /* 0x0000009005907220 */ /* 0x042fe20000410000 */
[----:B------:R-:W-:Y:S01]  /*10240*/  @P0 MUFU.RCP R8, R0 ;  /* 0x0000000000080308 */ /* 0x000fe20000001000 */
[C---:B------:R-:W-:Y:S02]  /*10250*/  FMUL.FTZ R145, R5.reuse, R145 ;  /* 0x0000009105917220 */ /* 0x040fe40000410000 */
[C---:B------:R-:W-:Y:S02]  /*10260*/  FMUL.FTZ R100, R5.reuse, R100 ;  /* 0x0000006405647220 */ /* 0x040fe40000410000 */
[C---:B------:R-:W-:Y:S02]  /*10270*/  FMUL.FTZ R101, R5.reuse, R101 ;  /* 0x0000006505657220 */ /* 0x040fe40000410000 */
[C---:B------:R-:W-:Y:S01]  /*10280*/  FMUL.FTZ R104, R5.reuse, R104 ;  /* 0x0000006805687220 */ /* 0x040fe20000410000 */
[----:B------:R-:W1:Y:S01]  /*10290*/  @P3 MUFU.LG2 R7, R7 ;  /* 0x0000000700073308 */ /* 0x000e620000000c00 */
[----:B------:R-:W-:-:S02]  /*102a0*/  FMUL.FTZ R105, R5, R105 ;  /* 0x0000006905697220 */ /* 0x000fc40000410000 */
[C---:B------:R-:W-:Y:S02]  /*102b0*/  FMUL.FTZ R116, R5.reuse, R116 ;  /* 0x0000007405747220 */ /* 0x040fe40000410000 */
[C---:B------:R-:W-:Y:S02]  /*102c0*/  FMUL.FTZ R117, R5.reuse, R117 ;  /* 0x0000007505757220 */ /* 0x040fe40000410000 */
[C---:B------:R-:W-:Y:S01]  /*102d0*/  FMUL.FTZ R120, R5.reuse, R120 ;  /* 0x0000007805787220 */ /* 0x040fe20000410000 */
[----:B------:R-:W2:Y:S01]  /*102e0*/  @P2 MUFU.LG2 R6, R6 ;  /* 0x0000000600062308 */ /* 0x000ea20000000c00 */
[C---:B------:R-:W-:Y:S02]  /*102f0*/  FMUL.FTZ R121, R5.reuse, R121 ;  /* 0x0000007905797220 */ /* 0x040fe40000410000 */
[C---:B------:R-:W-:Y:S02]  /*10300*/  FMUL.FTZ R128, R5.reuse, R128 ;  /* 0x0000008005807220 */ /* 0x040fe40000410000 */
[----:B------:R-:W-:-:S02]  /*10310*/  FMUL.FTZ R129, R5, R129 ;  /* 0x0000008105817220 */ /* 0x000fc40000410000 */
[C---:B------:R-:W-:Y:S01]  /*10320*/  FMUL.FTZ R52, R5.reuse, R52 ;  /* 0x0000003405347220 */ /* 0x040fe20000410000 */
[----:B------:R-:W3:Y:S01]  /*10330*/  @P1 MUFU.LG2 R11, R2 ;  /* 0x00000002000b1308 */ /* 0x000ee20000000c00 */
[C---:B------:R-:W-:Y:S02]  /*10340*/  FMUL.FTZ R53, R5.reuse, R53 ;  /* 0x0000003505357220 */ /* 0x040fe40000410000 */
[C---:B------:R-:W-:Y:S02]  /*10350*/  FMUL.FTZ R64, R5.reuse, R64 ;  /* 0x0000004005407220 */ /* 0x040fe40000410000 */
[C---:B------:R-:W-:Y:S02]  /*10360*/  FMUL.FTZ R65, R5.reuse, R65 ;  /* 0x0000004105417220 */ /* 0x040fe40000410000 */
[C---:B------:R-:W-:Y:S01]  /*10370*/  FMUL.FTZ R68, R5.reuse, R68 ;  /* 0x0000004405447220 */ /* 0x040fe20000410000 */
[----:B------:R-:W4:Y:S01]  /*10380*/  @P0 MUFU.LG2 R0, R0 ;  /* 0x0000000000000308 */ /* 0x000f220000000c00 */
[----:B------:R-:W-:-:S02]  /*10390*/  FMUL.FTZ R69, R5, R69 ;  /* 0x0000004505457220 */ /* 0x000fc40000410000 */
[C---:B------:R-:W-:Y:S02]  /*103a0*/  FMUL.FTZ R80, R5.reuse, R80 ;  /* 0x0000005005507220 */ /* 0x040fe40000410000 */
[C---:B------:R-:W-:Y:S02]  /*103b0*/  FMUL.FTZ R81, R5.reuse, R81 ;  /* 0x0000005105517220 */ /* 0x040fe40000410000 */
[C---:B------:R-:W-:Y:S02]  /*103c0*/  FMUL.FTZ R84, R5.reuse, R84 ;  /* 0x0000005405547220 */ /* 0x040fe40000410000 */
[C---:B------:R-:W-:Y:S02]  /*103d0*/  FMUL.FTZ R85, R5.reuse, R85 ;  /* 0x0000005505557220 */ /* 0x040fe40000410000 */
[C---:B------:R-:W-:Y:S02]  /*103e0*/  FMUL.FTZ R96, R5.reuse, R96 ;  /* 0x0000006005607220 */ /* 0x040fe40000410000 */
[----:B------:R-:W-:Y:S01]  /*103f0*/  FMUL.FTZ R97, R5, R97 ;  /* 0x0000006105617220 */ /* 0x000fe20000410000 */
[----:B------:R-:W-:Y:S01]  /*10400*/  MOV R5, RZ ;  /* 0x000000ff00057202 */ /* 0x000fe20000000f00 */
[----:B-1----:R-:W-:-:S02]  /*10410*/  @P3 FMUL.FTZ R16, R7, 0.69314718246459960938 ;  /* 0x3f31721807103820 */ /* 0x002fc40000410000 */
[----:B--2---:R-:W-:Y:S02]  /*10420*/  @P2 FMUL.FTZ R6, R6, 0.69314718246459960938 ;  /* 0x3f31721806062820 */ /* 0x004fe40000410000 */
[----:B---3--:R-:W-:Y:S01]  /*10430*/  @P1 FMUL.FTZ R18, R11, 0.69314718246459960938 ;  /* 0x3f3172180b121820 */ /* 0x008fe20000410000 */
[----:B------:R1:W2:Y:S01]  /*10440*/  @P1 MUFU.RCP R5, R2 ;  /* 0x0000000200051308 */ /* 0x0002a20000001000 */
[----:B------:R-:W-:Y:S02]  /*10450*/  @P1 FMUL.FTZ R13, R13, c[0x0][0x2d0] ;  /* 0x0000b4000d0d1a20 */ /* 0x000fe40000410000 */
[----:B----4-:R-:W-:Y:S02]  /*10460*/  @P0 FMUL.FTZ R7, R0, 0.69314718246459960938 ;  /* 0x3f31721800070820 */ /* 0x010fe40000410000 */
[C---:B------:R-:W-:Y:S02]  /*10470*/  FMUL.FTZ R146, R4.reuse, R146 ;  /* 0x0000009204927220 */ /* 0x040fe40000410000 */
[----:B------:R-:W-:-:S02]  /*10480*/  FMUL.FTZ R147, R4, R147 ;  /* 0x0000009304937220 */ /* 0x000fc40000410000 */
[C---:B------:R-:W-:Y:S02]  /*10490*/  FMUL.FTZ R102, R4.reuse, R102 ;  /* 0x0000006604667220 */ /* 0x040fe40000410000 */
[C---:B------:R-:W-:Y:S02]  /*104a0*/  FMUL.FTZ R103, R4.reuse, R103 ;  /* 0x0000006704677220 */ /* 0x040fe40000410000 */
[C---:B------:R-:W-:Y:S02]  /*104b0*/  FMUL.FTZ R106, R4.reuse, R106 ;  /* 0x0000006a046a7220 */ /* 0x040fe40000410000 */
[C---:B------:R-:W-:Y:S01]  /*104c0*/  FMUL.FTZ R107, R4.reuse, R107 ;  /* 0x0000006b046b7220 */ /* 0x040fe20000410000 */
[----:B-1----:R-:W-:Y:S01]  /*104d0*/  MOV R2, 0xff800000 ;  /* 0xff80000000027802 */ /* 0x002fe20000000f00 */
        /* <DEDUP_REMOVED lines=17> */
[----:B------:R-:W-:Y:S02]  /*105f0*/  FMUL.FTZ R99, R4, R99 ;  /* 0x0000006304637220 */ /* 0x000fe40000410000 */
        /* <DEDUP_REMOVED lines=24> */
[----:B------:R-:W-:Y:S01]  /*10780*/  MOV R8, 0xff800000 ;  /* 0xff80000000087802 */ /* 0x000fe20000000f00 */
        /* <DEDUP_REMOVED lines=24> */
[----:B------:R-:W-:Y:S02]  /*10910*/  @P3 FFMA.FTZ R2, R15, R151, R16 ;  /* 0x000000970f023223 */ /* 0x000fe40000010010 */
[----:B------:R-:W-:-:S02]  /*10920*/  @P2 FFMA.FTZ R8, R14, R149, R6 ;  /* 0x000000950e082223 */ /* 0x000fc40000010006 */
[----:B------:R-:W-:Y:S02]  /*10930*/  @P1 FFMA.FTZ R9, R13, R3, R18 ;  /* 0x000000030d091223 */ /* 0x000fe40000010012 */
[----:B------:R-:W-:Y:S02]  /*10940*/  @P0 FFMA.FTZ R10, R12, R152, R7 ;  /* 0x000000980c0a0223 */ /* 0x000fe40000010007 */
.L_x_379:
[----:B------:R-:W-:Y:S05]  /*10950*/  @P4 BRA `(.L_x_452) ;  /* 0x00001a9000004947 */ /* 0x000fea0003800000 */
[----:B------:R-:W1:Y:S01]  /*10960*/  S2R R12, SR_TID.X ;  /* 0x00000000000c7919 */ /* 0x000e620000002100 */
[----:B------:R-:W-:Y:S01]  /*10970*/  USHF.R.S32.HI UR6, URZ, 0x1f, UR9 ;  /* 0x0000001f3f067899 */ /* 0x000fe20008011409 */
[----:B------:R-:W-:Y:S01]  /*10980*/  IMAD R18, RZ, RZ, -UR9 ;  /* 0x80000009ff127e24 */ /* 0x000fe2000f8e02ff */
[----:B------:R-:W-:Y:S01]  /*10990*/  ULDC.64 UR4, c[0x0][0x4d0] ;  /* 0x0001340000047ab9 */ /* 0x000fe20000000a00 */
[----:B------:R-:W2:Y:S01]  /*109a0*/  S2R R11, SR_CTAID.Y ;  /* 0x00000000000b7919 */ /* 0x000ea20000002600 */
[----:B------:R-:W-:Y:S01]  /*109b0*/  UIMAD UR7, UR6, UR4, URZ ;  /* 0x00000004060772a4 */ /* 0x000fe2000f8e023f */
[----:B------:R-:W-:Y:S01]  /*109c0*/  IMAD.MOV.U32 R14, RZ, RZ, c[0x0][0x4e8] ;  /* 0x00013a00ff0e7624 */ /* 0x000fe200078e00ff */
[----:B------:R-:W-:Y:S01]  /*109d0*/  UIMAD.WIDE.U32 UR12, UR9, UR4, URZ ;  /* 0x00000004090c72a5 */ /* 0x000fe2000f8e003f */
[----:B------:R-:W3:Y:S01]  /*109e0*/  S2R R24, SR_CTAID.Z ;  /* 0x0000000000187919 */ /* 0x000ee20000002700 */
[----:B------:R-:W-:Y:S01]  /*109f0*/  UIMAD UR5, UR9, UR5, UR7 ;  /* 0x00000005090572a4 */ /* 0x000fe2000f8e0207 */
[----:B------:R-:W-:Y:S02]  /*10a00*/  BSSY B0, `(.L_x_453) ;  /* 0x00000c0000007945 */ /* 0x000fe40003800000 */
[----:B------:R-:W-:Y:S01]  /*10a10*/  BAR.SYNC.DEFER_BLOCKING 0x1, 0x80 ;  /* 0x0042000000007b1d */ /* 0x000fe20000010000 */
[----:B------:R-:W-:Y:S01]  /*10a20*/  UIADD3 UR5, UR13, UR5, URZ ;  /* 0x000000050d057290 */ /* 0x000fe2000fffe03f */
[----:B------:R-:W-:Y:S01]  /*10a30*/  IMAD.U32 R23, RZ, RZ, UR13 ;  /* 0x0000000dff177e24 */ /* 0x000fe2000f8e00ff */
[----:B------:R-:W-:Y:S01]  /*10a40*/  ISETP.NE.AND P0, PT, R14, 0x1, PT ;  /* 0x000000010e00780c */ /* 0x000fe20003f05270 */
[----:B------:R-:W-:-:S02]  /*10a50*/  IMAD.U32 R22, RZ, RZ, UR12 ;  /* 0x0000000cff167e24 */ /* 0x000fc4000f8e00ff */
[----:B------:R-:W4:Y:S01]  /*10a60*/  S2R R15, SR_CTAID.X ;  /* 0x00000000000f7919 */ /* 0x000f220000002500 */
[----:B------:R-:W-:Y:S01]  /*10a70*/  IMAD.U32 R23, RZ, RZ, UR5 ;  /* 0x00000005ff177e24 */ /* 0x000fe2000f8e00ff */
[----:B------:R-:W-:Y:S01]  /*10a80*/  ULDC.64 UR4, c[0x0][0x438] ;  /* 0x00010e0000047ab9 */ /* 0x000fe20000000a00 */
[----:B------:R-:W-:Y:S01]  /*10a90*/  IMAD R14, R14, c[0x0][0x388], RZ ;  /* 0x0000e2000e0e7a24 */ /* 0x000fe200078e02ff */
[----:B------:R-:W-:Y:S01]  /*10aa0*/  UIMAD UR6, UR6, UR4, URZ ;  /* 0x00000004060672a4 */ /* 0x000fe2000f8e023f */
[----:B-1----:R-:W-:Y:S01]  /*10ab0*/  SHF.R.S32.HI R7, RZ, 0x1f, R12 ;  /* 0x0000001fff077819 */ /* 0x002fe2000001140c */
[----:B------:R-:W-:Y:S02]  /*10ac0*/  UIMAD.WIDE.U32 UR12, UR9, UR4, URZ ;  /* 0x00000004090c72a5 */ /* 0x000fe4000f8e003f */
[----:B------:R-:W-:Y:S01]  /*10ad0*/  UIMAD UR4, UR9, UR5, UR6 ;  /* 0x00000005090472a4 */ /* 0x000fe2000f8e0206 */
[CC--:B------:R-:W-:Y:S01]  /*10ae0*/  LEA.HI R13, R7.reuse, R12.reuse, RZ, 0x2 ;  /* 0x0000000c070d7211 */ /* 0x0c0fe200078f10ff */
[----:B--2---:R-:W-:Y:S01]  /*10af0*/  IMAD R18, R18, c[0x0][0x550], R11 ;  /* 0x0001540012127a24 */ /* 0x004fe200078e020b */
[-C--:B------:R-:W-:Y:S01]  /*10b00*/  LEA.HI R7, R7, R12.reuse, RZ, 0x5 ;  /* 0x0000000c07077211 */ /* 0x080fe200078f28ff */
[----:B------:R-:W-:Y:S01]  /*10b10*/  UIADD3 UR4, UR13, UR4, URZ ;  /* 0x000000040d047290 */ /* 0x000fe2000fffe03f */
[----:B------:R-:W-:Y:S01]  /*10b20*/  LOP3.LUT R13, R13, 0xfffffffc, RZ, 0xc0, !PT ;  /* 0xfffffffc0d0d7812 */ /* 0x000fe200078ec0ff */
[----:B------:R-:W-:Y:S01]  /*10b30*/  IMAD.U32 R17, RZ, RZ, UR13 ;  /* 0x0000000dff117e24 */ /* 0x000fe2000f8e00ff */
[----:B------:R-:W-:Y:S01]  /*10b40*/  LOP3.LUT R3, R7, 0xffffffe0, RZ, 0xc0, !PT ;  /* 0xffffffe007037812 */ /* 0x000fe200078ec0ff */
[----:B---3--:R-:W-:Y:S01]  /*10b50*/  IMAD.WIDE.U32 R22, R24, c[0x0][0x4d8], R22 ;  /* 0x0001360018167a25 */ /* 0x008fe200078e0016 */
[----:B------:R-:W-:-:S02]  /*10b60*/  IADD3 R6, -R13, R12, RZ ;  /* 0x0000000c0d067210 */ /* 0x000fc40007ffe1ff */
[----:B------:R-:W-:Y:S01]  /*10b70*/  SHF.R.S32.HI R19, RZ, 0x5, R7 ;  /* 0x00000005ff137819 */ /* 0x000fe20000011407 */
[----:B------:R-:W-:Y:S01]  /*10b80*/  IMAD.IADD R3, R12, 0x1, -R3 ;  /* 0x000000010c037824 */ /* 0x000fe200078e0a03 */
[----:B------:R-:W-:Y:S01]  /*10b90*/  LEA.HI R0, R6, R6, RZ, 0x1 ;  /* 0x0000000606007211 */ /* 0x000fe200078f08ff */
[----:B------:R-:W-:Y:S01]  /*10ba0*/  IMAD.U32 R17, RZ, RZ, UR4 ;  /* 0x00000004ff117e24 */ /* 0x000fe2000f8e00ff */
[----:B------:R-:W-:Y:S02]  /*10bb0*/  SHF.R.S32.HI R12, RZ, 0x1f, R7 ;  /* 0x0000001fff0c7819 */ /* 0x000fe40000011407 */
[----:B------:R-:W-:Y:S02]  /*10bc0*/  LOP3.LUT R11, R0, 0x1ffffffe, RZ, 0xc0, !PT ;  /* 0x1ffffffe000b7812 */ /* 0x000fe400078ec0ff */
[----:B------:R-:W-:Y:S02]  /*10bd0*/  LEA.HI R12, R12, R19, RZ, 0x2 ;  /* 0x000000130c0c7211 */ /* 0x000fe400078f10ff */
[----:B------:R-:W-:Y:S01]  /*10be0*/  SHF.R.S32.HI R7, RZ, 0x1f, R24 ;  /* 0x0000001fff077819 */ /* 0x000fe20000011418 */
[----:B------:R-:W-:Y:S01]  /*10bf0*/  IMAD.IADD R6, R6, 0x1, -R11 ;  /* 0x0000000106067824 */ /* 0x000fe200078e0a0b */
[----:B------:R-:W-:-:S02]  /*10c00*/  SHF.L.U32 R11, R0, 0x5, RZ ;  /* 0x00000005000b7819 */ /* 0x000fc400000006ff */
[----:B------:R-:W-:Y:S01]  /*10c10*/  SHF.R.S32.HI R0, RZ, 0x1f, R3 ;  /* 0x0000001fff007819 */ /* 0x000fe20000011403 */
[C---:B------:R-:W-:Y:S01]  /*10c20*/  IMAD R13, R7.reuse, c[0x0][0x4d8], RZ ;  /* 0x00013600070d7a24 */ /* 0x040fe200078e02ff */
[----:B------:R-:W-:Y:S01]  /*10c30*/  LOP3.LUT R12, R12, 0xffffffc, RZ, 0xc0, !PT ;  /* 0x0ffffffc0c0c7812 */ /* 0x000fe200078ec0ff */
[----:B------:R-:W-:Y:S01]  /*10c40*/  IMAD R7, R7, c[0x0][0x440], RZ ;  /* 0x0001100007077a24 */ /* 0x000fe200078e02ff */
[----:B------:R-:W-:Y:S01]  /*10c50*/  LEA.HI R0, R0, R3, RZ, 0x2 ;  /* 0x0000000300007211 */ /* 0x000fe200078f10ff */
[C---:B------:R-:W-:Y:S01]  /*10c60*/  IMAD R13, R24.reuse, c[0x0][0x4dc], R13 ;  /* 0x00013700180d7a24 */ /* 0x040fe200078e020d */
[----:B------:R-:W-:Y:S01]  /*10c70*/  LOP3.LUT R11, R11, 0xffffffc0, RZ, 0xc0, !PT ;  /* 0xffffffc00b0b7812 */ /* 0x000fe200078ec0ff */
[----:B------:R-:W-:Y:S01]  /*10c80*/  IMAD.IADD R19, R19, 0x1, -R12 ;  /* 0x0000000113137824 */ /* 0x000fe200078e0a0c */
[----:B------:R-:W-:Y:S01]  /*10c90*/  SHF.R.S32.HI R12, RZ, 0x2, R0 ;  /* 0x00000002ff0c7819 */ /* 0x000fe20000011400 */
[----:B------:R-:W-:Y:S01]  /*10ca0*/  IMAD R7, R24, c[0x0][0x444], R7 ;  /* 0x0001110018077a24 */ /* 0x000fe200078e0207 */
[----:B------:R-:W-:Y:S01]  /*10cb0*/  MOV R16, UR12 ;  /* 0x0000000c00107c02 */ /* 0x000fe20008000f00 */
[----:B------:R-:W-:Y:S01]  /*10cc0*/  IMAD R11, R6, 0x8, R11 ;  /* 0x00000008060b7824 */ /* 0x000fe200078e020b */
[----:B------:R-:W-:Y:S01]  /*10cd0*/  LEA R12, R19, R12, 0x4 ;  /* 0x0000000c130c7211 */ /* 0x000fe200078e20ff */
[----:B------:R-:W-:Y:S01]  /*10ce0*/  IMAD.IADD R23, R23, 0x1, R13 ;  /* 0x0000000117177824 */ /* 0x000fe200078e020d */
[----:B------:R-:W-:Y:S01]  /*10cf0*/  SHF.R.S32.HI R13, RZ, 0x1f, R18 ;  /* 0x0000001fff0d7819 */ /* 0x000fe20000011412 */
[----:B------:R-:W-:Y:S01]  /*10d00*/  IMAD.WIDE.U32 R24, R24, c[0x0][0x440], R16 ;  /* 0x0001100018187a25 */ /* 0x000fe200078e0010 */
[----:B------:R-:W-:-:S02]  /*10d10*/  LOP3.LUT P1, RZ, R3, 0x3, RZ, 0xc0, !PT ;  /* 0x0000000303ff7812 */ /* 0x000fc4000782c0ff */
[----:B------:R-:W-:Y:S01]  /*10d20*/  LOP3.LUT R0, R0, 0x7ffffffc, RZ, 0xc0, !PT ;  /* 0x7ffffffc00007812 */ /* 0x000fe200078ec0ff */
[----:B------:R-:W-:Y:S02]  /*10d30*/  IMAD.IADD R20, R12, 0x1, R11 ;  /* 0x000000010c147824 */ /* 0x000fe400078e020b */
[----:B------:R-:W-:Y:S01]  /*10d40*/  IMAD.IADD R25, R25, 0x1, R7 ;  /* 0x0000000119197824 */ /* 0x000fe200078e0207 */
[----:B------:R-:W-:Y:S01]  /*10d50*/  IADD3 R3, R3, -R0, RZ ;  /* 0x8000000003037210 */ /* 0x000fe20007ffe0ff */
[----:B------:R-:W-:Y:S01]  /*10d60*/  IMAD R17, R13, c[0x0][0x448], RZ ;  /* 0x000112000d117a24 */ /* 0x000fe200078e02ff */
[----:B----4-:R-:W-:Y:S01]  /*10d70*/  LEA R20, R15, R20, 0x7 ;  /* 0x000000140f147211 */ /* 0x010fe200078e38ff */
[----:B------:R-:W-:Y:S01]  /*10d80*/  IMAD R13, R13, c[0x0][0x4e0], RZ ;  /* 0x000138000d0d7a24 */ /* 0x000fe200078e02ff */
[----:B------:R-:W-:Y:S01]  /*10d90*/  LEA R15, R15, R12, 0x7 ;  /* 0x0000000c0f0f7211 */ /* 0x000fe200078e38ff */
[----:B------:R-:W-:Y:S01]  /*10da0*/  IMAD R17, R18, c[0x0][0x44c], R17 ;  /* 0x0001130012117a24 */ /* 0x000fe200078e0211 */
[----:B------:R-:W-:Y:S01]  /*10db0*/  MOV R7, R20 ;  /* 0x0000001400077202 */ /* 0x000fe20000000f00 */
[----:B------:R-:W-:Y:S01]  /*10dc0*/  @P0 IMAD.HI.U32 R16, R20, c[0x0][0x4ec], RZ ;  /* 0x00013b0014100a27 */ /* 0x000fe200078e00ff */
[----:B------:R-:W-:-:S03]  /*10dd0*/  ISETP.GE.OR P4, PT, R15, R14, P1 ;  /* 0x0000000e0f00720c */ /* 0x000fc60000f86670 */
[----:B------:R-:W-:Y:S01]  /*10de0*/  IMAD.MOV.U32 R6, RZ, RZ, R20 ;  /* 0x000000ffff067224 */ /* 0x000fe200078e0014 */
[----:B------:R-:W-:Y:S01]  /*10df0*/  @P0 SHF.R.U32.HI R6, RZ, c[0x0][0x4f0], R16 ;  /* 0x00013c00ff060a19 */ /* 0x000fe20000011610 */
[----:B------:R-:W-:-:S03]  /*10e00*/  @P0 IMAD.HI.U32 R11, R20, c[0x0][0x4ec], RZ ;  /* 0x00013b00140b0a27 */ /* 0x000fc600078e00ff */
[----:B------:R-:W-:Y:S01]  /*10e10*/  SHF.R.S32.HI R16, RZ, 0x1f, R6 ;  /* 0x0000001fff107819 */ /* 0x000fe20000011406 */
[----:B------:R-:W-:Y:S01]  /*10e20*/  IMAD.WIDE.U32 R24, R18, c[0x0][0x448], R24 ;  /* 0x0001120012187a25 */ /* 0x000fe200078e0018 */
[----:B------:R-:W-:-:S03]  /*10e30*/  @P0 SHF.R.U32.HI R7, RZ, c[0x0][0x4f0], R11 ;  /* 0x00013c00ff070a19 */ /* 0x000fc6000001160b */
[----:B------:R-:W-:Y:S02]  /*10e40*/  IMAD.MOV R11, RZ, RZ, -R6 ;  /* 0x000000ffff0b7224 */ /* 0x000fe400078e0a06 */
[C---:B------:R-:W-:Y:S02]  /*10e50*/  IMAD R13, R18.reuse, c[0x0][0x4e4], R13 ;  /* 0x00013900120d7a24 */ /* 0x040fe400078e020d */
[----:B------:R-:W-:Y:S01]  /*10e60*/  IMAD.WIDE.U32 R18, R18, c[0x0][0x4e0], R22 ;  /* 0x0001380012127a25 */ /* 0x000fe200078e0016 */
[----:B------:R-:W-:-:S03]  /*10e70*/  SHF.R.S32.HI R22, RZ, 0x1f, R7 ;  /* 0x0000001fff167819 */ /* 0x000fc60000011407 */
[----:B------:R-:W-:Y:S01]  /*10e80*/  IMAD R11, R11, c[0x0][0x4e8], R20 ;  /* 0x00013a000b0b7a24 */ /* 0x000fe200078e0214 */
[----:B------:R-:W-:Y:S01]  /*10e90*/  IADD3 R18, P0, R6, R18, RZ ;  /* 0x0000001206127210 */ /* 0x000fe20007f1e0ff */
[----:B------:R-:W-:Y:S02]  /*10ea0*/  IMAD.IADD R25, R25, 0x1, R17 ;  /* 0x0000000119197824 */ /* 0x000fe400078e0211 */
[----:B------:R-:W-:Y:S01]  /*10eb0*/  IMAD R22, R22, c[0x0][0x430], RZ ;  /* 0x00010c0016167a24 */ /* 0x000fe200078e02ff */
[----:B------:R-:W-:Y:S01]  /*10ec0*/  SHF.R.S32.HI R6, RZ, 0x1f, R11 ;  /* 0x0000001fff067819 */ /* 0x000fe2000001140b */
[----:B------:R-:W-:Y:S01]  /*10ed0*/  IMAD.SHL.U32 R3, R3, 0x2, RZ ;  /* 0x0000000203037824 */ /* 0x000fe200078e00ff */
[----:B------:R-:W-:Y:S01]  /*10ee0*/  IADD3.X R19, R16, R19, R13, P0, !PT ;  /* 0x0000001310137210 */ /* 0x000fe200007fe40d */
[----:B------:R-:W-:-:S04]  /*10ef0*/  IMAD.WIDE.U32 R16, R7, c[0x0][0x430], R24 ;  /* 0x00010c0007107a25 */ /* 0x000fc800078e0018 */
[----:B------:R-:W-:Y:S02]  /*10f00*/  IMAD R6, R6, c[0x0][0x4c8], RZ ;  /* 0x0001320006067a24 */ /* 0x000fe400078e02ff */
[----:B------:R-:W-:-:S04]  /*10f10*/  IMAD.WIDE.U32 R18, R11, c[0x0][0x4c8], R18 ;  /* 0x000132000b127a25 */ /* 0x000fc800078e0012 */
[----:B------:R-:W-:Y:S01]  /*10f20*/  IMAD R6, R11, c[0x0][0x4cc], R6 ;  /* 0x000133000b067a24 */ /* 0x000fe200078e0206 */
[C---:B------:R-:W-:Y:S01]  /*10f30*/  LEA R25, P0, R18.reuse, c[0x0][0x4a8], 0x2 ;  /* 0x00012a0012197a11 */ /* 0x040fe200078010ff */
[C---:B------:R-:W-:Y:S01]  /*10f40*/  IMAD R13, R7.reuse, c[0x0][0x434], R22 ;  /* 0x00010d00070d7a24 */ /* 0x040fe200078e0216 */
[----:B------:R-:W-:Y:S01]  /*10f50*/  IADD3 R7, -R7, RZ, RZ ;  /* 0x000000ff07077210 */ /* 0x000fe20007ffe1ff */
[----:B------:R-:W-:Y:S02]  /*10f60*/  IMAD.IADD R11, R19, 0x1, R6 ;  /* 0x00000001130b7824 */ /* 0x000fe400078e0206 */
[----:B------:R-:W-:Y:S01]  /*10f70*/  SHFL.IDX PT, R22, R25, RZ, 0x1c1f ;  /* 0x001c1fff19167589 */ /* 0x000fe200000e0000 */
[----:B------:R-:W-:Y:S02]  /*10f80*/  IMAD.IADD R13, R17, 0x1, R13 ;  /* 0x00000001110d7824 */ /* 0x000fe400078e020d */
[----:B------:R-:W-:Y:S01]  /*10f90*/  LEA.HI.X R24, R18, c[0x0][0x4ac], R11, 0x2, P0 ;  /* 0x00012b0012187a11 */ /* 0x000fe200000f140b */
[----:B------:R-:W-:Y:S01]  /*10fa0*/  IMAD R7, R7, c[0x0][0x4e8], R20 ;  /* 0x00013a0007077a24 */ /* 0x000fe200078e0214 */
[----:B------:R-:W-:Y:S01]  /*10fb0*/  SHFL.IDX PT, R18, R25, 0x2, 0x1c1f ;  /* 0x005c1f0019127f89 */ /* 0x000fe200000e0000 */
[----:B------:R-:W-:Y:S01]  /*10fc0*/  IMAD.MOV.U32 R12, RZ, RZ, R16 ;  /* 0x000000ffff0c7224 */ /* 0x000fe200078e0010 */
[----:B------:R-:W-:-:S02]  /*10fd0*/  IADD3 R11, R15, 0x48, RZ ;  /* 0x000000480f0b7810 */ /* 0x000fc40007ffe0ff */
[----:B------:R-:W1:Y:S01]  /*10fe0*/  SHFL.IDX PT, R23, R24, RZ, 0x1c1f ;  /* 0x001c1fff18177589 */ /* 0x000e6200000e0000 */
[----:B------:R-:W-:Y:S01]  /*10ff0*/  IMAD.WIDE.U32 R26, R7, c[0x0][0x428], R12 ;  /* 0x00010a00071a7a25 */ /* 0x000fe200078e000c */
[C---:B------:R-:W-:Y:S02]  /*11000*/  IADD3 R13, R15.reuse, 0x8, RZ ;  /* 0x000000080f0d7810 */ /* 0x040fe40007ffe0ff */
[----:B------:R-:W-:Y:S01]  /*11010*/  SHFL.IDX PT, R20, R25, 0x1, 0x1c1f ;  /* 0x003c1f0019147f89 */ /* 0x000fe200000e0000 */
[----:B------:R-:W-:Y:S02]  /*11020*/  IADD3 R12, R15, 0x40, RZ ;  /* 0x000000400f0c7810 */ /* 0x000fe40007ffe0ff */
[-C--:B------:R-:W-:Y:S01]  /*11030*/  ISETP.GE.OR P3, PT, R13, R14.reuse, P1 ;  /* 0x0000000e0d00720c */ /* 0x080fe20000f66670 */
[----:B------:R-:W2:Y:S01]  /*11040*/  SHFL.IDX PT, R21, R24, 0x1, 0x1c1f ;  /* 0x003c1f0018157f89 */ /* 0x000ea200000e0000 */
[-C--:B------:R-:W-:Y:S02]  /*11050*/  ISETP.GE.OR P2, PT, R12, R14.reuse, P1 ;  /* 0x0000000e0c00720c */ /* 0x080fe40000f46670 */
[----:B------:R-:W-:Y:S01]  /*11060*/  ISETP.GE.OR P1, PT, R11, R14, P1 ;  /* 0x0000000e0b00720c */ /* 0x000fe20000f26670 */
[----:B------:R-:W3:Y:S01]  /*11070*/  SHFL.IDX PT, R19, R24, 0x2, 0x1c1f ;  /* 0x005c1f0018137f89 */ /* 0x000ee200000e0000 */
[----:B------:R-:W-:-:S02]  /*11080*/  SHF.R.S32.HI R6, RZ, 0x1f, R7 ;  /* 0x0000001fff067819 */ /* 0x000fc40000011407 */
[-C--:B------:R-:W-:Y:S01]  /*11090*/  ISETP.GE.AND P5, PT, R12, R14.reuse, PT ;  /* 0x0000000e0c00720c */ /* 0x080fe20003fa6270 */
[----:B------:R-:W-:Y:S01]  /*110a0*/  SHFL.IDX PT, R16, R25, 0x3, 0x1c1f ;  /* 0x007c1f0019107f89 */ /* 0x000fe200000e0000 */
[----:B------:R-:W-:Y:S01]  /*110b0*/  ISETP.GE.AND P6, PT, R11, R14, PT ;  /* 0x0000000e0b00720c */ /* 0x000fe20003fc6270 */
[----:B------:R-:W-:Y:S02]  /*110c0*/  IMAD R6, R6, c[0x0][0x428], RZ ;  /* 0x00010a0006067a24 */ /* 0x000fe400078e02ff */
[----:B------:R-:W4:Y:S02]  /*110d0*/  SHFL.IDX PT, R17, R24, 0x3, 0x1c1f ;  /* 0x007c1f0018117f89 */ /* 0x000f2400000e0000 */
[----:B------:R-:W-:Y:S01]  /*110e0*/  IMAD R6, R7, c[0x0][0x42c], R6 ;  /* 0x00010b0007067a24 */ /* 0x000fe200078e0206 */
[----:B------:R-:W-:Y:S01]  /*110f0*/  LEA R7, P0, R26, c[0x0][0x400], 0x2 ;  /* 0x000100001a077a11 */ /* 0x000fe200078010ff */
[----:B-1----:R1:W-:Y:S02]  /*11100*/  @!P4 ST.E [R22.64], R2 ;  /* 0x000000021600c985 */ /* 0x0023e4000c10190a */
[----:B------:R-:W-:-:S02]  /*11110*/  IMAD.IADD R6, R27, 0x1, R6 ;  /* 0x000000011b067824 */ /* 0x000fc400078e0206 */
[----:B------:R1:W1:Y:S03]  /*11120*/  SHFL.IDX PT, R24, R7, RZ, 0x1c1f ;  /* 0x001c1fff07187589 */ /* 0x00026600000e0000 */
[----:B------:R-:W-:Y:S01]  /*11130*/  LEA.HI.X R6, R26, c[0x0][0x404], R6, 0x2, P0 ;  /* 0x000101001a067a11 */ /* 0x000fe200000f1406 */
[----:B--2---:R2:W-:Y:S01]  /*11140*/  @!P3 ST.E [R20.64], R8 ;  /* 0x000000081400b985 */ /* 0x0045e2000c10190a */
[----:B------:R-:W-:-:S03]  /*11150*/  ISETP.GE.AND P0, PT, R13, R14, PT ;  /* 0x0000000e0d00720c */ /* 0x000fc60003f06270 */
[----:B---3--:R2:W-:Y:S04]  /*11160*/  @!P2 ST.E [R18.64], R9 ;  /* 0x000000091200a985 */ /* 0x0085e8000c10190a */
[----:B------:R2:W3:Y:S04]  /*11170*/  SHFL.IDX PT, R25, R6, RZ, 0x1c1f ;  /* 0x001c1fff06197589 */ /* 0x0004e800000e0000 */
[----:B----4-:R2:W-:Y:S01]  /*11180*/  @!P1 ST.E [R16.64], R10 ;  /* 0x0000000a10009985 */ /* 0x0105e2000c10190a */
[----:B------:R-:W-:-:S13]  /*11190*/  ISETP.GE.AND P1, PT, R15, R14, PT ;  /* 0x0000000e0f00720c */ /* 0x000fda0003f26270 */
[----:B------:R-:W-:Y:S05]  /*111a0*/  @P1 BRA `(.L_x_454) ;  /* 0x0000045000001947 */ /* 0x000fea0003800000 */
[C---:B-1----:R-:W-:Y:S02]  /*111b0*/  IADD3 R11, R3.reuse, 0x8, RZ ;  /* 0x00000008030b7810 */ /* 0x042fe40007ffe0ff */
[C---:B--2---:R-:W-:Y:S02]  /*111c0*/  IADD3 R9, R3.reuse, 0x10, RZ ;  /* 0x0000001003097810 */ /* 0x044fe40007ffe0ff */
[----:B------:R-:W-:Y:S02]  /*111d0*/  IADD3 R0, R3, 0x18, RZ ;  /* 0x0000001803007810 */ /* 0x000fe40007ffe0ff */
[----:B------:R-:W-:Y:S02]  /*111e0*/  ISETP.GE.AND P3, PT, R11, c[0x0][0x3c8], PT ;  /* 0x0000f2000b007a0c */ /* 0x000fe40003f66270 */
[----:B------:R-:W-:Y:S02]  /*111f0*/  ISETP.GE.AND P2, PT, R9, c[0x0][0x3c8], PT ;  /* 0x0000f20009007a0c */ /* 0x000fe40003f46270 */
[----:B------:R-:W-:-:S02]  /*11200*/  ISETP.GE.AND P1, PT, R0, c[0x0][0x3c8], PT ;  /* 0x0000f20000007a0c */ /* 0x000fc40003f26270 */
[C---:B------:R-:W-:Y:S02]  /*11210*/  ISETP.GE.AND P4, PT, R3.reuse, c[0x0][0x3c8], PT ;  /* 0x0000f20003007a0c */ /* 0x040fe40003f86270 */
[C---:B------:R-:W-:Y:S02]  /*11220*/  IADD3 R14, R3.reuse, 0x28, RZ ;  /* 0x00000028030e7810 */ /* 0x040fe40007ffe0ff */
[----:B------:R-:W-:-:S03]  /*11230*/  IADD3 R2, R3, 0x30, RZ ;  /* 0x0000003003027810 */ /* 0x000fc60007ffe0ff */
[----:B------:R-:W-:Y:S02]  /*11240*/  @!P3 LEA.HI R11, R11, R11, RZ, 0x1 ;  /* 0x0000000b0b0bb211 */ /* 0x000fe400078f08ff */
[----:B------:R-:W-:Y:S02]  /*11250*/  @!P2 LEA.HI R9, R9, R9, RZ, 0x1 ;  /* 0x000000090909a211 */ /* 0x000fe400078f08ff */
[----:B------:R-:W-:Y:S02]  /*11260*/  @!P1 LEA.HI R0, R0, R0, RZ, 0x1 ;  /* 0x0000000000009211 */ /* 0x000fe400078f08ff */
[----:B------:R-:W-:Y:S01]  /*11270*/  @!P3 LOP3.LUT R11, R11, 0xfffffffe, RZ, 0xc0, !PT ;  /* 0xfffffffe0b0bb812 */ /* 0x000fe200078ec0ff */
[--C-:B---3--:R-:W-:Y:S01]  /*11280*/  @!P4 IMAD.WIDE R12, R3, 0x4, R24.reuse ;  /* 0x00000004030cc825 */ /* 0x108fe200078e0218 */
[----:B------:R-:W-:Y:S02]  /*11290*/  @!P2 LOP3.LUT R9, R9, 0xfffffffe, RZ, 0xc0, !PT ;  /* 0xfffffffe0909a812 */ /* 0x000fe400078ec0ff */
[----:B------:R-:W-:Y:S01]  /*112a0*/  @!P1 LOP3.LUT R15, R0, 0xfffffffe, RZ, 0xc0, !PT ;  /* 0xfffffffe000f9812 */ /* 0x000fe200078ec0ff */
[--C-:B------:R-:W-:Y:S01]  /*112b0*/  @!P3 IMAD.WIDE R10, R11, 0x4, R24.reuse ;  /* 0x000000040b0ab825 */ /* 0x100fe200078e0218 */
[----:B------:R-:W-:Y:S01]  /*112c0*/  IADD3 R0, R3, 0x20, RZ ;  /* 0x0000002003007810 */ /* 0x000fe20007ffe0ff */
[----:B------:R1:W-:Y:S02]  /*112d0*/  @!P4 ST.E.64 [R12.64], R144 ;  /* 0x000000900c00c985 */ /* 0x0003e4000c101b0a */
[--C-:B------:R-:W-:Y:S01]  /*112e0*/  @!P2 IMAD.WIDE R8, R9, 0x4, R24.reuse ;  /* 0x000000040908a825 */ /* 0x100fe200078e0218 */
[----:B------:R-:W-:Y:S01]  /*112f0*/  ISETP.GE.AND P4, PT, R0, c[0x0][0x3c8], PT ;  /* 0x0000f20000007a0c */ /* 0x000fe20003f86270 */
[----:B------:R2:W-:Y:S01]  /*11300*/  @!P3 ST.E.64 [R10.64], R100 ;  /* 0x000000640a00b985 */ /* 0x0005e2000c101b0a */
[----:B------:R-:W-:Y:S01]  /*11310*/  ISETP.GE.AND P3, PT, R14, c[0x0][0x3c8], PT ;  /* 0x0000f2000e007a0c */ /* 0x000fe20003f66270 */
[----:B------:R-:W-:Y:S01]  /*11320*/  @!P1 IMAD.WIDE R16, R15, 0x4, R24 ;  /* 0x000000040f109825 */ /* 0x000fe200078e0218 */
[----:B------:R-:W-:Y:S01]  /*11330*/  IADD3 R15, R3, 0x38, RZ ;  /* 0x00000038030f7810 */ /* 0x000fe20007ffe0ff */
[----:B------:R3:W-:Y:S01]  /*11340*/  @!P2 ST.E.64 [R8.64], R104 ;  /* 0x000000680800a985 */ /* 0x0007e2000c101b0a */
[----:B------:R-:W-:-:S03]  /*11350*/  ISETP.GE.AND P2, PT, R2, c[0x0][0x3c8], PT ;  /* 0x0000f20002007a0c */ /* 0x000fc60003f46270 */
[----:B------:R4:W-:Y:S01]  /*11360*/  @!P1 ST.E.64 [R16.64], R116 ;  /* 0x0000007410009985 */ /* 0x0009e2000c101b0a */
[----:B------:R-:W-:-:S03]  /*11370*/  ISETP.GE.AND P1, PT, R15, c[0x0][0x3c8], PT ;  /* 0x0000f2000f007a0c */ /* 0x000fc60003f26270 */
[----:B------:R-:W-:Y:S02]  /*11380*/  @!P4 LEA.HI R0, R0, R0, RZ, 0x1 ;  /* 0x000000000000c211 */ /* 0x000fe400078f08ff */
[----:B------:R-:W-:-:S04]  /*11390*/  @!P3 LEA.HI R14, R14, R14, RZ, 0x1 ;  /* 0x0000000e0e0eb211 */ /* 0x000fc800078f08ff */
[----:B------:R-:W-:-:S04]  /*113a0*/  @!P2 LEA.HI R2, R2, R2, RZ, 0x1 ;  /* 0x000000020202a211 */ /* 0x000fc800078f08ff */
[----:B------:R-:W-:Y:S02]  /*113b0*/  @!P1 LEA.HI R15, R15, R15, RZ, 0x1 ;  /* 0x0000000f0f0f9211 */ /* 0x000fe400078f08ff */
[----:B-1----:R-:W-:Y:S02]  /*113c0*/  @!P2 LOP3.LUT R13, R2, 0xfffffffe, RZ, 0xc0, !PT ;  /* 0xfffffffe020da812 */ /* 0x002fe400078ec0ff */
[----:B------:R-:W-:Y:S02]  /*113d0*/  @!P1 LOP3.LUT R15, R15, 0xfffffffe, RZ, 0xc0, !PT ;  /* 0xfffffffe0f0f9812 */ /* 0x000fe400078ec0ff */
[----:B--2---:R-:W-:Y:S01]  /*113e0*/  @!P3 LOP3.LUT R11, R14, 0xfffffffe, RZ, 0xc0, !PT ;  /* 0xfffffffe0e0bb812 */ /* 0x004fe200078ec0ff */
[--C-:B------:R-:W-:Y:S01]  /*113f0*/  @!P2 IMAD.WIDE R12, R13, 0x4, R24.reuse ;  /* 0x000000040d0ca825 */ /* 0x100fe200078e0218 */
[----:B------:R-:W-:Y:S02]  /*11400*/  IADD3 R2, R3, 0x48, RZ ;  /* 0x0000004803027810 */ /* 0x000fe40007ffe0ff */
[----:B---3--:R-:W-:Y:S01]  /*11410*/  @!P4 LOP3.LUT R9, R0, 0xfffffffe, RZ, 0xc0, !PT ;  /* 0xfffffffe0009c812 */ /* 0x008fe200078ec0ff */
[----:B------:R-:W-:Y:S01]  /*11420*/  @!P3 IMAD.WIDE R10, R11, 0x4, R24 ;  /* 0x000000040b0ab825 */ /* 0x000fe200078e0218 */
[----:B------:R-:W-:-:S02]  /*11430*/  IADD3 R0, R3, 0x40, RZ ;  /* 0x0000004003007810 */ /* 0x000fc40007ffe0ff */
[----:B----4-:R-:W-:Y:S01]  /*11440*/  IADD3 R17, R3, 0x50, RZ ;  /* 0x0000005003117810 */ /* 0x010fe20007ffe0ff */
[----:B------:R-:W-:Y:S01]  /*11450*/  @!P4 IMAD.WIDE R8, R9, 0x4, R24 ;  /* 0x000000040908c825 */ /* 0x000fe200078e0218 */
[----:B------:R-:W-:-:S03]  /*11460*/  IADD3 R16, R3, 0x58, RZ ;  /* 0x0000005803107810 */ /* 0x000fc60007ffe0ff */
[----:B------:R-:W-:Y:S01]  /*11470*/  @!P1 IMAD.WIDE R14, R15, 0x4, R24 ;  /* 0x000000040f0e9825 */ /* 0x000fe200078e0218 */
[----:B------:R1:W-:Y:S01]  /*11480*/  @!P4 ST.E.64 [R8.64], R120 ;  /* 0x000000780800c985 */ /* 0x0003e2000c101b0a */
[----:B------:R-:W-:-:S03]  /*11490*/  ISETP.GE.AND P4, PT, R0, c[0x0][0x3c8], PT ;  /* 0x0000f20000007a0c */ /* 0x000fc60003f86270 */
[----:B------:R2:W-:Y:S01]  /*114a0*/  @!P3 ST.E.64 [R10.64], R128 ;  /* 0x000000800a00b985 */ /* 0x0005e2000c101b0a */
[----:B------:R-:W-:-:S03]  /*114b0*/  ISETP.GE.AND P3, PT, R2, c[0x0][0x3c8], PT ;  /* 0x0000f20002007a0c */ /* 0x000fc60003f66270 */
[----:B------:R3:W-:Y:S01]  /*114c0*/  @!P2 ST.E.64 [R12.64], R52 ;  /* 0x000000340c00a985 */ /* 0x0007e2000c101b0a */
[----:B------:R-:W-:-:S03]  /*114d0*/  ISETP.GE.AND P2, PT, R17, c[0x0][0x3c8], PT ;  /* 0x0000f20011007a0c */ /* 0x000fc60003f46270 */
[----:B------:R4:W-:Y:S01]  /*114e0*/  @!P1 ST.E.64 [R14.64], R64 ;  /* 0x000000400e009985 */ /* 0x0009e2000c101b0a */
[----:B------:R-:W-:Y:S02]  /*114f0*/  ISETP.GE.AND P1, PT, R16, c[0x0][0x3c8], PT ;  /* 0x0000f20010007a0c */ /* 0x000fe40003f26270 */
[----:B------:R-:W-:-:S03]  /*11500*/  @!P4 LEA.HI R0, R0, R0, RZ, 0x1 ;  /* 0x000000000000c211 */ /* 0x000fc600078f08ff */
[----:B------:R-:W-:-:S04]  /*11510*/  @!P3 LEA.HI R2, R2, R2, RZ, 0x1 ;  /* 0x000000020202b211 */ /* 0x000fc800078f08ff */
[----:B------:R-:W-:-:S04]  /*11520*/  @!P2 LEA.HI R17, R17, R17, RZ, 0x1 ;  /* 0x000000111111a211 */ /* 0x000fc800078f08ff */
[----:B------:R-:W-:Y:S02]  /*11530*/  @!P1 LEA.HI R16, R16, R16, RZ, 0x1 ;  /* 0x0000001010109211 */ /* 0x000fe400078f08ff */
[----:B------:R-:W-:Y:S02]  /*11540*/  @!P2 LOP3.LUT R17, R17, 0xfffffffe, RZ, 0xc0, !PT ;  /* 0xfffffffe1111a812 */ /* 0x000fe400078ec0ff */
[----:B-1----:R-:W-:Y:S02]  /*11550*/  @!P4 LOP3.LUT R9, R0, 0xfffffffe, RZ, 0xc0, !PT ;  /* 0xfffffffe0009c812 */ /* 0x002fe400078ec0ff */
[----:B--2---:R-:W-:-:S03]  /*11560*/  @!P3 LOP3.LUT R11, R2, 0xfffffffe, RZ, 0xc0, !PT ;  /* 0xfffffffe020bb812 */ /* 0x004fc600078ec0ff */
[----:B------:R-:W-:Y:S01]  /*11570*/  @!P4 IMAD.WIDE R8, R9, 0x4, R24 ;  /* 0x000000040908c825 */ /* 0x000fe200078e0218 */
[----:B---3--:R-:W-:-:S03]  /*11580*/  @!P1 LOP3.LUT R13, R16, 0xfffffffe, RZ, 0xc0, !PT ;  /* 0xfffffffe100d9812 */ /* 0x008fc600078ec0ff */
[--C-:B------:R-:W-:Y:S01]  /*11590*/  @!P3 IMAD.WIDE R10, R11, 0x4, R24.reuse ;  /* 0x000000040b0ab825 */ /* 0x100fe200078e0218 */
[----:B------:R1:W-:Y:S03]  /*115a0*/  @!P4 ST.E.64 [R8.64], R68 ;  /* 0x000000440800c985 */ /* 0x0003e6000c101b0a */
[--C-:B----4-:R-:W-:Y:S01]  /*115b0*/  @!P2 IMAD.WIDE R14, R17, 0x4, R24.reuse ;  /* 0x00000004110ea825 */ /* 0x110fe200078e0218 */
[----:B------:R1:W-:Y:S03]  /*115c0*/  @!P3 ST.E.64 [R10.64], R80 ;  /* 0x000000500a00b985 */ /* 0x0003e6000c101b0a */
[----:B------:R-:W-:Y:S01]  /*115d0*/  @!P1 IMAD.WIDE R24, R13, 0x4, R24 ;  /* 0x000000040d189825 */ /* 0x000fe200078e0218 */
[----:B------:R1:W-:Y:S04]  /*115e0*/  @!P2 ST.E.64 [R14.64], R84 ;  /* 0x000000540e00a985 */ /* 0x0003e8000c101b0a */
[----:B------:R1:W-:Y:S02]  /*115f0*/  @!P1 ST.E.64 [R24.64], R96 ;  /* 0x0000006018009985 */ /* 0x0003e4000c101b0a */
.L_x_454:
[----:B-1----:R-:W-:Y:S05]  /*11600*/  BSYNC B0 ;  /* 0x0000000000007941 */ /* 0x002fea0003800000 */
.L_x_453:
[----:B------:R1:W4:Y:S01]  /*11610*/  SHFL.IDX PT, R13, R6, 0x1, 0x1c1f ;  /* 0x003c1f00060d7f89 */ /* 0x00032200000e0000 */
[----:B------:R-:W-:Y:S03]  /*11620*/  BSSY B0, `(.L_x_455) ;  /* 0x0000048000007945 */ /* 0x000fe60003800000 */
[----:B------:R1:W2:Y:S01]  /*11630*/  SHFL.IDX PT, R12, R7, 0x1, 0x1c1f ;  /* 0x003c1f00070c7f89 */ /* 0x0002a200000e0000 */
[----:B------:R-:W-:Y:S05]  /*11640*/  @P0 BRA `(.L_x_456) ;  /* 0x0000045000000947 */ /* 0x000fea0003800000 */
[C---:B------:R-:W-:Y:S02]  /*11650*/  IADD3 R11, R3.reuse, 0x8, RZ ;  /* 0x00000008030b7810 */ /* 0x040fe40007ffe0ff */
[----:B------:R-:W-:-:S02]  /*11660*/  ISETP.GE.AND P1, PT, R3, c[0x0][0x3c8], PT ;  /* 0x0000f20003007a0c */ /* 0x000fc40003f26270 */
[----:B------:R-:W-:Y:S02]  /*11670*/  ISETP.GE.AND P0, PT, R11, c[0x0][0x3c8], PT ;  /* 0x0000f2000b007a0c */ /* 0x000fe40003f06270 */
[C---:B--2---:R-:W-:Y:S02]  /*11680*/  IADD3 R10, R3.reuse, 0x10, RZ ;  /* 0x00000010030a7810 */ /* 0x044fe40007ffe0ff */
[C---:B------:R-:W-:Y:S02]  /*11690*/  IADD3 R9, R3.reuse, 0x18, RZ ;  /* 0x0000001803097810 */ /* 0x040fe40007ffe0ff */
[----:B------:R-:W-:Y:S02]  /*116a0*/  ISETP.GE.AND P4, PT, R10, c[0x0][0x3c8], PT ;  /* 0x0000f2000a007a0c */ /* 0x000fe40003f86270 */
[----:B------:R-:W-:Y:S02]  /*116b0*/  IADD3 R8, R3, 0x20, RZ ;  /* 0x0000002003087810 */ /* 0x000fe40007ffe0ff */
[----:B------:R-:W-:Y:S01]  /*116c0*/  ISETP.GE.AND P3, PT, R9, c[0x0][0x3c8], PT ;  /* 0x0000f20009007a0c */ /* 0x000fe20003f66270 */
[C---:B----4-:R-:W-:Y:S01]  /*116d0*/  @!P1 IMAD.WIDE R14, R3.reuse, 0x4, R12 ;  /* 0x00000004030e9825 */ /* 0x050fe200078e020c */
[----:B------:R-:W-:-:S02]  /*116e0*/  IADD3 R2, R3, 0x28, RZ ;  /* 0x0000002803027810 */ /* 0x000fc40007ffe0ff */
[----:B------:R-:W-:Y:S02]  /*116f0*/  @!P0 LEA.HI R11, R11, R11, RZ, 0x1 ;  /* 0x0000000b0b0b8211 */ /* 0x000fe400078f08ff */
[----:B------:R-:W-:Y:S01]  /*11700*/  IADD3 R0, R3, 0x30, RZ ;  /* 0x0000003003007810 */ /* 0x000fe20007ffe0ff */
[----:B------:R2:W-:Y:S01]  /*11710*/  @!P1 ST.E.64 [R14.64], R146 ;  /* 0x000000920e009985 */ /* 0x0005e2000c101b0a */
[----:B------:R-:W-:Y:S02]  /*11720*/  @!P0 LOP3.LUT R11, R11, 0xfffffffe, RZ, 0xc0, !PT ;  /* 0xfffffffe0b0b8812 */ /* 0x000fe400078ec0ff */
[----:B------:R-:W-:Y:S02]  /*11730*/  ISETP.GE.AND P2, PT, R8, c[0x0][0x3c8], PT ;  /* 0x0000f20008007a0c */ /* 0x000fe40003f46270 */
[----:B------:R-:W-:Y:S01]  /*11740*/  ISETP.GE.AND P1, PT, R2, c[0x0][0x3c8], PT ;  /* 0x0000f20002007a0c */ /* 0x000fe20003f26270 */
[----:B------:R-:W-:Y:S01]  /*11750*/  @!P0 IMAD.WIDE R16, R11, 0x4, R12 ;  /* 0x000000040b108825 */ /* 0x000fe200078e020c */
[----:B------:R-:W-:-:S02]  /*11760*/  @!P4 LEA.HI R10, R10, R10, RZ, 0x1 ;  /* 0x0000000a0a0ac211 */ /* 0x000fc400078f08ff */
[----:B------:R-:W-:Y:S02]  /*11770*/  @!P3 LEA.HI R9, R9, R9, RZ, 0x1 ;  /* 0x000000090909b211 */ /* 0x000fe400078f08ff */
[----:B------:R4:W-:Y:S01]  /*11780*/  @!P0 ST.E.64 [R16.64], R102 ;  /* 0x0000006610008985 */ /* 0x0009e2000c101b0a */
[----:B------:R-:W-:Y:S02]  /*11790*/  ISETP.GE.AND P0, PT, R0, c[0x0][0x3c8], PT ;  /* 0x0000f20000007a0c */ /* 0x000fe40003f06270 */
[----:B------:R-:W-:Y:S02]  /*117a0*/  @!P4 LOP3.LUT R11, R10, 0xfffffffe, RZ, 0xc0, !PT ;  /* 0xfffffffe0a0bc812 */ /* 0x000fe400078ec0ff */
[----:B------:R-:W-:Y:S02]  /*117b0*/  @!P2 LEA.HI R8, R8, R8, RZ, 0x1 ;  /* 0x000000080808a211 */ /* 0x000fe400078f08ff */
[----:B------:R-:W-:Y:S01]  /*117c0*/  @!P3 LOP3.LUT R9, R9, 0xfffffffe, RZ, 0xc0, !PT ;  /* 0xfffffffe0909b812 */ /* 0x000fe200078ec0ff */
[----:B------:R-:W-:Y:S01]  /*117d0*/  @!P4 IMAD.WIDE R18, R11, 0x4, R12 ;  /* 0x000000040b12c825 */ /* 0x000fe200078e020c */
[----:B------:R-:W-:-:S02]  /*117e0*/  @!P1 LEA.HI R2, R2, R2, RZ, 0x1 ;  /* 0x0000000202029211 */ /* 0x000fc400078f08ff */
[C---:B------:R-:W-:Y:S02]  /*117f0*/  IADD3 R21, R3.reuse, 0x48, RZ ;  /* 0x0000004803157810 */ /* 0x040fe40007ffe0ff */
[----:B------:R-:W-:Y:S01]  /*11800*/  @!P1 LOP3.LUT R11, R2, 0xfffffffe, RZ, 0xc0, !PT ;  /* 0xfffffffe020b9812 */ /* 0x000fe200078ec0ff */
[----:B------:R5:W-:Y:S01]  /*11810*/  @!P4 ST.E.64 [R18.64], R106 ;  /* 0x0000006a1200c985 */ /* 0x000be2000c101b0a */
[----:B------:R-:W-:Y:S02]  /*11820*/  @!P0 LEA.HI R0, R0, R0, RZ, 0x1 ;  /* 0x0000000000008211 */ /* 0x000fe400078f08ff */
[----:B------:R-:W-:Y:S01]  /*11830*/  IADD3 R2, R3, 0x40, RZ ;  /* 0x0000004003027810 */ /* 0x000fe20007ffe0ff */
[----:B------:R-:W-:Y:S01]  /*11840*/  @!P1 IMAD.WIDE R10, R11, 0x4, R12 ;  /* 0x000000040b0a9825 */ /* 0x000fe200078e020c */
[----:B--2---:R-:W-:Y:S02]  /*11850*/  @!P2 LOP3.LUT R15, R8, 0xfffffffe, RZ, 0xc0, !PT ;  /* 0xfffffffe080fa812 */ /* 0x004fe400078ec0ff */
[----:B------:R-:W-:-:S03]  /*11860*/  IADD3 R20, R3, 0x50, RZ ;  /* 0x0000005003147810 */ /* 0x000fc60007ffe0ff */
[----:B------:R-:W-:-:S04]  /*11870*/  @!P2 IMAD.WIDE R14, R15, 0x4, R12 ;  /* 0x000000040f0ea825 */ /* 0x000fc800078e020c */
[--C-:B----4-:R-:W-:Y:S01]  /*11880*/  @!P3 IMAD.WIDE R16, R9, 0x4, R12.reuse ;  /* 0x000000040910b825 */ /* 0x110fe200078e020c */
[----:B------:R-:W-:Y:S02]  /*11890*/  @!P0 LOP3.LUT R9, R0, 0xfffffffe, RZ, 0xc0, !PT ;  /* 0xfffffffe00098812 */ /* 0x000fe400078ec0ff */
[----:B------:R-:W-:Y:S02]  /*118a0*/  IADD3 R0, R3, 0x38, RZ ;  /* 0x0000003803007810 */ /* 0x000fe40007ffe0ff */
[----:B------:R2:W-:Y:S01]  /*118b0*/  @!P3 ST.E.64 [R16.64], R118 ;  /* 0x000000761000b985 */ /* 0x0005e2000c101b0a */
[----:B------:R-:W-:Y:S01]  /*118c0*/  @!P0 IMAD.WIDE R8, R9, 0x4, R12 ;  /* 0x0000000409088825 */ /* 0x000fe200078e020c */
[----:B------:R-:W-:Y:S02]  /*118d0*/  ISETP.GE.AND P4, PT, R0, c[0x0][0x3c8], PT ;  /* 0x0000f20000007a0c */ /* 0x000fe40003f86270 */
[----:B------:R4:W-:Y:S01]  /*118e0*/  @!P2 ST.E.64 [R14.64], R122 ;  /* 0x0000007a0e00a985 */ /* 0x0009e2000c101b0a */
[----:B------:R-:W-:-:S02]  /*118f0*/  ISETP.GE.AND P3, PT, R2, c[0x0][0x3c8], PT ;  /* 0x0000f20002007a0c */ /* 0x000fc40003f66270 */
[----:B------:R-:W-:Y:S01]  /*11900*/  ISETP.GE.AND P2, PT, R21, c[0x0][0x3c8], PT ;  /* 0x0000f20015007a0c */ /* 0x000fe20003f46270 */
[----:B------:R1:W-:Y:S01]  /*11910*/  @!P1 ST.E.64 [R10.64], R130 ;  /* 0x000000820a009985 */ /* 0x0003e2000c101b0a */
[----:B-----5:R-:W-:Y:S02]  /*11920*/  IADD3 R18, R3, 0x58, RZ ;  /* 0x0000005803127810 */ /* 0x020fe40007ffe0ff */
[----:B------:R-:W-:Y:S01]  /*11930*/  ISETP.GE.AND P1, PT, R20, c[0x0][0x3c8], PT ;  /* 0x0000f20014007a0c */ /* 0x000fe20003f26270 */
[----:B------:R5:W-:Y:S01]  /*11940*/  @!P0 ST.E.64 [R8.64], R54 ;  /* 0x0000003608008985 */ /* 0x000be2000c101b0a */
[----:B------:R-:W-:Y:S02]  /*11950*/  ISETP.GE.AND P0, PT, R18, c[0x0][0x3c8], PT ;  /* 0x0000f20012007a0c */ /* 0x000fe40003f06270 */
[----:B------:R-:W-:-:S03]  /*11960*/  @!P4 LEA.HI R0, R0, R0, RZ, 0x1 ;  /* 0x000000000000c211 */ /* 0x000fc600078f08ff */
[----:B------:R-:W-:Y:S02]  /*11970*/  @!P3 LEA.HI R2, R2, R2, RZ, 0x1 ;  /* 0x000000020202b211 */ /* 0x000fe400078f08ff */
[----:B------:R-:W-:-:S04]  /*11980*/  @!P2 LEA.HI R21, R21, R21, RZ, 0x1 ;  /* 0x000000151515a211 */ /* 0x000fc800078f08ff */
[----:B------:R-:W-:Y:S02]  /*11990*/  @!P1 LEA.HI R20, R20, R20, RZ, 0x1 ;  /* 0x0000001414149211 */ /* 0x000fe400078f08ff */
[----:B------:R-:W-:Y:S02]  /*119a0*/  @!P0 LEA.HI R18, R18, R18, RZ, 0x1 ;  /* 0x0000001212128211 */ /* 0x000fe400078f08ff */
[----:B------:R-:W-:Y:S02]  /*119b0*/  @!P2 LOP3.LUT R21, R21, 0xfffffffe, RZ, 0xc0, !PT ;  /* 0xfffffffe1515a812 */ /* 0x000fe400078ec0ff */
[----:B--2---:R-:W-:Y:S02]  /*119c0*/  @!P0 LOP3.LUT R17, R18, 0xfffffffe, RZ, 0xc0, !PT ;  /* 0xfffffffe12118812 */ /* 0x004fe400078ec0ff */
[----:B----4-:R-:W-:Y:S01]  /*119d0*/  @!P1 LOP3.LUT R15, R20, 0xfffffffe, RZ, 0xc0, !PT ;  /* 0xfffffffe140f9812 */ /* 0x010fe200078ec0ff */
[----:B------:R-:W-:Y:S01]  /*119e0*/  @!P2 IMAD.WIDE R18, R21, 0x4, R12 ;  /* 0x000000041512a825 */ /* 0x000fe200078e020c */
[----:B-1----:R-:W-:-:S03]  /*119f0*/  @!P3 LOP3.LUT R11, R2, 0xfffffffe, RZ, 0xc0, !PT ;  /* 0xfffffffe020bb812 */ /* 0x002fc600078ec0ff */
[----:B------:R-:W-:Y:S01]  /*11a00*/  @!P1 IMAD.WIDE R14, R15, 0x4, R12 ;  /* 0x000000040f0e9825 */ /* 0x000fe200078e020c */
[----:B-----5:R-:W-:-:S03]  /*11a10*/  @!P4 LOP3.LUT R9, R0, 0xfffffffe, RZ, 0xc0, !PT ;  /* 0xfffffffe0009c812 */ /* 0x020fc600078ec0ff */
[----:B------:R-:W-:-:S04]  /*11a20*/  @!P3 IMAD.WIDE R10, R11, 0x4, R12 ;  /* 0x000000040b0ab825 */ /* 0x000fc800078e020c */
[----:B------:R-:W-:-:S04]  /*11a30*/  @!P4 IMAD.WIDE R8, R9, 0x4, R12 ;  /* 0x000000040908c825 */ /* 0x000fc800078e020c */
[----:B------:R-:W-:Y:S01]  /*11a40*/  @!P0 IMAD.WIDE R12, R17, 0x4, R12 ;  /* 0x00000004110c8825 */ /* 0x000fe200078e020c */
[----:B------:R1:W-:Y:S04]  /*11a50*/  @!P4 ST.E.64 [R8.64], R66 ;  /* 0x000000420800c985 */ /* 0x0003e8000c101b0a */
[----:B------:R1:W-:Y:S04]  /*11a60*/  @!P3 ST.E.64 [R10.64], R70 ;  /* 0x000000460a00b985 */ /* 0x0003e8000c101b0a */
[----:B------:R1:W-:Y:S04]  /*11a70*/  @!P2 ST.E.64 [R18.64], R82 ;  /* 0x000000521200a985 */ /* 0x0003e8000c101b0a */
[----:B------:R1:W-:Y:S04]  /*11a80*/  @!P1 ST.E.64 [R14.64], R86 ;  /* 0x000000560e009985 */ /* 0x0003e8000c101b0a */
[----:B------:R1:W-:Y:S02]  /*11a90*/  @!P0 ST.E.64 [R12.64], R98 ;  /* 0x000000620c008985 */ /* 0x0003e4000c101b0a */
.L_x_456:
[----:B------:R-:W-:Y:S05]  /*11aa0*/  BSYNC B0 ;  /* 0x0000000000007941 */ /* 0x000fea0003800000 */
.L_x_455:
[----:B-1--4-:R1:W4:Y:S01]  /*11ab0*/  SHFL.IDX PT, R13, R6, 0x2, 0x1c1f ;  /* 0x005c1f00060d7f89 */ /* 0x01232200000e0000 */
[----:B------:R-:W-:Y:S03]  /*11ac0*/  BSSY B0, `(.L_x_457) ;  /* 0x0000048000007945 */ /* 0x000fe60003800000 */
[----:B--2---:R1:W2:Y:S01]  /*11ad0*/  SHFL.IDX PT, R12, R7, 0x2, 0x1c1f ;  /* 0x005c1f00070c7f89 */ /* 0x0042a200000e0000 */
[----:B------:R-:W-:Y:S05]  /*11ae0*/  @P5 BRA `(.L_x_458) ;  /* 0x0000045000005947 */ /* 0x000fea0003800000 */
[C---:B------:R-:W-:Y:S02]  /*11af0*/  IADD3 R10, R3.reuse, 0x8, RZ ;  /* 0x00000008030a7810 */ /* 0x040fe40007ffe0ff */
[----:B------:R-:W-:-:S02]  /*11b00*/  IADD3 R9, R3, 0x10, RZ ;  /* 0x0000001003097810 */ /* 0x000fc40007ffe0ff */
[----:B------:R-:W-:Y:S02]  /*11b10*/  ISETP.GE.AND P4, PT, R10, c[0x0][0x3c8], PT ;  /* 0x0000f2000a007a0c */ /* 0x000fe40003f86270 */
[----:B------:R-:W-:Y:S02]  /*11b20*/  IADD3 R8, R3, 0x18, RZ ;  /* 0x0000001803087810 */ /* 0x000fe40007ffe0ff */
[----:B------:R-:W-:Y:S02]  /*11b30*/  ISETP.GE.AND P3, PT, R9, c[0x0][0x3c8], PT ;  /* 0x0000f20009007a0c */ /* 0x000fe40003f66270 */
[C---:B------:R-:W-:Y:S02]  /*11b40*/  IADD3 R2, R3.reuse, 0x20, RZ ;  /* 0x0000002003027810 */ /* 0x040fe40007ffe0ff */
[----:B------:R-:W-:Y:S02]  /*11b50*/  IADD3 R0, R3, 0x28, RZ ;  /* 0x0000002803007810 */ /* 0x000fe40007ffe0ff */
[----:B------:R-:W-:-:S02]  /*11b60*/  ISETP.GE.AND P2, PT, R8, c[0x0][0x3c8], PT ;  /* 0x0000f20008007a0c */ /* 0x000fc40003f46270 */
[----:B------:R-:W-:Y:S02]  /*11b70*/  ISETP.GE.AND P1, PT, R2, c[0x0][0x3c8], PT ;  /* 0x0000f20002007a0c */ /* 0x000fe40003f26270 */
[----:B------:R-:W-:Y:S02]  /*11b80*/  ISETP.GE.AND P0, PT, R0, c[0x0][0x3c8], PT ;  /* 0x0000f20000007a0c */ /* 0x000fe40003f06270 */
[----:B------:R-:W-:Y:S02]  /*11b90*/  ISETP.GE.AND P5, PT, R3, c[0x0][0x3c8], PT ;  /* 0x0000f20003007a0c */ /* 0x000fe40003fa6270 */
[----:B------:R-:W-:Y:S02]  /*11ba0*/  @!P4 LEA.HI R10, R10, R10, RZ, 0x1 ;  /* 0x0000000a0a0ac211 */ /* 0x000fe400078f08ff */
[----:B------:R-:W-:Y:S02]  /*11bb0*/  @!P3 LEA.HI R9, R9, R9, RZ, 0x1 ;  /* 0x000000090909b211 */ /* 0x000fe400078f08ff */
[----:B------:R-:W-:-:S02]  /*11bc0*/  @!P4 LOP3.LUT R11, R10, 0xfffffffe, RZ, 0xc0, !PT ;  /* 0xfffffffe0a0bc812 */ /* 0x000fc400078ec0ff */
[----:B------:R-:W-:Y:S02]  /*11bd0*/  @!P2 LEA.HI R8, R8, R8, RZ, 0x1 ;  /* 0x000000080808a211 */ /* 0x000fe400078f08ff */
[----:B------:R-:W-:Y:S01]  /*11be0*/  @!P3 LOP3.LUT R9, R9, 0xfffffffe, RZ, 0xc0, !PT ;  /* 0xfffffffe0909b812 */ /* 0x000fe200078ec0ff */
[--C-:B--2-4-:R-:W-:Y:S01]  /*11bf0*/  @!P4 IMAD.WIDE R18, R11, 0x4, R12.reuse ;  /* 0x000000040b12c825 */ /* 0x114fe200078e020c */
[----:B------:R-:W-:Y:S02]  /*11c00*/  @!P1 LEA.HI R2, R2, R2, RZ, 0x1 ;  /* 0x0000000202029211 */ /* 0x000fe400078f08ff */
[----:B------:R-:W-:Y:S01]  /*11c10*/  @!P0 LEA.HI R0, R0, R0, RZ, 0x1 ;  /* 0x0000000000008211 */ /* 0x000fe200078f08ff */
[--C-:B------:R-:W-:Y:S01]  /*11c20*/  @!P5 IMAD.WIDE R14, R3, 0x4, R12.reuse ;  /* 0x00000004030ed825 */ /* 0x100fe200078e020c */
[----:B------:R-:W-:Y:S02]  /*11c30*/  @!P2 LOP3.LUT R17, R8, 0xfffffffe, RZ, 0xc0, !PT ;  /* 0xfffffffe0811a812 */ /* 0x000fe400078ec0ff */
[----:B------:R-:W-:Y:S01]  /*11c40*/  @!P1 LOP3.LUT R11, R2, 0xfffffffe, RZ, 0xc0, !PT ;  /* 0xfffffffe020b9812 */ /* 0x000fe200078ec0ff */
[--C-:B------:R-:W-:Y:S01]  /*11c50*/  @!P3 IMAD.WIDE R20, R9, 0x4, R12.reuse ;  /* 0x000000040914b825 */ /* 0x100fe200078e020c */
[----:B------:R-:W-:Y:S01]  /*11c60*/  @!P0 LOP3.LUT R9, R0, 0xfffffffe, RZ, 0xc0, !PT ;  /* 0xfffffffe00098812 */ /* 0x000fe200078ec0ff */
[----:B------:R2:W-:Y:S01]  /*11c70*/  @!P5 ST.E.64 [R14.64], R140 ;  /* 0x0000008c0e00d985 */ /* 0x0005e2000c101b0a */
[----:B------:R-:W-:Y:S01]  /*11c80*/  IADD3 R0, R3, 0x30, RZ ;  /* 0x0000003003007810 */ /* 0x000fe20007ffe0ff */
[--C-:B------:R-:W-:Y:S01]  /*11c90*/  @!P1 IMAD.WIDE R10, R11, 0x4, R12.reuse ;  /* 0x000000040b0a9825 */ /* 0x100fe200078e020c */
[C---:B------:R-:W-:Y:S01]  /*11ca0*/  IADD3 R2, R3.reuse, 0x38, RZ ;  /* 0x0000003803027810 */ /* 0x040fe20007ffe0ff */
[----:B------:R-:W-:Y:S01]  /*11cb0*/  @!P4 ST.E.64 [R18.64], R136 ;  /* 0x000000881200c985 */ /* 0x000fe2000c101b0a */
[----:B------:R-:W-:Y:S01]  /*11cc0*/  IADD3 R23, R3, 0x40, RZ ;  /* 0x0000004003177810 */ /* 0x000fe20007ffe0ff */
[----:B------:R-:W-:Y:S01]  /*11cd0*/  @!P0 IMAD.WIDE R8, R9, 0x4, R12 ;  /* 0x0000000409088825 */ /* 0x000fe200078e020c */
[----:B------:R-:W-:Y:S01]  /*11ce0*/  IADD3 R22, R3, 0x48, RZ ;  /* 0x0000004803167810 */ /* 0x000fe20007ffe0ff */
[----:B------:R4:W-:Y:S01]  /*11cf0*/  @!P3 ST.E.64 [R20.64], R108 ;  /* 0x0000006c1400b985 */ /* 0x0009e2000c101b0a */
[----:B------:R-:W-:-:S02]  /*11d00*/  ISETP.GE.AND P5, PT, R0, c[0x0][0x3c8], PT ;  /* 0x0000f20000007a0c */ /* 0x000fc40003fa6270 */
[----:B------:R-:W-:Y:S02]  /*11d10*/  IADD3 R16, R3, 0x58, RZ ;  /* 0x0000005803107810 */ /* 0x000fe40007ffe0ff */
[----:B------:R-:W-:Y:S02]  /*11d20*/  ISETP.GE.AND P4, PT, R2, c[0x0][0x3c8], PT ;  /* 0x0000f20002007a0c */ /* 0x000fe40003f86270 */
[----:B------:R-:W-:-:S07]  /*11d30*/  ISETP.GE.AND P3, PT, R23, c[0x0][0x3c8], PT ;  /* 0x0000f20017007a0c */ /* 0x000fce0003f66270 */
[----:B------:R-:W-:-:S04]  /*11d40*/  @!P5 LEA.HI R0, R0, R0, RZ, 0x1 ;  /* 0x000000000000d211 */ /* 0x000fc800078f08ff */
[----:B------:R-:W-:Y:S02]  /*11d50*/  @!P4 LEA.HI R2, R2, R2, RZ, 0x1 ;  /* 0x000000020202c211 */ /* 0x000fe400078f08ff */
[----:B------:R-:W-:Y:S01]  /*11d60*/  @!P3 LEA.HI R23, R23, R23, RZ, 0x1 ;  /* 0x000000171717b211 */ /* 0x000fe200078f08ff */
[--C-:B--2---:R-:W-:Y:S01]  /*11d70*/  @!P2 IMAD.WIDE R14, R17, 0x4, R12.reuse ;  /* 0x00000004110ea825 */ /* 0x104fe200078e020c */
[----:B------:R-:W-:Y:S02]  /*11d80*/  IADD3 R17, R3, 0x50, RZ ;  /* 0x0000005003117810 */ /* 0x000fe40007ffe0ff */
[----:B------:R-:W-:Y:S02]  /*11d90*/  @!P3 LOP3.LUT R23, R23, 0xfffffffe, RZ, 0xc0, !PT ;  /* 0xfffffffe1717b812 */ /* 0x000fe400078ec0ff */
[----:B------:R2:W-:Y:S01]  /*11da0*/  @!P2 ST.E.64 [R14.64], R112 ;  /* 0x000000700e00a985 */ /* 0x0005e2000c101b0a */
[----:B------:R-:W-:Y:S02]  /*11db0*/  ISETP.GE.AND P2, PT, R22, c[0x0][0x3c8], PT ;  /* 0x0000f20016007a0c */ /* 0x000fe40003f46270 */
[----:B----4-:R-:W-:Y:S01]  /*11dc0*/  @!P3 IMAD.WIDE R20, R23, 0x4, R12 ;  /* 0x000000041714b825 */ /* 0x010fe200078e020c */
[----:B------:R4:W-:Y:S01]  /*11dd0*/  @!P1 ST.E.64 [R10.64], R124 ;  /* 0x0000007c0a009985 */ /* 0x0009e2000c101b0a */
[----:B------:R-:W-:-:S03]  /*11de0*/  ISETP.GE.AND P1, PT, R17, c[0x0][0x3c8], PT ;  /* 0x0000f20011007a0c */ /* 0x000fc60003f26270 */
[----:B------:R5:W-:Y:S01]  /*11df0*/  @!P0 ST.E.64 [R8.64], R132 ;  /* 0x0000008408008985 */ /* 0x000be2000c101b0a */
[----:B------:R-:W-:-:S05]  /*11e00*/  ISETP.GE.AND P0, PT, R16, c[0x0][0x3c8], PT ;  /* 0x0000f20010007a0c */ /* 0x000fca0003f06270 */
[----:B------:R-:W-:-:S04]  /*11e10*/  @!P2 LEA.HI R22, R22, R22, RZ, 0x1 ;  /* 0x000000161616a211 */ /* 0x000fc800078f08ff */
[----:B------:R-:W-:-:S04]  /*11e20*/  @!P1 LEA.HI R17, R17, R17, RZ, 0x1 ;  /* 0x0000001111119211 */ /* 0x000fc800078f08ff */
[----:B------:R-:W-:Y:S02]  /*11e30*/  @!P0 LEA.HI R16, R16, R16, RZ, 0x1 ;  /* 0x0000001010108211 */ /* 0x000fe400078f08ff */
[----:B------:R-:W-:Y:S02]  /*11e40*/  @!P1 LOP3.LUT R17, R17, 0xfffffffe, RZ, 0xc0, !PT ;  /* 0xfffffffe11119812 */ /* 0x000fe400078ec0ff */
[----:B------:R-:W-:Y:S02]  /*11e50*/  @!P0 LOP3.LUT R19, R16, 0xfffffffe, RZ, 0xc0, !PT ;  /* 0xfffffffe10138812 */ /* 0x000fe400078ec0ff */
[----:B--2---:R-:W-:Y:S01]  /*11e60*/  @!P2 LOP3.LUT R15, R22, 0xfffffffe, RZ, 0xc0, !PT ;  /* 0xfffffffe160fa812 */ /* 0x004fe200078ec0ff */
[----:B------:R-:W-:Y:S01]  /*11e70*/  @!P1 IMAD.WIDE R16, R17, 0x4, R12 ;  /* 0x0000000411109825 */ /* 0x000fe200078e020c */
[----:B----4-:R-:W-:-:S03]  /*11e80*/  @!P4 LOP3.LUT R11, R2, 0xfffffffe, RZ, 0xc0, !PT ;  /* 0xfffffffe020bc812 */ /* 0x010fc600078ec0ff */
        /* <DEDUP_REMOVED lines=9> */
[----:B------:R2:W-:Y:S04]  /*11f20*/  @!P1 ST.E.64 [R16.64], R88 ;  /* 0x0000005810009985 */ /* 0x0005e8000c101b0a */
[----:B------:R2:W-:Y:S02]  /*11f30*/  @!P0 ST.E.64 [R12.64], R4 ;  /* 0x000000040c008985 */ /* 0x0005e4000c101b0a */
.L_x_458:
[----:B------:R-:W-:Y:S05]  /*11f40*/  BSYNC B0 ;  /* 0x0000000000007941 */ /* 0x000fea0003800000 */
.L_x_457:
[----:B--2---:R2:W1:Y:S04]  /*11f50*/  SHFL.IDX PT, R9, R6, 0x3, 0x1c1f ;  /* 0x007c1f0006097f89 */ /* 0x00446800000e0000 */
[----:B------:R2:W4:Y:S01]  /*11f60*/  SHFL.IDX PT, R8, R7, 0x3, 0x1c1f ;  /* 0x007c1f0007087f89 */ /* 0x00052200000e0000 */
[----:B------:R-:W-:Y:S05]  /*11f70*/  @P6 EXIT ;  /* 0x000000000000694d */ /* 0x000fea0003800000 */
[C---:B-12---:R-:W-:Y:S02]  /*11f80*/  IADD3 R6, R3.reuse, 0x8, RZ ;  /* 0x0000000803067810 */ /* 0x046fe40007ffe0ff */
        /* <DEDUP_REMOVED lines=12> */
[----:B----4-:R-:W-:Y:S01]  /*12050*/  @!P3 IMAD.WIDE R10, R3, 0x4, R8 ;  /* 0x00000004030ab825 */ /* 0x010fe200078e0208 */
[----:B------:R-:W-:-:S02]  /*12060*/  @!P2 LOP3.LUT R6, R6, 0xfffffffe, RZ, 0xc0, !PT ;  /* 0xfffffffe0606a812 */ /* 0x000fc400078ec0ff */
[----:B------:R-:W-:Y:S02]  /*12070*/  @!P1 LOP3.LUT R5, R5, 0xfffffffe, RZ, 0xc0, !PT ;  /* 0xfffffffe05059812 */ /* 0x000fe400078ec0ff */
[----:B------:R-:W-:Y:S01]  /*12080*/  @!P0 LOP3.LUT R4, R4, 0xfffffffe, RZ, 0xc0, !PT ;  /* 0xfffffffe04048812 */ /* 0x000fe200078ec0ff */
[--C-:B------:R-:W-:Y:S01]  /*12090*/  @!P2 IMAD.WIDE R6, R6, 0x4, R8.reuse ;  /* 0x000000040606a825 */ /* 0x100fe200078e0208 */
[----:B------:R-:W-:Y:S01]  /*120a0*/  ISETP.GE.AND P5, PT, R0, c[0x0][0x3c8], PT ;  /* 0x0000f20000007a0c */ /* 0x000fe20003fa6270 */
[----:B------:R-:W-:Y:S01]  /*120b0*/  @!P3 ST.E.64 [R10.64], R142 ;  /* 0x0000008e0a00b985 */ /* 0x000fe2000c101b0a */
[----:B------:R-:W-:Y:S01]  /*120c0*/  IADD3 R18, R3, 0x30, RZ ;  /* 0x0000003003127810 */ /* 0x000fe20007ffe0ff */
[--C-:B------:R-:W-:Y:S01]  /*120d0*/  @!P1 IMAD.WIDE R12, R5, 0x4, R8.reuse ;  /* 0x00000004050c9825 */ /* 0x100fe200078e0208 */
[C---:B------:R-:W-:Y:S01]  /*120e0*/  IADD3 R17, R3.reuse, 0x38, RZ ;  /* 0x0000003803117810 */ /* 0x040fe20007ffe0ff */
[----:B------:R1:W-:Y:S01]  /*120f0*/  @!P2 ST.E.64 [R6.64], R138 ;  /* 0x0000008a0600a985 */ /* 0x0003e2000c101b0a */
[C---:B------:R-:W-:Y:S01]  /*12100*/  IADD3 R16, R3.reuse, 0x40, RZ ;  /* 0x0000004003107810 */ /* 0x040fe20007ffe0ff */
[----:B------:R-:W-:Y:S01]  /*12110*/  @!P0 IMAD.WIDE R4, R4, 0x4, R8 ;  /* 0x0000000404048825 */ /* 0x000fe200078e0208 */
[C---:B------:R-:W-:Y:S01]  /*12120*/  IADD3 R15, R3.reuse, 0x48, RZ ;  /* 0x00000048030f7810 */ /* 0x040fe20007ffe0ff */
[----:B------:R-:W-:Y:S01]  /*12130*/  @!P1 ST.E.64 [R12.64], R110 ;  /* 0x0000006e0c009985 */ /* 0x000fe2000c101b0a */
[----:B------:R-:W-:-:S02]  /*12140*/  IADD3 R14, R3, 0x50, RZ ;  /* 0x00000050030e7810 */ /* 0x000fc40007ffe0ff */
[----:B------:R-:W-:Y:S01]  /*12150*/  ISETP.GE.AND P4, PT, R18, c[0x0][0x3c8], PT ;  /* 0x0000f20012007a0c */ /* 0x000fe20003f86270 */
[----:B------:R2:W-:Y:S01]  /*12160*/  @!P0 ST.E.64 [R4.64], R114 ;  /* 0x0000007204008985 */ /* 0x0005e2000c101b0a */
[----:B------:R-:W-:Y:S02]  /*12170*/  ISETP.GE.AND P3, PT, R17, c[0x0][0x3c8], PT ;  /* 0x0000f20011007a0c */ /* 0x000fe40003f66270 */
[----:B------:R-:W-:Y:S02]  /*12180*/  ISETP.GE.AND P2, PT, R16, c[0x0][0x3c8], PT ;  /* 0x0000f20010007a0c */ /* 0x000fe40003f46270 */
[----:B------:R-:W-:Y:S02]  /*12190*/  ISETP.GE.AND P1, PT, R15, c[0x0][0x3c8], PT ;  /* 0x0000f2000f007a0c */ /* 0x000fe40003f26270 */
[----:B------:R-:W-:Y:S02]  /*121a0*/  ISETP.GE.AND P0, PT, R14, c[0x0][0x3c8], PT ;  /* 0x0000f2000e007a0c */ /* 0x000fe40003f06270 */
[----:B------:R-:W-:-:S02]  /*121b0*/  @!P6 LEA.HI R2, R2, R2, RZ, 0x1 ;  /* 0x000000020202e211 */ /* 0x000fc400078f08ff */
[----:B------:R-:W-:Y:S02]  /*121c0*/  @!P5 LEA.HI R0, R0, R0, RZ, 0x1 ;  /* 0x000000000000d211 */ /* 0x000fe400078f08ff */
[----:B------:R-:W-:Y:S02]  /*121d0*/  @!P4 LEA.HI R18, R18, R18, RZ, 0x1 ;  /* 0x000000121212c211 */ /* 0x000fe400078f08ff */
[----:B------:R-:W-:Y:S02]  /*121e0*/  @!P3 LEA.HI R17, R17, R17, RZ, 0x1 ;  /* 0x000000111111b211 */ /* 0x000fe400078f08ff */
[----:B------:R-:W-:Y:S02]  /*121f0*/  @!P2 LEA.HI R16, R16, R16, RZ, 0x1 ;  /* 0x000000101010a211 */ /* 0x000fe400078f08ff */
[----:B------:R-:W-:Y:S02]  /*12200*/  @!P1 LEA.HI R15, R15, R15, RZ, 0x1 ;  /* 0x0000000f0f0f9211 */ /* 0x000fe400078f08ff */
[----:B-1----:R-:W-:-:S02]  /*12210*/  @!P5 LOP3.LUT R7, R0, 0xfffffffe, RZ, 0xc0, !PT ;  /* 0xfffffffe0007d812 */ /* 0x002fc400078ec0ff */
[----:B------:R-:W-:Y:S02]  /*12220*/  @!P0 LEA.HI R14, R14, R14, RZ, 0x1 ;  /* 0x0000000e0e0e8211 */ /* 0x000fe400078f08ff */
[----:B------:R-:W-:Y:S01]  /*12230*/  @!P4 LOP3.LUT R11, R18, 0xfffffffe, RZ, 0xc0, !PT ;  /* 0xfffffffe120bc812 */ /* 0x000fe200078ec0ff */
[--C-:B------:R-:W-:Y:S01]  /*12240*/  @!P5 IMAD.WIDE R6, R7, 0x4, R8.reuse ;  /* 0x000000040706d825 */ /* 0x100fe200078e0208 */
[----:B------:R-:W-:Y:S02]  /*12250*/  @!P3 LOP3.LUT R17, R17, 0xfffffffe, RZ, 0xc0, !PT ;  /* 0xfffffffe1111b812 */ /* 0x000fe400078ec0ff */
[----:B--2---:R-:W-:Y:S02]  /*12260*/  @!P6 LOP3.LUT R5, R2, 0xfffffffe, RZ, 0xc0, !PT ;  /* 0xfffffffe0205e812 */ /* 0x004fe400078ec0ff */
[----:B------:R-:W-:Y:S02]  /*12270*/  @!P2 LOP3.LUT R13, R16, 0xfffffffe, RZ, 0xc0, !PT ;  /* 0xfffffffe100da812 */ /* 0x000fe400078ec0ff */
[----:B------:R-:W-:Y:S01]  /*12280*/  @!P1 LOP3.LUT R15, R15, 0xfffffffe, RZ, 0xc0, !PT ;  /* 0xfffffffe0f0f9812 */ /* 0x000fe200078ec0ff */
[----:B------:R-:W-:Y:S01]  /*12290*/  @!P6 IMAD.WIDE R4, R5, 0x4, R8 ;  /* 0x000000040504e825 */ /* 0x000fe200078e0208 */
[----:B------:R-:W-:-:S03]  /*122a0*/  IADD3 R3, R3, 0x58, RZ ;  /* 0x0000005803037810 */ /* 0x000fc60007ffe0ff */
[--C-:B------:R-:W-:Y:S01]  /*122b0*/  @!P2 IMAD.WIDE R12, R13, 0x4, R8.reuse ;  /* 0x000000040d0ca825 */ /* 0x100fe200078e0208 */
[----:B------:R1:W-:Y:S04]  /*122c0*/  @!P6 ST.E.64 [R4.64], R126 ;  /* 0x0000007e0400e985 */ /* 0x0003e8000c101b0a */
[----:B------:R2:W-:Y:S01]  /*122d0*/  @!P5 ST.E.64 [R6.64], R134 ;  /* 0x000000860600d985 */ /* 0x0005e2000c101b0a */
[----:B-1----:R-:W-:Y:S01]  /*122e0*/  @!P0 LOP3.LUT R5, R14, 0xfffffffe, RZ, 0xc0, !PT ;  /* 0xfffffffe0e058812 */ /* 0x002fe200078ec0ff */
[----:B------:R-:W-:-:S04]  /*122f0*/  @!P1 IMAD.WIDE R14, R15, 0x4, R8 ;  /* 0x000000040f0e9825 */ /* 0x000fc800078e0208 */
[----:B--2---:R-:W-:-:S04]  /*12300*/  @!P4 IMAD.WIDE R6, R11, 0x4, R8 ;  /* 0x000000040b06c825 */ /* 0x004fc800078e0208 */
[--C-:B------:R-:W-:Y:S01]  /*12310*/  @!P3 IMAD.WIDE R10, R17, 0x4, R8.reuse ;  /* 0x00000004110ab825 */ /* 0x100fe200078e0208 */
[----:B------:R1:W-:Y:S03]  /*12320*/  @!P4 ST.E.64 [R6.64], R58 ;  /* 0x0000003a0600c985 */ /* 0x0003e6000c101b0a */
[----:B------:R-:W-:Y:S01]  /*12330*/  @!P0 IMAD.WIDE R4, R5, 0x4, R8 ;  /* 0x0000000405048825 */ /* 0x000fe200078e0208 */
[----:B------:R1:W-:Y:S04]  /*12340*/  @!P3 ST.E.64 [R10.64], R62 ;  /* 0x0000003e0a00b985 */ /* 0x0003e8000c101b0a */
[----:B------:R1:W-:Y:S04]  /*12350*/  @!P2 ST.E.64 [R12.64], R74 ;  /* 0x0000004a0c00a985 */ /* 0x0003e8000c101b0a */
        /* <DEDUP_REMOVED lines=9> */
.L_x_452:
        /* <DEDUP_REMOVED lines=9> */
[----:B------:R-:W1:Y:S01]  /*12480*/  S2R R5, SR_CTAID.Z ;  /* 0x0000000000057919 */ /* 0x000e620000002700 */
[----:B------:R-:W-:Y:S01]  /*12490*/  USHF.R.S32.HI UR6, URZ, 0x1f, UR9 ;  /* 0x0000001f3f067899 */ /* 0x000fe20008011409 */
[----:B------:R-:W-:Y:S01]  /*124a0*/  ISETP.NE.AND P0, PT, R0, 0x1, PT ;  /* 0x000000010000780c */ /* 0x000fe20003f05270 */
[----:B------:R-:W-:Y:S01]  /*124b0*/  ULDC.64 UR4, c[0x0][0x4d0] ;  /* 0x0001340000047ab9 */ /* 0x000fe20000000a00 */
[----:B------:R-:W2:Y:S01]  /*124c0*/  S2R R3, SR_CTAID.Y ;  /* 0x0000000000037919 */ /* 0x000ea20000002600 */
[----:B------:R-:W-:Y:S01]  /*124d0*/  UIMAD UR6, UR6, UR4, URZ ;  /* 0x00000004060672a4 */ /* 0x000fe2000f8e023f */
[----:B------:R-:W-:Y:S01]  /*124e0*/  IADD3 R2, RZ, -UR9, RZ ;  /* 0x80000009ff027c10 */ /* 0x000fe2000fffe0ff */
[----:B------:R-:W-:Y:S01]  /*124f0*/  UIMAD.WIDE.U32 UR12, UR9, UR4, URZ ;  /* 0x00000004090c72a5 */ /* 0x000fe2000f8e003f */
[----:B------:R-:W-:Y:S01]  /*12500*/  MOV R6, R7 ;  /* 0x0000000700067202 */ /* 0x000fe20000000f00 */
[----:B------:R-:W-:-:S04]  /*12510*/  UIMAD UR4, UR9, UR5, UR6 ;  /* 0x00000005090472a4 */ /* 0x000fc8000f8e0206 */
[----:B------:R-:W-:Y:S01]  /*12520*/  UIADD3 UR4, UR13, UR4, URZ ;  /* 0x000000040d047290 */ /* 0x000fe2000fffe03f */
[----:B------:R-:W-:Y:S01]  /*12530*/  MOV R9, UR13 ;  /* 0x0000000d00097c02 */ /* 0x000fe20008000f00 */
[----:B------:R-:W-:-:S04]  /*12540*/  @P0 IMAD.HI.U32 R4, R7, c[0x0][0x4ec], RZ ;  /* 0x00013b0007040a27 */ /* 0x000fc800078e00ff */
[----:B------:R-:W-:Y:S01]  /*12550*/  IMAD.U32 R8, RZ, RZ, UR12 ;  /* 0x0000000cff087e24 */ /* 0x000fe2000f8e00ff */
[----:B------:R-:W-:Y:S01]  /*12560*/  @P0 SHF.R.U32.HI R6, RZ, c[0x0][0x4f0], R4 ;  /* 0x00013c00ff060a19 */ /* 0x000fe20000011604 */
[----:B------:R-:W-:Y:S01]  /*12570*/  IMAD.U32 R9, RZ, RZ, UR4 ;  /* 0x00000004ff097e24 */ /* 0x000fe2000f8e00ff */
[----:B-1----:R-:W-:-:S03]  /*12580*/  SHF.R.S32.HI R0, RZ, 0x1f, R5 ;  /* 0x0000001fff007819 */ /* 0x002fc60000011405 */
[----:B------:R-:W-:Y:S01]  /*12590*/  IMAD.WIDE.U32 R8, R5, c[0x0][0x4d8], R8 ;  /* 0x0001360005087a25 */ /* 0x000fe200078e0008 */
[----:B------:R-:W-:-:S03]  /*125a0*/  IADD3 R4, -R6, RZ, RZ ;  /* 0x000000ff06047210 */ /* 0x000fc60007ffe1ff */
[----:B------:R-:W-:Y:S02]  /*125b0*/  IMAD R0, R0, c[0x0][0x4d8], RZ ;  /* 0x0001360000007a24 */ /* 0x000fe400078e02ff */
[----:B--2---:R-:W-:Y:S02]  /*125c0*/  IMAD R2, R2, c[0x0][0x550], R3 ;  /* 0x0001540002027a24 */ /* 0x004fe400078e0203 */
[----:B------:R-:W-:Y:S02]  /*125d0*/  IMAD R0, R5, c[0x0][0x4dc], R0 ;  /* 0x0001370005007a24 */ /* 0x000fe400078e0200 */
[----:B------:R-:W-:Y:S01]  /*125e0*/  IMAD R4, R4, c[0x0][0x4e8], R7 ;  /* 0x00013a0004047a24 */ /* 0x000fe200078e0207 */
[----:B------:R-:W-:Y:S01]  /*125f0*/  SHF.R.S32.HI R3, RZ, 0x1f, R2 ;  /* 0x0000001fff037819 */ /* 0x000fe20000011402 */
[----:B------:R-:W-:Y:S01]  /*12600*/  IMAD.IADD R9, R0, 0x1, R9 ;  /* 0x0000000100097824 */ /* 0x000fe200078e0209 */
[----:B------:R-:W-:-:S03]  /*12610*/  SHF.R.S32.HI R0, RZ, 0x1f, R6 ;  /* 0x0000001fff007819 */ /* 0x000fc60000011406 */
[----:B------:R-:W-:Y:S02]  /*12620*/  IMAD R3, R3, c[0x0][0x4e0], RZ ;  /* 0x0001380003037a24 */ /* 0x000fe400078e02ff */
[----:B------:R-:W-:-:S04]  /*12630*/  IMAD.WIDE.U32 R8, R2, c[0x0][0x4e0], R8 ;  /* 0x0001380002087a25 */ /* 0x000fc800078e0008 */
[----:B------:R-:W-:Y:S01]  /*12640*/  IMAD R3, R2, c[0x0][0x4e4], R3 ;  /* 0x0001390002037a24 */ /* 0x000fe200078e0203 */
[----:B------:R-:W-:Y:S02]  /*12650*/  SHF.R.S32.HI R2, RZ, 0x1f, R4 ;  /* 0x0000001fff027819 */ /* 0x000fe40000011404 */
[----:B------:R-:W-:-:S03]  /*12660*/  IADD3 R6, P0, R6, R8, RZ ;  /* 0x0000000806067210 */ /* 0x000fc60007f1e0ff */
[----:B------:R-:W-:Y:S01]  /*12670*/  IMAD R5, R2, c[0x0][0x4c8], RZ ;  /* 0x0001320002057a24 */ /* 0x000fe200078e02ff */
[----:B------:R-:W-:-:S03]  /*12680*/  IADD3.X R7, R0, R9, R3, P0, !PT ;  /* 0x0000000900077210 */ /* 0x000fc600007fe403 */
[C---:B------:R-:W-:Y:S02]  /*12690*/  IMAD R5, R4.reuse, c[0x0][0x4cc], R5 ;  /* 0x0001330004057a24 */ /* 0x040fe400078e0205 */
[----:B------:R-:W-:-:S05]  /*126a0*/  IMAD.WIDE.U32 R6, R4, c[0x0][0x4c8], R6 ;  /* 0x0001320004067a25 */ /* 0x000fca00078e0006 */
[----:B------:R-:W-:Y:S02]  /*126b0*/  IADD3 R5, R7, R5, RZ ;  /* 0x0000000507057210 */ /* 0x000fe40007ffe0ff */
[----:B------:R-:W-:-:S04]  /*126c0*/  LEA R2, P0, R6, c[0x0][0x4a8], 0x2 ;  /* 0x00012a0006027a11 */ /* 0x000fc800078010ff */
[----:B------:R-:W-:Y:S02]  /*126d0*/  LEA.HI.X R3, R6, c[0x0][0x4ac], R5, 0x2, P0 ;  /* 0x00012b0006037a11 */ /* 0x000fe400000f1405 */
[----:B------:R-:W-:-:S05]  /*126e0*/  MOV R5, 0xff800000 ;  /* 0xff80000000057802 */ /* 0x000fca0000000f00 */
[----:B------:R-:W-:Y:S01]  /*126f0*/  STG.E [R2.64], R5 ;  /* 0x0000000502007986 */ /* 0x000fe2000c10190a */
[----:B------:R-:W-:Y:S05]  /*12700*/  EXIT ;  /* 0x000000000000794d */ /* 0x000fea0003800000 */
.L_x_459:
        /* <DEDUP_REMOVED lines=15> */
.L_x_1435:


//--------------------- .text._ZN7cutlass13device_kernelIN5flash19enable_sm80_to_sm89INS1_16FlashAttnFwdSm80INS1_25CollectiveMainloopFwdSm80ILi4ELi1ELb0EN4cute5tupleIJNS5_1CILi128EEENS7_ILi48EEENS7_ILi96EEEEEELi96ENS_6half_tEfNS_4arch4Sm80ELb0ELb1ELb0ELb1ELb0ELb0ELb1ELb1EEENS1_21CollectiveEpilogueFwdINS6_IJS8_SA_S9_EEENS6_IJNS7_ILi1EEESI_SI_EEESC_SE_Li128ELb1ELb1ELb1ELb0EEENS1_36VarlenDynamicPersistentTileSchedulerILi128ELi48ELi128ELi128ELb1ELb1ELb0ELb1ELb0ELb1EEEEEEEEEvNT_6ParamsE --------------------------
	.section	.text._ZN7cutlass13device_kernelIN5flash19enable_sm80_to_sm89INS1_16FlashAttnFwdSm80INS1_25CollectiveMainloopFwdSm80ILi4ELi1ELb0EN4cute5tupleIJNS5_1CILi128EEENS7_ILi48EEENS7_ILi96EEEEEELi96ENS_6half_tEfNS_4arch4Sm80ELb0ELb1ELb0ELb1ELb0ELb0ELb1ELb1EEENS1_21CollectiveEpilogueFwdINS6_IJS8_SA_S9_EEENS6_IJNS7_ILi1EEESI_SI_EEESC_SE_Li128ELb1ELb1ELb1ELb0EEENS1_36VarlenDynamicPersistentTileSchedulerILi128ELi48ELi128ELi128ELb1ELb1ELb0ELb1ELb0ELb1EEEEEEEEEvNT_6ParamsE,"ax",@progbits
	.sectioninfo	@"SHI_REGISTERS=255"
	.align	128
.text._ZN7cutlass13device_kernelIN5flash19enable_sm80_to_sm89INS1_16FlashAttnFwdSm80INS1_25CollectiveMainloopFwdSm80ILi4ELi1ELb0EN4cute5tupleIJNS5_1CILi128EEENS7_ILi48EEENS7_ILi96EEEEEELi96ENS_6half_tEfNS_4arch4Sm80ELb0ELb1ELb0ELb1ELb0ELb0ELb1ELb1EEENS1_21CollectiveEpilogueFwdINS6_IJS8_SA_S9_EEENS6_IJNS7_ILi1EEESI_SI_EEESC_SE_Li128ELb1ELb1ELb1ELb0EEENS1_36VarlenDynamicPersistentTileSchedulerILi128ELi48ELi128ELi128ELb1ELb1ELb0ELb1ELb0ELb1EEEEEEEEEvNT_6ParamsE:
        .type           _ZN7cutlass13device_kernelIN5flash19enable_sm80_to_sm89INS1_16FlashAttnFwdSm80INS1_25CollectiveMainloopFwdSm80ILi4ELi1ELb0EN4cute5tupleIJNS5_1CILi128EEENS7_ILi48EEENS7_ILi96EEEEEELi96ENS_6half_tEfNS_4arch4Sm80ELb0ELb1ELb0ELb1ELb0ELb0ELb1ELb1EEENS1_21CollectiveEpilogueFwdINS6_IJS8_SA_S9_EEENS6_IJNS7_ILi1EEESI_SI_EEESC_SE_Li128ELb1ELb1ELb1ELb0EEENS1_36VarlenDynamicPersistentTileSchedulerILi128ELi48ELi128ELi128ELb1ELb1ELb0ELb1ELb0ELb1EEEEEEEEEvNT_6ParamsE,@function
        .size           _ZN7cutlass13device_kernelIN5flash19enable_sm80_to_sm89INS1_16FlashAttnFwdSm80INS1_25CollectiveMainloopFwdSm80ILi4ELi1ELb0EN4cute5tupleIJNS5_1CILi128EEENS7_ILi48EEENS7_ILi96EEEEEELi96ENS_6half_tEfNS_4arch4Sm80ELb0ELb1ELb0ELb1ELb0ELb0ELb1ELb1EEENS1_21CollectiveEpilogueFwdINS6_IJS8_SA_S9_EEENS6_IJNS7_ILi1EEESI_SI_EEESC_SE_Li128ELb1ELb1ELb1ELb0EEENS1_36VarlenDynamicPersistentTileSchedulerILi128ELi48ELi128ELi128ELb1ELb1ELb0ELb1ELb0ELb1EEEEEEEEEvNT_6ParamsE,(.L_x_1436 - _ZN7cutlass13device_kernelIN5flash19enable_sm80_to_sm89INS1_16FlashAttnFwdSm80INS1_25CollectiveMainloopFwdSm80ILi4ELi1ELb0EN4cute5tupleIJNS5_1CILi128EEENS7_ILi48EEENS7_ILi96EEEEEELi96ENS_6half_tEfNS_4arch4Sm80ELb0ELb1ELb0ELb1ELb0ELb0ELb1ELb1EEENS1_21CollectiveEpilogueFwdINS6_IJS8_SA_S9_EEENS6_IJNS7_ILi1EEESI_SI_EEESC_SE_Li128ELb1ELb1ELb1ELb0EEENS1_36VarlenDynamicPersistentTileSchedulerILi128ELi48ELi128ELi128ELb1ELb1ELb0ELb1ELb0ELb1EEEEEEEEEvNT_6ParamsE)
        .other          _ZN7cutlass13device_kernelIN5flash19enable_sm80_to_sm89INS1_16FlashAttnFwdSm80INS1_25CollectiveMainloopFwdSm80ILi4ELi1ELb0EN4cute5tupleIJNS5_1CILi128EEENS7_ILi48EEENS7_ILi96EEEEEELi96ENS_6half_tEfNS_4arch4Sm80ELb0ELb1ELb0ELb1ELb0ELb0ELb1ELb1EEENS1_21CollectiveEpilogueFwdINS6_IJS8_SA_S9_EEENS6_IJNS7_ILi1EEESI_SI_EEESC_SE_Li128ELb1ELb1ELb1ELb0EEENS1_36VarlenDynamicPersistentTileSchedulerILi128ELi48ELi128ELi128ELb1ELb1ELb0ELb1ELb0ELb1EEEEEEEEEvNT_6ParamsE,@"STO_CUDA_ENTRY STV_DEFAULT"
_ZN7cutlass13device_kernelIN5flash19enable_sm80_to_sm89INS1_16FlashAttnFwdSm80INS1_25CollectiveMainloopFwdSm80ILi4ELi1ELb0EN4cute5tupleIJNS5_1CILi128EEENS7_ILi48EEENS7_ILi96EEEEEELi96ENS_6half_tEfNS_4arch4Sm80ELb0ELb1ELb0ELb1ELb0ELb0ELb1ELb1EEENS1_21CollectiveEpilogueFwdINS6_IJS8_SA_S9_EEENS6_IJNS7_ILi1EEESI_SI_EEESC_SE_Li128ELb1ELb1ELb1ELb0EEENS1_36VarlenDynamicPersistentTileSchedulerILi128ELi48ELi128ELi128ELb1ELb1ELb0ELb1ELb0ELb1EEEEEEEEEvNT_6ParamsE:
        /* <DEDUP_REMOVED lines=10> */
[----:B-1----:R1:W-:Y:S04]  /*00a0*/  @P0 STL.64 [R1+0x18], R4 ;  /* 0x0000180401000387 */ /* 0x0023e80000100a00 */
[----:B------:R1:W-:Y:S04]  /*00b0*/  @P0 STL.64 [R1+0x20], R6 ;  /* 0x0000200601000387 */ /* 0x0003e80000100a00 */
[----:B------:R-:W-:Y:S06]  /*00c0*/  @P0 BAR.ARV 0x4, 0x80 ;  /* 0x0102000000000b1d */ /* 0x000fec0000002000 */
[----:B------:R-:W-:Y:S05]  /*00d0*/  @P0 BRA `(.L_x_460) ;  /* 0x00000fd000000947 */ /* 0x000fea0003800000 */
[----:B------:R-:W-:Y:S01]  /*00e0*/  LOP3.LUT R13, R2, 0x1f, RZ, 0xc0, !PT ;  /* 0x0000001f020d7812 */ /* 0x000fe200078ec0ff */
[----:B------:R-:W-:-:S03]  /*00f0*/  CS2R R8, SRZ ;  /* 0x0000000000087805 */ /* 0x000fc6000001ff00 */
[----:B------:R-:W-:-:S04]  /*0100*/  ISETP.NE.AND P6, PT, R13, 0x1f, PT ;  /* 0x0000001f0d00780c */ /* 0x000fc80003fc5270 */
[----:B------:R-:W-:-:S13]  /*0110*/  ISETP.GE.OR P0, PT, R13, c[0x0][0x53c], !P6 ;  /* 0x00014f000d007a0c */ /* 0x000fda0007706670 */
[----:B-1----:R-:W-:Y:S02]  /*0120*/  @!P0 IMAD.MOV.U32 R4, RZ, RZ, 0x4 ;  /* 0x00000004ff048424 */ /* 0x002fe400078e00ff */
[----:B------:R-:W-:Y:S02]  /*0130*/  @!P0 IMAD.MOV.U32 R2, RZ, RZ, 0x4 ;  /* 0x00000004ff028424 */ /* 0x000fe400078e00ff */
[----:B------:R-:W-:-:S04]  /*0140*/  @!P0 IMAD.WIDE.U32 R4, R13, R4, c[0x0][0x580] ;  /* 0x000160000d048625 */ /* 0x000fc800078e0004 */
[C---:B------:R-:W-:Y:S01]  /*0150*/  @!P0 IMAD.WIDE.U32 R2, R13.reuse, R2, c[0x0][0x578] ;  /* 0x00015e000d028625 */ /* 0x040fe200078e0002 */
[----:B------:R-:W2:Y:S04]  /*0160*/  @!P0 LDG.E R9, [R4.64] ;  /* 0x0000000604098981 */ /* 0x000ea8000c1e1900 */
[----:B------:R-:W2:Y:S01]  /*0170*/  @!P0 LDG.E R8, [R2.64] ;  /* 0x0000000602088981 */ /* 0x000ea2000c1e1900 */
[C---:B------:R-:W-:Y:S01]  /*0180*/  ISETP.NE.AND P5, PT, R13.reuse, RZ, PT ;  /* 0x000000ff0d00720c */ /* 0x040fe20003fa5270 */
[----:B------:R-:W1:Y:S01]  /*0190*/  S2UR UR4, SR_CTAID.X ;  /* 0x00000000000479c3 */ /* 0x000e620000002500 */
[C---:B------:R-:W-:Y:S01]  /*01a0*/  ISETP.GE.U32.AND P4, PT, R13.reuse, 0x2, PT ;  /* 0x000000020d00780c */ /* 0x040fe20003f86070 */
[----:B------:R-:W-:Y:S01]  /*01b0*/  IMAD.MOV.U32 R7, RZ, RZ, RZ ;  /* 0x000000ffff077224 */ /* 0x000fe200078e00ff */
        /* <DEDUP_REMOVED lines=26> */
.L_x_465:
        /* <DEDUP_REMOVED lines=16> */
.L_x_645:
        /* <DEDUP_REMOVED lines=16> */
.L_x_646:
[----:B--2---:R-:W-:-:S05]  /*0560*/  IMAD R0, R0, c[0x0][0x538], RZ ;  /* 0x00014e0000007a24 */ /* 0x004fca00078e02ff */
[----:B------:R-:W-:-:S04]  /*0570*/  IADD3 R6, R0, R6, RZ ;  /* 0x0000000600067210 */ /* 0x000fc80007ffe0ff */
[----:B------:R-:W-:-:S13]  /*0580*/  ISETP.GT.AND P0, PT, R6, UR4, PT ;  /* 0x0000000406007c0c */ /* 0x000fda000bf04270 */
[----:B-1----:R-:W-:Y:S05]  /*0590*/  @!P0 BRA `(.L_x_465) ;  /* 0xfffffdc000008947 */ /* 0x002fea000383ffff */
.L_x_461:
[----:B------:R-:W-:-:S05]  /*05a0*/  IADD3 R11, -R0, R6, RZ ;  /* 0x00000006000b7210 */ /* 0x000fca0007ffe1ff */
[----:B------:R-:W-:-:S05]  /*05b0*/  IMAD R0, R4, c[0x0][0x538], R11 ;  /* 0x00014e0004007a24 */ /* 0x000fca00078e020b */
[----:B------:R-:W-:Y:S01]  /*05c0*/  ISETP.GT.AND P0, PT, R0, UR4, PT ;  /* 0x0000000400007c0c */ /* 0x000fe2000bf04270 */
[----:B------:R-:W-:-:S12]  /*05d0*/  BRA.DIV ~URZ, `(.L_x_466) ;  /* 0x000169127f007947 */ /* 0x000fd8000b800000 */
[----:B------:R-:W-:-:S04]  /*05e0*/  VOTE.ANY R10, PT, !P0 ;  /* 0x00000000000a7806 */ /* 0x000fc800040e0100 */
.L_x_647:
[----:B------:R-:W1:Y:S02]  /*05f0*/  POPC R6, R10 ;  /* 0x0000000a00067309 */ /* 0x000e640000000000 */
[----:B-1----:R-:W-:-:S05]  /*0600*/  IADD3 R0, R6, R7, RZ ;  /* 0x0000000706007210 */ /* 0x002fca0007ffe0ff */
[----:B------:R1:W-:Y:S01]  /*0610*/  STL [R1+0x24], R0 ;  /* 0x0000240001007387 */ /* 0x0003e20000100800 */
[----:B------:R-:W-:Y:S05]  /*0620*/  BRA.DIV ~URZ, `(.L_x_467) ;  /* 0x000169127f007947 */ /* 0x000fea000b800000 */
[----:B------:R2:W3:Y:S01]  /*0630*/  SHFL.IDX PT, R12, R9, R6, 0x1f ;  /* 0x00001f06090c7589 */ /* 0x0004e200000e0000 */
[----:B------:R-:W-:-:S03]  /*0640*/  MOV R7, RZ ;  /* 0x000000ff00077202 */ /* 0x000fc60000000f00 */
[----:B------:R2:W4:Y:S04]  /*0650*/  SHFL.IDX PT, R9, R8, R6, 0x1f ;  /* 0x00001f0608097589 */ /* 0x00052800000e0000 */
.L_x_648:
[----:B------:R-:W-:Y:S01]  /*0660*/  ISETP.NE.AND P0, PT, R10, RZ, PT ;  /* 0x000000ff0a00720c */ /* 0x000fe20003f05270 */
[----:B------:R-:W-:-:S12]  /*0670*/  BSSY B0, `(.L_x_468) ;  /* 0x0000005000007945 */ /* 0x000fd80003800000 */
[----:B------:R-:W-:Y:S05]  /*0680*/  @!P0 BRA `(.L_x_469) ;  /* 0x0000003000008947 */ /* 0x000fea0003800000 */
[----:B------:R-:W-:Y:S01]  /*0690*/  IADD3 R3, R6, -0x1, RZ ;  /* 0xffffffff06037810 */ /* 0x000fe20007ffe0ff */
[----:B------:R-:W-:Y:S05]  /*06a0*/  BRA.DIV ~URZ, `(.L_x_470) ;  /* 0x000169727f007947 */ /* 0x000fea000b800000 */
[----:B------:R1:W2:Y:S02]  /*06b0*/  SHFL.IDX PT, R7, R4, R3, 0x1f ;  /* 0x00001f0304077589 */ /* 0x0002a400000e0000 */
.L_x_469:
[----:B------:R-:W-:Y:S05]  /*06c0*/  BSYNC B0 ;  /* 0x0000000000007941 */ /* 0x000fea0003800000 */
.L_x_468:
[----:B-12---:R-:W-:Y:S01]  /*06d0*/  IMAD R0, R7, c[0x0][0x538], R11 ;  /* 0x00014e0007007a24 */ /* 0x006fe200078e020b */
[----:B----4-:R-:W-:Y:S01]  /*06e0*/  ISETP.NE.AND P0, PT, R9, 0x1, PT ;  /* 0x000000010900780c */ /* 0x010fe20003f05270 */
[----:B------:R-:W-:Y:S03]  /*06f0*/  BSSY B0, `(.L_x_471) ;  /* 0x0000089000007945 */ /* 0x000fe60003800000 */
[----:B------:R1:W-:Y:S01]  /*0700*/  STL [R1+0x18], R0 ;  /* 0x0000180001007387 */ /* 0x0003e20000100800 */
[----:B------:R-:W-:-:S08]  /*0710*/  IADD3 R11, -R0, UR4, RZ ;  /* 0x00000004000b7c10 */ /* 0x000fd0000fffe1ff */
[----:B------:R-:W-:Y:S05]  /*0720*/  @!P0 BRA `(.L_x_472) ;  /* 0x000003f000008947 */ /* 0x000fea0003800000 */
[-C--:B-1-3--:R-:W-:Y:S02]  /*0730*/  IABS R0, R12.reuse ;  /* 0x0000000c00007213 */ /* 0x08afe40000000000 */
[----:B------:R-:W-:-:S03]  /*0740*/  IABS R6, R12 ;  /* 0x0000000c00067213 */ /* 0x000fc60000000000 */
[----:B------:R-:W-:Y:S01]  /*0750*/  IMAD.MOV.U32 R5, RZ, RZ, R0 ;  /* 0x000000ffff057224 */ /* 0x000fe200078e0000 */
[----:B------:R-:W-:-:S03]  /*0760*/  IABS R0, R9 ;  /* 0x0000000900007213 */ /* 0x000fc60000000000 */
[----:B------:R-:W1:Y:S02]  /*0770*/  I2F.RP R2, R5 ;  /* 0x0000000500027306 */ /* 0x000e640000209400 */
[----:B------:R-:W-:Y:S01]  /*0780*/  IMAD.MOV.U32 R8, RZ, RZ, R0 ;  /* 0x000000ffff087224 */ /* 0x000fe200078e0000 */
[----:B------:R-:W-:-:S05]  /*0790*/  IABS R0, R11 ;  /* 0x0000000b00007213 */ /* 0x000fca0000000000 */
[----:B------:R-:W-:Y:S08]  /*07a0*/  I2F.RP R7, R8 ;  /* 0x0000000800077306 */ /* 0x000ff00000209400 */
[----:B-1----:R-:W1:Y:S02]  /*07b0*/  MUFU.RCP R2, R2 ;  /* 0x0000000200027308 */ /* 0x002e640000001000 */
[----:B-1----:R-:W-:-:S06]  /*07c0*/  IADD3 R2, R2, 0xffffffe, RZ ;  /* 0x0ffffffe02027810 */ /* 0x002fcc0007ffe0ff */
[----:B------:R-:W1:Y:S02]  /*07d0*/  F2I.FTZ.U32.TRUNC.NTZ R3, R2 ;  /* 0x0000000200037305 */ /* 0x000e64000021f000 */
[----:B-1----:R-:W-:-:S04]  /*07e0*/  IMAD.MOV R2, RZ, RZ, -R3 ;  /* 0x000000ffff027224 */ /* 0x002fc800078e0a03 */
[----:B------:R-:W-:Y:S02]  /*07f0*/  IMAD R4, R2, R5, RZ ;  /* 0x0000000502047224 */ /* 0x000fe400078e02ff */
[----:B------:R-:W-:-:S04]  /*0800*/  IMAD.MOV.U32 R2, RZ, RZ, RZ ;  /* 0x000000ffff027224 */ /* 0x000fc800078e00ff */
[----:B------:R-:W-:Y:S01]  /*0810*/  IMAD.HI.U32 R2, R3, R4, R2 ;  /* 0x0000000403027227 */ /* 0x000fe200078e0002 */
[----:B------:R-:W-:-:S03]  /*0820*/  MOV R3, R0 ;  /* 0x0000000000037202 */ /* 0x000fc60000000f00 */
[----:B------:R-:W-:Y:S02]  /*0830*/  IMAD.MOV R0, RZ, RZ, -R6 ;  /* 0x000000ffff007224 */ /* 0x000fe400078e0a06 */
        /* <DEDUP_REMOVED lines=28> */
[----:B------:R-:W-:-:S03]  /*0a00*/  IMAD.MOV R5, RZ, RZ, -R4 ;  /* 0x000000ffff057224 */ /* 0x000fc600078e0a04 */
        /* <DEDUP_REMOVED lines=10> */
[----:B------:R-:W-:-:S04]  /*0ab0*/  IMAD.MOV R2, RZ, RZ, -R0 ;  /* 0x000000ffff027224 */ /* 0x000fc800078e0a00 */
[C---:B------:R-:W-:Y:S01]  /*0ac0*/  IMAD R3, R9.reuse, R2, R4 ;  /* 0x0000000209037224 */ /* 0x040fe200078e0204 */
[----:B------:R-:W-:Y:S01]  /*0ad0*/  LEA R2, R9, R0, 0x18 ;  /* 0x0000000009027211 */ /* 0x000fe200078ec0ff */
[----:B------:R-:W-:-:S04]  /*0ae0*/  IMAD R0, R12, R5, R11 ;  /* 0x000000050c007224 */ /* 0x000fc800078e020b */
[----:B------:R-:W-:-:S05]  /*0af0*/  IMAD R2, R3, 0x10000, R2 ;  /* 0x0001000003027824 */ /* 0x000fca00078e0202 */
[----:B------:R1:W-:Y:S01]  /*0b00*/  STL [R1+0x20], R2 ;  /* 0x0000200201007387 */ /* 0x0003e20000100800 */
[----:B------:R-:W-:Y:S05]  /*0b10*/  BRA `(.L_x_473) ;  /* 0x0000046000007947 */ /* 0x000fea0003800000 */
.L_x_472:
[----:B------:R-:W2:Y:S01]  /*0b20*/  LDL R3, [R1+0x24] ;  /* 0x0000240001037983 */ /* 0x000ea20000100800 */
[----:B------:R-:W-:-:S04]  /*0b30*/  IMAD.MOV.U32 R2, RZ, RZ, 0x4 ;  /* 0x00000004ff027424 */ /* 0x000fc800078e00ff */
[----:B--2---:R-:W-:-:S05]  /*0b40*/  IMAD.WIDE R2, R3, R2, c[0x0][0x590] ;  /* 0x0001640003027625 */ /* 0x004fca00078e0202 */
[----:B------:R-:W2:Y:S02]  /*0b50*/  LDG.E R7, [R2.64] ;  /* 0x0000000602077981 */ /* 0x000ea4000c1e1900 */
[----:B--23--:R-:W-:-:S05]  /*0b60*/  IMAD R9, R7, R12, RZ ;  /* 0x0000000c07097224 */ /* 0x00cfca00078e02ff */
[-C--:B-1----:R-:W-:Y:S02]  /*0b70*/  IABS R0, R9.reuse ;  /* 0x0000000900007213 */ /* 0x082fe40000000000 */
[----:B------:R-:W-:-:S03]  /*0b80*/  IABS R8, R9 ;  /* 0x0000000900087213 */ /* 0x000fc60000000000 */
[----:B------:R-:W-:-:S04]  /*0b90*/  IMAD.MOV.U32 R6, RZ, RZ, R0 ;  /* 0x000000ffff067224 */ /* 0x000fc800078e0000 */
[----:B------:R-:W1:Y:S08]  /*0ba0*/  I2F.RP R2, R6 ;  /* 0x0000000600027306 */ /* 0x000e700000209400 */
[----:B-1----:R-:W1:Y:S02]  /*0bb0*/  MUFU.RCP R2, R2 ;  /* 0x0000000200027308 */ /* 0x002e640000001000 */
[----:B-1----:R-:W-:-:S06]  /*0bc0*/  IADD3 R2, R2, 0xffffffe, RZ ;  /* 0x0ffffffe02027810 */ /* 0x002fcc0007ffe0ff */
[----:B------:R-:W1:Y:S02]  /*0bd0*/  F2I.FTZ.U32.TRUNC.NTZ R3, R2 ;  /* 0x0000000200037305 */ /* 0x000e64000021f000 */
[----:B-1----:R-:W-:-:S04]  /*0be0*/  IMAD.MOV R0, RZ, RZ, -R3 ;  /* 0x000000ffff007224 */ /* 0x002fc800078e0a03 */
[----:B------:R-:W-:Y:S01]  /*0bf0*/  IMAD.MOV.U32 R2, RZ, RZ, R0 ;  /* 0x000000ffff027224 */ /* 0x000fe200078e0000 */
[----:B------:R-:W-:-:S03]  /*0c00*/  IABS R0, R11 ;  /* 0x0000000b00007213 */ /* 0x000fc60000000000 */
[----:B------:R-:W-:Y:S01]  /*0c10*/  IMAD R4, R2, R6, RZ ;  /* 0x0000000602047224 */ /* 0x000fe200078e02ff */
[----:B------:R-:W-:Y:S01]  /*0c20*/  MOV R5, R0 ;  /* 0x0000000000057202 */ /* 0x000fe20000000f00 */
[----:B------:R-:W-:-:S04]  /*0c30*/  IMAD.MOV.U32 R2, RZ, RZ, RZ ;  /* 0x000000ffff027224 */ /* 0x000fc800078e00ff */
[----:B------:R-:W-:-:S04]  /*0c40*/  IMAD.HI.U32 R0, R3, R4, R2 ;  /* 0x0000000403007227 */ /* 0x000fc800078e0002 */
[----:B------:R-:W-:Y:S02]  /*0c50*/  IMAD.MOV R2, RZ, RZ, -R8 ;  /* 0x000000ffff027224 */ /* 0x000fe400078e0a08 */
        /* <DEDUP_REMOVED lines=9> */
[----:B------:R-:W-:-:S04]  /*0cf0*/  @P2 IADD3 R0, R0, 0x1, RZ ;  /* 0x0000000100002810 */ /* 0x000fc80007ffe0ff */
[----:B------:R-:W-:-:S05]  /*0d00*/  MOV R4, R0 ;  /* 0x0000000000047202 */ /* 0x000fca0000000f00 */
[----:B------:R-:W-:Y:S01]  /*0d10*/  @!P1 IMAD.MOV R4, RZ, RZ, -R4 ;  /* 0x000000ffff049224 */ /* 0x000fe200078e0a04 */
[----:B------:R-:W-:-:S05]  /*0d20*/  @!P0 LOP3.LUT R4, RZ, R9, RZ, 0x33, !PT ;  /* 0x00000009ff048212 */ /* 0x000fca00078e33ff */
[----:B------:R-:W-:-:S05]  /*0d30*/  IMAD R10, R7, R4, RZ ;  /* 0x00000004070a7224 */ /* 0x000fca00078e02ff */
[----:B------:R-:W-:-:S04]  /*0d40*/  IADD3 R0, -R10, c[0x0][0x538], RZ ;  /* 0x00014e000a007a10 */ /* 0x000fc80007ffe1ff */
[----:B------:R-:W-:-:S04]  /*0d50*/  IMNMX R6, R7, R0, PT ;  /* 0x0000000007067217 */ /* 0x000fc80003800200 */
[----:B------:R-:W-:-:S05]  /*0d60*/  IABS R0, R6 ;  /* 0x0000000600007213 */ /* 0x000fca0000000000 */
[----:B------:R-:W-:-:S04]  /*0d70*/  IMAD.MOV.U32 R5, RZ, RZ, R0 ;  /* 0x000000ffff057224 */ /* 0x000fc800078e0000 */
[----:B------:R-:W1:Y:S08]  /*0d80*/  I2F.RP R2, R5 ;  /* 0x0000000500027306 */ /* 0x000e700000209400 */
[----:B-1----:R-:W1:Y:S02]  /*0d90*/  MUFU.RCP R2, R2 ;  /* 0x0000000200027308 */ /* 0x002e640000001000 */
[----:B-1----:R-:W-:-:S06]  /*0da0*/  IADD3 R2, R2, 0xffffffe, RZ ;  /* 0x0ffffffe02027810 */ /* 0x002fcc0007ffe0ff */
[----:B------:R1:W2:Y:S02]  /*0db0*/  F2I.FTZ.U32.TRUNC.NTZ R3, R2 ;  /* 0x0000000200037305 */ /* 0x0002a4000021f000 */
[----:B-1----:R-:W-:Y:S01]  /*0dc0*/  IMAD.MOV R2, RZ, RZ, -R4 ;  /* 0x000000ffff027224 */ /* 0x002fe200078e0a04 */
[----:B--2---:R-:W-:-:S03]  /*0dd0*/  IADD3 R0, RZ, -R3, RZ ;  /* 0x80000003ff007210 */ /* 0x004fc60007ffe0ff */
[----:B------:R-:W-:Y:S01]  /*0de0*/  IMAD R8, R9, R2, R11 ;  /* 0x0000000209087224 */ /* 0x000fe200078e020b */
[----:B------:R-:W-:Y:S01]  /*0df0*/  IABS R9, R6 ;  /* 0x0000000600097213 */ /* 0x000fe20000000000 */
[----:B------:R-:W-:Y:S02]  /*0e00*/  IMAD.MOV.U32 R7, RZ, RZ, R0 ;  /* 0x000000ffff077224 */ /* 0x000fe400078e0000 */
[----:B------:R-:W-:Y:S01]  /*0e10*/  IMAD.MOV.U32 R2, RZ, RZ, RZ ;  /* 0x000000ffff027224 */ /* 0x000fe200078e00ff */
[----:B------:R-:W-:Y:S01]  /*0e20*/  IABS R0, R8 ;  /* 0x0000000800007213 */ /* 0x000fe20000000000 */
[----:B------:R-:W-:-:S04]  /*0e30*/  IMAD R7, R7, R5, RZ ;  /* 0x0000000507077224 */ /* 0x000fc800078e02ff */
[----:B------:R-:W-:Y:S01]  /*0e40*/  IMAD.MOV.U32 R4, RZ, RZ, R0 ;  /* 0x000000ffff047224 */ /* 0x000fe200078e0000 */
[----:B------:R-:W-:Y:S01]  /*0e50*/  IADD3 R0, RZ, -R9, RZ ;  /* 0x80000009ff007210 */ /* 0x000fe20007ffe0ff */
[----:B------:R-:W-:-:S04]  /*0e60*/  IMAD.HI.U32 R3, R3, R7, R2 ;  /* 0x0000000703037227 */ /* 0x000fc800078e0002 */
[----:B------:R-:W-:Y:S02]  /*0e70*/  IMAD.MOV.U32 R2, RZ, RZ, R0 ;  /* 0x000000ffff027224 */ /* 0x000fe400078e0000 */
[----:B------:R-:W-:Y:S01]  /*0e80*/  IMAD.HI.U32 R0, R3, R4, RZ ;  /* 0x0000000403007227 */ /* 0x000fe200078e00ff */
[----:B------:R-:W-:-:S03]  /*0e90*/  IADD3 R3, R10, 0x1000000, R8 ;  /* 0x010000000a037810 */ /* 0x000fc60007ffe008 */
[----:B------:R-:W-:-:S05]  /*0ea0*/  IMAD R2, R0, R2, R4 ;  /* 0x0000000200027224 */ /* 0x000fca00078e0204 */
[----:B------:R-:W-:-:S13]  /*0eb0*/  ISETP.GT.U32.AND P0, PT, R5, R2, PT ;  /* 0x000000020500720c */ /* 0x000fda0003f04070 */
[----:B------:R-:W-:Y:S01]  /*0ec0*/  @!P0 IMAD.IADD R2, R2, 0x1, -R5 ;  /* 0x0000000102028824 */ /* 0x000fe200078e0a05 */
[----:B------:R-:W-:Y:S02]  /*0ed0*/  @!P0 IADD3 R0, R0, 0x1, RZ ;  /* 0x0000000100008810 */ /* 0x000fe40007ffe0ff */
[----:B------:R-:W-:Y:S02]  /*0ee0*/  ISETP.NE.AND P0, PT, R6, RZ, PT ;  /* 0x000000ff0600720c */ /* 0x000fe40003f05270 */
[----:B------:R-:W-:Y:S02]  /*0ef0*/  ISETP.GE.U32.AND P2, PT, R2, R5, PT ;  /* 0x000000050200720c */ /* 0x000fe40003f46070 */
[----:B------:R-:W-:-:S04]  /*0f00*/  LOP3.LUT R2, R8, R6, RZ, 0x3c, !PT ;  /* 0x0000000608027212 */ /* 0x000fc800078e3cff */
[----:B------:R-:W-:Y:S01]  /*0f10*/  ISETP.GE.AND P1, PT, R2, RZ, PT ;  /* 0x000000ff0200720c */ /* 0x000fe20003f26270 */
[----:B------:R-:W-:-:S06]  /*0f20*/  IMAD.MOV R2, RZ, RZ, -R6 ;  /* 0x000000ffff027224 */ /* 0x000fcc00078e0a06 */
[----:B------:R-:W-:-:S06]  /*0f30*/  @P2 IADD3 R0, R0, 0x1, RZ ;  /* 0x0000000100002810 */ /* 0x000fcc0007ffe0ff */
[----:B------:R-:W-:Y:S02]  /*0f40*/  @!P1 IADD3 R0, -R0, RZ, RZ ;  /* 0x000000ff00009210 */ /* 0x000fe40007ffe1ff */
[----:B------:R-:W-:-:S05]  /*0f50*/  @!P0 LOP3.LUT R0, RZ, R6, RZ, 0x33, !PT ;  /* 0x00000006ff008212 */ /* 0x000fca00078e33ff */
[----:B------:R-:W-:-:S05]  /*0f60*/  IMAD R2, R0, R2, R3 ;  /* 0x0000000200027224 */ /* 0x000fca00078e0203 */
[----:B------:R1:W-:Y:S02]  /*0f70*/  STL [R1+0x20], R2 ;  /* 0x0000200201007387 */ /* 0x0003e40000100800 */
.L_x_473:
[----:B------:R-:W-:Y:S05]  /*0f80*/  BSYNC B0 ;  /* 0x0000000000007941 */ /* 0x000fea0003800000 */
.L_x_471:
[----:B------:R-:W-:-:S04]  /*0f90*/  LOP3.LUT R0, RZ, R0, RZ, 0x33, !PT ;  /* 0x00000000ff007212 */ /* 0x000fc800078e33ff */
[----:B------:R-:W-:-:S05]  /*0fa0*/  IADD3 R0, R0, R12, RZ ;  /* 0x0000000c00007210 */ /* 0x000fca0007ffe0ff */
[----:B------:R2:W-:Y:S01]  /*0fb0*/  STL [R1+0x1c], R0 ;  /* 0x00001c0001007387 */ /* 0x0005e20000100800 */
[----:B------:R-:W-:Y:S05]  /*0fc0*/  BRA `(.L_x_474) ;  /* 0x0000006000007947 */ /* 0x000fea0003800000 */
.L_x_462:
[----:B------:R-:W-:Y:S01]  /*0fd0*/  MOV R0, UR4 ;  /* 0x0000000400007c02 */ /* 0x000fe20008000f00 */
[----:B------:R-:W-:Y:S04]  /*0fe0*/  STL [R1+0x1c], RZ ;  /* 0x00001cff01007387 */ /* 0x000fe80000100800 */
[----:B------:R-:W-:Y:S04]  /*0ff0*/  STL [R1+0x20], RZ ;  /* 0x000020ff01007387 */ /* 0x000fe80000100800 */
[----:B------:R1:W-:Y:S02]  /*1000*/  STL [R1+0x18], R0 ;  /* 0x0000180001007387 */ /* 0x0003e40000100800 */
[----:B-1----:R-:W-:-:S05]  /*1010*/  MOV R0, c[0x0][0x53c] ;  /* 0x00014f0000007a02 */ /* 0x002fca0000000f00 */
[----:B------:R1:W-:Y:S02]  /*1020*/  STL [R1+0x24], R0 ;  /* 0x0000240001007387 */ /* 0x0003e40000100800 */
.L_x_474:
[----:B------:R-:W3:Y:S04]  /*1030*/  LDL R4, [R1+0x18] ;  /* 0x0000180001047983 */ /* 0x000ee80000100800 */
[----:B------:R-:W3:Y:S04]  /*1040*/  LDL R5, [R1+0x1c] ;  /* 0x00001c0001057983 */ /* 0x000ee80000100800 */
[----:B------:R-:W3:Y:S04]  /*1050*/  LDL R6, [R1+0x20] ;  /* 0x0000200001067983 */ /* 0x000ee80000100800 */
[----:B------:R-:W3:Y:S01]  /*1060*/  LDL R7, [R1+0x24] ;  /* 0x0000240001077983 */ /* 0x000ee20000100800 */
[----:B------:R-:W-:Y:S01]  /*1070*/  ISETP.NE.AND P0, PT, R13, RZ, PT ;  /* 0x000000ff0d00720c */ /* 0x000fe20003f05270 */
[----:B------:R-:W-:-:S12]  /*1080*/  WARPSYNC 0xffffffff ;  /* 0xffffffff00007948 */ /* 0x000fd80003800000 */
[----:B---3--:R3:W-:Y:S04]  /*1090*/  @!P0 STS.128 [0xc080], R4 ;  /* 0x00c08004ff008388 */ /* 0x0087e80000000c00 */
[----:B------:R-:W-:Y:S06]  /*10a0*/  BAR.ARV 0x5, 0x80 ;  /* 0x0142000000007b1d */ /* 0x000fec0000002000 */
.L_x_460:
[----:B-12---:R-:W2:Y:S02]  /*10b0*/  LDL R0, [R1+0x24] ;  /* 0x0000240001007983 */ /* 0x006ea40000100800 */
[----:B--2---:R-:W-:-:S13]  /*10c0*/  ISETP.GE.AND P0, PT, R0, c[0x0][0x53c], PT ;  /* 0x00014f0000007a0c */ /* 0x004fda0003f06270 */
[----:B------:R-:W-:Y:S05]  /*10d0*/  @P0 EXIT ;  /* 0x000000000000094d */ /* 0x000fea0003800000 */
[----:B------:R-:W1:Y:S02]  /*10e0*/  S2R R11, SR_TID.X ;  /* 0x00000000000b7919 */ /* 0x000e640000002100 */
[----:B-1----:R-:W-:-:S04]  /*10f0*/  SHF.R.S32.HI R9, RZ, 0x1f, R11 ;  /* 0x0000001fff097819 */ /* 0x002fc8000001140b */
[CC--:B------:R-:W-:Y:S02]  /*1100*/  LEA.HI R17, R9.reuse, R11.reuse, RZ, 0x3 ;  /* 0x0000000b09117211 */ /* 0x0c0fe400078f18ff */
[----:B------:R-:W-:Y:S02]  /*1110*/  LEA.HI R3, R9, R11, RZ, 0x4 ;  /* 0x0000000b09037211 */ /* 0x000fe400078f20ff */
[----:B------:R-:W-:Y:S02]  /*1120*/  LOP3.LUT R2, R17, 0xfffffff8, RZ, 0xc0, !PT ;  /* 0xfffffff811027812 */ /* 0x000fe400078ec0ff */
[----:B---3--:R-:W-:Y:S02]  /*1130*/  SHF.R.S32.HI R5, RZ, 0x4, R3 ;  /* 0x00000004ff057819 */ /* 0x008fe40000011403 */
[----:B------:R-:W-:Y:S01]  /*1140*/  LOP3.LUT R0, R3, 0xfffffff0, RZ, 0xc0, !PT ;  /* 0xfffffff003007812 */ /* 0x000fe200078ec0ff */
[----:B------:R-:W-:Y:S01]  /*1150*/  IMAD.IADD R2, R11, 0x1, -R2 ;  /* 0x000000010b027824 */ /* 0x000fe200078e0a02 */
[----:B------:R-:W-:-:S02]  /*1160*/  LEA.HI R3, R3, R5, RZ, 0x1 ;  /* 0x0000000503037211 */ /* 0x000fc400078f08ff */
[----:B------:R-:W-:Y:S01]  /*1170*/  LEA.HI R6, R9, R11, RZ, 0x2 ;  /* 0x0000000b09067211 */ /* 0x000fe200078f10ff */
[----:B------:R-:W-:Y:S01]  /*1180*/  IMAD.IADD R0, R11, 0x1, -R0 ;  /* 0x000000010b007824 */ /* 0x000fe200078e0a00 */
[----:B------:R-:W-:Y:S02]  /*1190*/  LEA.HI R7, R2, R2, RZ, 0x1 ;  /* 0x0000000202077211 */ /* 0x000fe400078f08ff */
[----:B------:R-:W-:Y:S02]  /*11a0*/  LOP3.LUT R4, R3, 0xfffffffe, RZ, 0xc0, !PT ;  /* 0xfffffffe03047812 */ /* 0x000fe400078ec0ff */
[----:B------:R-:W-:Y:S02]  /*11b0*/  LOP3.LUT R3, R7, 0x3fffffe, RZ, 0xc0, !PT ;  /* 0x03fffffe07037812 */ /* 0x000fe400078ec0ff */
[----:B------:R-:W-:Y:S01]  /*11c0*/  LEA.HI R10, R0, R0, RZ, 0x1 ;  /* 0x00000000000a7211 */ /* 0x000fe200078f08ff */
[----:B------:R-:W-:Y:S01]  /*11d0*/  IMAD.IADD R12, R5, 0x1, -R4 ;  /* 0x00000001050c7824 */ /* 0x000fe200078e0a04 */
[----:B------:R-:W-:Y:S01]  /*11e0*/  SHF.R.S32.HI R4, RZ, 0x3, R17 ;  /* 0x00000003ff047819 */ /* 0x000fe20000011411 */
[----:B------:R-:W-:Y:S01]  /*11f0*/  IMAD.IADD R15, R2, 0x1, -R3 ;  /* 0x00000001020f7824 */ /* 0x000fe200078e0a03 */
[----:B------:R-:W-:-:S02]  /*1200*/  LOP3.LUT R2, R10, 0x7fffffe, RZ, 0xc0, !PT ;  /* 0x07fffffe0a027812 */ /* 0x000fc400078ec0ff */
[----:B------:R-:W-:Y:S02]  /*1210*/  SHF.R.S32.HI R3, RZ, 0x1f, R0 ;  /* 0x0000001fff037819 */ /* 0x000fe40000011400 */
[----:B------:R-:W-:Y:S01]  /*1220*/  LOP3.LUT R5, R6, 0xfffffffc, RZ, 0xc0, !PT ;  /* 0xfffffffc06057812 */ /* 0x000fe200078ec0ff */
[----:B------:R-:W-:Y:S01]  /*1230*/  IMAD.IADD R13, R0, 0x1, -R2 ;  /* 0x00000001000d7824 */ /* 0x000fe200078e0a02 */
[----:B------:R-:W-:Y:S01]  /*1240*/  LEA.HI R16, R3, R0, RZ, 0x3 ;  /* 0x0000000003107211 */ /* 0x000fe200078f18ff */
[----:B------:R-:W-:Y:S01]  /*1250*/  IMAD.SHL.U32 R0, R4, 0x40, RZ ;  /* 0x0000004004007824 */ /* 0x000fe200078e00ff */
[----:B------:R-:W-:Y:S01]  /*1260*/  LEA.HI R9, R9, R11, RZ, 0x5 ;  /* 0x0000000b09097211 */ /* 0x000fe200078f28ff */
[----:B------:R-:W-:Y:S01]  /*1270*/  IMAD.IADD R18, R11, 0x1, -R5 ;  /* 0x000000010b127824 */ /* 0x000fe200078e0a05 */
[----:B------:R-:W-:Y:S02]  /*1280*/  SHF.R.S32.HI R14, RZ, 0x2, R6 ;  /* 0x00000002ff0e7819 */ /* 0x000fe40000011406 */
[----:B------:R-:W-:Y:S01]  /*1290*/  LOP3.LUT R2, R9, 0xffffffe0, RZ, 0xc0, !PT ;  /* 0xffffffe009027812 */ /* 0x000fe200078ec0ff */
[----:B------:R-:W-:Y:S01]  /*12a0*/  IMAD.SHL.U32 R22, R18, 0x8, RZ ;  /* 0x0000000812167824 */ /* 0x000fe200078e00ff */
[----:B------:R-:W-:-:S02]  /*12b0*/  LOP3.LUT R0, R0, 0xc0, RZ, 0xc0, !PT ;  /* 0x000000c000007812 */ /* 0x000fc400078ec0ff */
[----:B------:R-:W-:Y:S01]  /*12c0*/  LEA.HI R5, R6, R14, RZ, 0x1 ;  /* 0x0000000e06057211 */ /* 0x000fe200078f08ff */
[----:B------:R-:W-:Y:S01]  /*12d0*/  IMAD.IADD R21, R11, 0x1, -R2 ;  /* 0x000000010b157824 */ /* 0x000fe200078e0a02 */
[----:B------:R-:W-:Y:S02]  /*12e0*/  SHF.R.U32.HI R4, RZ, 0x3, R0 ;  /* 0x00000003ff047819 */ /* 0x000fe40000011600 */
[----:B------:R-:W-:Y:S02]  /*12f0*/  LOP3.LUT R3, R0, 0x18, R22, 0xf8, !PT ;  /* 0x0000001800037812 */ /* 0x000fe400078ef816 */
[--C-:B------:R-:W-:Y:S02]  /*1300*/  SHF.R.S32.HI R8, RZ, 0x5, R9.reuse ;  /* 0x00000005ff087819 */ /* 0x100fe40000011409 */
[----:B------:R-:W-:Y:S02]  /*1310*/  SHF.R.S32.HI R0, RZ, 0x1f, R9 ;  /* 0x0000001fff007819 */ /* 0x000fe40000011409 */
[----:B------:R-:W-:-:S02]  /*1320*/  LOP3.LUT R2, R5, 0x7fffffe, RZ, 0xc0, !PT ;  /* 0x07fffffe05027812 */ /* 0x000fc400078ec0ff */
[----:B------:R-:W-:Y:S02]  /*1330*/  LEA.HI R0, R0, R8, RZ, 0x2 ;  /* 0x0000000800007211 */ /* 0x000fe400078f10ff */
[----:B------:R-:W-:Y:S01]  /*1340*/  LOP3.LUT R5, R3, R4, RZ, 0x3c, !PT ;  /* 0x0000000403057212 */ /* 0x000fe200078e3cff */
[----:B------:R-:W-:Y:S01]  /*1350*/  IMAD.IADD R2, R14, 0x1, -R2 ;  /* 0x000000010e027824 */ /* 0x000fe200078e0a02 */
[----:B------:R-:W-:Y:S02]  /*1360*/  SHF.R.S32.HI R4, RZ, 0x1f, R6 ;  /* 0x0000001fff047819 */ /* 0x000fe40000011406 */
[----:B------:R-:W-:Y:S02]  /*1370*/  SHF.R.S32.HI R9, RZ, 0x1f, R21 ;  /* 0x0000001fff097819 */ /* 0x000fe40000011415 */
[----:B------:R-:W-:Y:S01]  /*1380*/  LOP3.LUT R3, R0, 0xffffffc, RZ, 0xc0, !PT ;  /* 0x0ffffffc00037812 */ /* 0x000fe200078ec0ff */
[----:B------:R-:W-:Y:S01]  /*1390*/  IMAD R0, R8, 0x8, R2 ;  /* 0x0000000808007824 */ /* 0x000fe200078e0202 */
[----:B------:R-:W-:-:S02]  /*13a0*/  LEA.HI R2, R4, R14, RZ, 0x3 ;  /* 0x0000000e04027211 */ /* 0x000fc400078f18ff */
[----:B------:R-:W-:Y:S01]  /*13b0*/  LEA.HI R11, R9, R21, RZ, 0x2 ;  /* 0x00000015090b7211 */ /* 0x000fe200078f10ff */
[----:B------:R-:W-:Y:S01]  /*13c0*/  IMAD.U32 R5, R0, 0x20, R5 ;  /* 0x0000002000057824 */ /* 0x000fe200078e0005 */
[----:B------:R-:W-:Y:S01]  /*13d0*/  LOP3.LUT R2, R2, 0xfffffff8, RZ, 0xc0, !PT ;  /* 0xfffffff802027812 */ /* 0x000fe200078ec0ff */
[C---:B------:R-:W-:Y:S01]  /*13e0*/  IMAD.IADD R4, R8.reuse, 0x1, -R3 ;  /* 0x0000000108047824 */ /* 0x040fe200078e0a03 */
[----:B------:R-:W-:Y:S01]  /*13f0*/  SHF.R.S32.HI R3, RZ, 0x2, R11 ;  /* 0x00000002ff037819 */ /* 0x000fe2000001140b */
[----:B------:R-:W-:Y:S01]  /*1400*/  IMAD.SHL.U32 R8, R8, 0x200, RZ ;  /* 0x0000020008087824 */ /* 0x000fe200078e00ff */
[----:B------:R-:W-:Y:S01]  /*1410*/  LEA.HI R0, R18, R18, RZ, 0x1 ;  /* 0x0000001212007211 */ /* 0x000fe200078f08ff */
[----:B------:R1:W-:Y:S01]  /*1420*/  STL [R1+0x58], R5 ;  /* 0x0000580501007387 */ /* 0x0003e20000100800 */
[----:B------:R-:W-:Y:S01]  /*1430*/  IADD3 R20, R22, 0x20, RZ ;  /* 0x0000002016147810 */ /* 0x000fe20007ffe0ff */
[----:B------:R-:W-:Y:S01]  /*1440*/  IMAD R19, R4, 0x10, R3 ;  /* 0x0000001004137824 */ /* 0x000fe200078e0203 */
[----:B------:R-:W-:-:S02]  /*1450*/  SHF.R.S32.HI R3, RZ, 0x1, R7 ;  /* 0x00000001ff037819 */ /* 0x000fc40000011407 */
[--C-:B------:R-:W-:Y:S02]  /*1460*/  SHF.R.S32.HI R7, RZ, 0x1, R10.reuse ;  /* 0x00000001ff077819 */ /* 0x100fe4000001140a */
[----:B------:R-:W-:Y:S01]  /*1470*/  SHF.R.S32.HI R10, RZ, 0x1f, R10 ;  /* 0x0000001fff0a7819 */ /* 0x000fe2000001140a */
[----:B------:R-:W-:Y:S01]  /*1480*/  STL [R1+0x60], R19 ;  /* 0x0000601301007387 */ /* 0x000fe20000100800 */
[----:B------:R-:W-:Y:S02]  /*1490*/  LOP3.LUT P2, RZ, R3, 0x2, RZ, 0xc0, !PT ;  /* 0x0000000203ff7812 */ /* 0x000fe4000784c0ff */
[----:B------:R-:W-:Y:S01]  /*14a0*/  SHF.R.S32.HI R23, RZ, 0x1f, R22 ;  /* 0x0000001fff177819 */ /* 0x000fe20000011416 */
[----:B-1----:R-:W-:Y:S01]  /*14b0*/  IMAD.IADD R5, R14, 0x1, -R2 ;  /* 0x000000010e057824 */ /* 0x002fe200078e0a02 */
[C---:B------:R-:W-:Y:S01]  /*14c0*/  LOP3.LUT R2, R0.reuse, 0x1ffffffe, RZ, 0xc0, !PT ;  /* 0x1ffffffe00027812 */ /* 0x040fe200078ec0ff */
[----:B------:R-:W-:-:S03]  /*14d0*/  IMAD.SHL.U32 R0, R0, 0x20, RZ ;  /* 0x0000002000007824 */ /* 0x000fc600078e00ff */
[----:B------:R-:W-:Y:S01]  /*14e0*/  LEA.HI R6, R5, R5, RZ, 0x1 ;  /* 0x0000000505067211 */ /* 0x000fe200078f08ff */
[----:B------:R-:W-:Y:S01]  /*14f0*/  IMAD.IADD R4, R18, 0x1, -R2 ;  /* 0x0000000112047824 */ /* 0x000fe200078e0a02 */
[----:B------:R-:W-:Y:S01]  /*1500*/  LOP3.LUT R0, R0, 0xffffffc0, RZ, 0xc0, !PT ;  /* 0xffffffc000007812 */ /* 0x000fe200078ec0ff */
[----:B------:R-:W-:Y:S01]  /*1510*/  IMAD.SHL.U32 R2, R3, 0x40, RZ ;  /* 0x0000004003027824 */ /* 0x000fe200078e00ff */
[----:B------:R-:W-:Y:S02]  /*1520*/  LOP3.LUT R9, R6, 0x3fffffe, RZ, 0xc0, !PT ;  /* 0x03fffffe06097812 */ /* 0x000fe400078ec0ff */
[----:B------:R-:W-:Y:S01]  /*1530*/  LEA.HI R3, R10, R7, RZ, 0x2 ;  /* 0x000000070a037211 */ /* 0x000fe200078f10ff */
[----:B------:R-:W-:Y:S01]  /*1540*/  IMAD R14, R4, 0x8, R0 ;  /* 0x00000008040e7824 */ /* 0x000fe200078e0200 */
[----:B------:R-:W-:Y:S01]  /*1550*/  LOP3.LUT R0, R2, 0xc0, RZ, 0xc0, !PT ;  /* 0x000000c002007812 */ /* 0x000fe200078ec0ff */
[----:B------:R-:W-:Y:S01]  /*1560*/  IMAD.IADD R9, R5, 0x1, -R9 ;  /* 0x0000000105097824 */ /* 0x000fe200078e0a09 */
[----:B------:R-:W-:Y:S01]  /*1570*/  LOP3.LUT R2, R3, 0xfffffffc, RZ, 0xc0, !PT ;  /* 0xfffffffc03027812 */ /* 0x000fe200078ec0ff */
[----:B------:R-:W-:Y:S01]  /*1580*/  IMAD R3, R18, 0x2, R8 ;  /* 0x0000000212037824 */ /* 0x000fe200078e0208 */
[----:B------:R-:W-:-:S02]  /*1590*/  LOP3.LUT R5, R0, 0x8, R17, 0xf8, !PT ;  /* 0x0000000800057812 */ /* 0x000fc400078ef811 */
[----:B------:R-:W-:Y:S01]  /*15a0*/  SHF.R.U32.HI R4, RZ, 0x3, R0 ;  /* 0x00000003ff047819 */ /* 0x000fe20000011600 */
[----:B------:R-:W-:Y:S01]  /*15b0*/  IMAD.IADD R2, R7, 0x1, -R2 ;  /* 0x0000000107027824 */ /* 0x000fe200078e0a02 */
[----:B------:R-:W-:Y:S01]  /*15c0*/  SHF.R.S32.HI R0, RZ, 0x1, R6 ;  /* 0x00000001ff007819 */ /* 0x000fe20000011406 */
[----:B------:R-:W-:Y:S01]  /*15d0*/  IMAD R6, R9, 0x20, R3 ;  /* 0x0000002009067824 */ /* 0x000fe200078e0203 */
[----:B------:R-:W-:Y:S01]  /*15e0*/  LOP3.LUT R10, R5, R4, RZ, 0x3c, !PT ;  /* 0x00000004050a7212 */ /* 0x000fe200078e3cff */
[----:B------:R-:W-:Y:S01]  /*15f0*/  IMAD.SHL.U32 R5, R16, 0x20, RZ ;  /* 0x0000002010057824 */ /* 0x000fe200078e00ff */
[----:B------:R-:W-:Y:S01]  /*1600*/  LOP3.LUT P3, RZ, R2, 0x2, RZ, 0xc0, !PT ;  /* 0x0000000202ff7812 */ /* 0x000fe2000786c0ff */
[C---:B------:R-:W-:Y:S01]  /*1610*/  IMAD.SHL.U32 R3, R0.reuse, 0x40, RZ ;  /* 0x0000004000037824 */ /* 0x040fe200078e00ff */
[----:B------:R-:W-:Y:S01]  /*1620*/  LOP3.LUT P0, RZ, R0, 0x2, RZ, 0xc0, !PT ;  /* 0x0000000200ff7812 */ /* 0x000fe2000780c0ff */
[----:B------:R-:W-:Y:S01]  /*1630*/  IMAD.SHL.U32 R2, R2, 0x40, RZ ;  /* 0x0000004002027824 */ /* 0x000fe200078e00ff */
[----:B------:R-:W-:Y:S01]  /*1640*/  LOP3.LUT R4, R0, 0x1, RZ, 0xc0, !PT ;  /* 0x0000000100047812 */ /* 0x000fe200078ec0ff */
[C---:B------:R-:W-:Y:S01]  /*1650*/  IMAD.SHL.U32 R7, R12.reuse, 0x8, RZ ;  /* 0x000000080c077824 */ /* 0x040fe200078e00ff */
[----:B------:R-:W-:Y:S01]  /*1660*/  LOP3.LUT R3, R3, 0xc0, RZ, 0xc0, !PT ;  /* 0x000000c003037812 */ /* 0x000fe200078ec0ff */
[----:B------:R-:W-:Y:S01]  /*1670*/  IMAD R9, R12, 0x8, R15 ;  /* 0x000000080c097824 */ /* 0x000fe200078e020f */
[----:B------:R-:W-:-:S02]  /*1680*/  LOP3.LUT R0, R5, 0xffffff00, RZ, 0xc0, !PT ;  /* 0xffffff0005007812 */ /* 0x000fc400078ec0ff */
[----:B------:R-:W-:Y:S02]  /*1690*/  LEA.HI R3, R3, R3, RZ, 0x1d ;  /* 0x0000000303037211 */ /* 0x000fe400078fe8ff */
[----:B------:R-:W-:Y:S02]  /*16a0*/  LOP3.LUT R2, R2, 0xc0, RZ, 0xc0, !PT ;  /* 0x000000c002027812 */ /* 0x000fe400078ec0ff */
[----:B------:R-:W-:Y:S01]  /*16b0*/  ISETP.NE.U32.AND P1, PT, R4, 0x1, PT ;  /* 0x000000010400780c */ /* 0x000fe20003f25070 */
[----:B------:R-:W-:Y:S01]  /*16c0*/  IMAD.IADD R3, R3, 0x1, R6 ;  /* 0x0000000103037824 */ /* 0x000fe200078e0206 */
[----:B------:R-:W-:Y:S01]  /*16d0*/  LOP3.LUT R6, R2, 0x8, R7, 0xf8, !PT ;  /* 0x0000000802067812 */ /* 0x000fe200078ef807 */
[----:B------:R-:W-:Y:S01]  /*16e0*/  IMAD.IADD R4, R0, 0x1, R8 ;  /* 0x0000000100047824 */ /* 0x000fe200078e0208 */
[----:B------:R-:W-:Y:S01]  /*16f0*/  SHF.R.U32.HI R5, RZ, 0x3, R2 ;  /* 0x00000003ff057819 */ /* 0x000fe20000011602 */
[----:B------:R-:W-:Y:S02]  /*1700*/  IMAD.SHL.U32 R18, R3, 0x2, RZ ;  /* 0x0000000203127824 */ /* 0x000fe400078e00ff */
[----:B------:R-:W-:Y:S01]  /*1710*/  IMAD R2, R13, 0x20, R4 ;  /* 0x000000200d027824 */ /* 0x000fe200078e0204 */
[----:B------:R-:W-:Y:S01]  /*1720*/  LOP3.LUT R4, R11, 0x7ffffffc, RZ, 0xc0, !PT ;  /* 0x7ffffffc0b047812 */ /* 0x000fe200078ec0ff */
[----:B------:R-:W-:Y:S01]  /*1730*/  IMAD R7, R13, 0x20, R0 ;  /* 0x000000200d077824 */ /* 0x000fe200078e0200 */
[----:B------:R-:W-:Y:S01]  /*1740*/  LOP3.LUT R3, R6, R5, RZ, 0x3c, !PT ;  /* 0x0000000506037212 */ /* 0x000fe200078e3cff */
[----:B------:R-:W-:Y:S01]  /*1750*/  IMAD.MOV.U32 R6, RZ, RZ, 0x20 ;  /* 0x00000020ff067424 */ /* 0x000fe200078e00ff */
[C---:B------:R-:W-:Y:S01]  /*1760*/  IADD3 R5, R18.reuse, 0x80, RZ ;  /* 0x0000008012057810 */ /* 0x040fe20007ffe0ff */
[----:B------:R-:W-:Y:S01]  /*1770*/  IMAD.IADD R4, R21, 0x1, -R4 ;  /* 0x0000000115047824 */ /* 0x000fe200078e0a04 */
[----:B------:R-:W-:Y:S01]  /*1780*/  IADD3 R17, R18, 0x70, RZ ;  /* 0x0000007012117810 */ /* 0x000fe20007ffe0ff */
[----:B------:R-:W-:Y:S01]  /*1790*/  STL [R1+0x40], R18 ;  /* 0x0000401201007387 */ /* 0x000fe20000100800 */
[----:B------:R-:W-:Y:S01]  /*17a0*/  @P1 IADD3 R17, R5, 0x10, RZ ;  /* 0x0000001005111810 */ /* 0x000fe20007ffe0ff */
[----:B------:R-:W-:Y:S01]  /*17b0*/  IMAD.SHL.U32 R235, R4, 0x2, RZ ;  /* 0x0000000204eb7824 */ /* 0x000fe200078e00ff */
[----:B------:R-:W-:Y:S01]  /*17c0*/  IADD3 R5, R22, 0x40, RZ ;  /* 0x0000004016057810 */ /* 0x000fe20007ffe0ff */
[----:B------:R-:W-:-:S02]  /*17d0*/  IMAD.IADD R2, R3, 0x1, R2 ;  /* 0x0000000103027824 */ /* 0x000fc400078e0202 */
[----:B------:R-:W-:Y:S01]  /*17e0*/  IMAD.U32 R0, R9, 0x20, R10 ;  /* 0x0000002009007824 */ /* 0x000fe200078e000a */
[----:B------:R-:W-:Y:S01]  /*17f0*/  STL [R1+0x44], R17 ;  /* 0x0000441101007387 */ /* 0x000fe20000100800 */
[----:B------:R-:W-:Y:S01]  /*1800*/  IMAD.IADD R3, R3, 0x1, R7 ;  /* 0x0000000103037824 */ /* 0x000fe200078e0207 */
[----:B------:R-:W-:Y:S02]  /*1810*/  SHF.R.S32.HI R7, RZ, 0x1f, R20 ;  /* 0x0000001fff077819 */ /* 0x000fe40000011414 */
[----:B------:R-:W-:Y:S01]  /*1820*/  STL [R1+0x30], R20 ;  /* 0x0000301401007387 */ /* 0x000fe20000100800 */
[----:B------:R-:W-:Y:S02]  /*1830*/  SHF.R.S32.HI R4, RZ, 0x1f, R5 ;  /* 0x0000001fff047819 */ /* 0x000fe40000011405 */
[C---:B------:R-:W-:Y:S01]  /*1840*/  IADD3 R10, R235.reuse, 0x40, RZ ;  /* 0x00000040eb0a7810 */ /* 0x040fe20007ffe0ff */
[----:B------:R1:W-:Y:S01]  /*1850*/  STL [R1+0x34], R5 ;  /* 0x0000340501007387 */ /* 0x0003e20000100800 */
[----:B------:R-:W-:-:S02]  /*1860*/  IADD3 R8, R235, 0x50, RZ ;  /* 0x00000050eb087810 */ /* 0x000fc40007ffe0ff */
[----:B------:R-:W-:Y:S01]  /*1870*/  LEA R180, R0, 0x3c80, 0x1 ;  /* 0x00003c8000b47811 */ /* 0x000fe200078e08ff */
[----:B------:R-:W-:Y:S01]  /*1880*/  STL.64 [R1+0x28], R22 ;  /* 0x0000281601007387 */ /* 0x000fe20000100a00 */
[----:B------:R-:W-:Y:S02]  /*1890*/  SHF.R.S32.HI R0, RZ, 0x1f, R10 ;  /* 0x0000001fff007819 */ /* 0x000fe4000001140a */
[----:B------:R-:W-:Y:S01]  /*18a0*/  SHF.R.S32.HI R0, RZ, 0x1f, R8 ;  /* 0x0000001fff007819 */ /* 0x000fe20000011408 */
[----:B------:R2:W-:Y:S01]  /*18b0*/  STL [R1+0x54], R7 ;  /* 0x0000540701007387 */ /* 0x0005e20000100800 */
[C---:B------:R-:W-:Y:S02]  /*18c0*/  IADD3 R16, R235.reuse, 0x10, RZ ;  /* 0x00000010eb107810 */ /* 0x040fe40007ffe0ff */
[C---:B------:R-:W-:Y:S01]  /*18d0*/  IADD3 R13, R235.reuse, 0x28, RZ ;  /* 0x00000028eb0d7810 */ /* 0x040fe20007ffe0ff */
[----:B------:R3:W-:Y:S01]  /*18e0*/  STL [R1+0x50], R4 ;  /* 0x0000500401007387 */ /* 0x0007e20000100800 */
[----:B------:R-:W-:-:S02]  /*18f0*/  IADD3 R11, R235, 0x38, RZ ;  /* 0x00000038eb0b7810 */ /* 0x000fc40007ffe0ff */
[----:B------:R-:W-:Y:S02]  /*1900*/  IADD3 R185, R180, 0x20, RZ ;  /* 0x00000020b4b97810 */ /* 0x000fe40007ffe0ff */
[----:B------:R-:W-:Y:S02]  /*1910*/  LEA R183, R2, 0x6080, 0x1 ;  /* 0x0000608002b77811 */ /* 0x000fe400078e08ff */
[----:B------:R-:W-:Y:S02]  /*1920*/  LEA R181, R3, 0x1880, 0x1 ;  /* 0x0000188003b57811 */ /* 0x000fe400078e08ff */
[C---:B------:R-:W-:Y:S02]  /*1930*/  IADD3 R15, R235.reuse, 0x18, RZ ;  /* 0x00000018eb0f7810 */ /* 0x040fe40007ffe0ff */
[----:B------:R-:W-:Y:S02]  /*1940*/  IADD3 R12, R235, 0x30, RZ ;  /* 0x00000030eb0c7810 */ /* 0x000fe40007ffe0ff */
[----:B-1----:R-:W-:-:S02]  /*1950*/  SEL R5, R6, 0xffffffe0, !P0 ;  /* 0xffffffe006057807 */ /* 0x002fc40004000000 */
[----:B------:R-:W-:Y:S02]  /*1960*/  IADD3 R9, R235, 0x48, RZ ;  /* 0x00000048eb097810 */ /* 0x000fe40007ffe0ff */
[----:B------:R-:W-:Y:S01]  /*1970*/  @P2 IADD3 R185, R180, -0x20, RZ ;  /* 0xffffffe0b4b92810 */ /* 0x000fe20007ffe0ff */
[----:B------:R-:W-:Y:S01]  /*1980*/  IMAD.IADD R0, R18, 0x1, R5 ;  /* 0x0000000112007824 */ /* 0x000fe200078e0205 */
[----:B------:R-:W-:Y:S01]  /*1990*/  SHF.R.S32.HI R15, RZ, 0x1f, R15 ;  /* 0x0000001fff0f7819 */ /* 0x000fe2000001140f */
[----:B--2---:R-:W-:Y:S01]  /*19a0*/  IMAD.IADD R7, R19, 0x1, R14 ;  /* 0x0000000113077824 */ /* 0x004fe200078e020e */
[C---:B------:R-:W-:Y:S02]  /*19b0*/  IADD3 R19, R235.reuse, 0x8, RZ ;  /* 0x00000008eb137810 */ /* 0x040fe40007ffe0ff */
[----:B------:R-:W-:Y:S02]  /*19c0*/  IADD3 R14, R235, 0x20, RZ ;  /* 0x00000020eb0e7810 */ /* 0x000fe40007ffe0ff */
[----:B------:R1:W-:Y:S01]  /*19d0*/  STL [R1+0x38], R7 ;  /* 0x0000380701007387 */ /* 0x0003e20000100800 */
[----:B---3--:R-:W-:-:S02]  /*19e0*/  SHF.R.S32.HI R4, RZ, 0x1f, R235 ;  /* 0x0000001fff047819 */ /* 0x008fc400000114eb */
[----:B------:R-:W-:Y:S01]  /*19f0*/  SEL R4, R6, 0xffffffe0, !P3 ;  /* 0xffffffe006047807 */ /* 0x000fe20005800000 */
[----:B------:R2:W-:Y:S01]  /*1a00*/  STL [R1+0x4c], R0 ;  /* 0x00004c0001007387 */ /* 0x0005e20000100800 */
[----:B------:R-:W-:Y:S02]  /*1a10*/  SHF.R.S32.HI R6, RZ, 0x1f, R16 ;  /* 0x0000001fff067819 */ /* 0x000fe40000011410 */
[----:B------:R-:W-:Y:S01]  /*1a20*/  SHF.R.S32.HI R6, RZ, 0x1f, R13 ;  /* 0x0000001fff067819 */ /* 0x000fe2000001140d */
[----:B------:R-:W-:Y:S01]  /*1a30*/  IMAD.IADD R184, R183, 0x1, R4 ;  /* 0x00000001b7b87824 */ /* 0x000fe200078e0204 */
[----:B------:R-:W-:Y:S01]  /*1a40*/  SHF.R.S32.HI R6, RZ, 0x1f, R11 ;  /* 0x0000001fff067819 */ /* 0x000fe2000001140b */
[----:B------:R-:W-:Y:S01]  /*1a50*/  IMAD.IADD R182, R4, 0x1, R181 ;  /* 0x0000000104b67824 */ /* 0x000fe200078e02b5 */
[----:B------:R-:W-:Y:S02]  /*1a60*/  SHF.R.S32.HI R19, RZ, 0x1f, R19 ;  /* 0x0000001fff137819 */ /* 0x000fe40000011413 */
[----:B------:R-:W-:-:S02]  /*1a70*/  SHF.R.S32.HI R14, RZ, 0x1f, R14 ;  /* 0x0000001fff0e7819 */ /* 0x000fc4000001140e */
[----:B------:R-:W-:Y:S02]  /*1a80*/  SHF.R.S32.HI R12, RZ, 0x1f, R12 ;  /* 0x0000001fff0c7819 */ /* 0x000fe4000001140c */
[----:B------:R-:W-:Y:S02]  /*1a90*/  SHF.R.S32.HI R9, RZ, 0x1f, R9 ;  /* 0x0000001fff097819 */ /* 0x000fe40000011409 */
[C---:B------:R-:W-:Y:S02]  /*1aa0*/  IADD3 R193, R185.reuse, 0x400, RZ ;  /* 0x00000400b9c17810 */ /* 0x040fe40007ffe0ff */
[C---:B------:R-:W-:Y:S02]  /*1ab0*/  IADD3 R192, R185.reuse, 0x800, RZ ;  /* 0x00000800b9c07810 */ /* 0x040fe40007ffe0ff */
[----:B------:R-:W-:Y:S02]  /*1ac0*/  IADD3 R191, R185, 0xc00, RZ ;  /* 0x00000c00b9bf7810 */ /* 0x000fe40007ffe0ff */
[----:B-1----:R-:W-:-:S02]  /*1ad0*/  IADD3 R7, R235, 0x58, RZ ;  /* 0x00000058eb077810 */ /* 0x002fc40007ffe0ff */
[----:B------:R-:W-:Y:S01]  /*1ae0*/  IADD3 R190, R185, 0x1000, RZ ;  /* 0x00001000b9be7810 */ /* 0x000fe20007ffe0ff */
[----:B--2---:R-:W-:Y:S01]  /*1af0*/  IMAD.IADD R0, R5, 0x1, R17 ;  /* 0x0000000105007824 */ /* 0x004fe200078e0211 */
[----:B------:R-:W-:Y:S02]  /*1b00*/  SHF.R.S32.HI R6, RZ, 0x1f, R7 ;  /* 0x0000001fff067819 */ /* 0x000fe40000011407 */
[C---:B------:R-:W-:Y:S02]  /*1b10*/  IADD3 R189, R185.reuse, 0x1400, RZ ;  /* 0x00001400b9bd7810 */ /* 0x040fe40007ffe0ff */
[----:B------:R1:W-:Y:S01]  /*1b20*/  STL [R1+0x48], R0 ;  /* 0x0000480001007387 */ /* 0x0003e20000100800 */
[C---:B------:R-:W-:Y:S02]  /*1b30*/  IADD3 R188, R185.reuse, 0x1800, RZ ;  /* 0x00001800b9bc7810 */ /* 0x040fe40007ffe0ff */
[C---:B------:R-:W-:Y:S02]  /*1b40*/  IADD3 R187, R185.reuse, 0x1c00, RZ ;  /* 0x00001c00b9bb7810 */ /* 0x040fe40007ffe0ff */
[----:B------:R-:W-:-:S02]  /*1b50*/  IADD3 R186, R185, 0x2000, RZ ;  /* 0x00002000b9ba7810 */ /* 0x000fc40007ffe0ff */
.L_x_644:
[----:B------:R-:W2:Y:S04]  /*1b60*/  LDL R77, [R1+0x24] ;  /* 0x00002400014d7983 */ /* 0x000ea80000100800 */
[----:B------:R-:W3:Y:S01]  /*1b70*/  LDL R15, [R1+0x20] ;  /* 0x00002000010f7983 */ /* 0x000ee20000100800 */
[----:B------:R-:W-:-:S02]  /*1b80*/  ISETP.NE.U32.AND P0, PT, RZ, c[0x0][0x370], PT ;  /* 0x0000dc00ff007a0c */ /* 0x000fc40003f05070 */
[----:B------:R-:W-:Y:S02]  /*1b90*/  ISETP.NE.U32.AND P2, PT, RZ, c[0x0][0x360], PT ;  /* 0x0000d800ff007a0c */ /* 0x000fe40003f45070 */
[----:B------:R-:W-:Y:S02]  /*1ba0*/  ISETP.NE.AND.EX P1, PT, RZ, c[0x0][0x374], PT, P0 ;  /* 0x0000dd00ff007a0c */ /* 0x000fe40003f25300 */
[----:B------:R-:W-:Y:S02]  /*1bb0*/  ISETP.NE.AND.EX P0, PT, RZ, c[0x0][0x364], PT, P2 ;  /* 0x0000d900ff007a0c */ /* 0x000fe40003f05320 */
[----:B------:R-:W-:Y:S02]  /*1bc0*/  ISETP.NE.U32.AND P3, PT, RZ, c[0x0][0x348], PT ;  /* 0x0000d200ff007a0c */ /* 0x000fe40003f65070 */
[----:B------:R-:W-:Y:S02]  /*1bd0*/  ISETP.NE.U32.AND P4, PT, RZ, c[0x0][0x350], PT ;  /* 0x0000d400ff007a0c */ /* 0x000fe40003f85070 */
[----:B------:R-:W-:-:S02]  /*1be0*/  ISETP.NE.AND.EX P3, PT, RZ, c[0x0][0x34c], PT, P3 ;  /* 0x0000d300ff007a0c */ /* 0x000fc40003f65330 */
[----:B------:R-:W-:Y:S01]  /*1bf0*/  ISETP.NE.AND.EX P4, PT, RZ, c[0x0][0x354], PT, P4 ;  /* 0x0000d500ff007a0c */ /* 0x000fe20003f85340 */
[----:B------:R-:W-:Y:S01]  /*1c00*/  IMAD.MOV.U32 R14, RZ, RZ, 0x4 ;  /* 0x00000004ff0e7424 */ /* 0x000fe200078e00ff */
[----:B------:R-:W-:Y:S01]  /*1c10*/  CS2R R12, SRZ ;  /* 0x00000000000c7805 */ /* 0x000fe2000001ff00 */
[----:B------:R-:W-:Y:S02]  /*1c20*/  IMAD.MOV.U32 R4, RZ, RZ, RZ ;  /* 0x000000ffff047224 */ /* 0x000fe400078e00ff */
[----:B--2---:R-:W-:-:S04]  /*1c30*/  @P1 IMAD.WIDE R10, R77, R14, c[0x0][0x370] ;  /* 0x0000dc004d0a1625 */ /* 0x004fc800078e020e */
[CC--:B------:R-:W-:Y:S01]  /*1c40*/  @P0 IMAD.WIDE R8, R77.reuse, R14.reuse, c[0x0][0x360] ;  /* 0x0000d8004d080625 */ /* 0x0c0fe200078e020e */
[----:B------:R2:W5:Y:S03]  /*1c50*/  @P1 LDG.E R4, [R10.64] ;  /* 0x000000060a041981 */ /* 0x000566000c1e1900 */
[CC--:B------:R-:W-:Y:S01]  /*1c60*/  IMAD.WIDE R6, R77.reuse, R14.reuse, c[0x0][0x348] ;  /* 0x0000d2004d067625 */ /* 0x0c0fe200078e020e */
[----:B------:R2:W5:Y:S03]  /*1c70*/  @P0 LDG.E R218, [R8.64] ;  /* 0x0000000608da0981 */ /* 0x000566000c1e1900 */
[----:B------:R-:W-:Y:S01]  /*1c80*/  IMAD.WIDE R2, R77, R14, c[0x0][0x350] ;  /* 0x0000d4004d027625 */ /* 0x000fe200078e020e */
[----:B------:R2:W5:Y:S04]  /*1c90*/  @P3 LDG.E R13, [R6.64] ;  /* 0x00000006060d3981 */ /* 0x000568000c1e1900 */
[----:B------:R2:W5:Y:S01]  /*1ca0*/  @P4 LDG.E R12, [R2.64] ;  /* 0x00000006020c4981 */ /* 0x000562000c1e1900 */
[----:B---3--:R-:W-:-:S05]  /*1cb0*/  LOP3.LUT R76, R15, 0xffff, RZ, 0xc0, !PT ;  /* 0x0000ffff0f4c7812 */ /* 0x008fca00078ec0ff */
[----:B------:R2:W-:Y:S01]  /*1cc0*/  STL [R1+0x3c], R76 ;  /* 0x00003c4c01007387 */ /* 0x0005e20000100800 */
[----:B------:R-:W-:Y:S01]  /*1cd0*/  YIELD ;  /* 0x0000000000007946 */ /* 0x000fe20003800000 */
[----:B------:R-:W-:Y:S05]  /*1ce0*/  @P0 BRA `(.L_x_475) ;  /* 0x0000005000000947 */ /* 0x000fea0003800000 */
[----:B-----5:R-:W-:Y:S01]  /*1cf0*/  MOV R218, c[0x0][0x168] ;  /* 0x00005a0000da7a02 */ /* 0x020fe20000000f00 */
[----:B------:R-:W-:Y:S05]  /*1d00*/  @!P3 BRA `(.L_x_475) ;  /* 0x000000300000b947 */ /* 0x000fea0003800000 */
[----:B------:R-:W3:Y:S04]  /*1d10*/  LDG.E R5, [R6.64] ;  /* 0x0000000606057981 */ /* 0x000ee8000c1e1900 */
[----:B-1----:R-:W3:Y:S02]  /*1d20*/  LDG.E R0, [R6.64+0x4] ;  /* 0x0000040606007981 */ /* 0x002ee4000c1e1900 */
[----:B---3--:R-:W-:Y:S02]  /*1d30*/  IADD3 R218, -R5, R0, RZ ;  /* 0x0000000005da7210 */ /* 0x008fe40007ffe1ff */
.L_x_475:
[----:B------:R-:W-:-:S04]  /*1d40*/  ISETP.NE.U32.AND P0, PT, RZ, c[0x0][0x368], PT ;  /* 0x0000da00ff007a0c */ /* 0x000fc80003f05070 */
[----:B------:R-:W-:-:S13]  /*1d50*/  ISETP.NE.AND.EX P0, PT, RZ, c[0x0][0x36c], PT, P0 ;  /* 0x0000db00ff007a0c */ /* 0x000fda0003f05300 */
[----:B------:R-:W-:Y:S05]  /*1d60*/  @!P0 BRA `(.L_x_476) ;  /* 0x0000003000008947 */ /* 0x000fea0003800000 */
[----:B--2---:R-:W-:-:S05]  /*1d70*/  IMAD.WIDE R2, R77, R14, c[0x0][0x368] ;  /* 0x0000da004d027625 */ /* 0x004fca00078e020e */
[----:B-1----:R1:W5:Y:S01]  /*1d80*/  LDG.E R0, [R2.64] ;  /* 0x0000000602007981 */ /* 0x002362000c1e1900 */
[----:B------:R-:W-:Y:S05]  /*1d90*/  BRA `(.L_x_477) ;  /* 0x0000005000007947 */ /* 0x000fea0003800000 */
.L_x_476:
[----:B-1----:R-:W-:Y:S01]  /*1da0*/  MOV R0, c[0x0][0x1d0] ;  /* 0x0000740000007a02 */ /* 0x002fe20000000f00 */
[----:B------:R-:W-:Y:S05]  /*1db0*/  @!P4 BRA `(.L_x_477) ;  /* 0x000000300000c947 */ /* 0x000fea0003800000 */
[----:B------:R-:W3:Y:S04]  /*1dc0*/  LDG.E R5, [R2.64] ;  /* 0x0000000602057981 */ /* 0x000ee8000c1e1900 */
[----:B------:R-:W3:Y:S02]  /*1dd0*/  LDG.E R0, [R2.64+0x4] ;  /* 0x0000040602007981 */ /* 0x000ee4000c1e1900 */
[----:B---3--:R-:W-:Y:S02]  /*1de0*/  IADD3 R0, -R5, R0, RZ ;  /* 0x0000000005007210 */ /* 0x008fe40007ffe1ff */
.L_x_477:
[----:B-12---:R-:W2:Y:S01]  /*1df0*/  LDL.LU R2, [R1+0x1c] ;  /* 0x00001c0001027983 */ /* 0x006ea20000300800 */
[----:B------:R-:W-:Y:S01]  /*1e00*/  IMAD.MOV.U32 R3, RZ, RZ, c[0x0][0x2c4] ;  /* 0x0000b100ff037624 */ /* 0x000fe200078e00ff */
[----:B------:R-:W-:Y:S01]  /*1e10*/  LOP3.LUT R194, R194, 0xfffff7ff, RZ, 0xc0, !PT ;  /* 0xfffff7ffc2c27812 */ /* 0x000fe200078ec0ff */
[----:B------:R-:W-:-:S02]  /*1e20*/  IMAD.MOV.U32 R6, RZ, RZ, c[0x0][0x32c] ;  /* 0x0000cb00ff067624 */ /* 0x000fc400078e00ff */
[--C-:B-----5:R-:W-:Y:S01]  /*1e30*/  IMAD.IADD R219, R0, 0x1, -R4.reuse ;  /* 0x0000000100db7824 */ /* 0x120fe200078e0a04 */
[----:B------:R-:W-:Y:S01]  /*1e40*/  ISETP.NE.AND P5, PT, R3, 0x1, PT ;  /* 0x000000010300780c */ /* 0x000fe20003fa5270 */
[----:B------:R-:W-:Y:S01]  /*1e50*/  IMAD.IADD R12, R12, 0x1, R4 ;  /* 0x000000010c0c7824 */ /* 0x000fe200078e0204 */
[----:B------:R-:W-:-:S11]  /*1e60*/  ISETP.GE.AND P1, PT, R6, 0x1, PT ;  /* 0x000000010600780c */ /* 0x000fd60003f26270 */
[----:B------:R-:W-:-:S04]  /*1e70*/  @P5 LOP3.LUT R194, R194, 0x800, RZ, 0xfc, !PT ;  /* 0x00000800c2c25812 */ /* 0x000fc800078efcff */
[----:B------:R-:W-:-:S04]  /*1e80*/  LOP3.LUT R194, R194, 0xfffffbff, RZ, 0xc0, !PT ;  /* 0xfffffbffc2c27812 */ /* 0x000fc800078ec0ff */
[----:B------:R-:W-:Y:S01]  /*1e90*/  @P1 LOP3.LUT R194, R194, 0x400, RZ, 0xfc, !PT ;  /* 0x00000400c2c21812 */ /* 0x000fe200078efcff */
[----:B--2---:R-:W-:-:S05]  /*1ea0*/  IMAD.SHL.U32 R20, R2, 0x80, RZ ;  /* 0x0000008002147824 */ /* 0x004fca00078e00ff */
[----:B------:R1:W-:Y:S01]  /*1eb0*/  STL [R1+0x10], R20 ;  /* 0x0000101401007387 */ /* 0x0003e20000100800 */
[----:B------:R-:W-:-:S05]  /*1ec0*/  IADD3 R2, R20, 0x7f, RZ ;  /* 0x0000007f14027810 */ /* 0x000fca0007ffe0ff */
[----:B------:R-:W-:-:S04]  /*1ed0*/  @P5 IMAD.HI.U32 R3, R2, c[0x0][0x2c8], RZ ;  /* 0x0000b20002035a27 */ /* 0x000fc800078e00ff */
[----:B------:R-:W-:Y:S01]  /*1ee0*/  IMAD.MOV.U32 R0, RZ, RZ, R2 ;  /* 0x000000ffff007224 */ /* 0x000fe200078e0002 */
[----:B------:R-:W-:Y:S02]  /*1ef0*/  IADD3 R2, R219, 0x1, -R218 ;  /* 0x00000001db027810 */ /* 0x000fe40007ffe8da */
[----:B------:R-:W-:-:S05]  /*1f00*/  @P5 SHF.R.U32.HI R0, RZ, c[0x0][0x2cc], R3 ;  /* 0x0000b300ff005a19 */ /* 0x000fca0000011603 */
[----:B------:R-:W-:-:S05]  /*1f10*/  IMAD.IADD R0, R2, 0x1, R0 ;  /* 0x0000000102007824 */ /* 0x000fca00078e0200 */
[----:B------:R-:W-:Y:S01]  /*1f20*/  IADD3 R3, R0, c[0x0][0x328], RZ ;  /* 0x0000ca0000037a10 */ /* 0x000fe20007ffe0ff */
[----:B------:R-:W-:Y:S05]  /*1f30*/  @!P1 BRA `(.L_x_478) ;  /* 0x0000010000009947 */ /* 0x000fea0003800000 */
[C---:B------:R-:W-:Y:S01]  /*1f40*/  ISETP.GT.AND P0, PT, R0.reuse, RZ, PT ;  /* 0x000000ff0000720c */ /* 0x040fe20003f04270 */
[----:B------:R-:W-:Y:S01]  /*1f50*/  BSSY B0, `(.L_x_479) ;  /* 0x000000c000007945 */ /* 0x000fe20003800000 */
[----:B------:R-:W-:-:S11]  /*1f60*/  IADD3 R2, R0, -0x1, RZ ;  /* 0xffffffff00027810 */ /* 0x000fd60007ffe0ff */
[----:B------:R-:W-:Y:S05]  /*1f70*/  @P0 BRA `(.L_x_480) ;  /* 0x0000006000000947 */ /* 0x000fea0003800000 */
[----:B------:R-:W-:Y:S01]  /*1f80*/  ISETP.NE.AND P0, PT, R6, 0x1, PT ;  /* 0x000000010600780c */ /* 0x000fe20003f05270 */
[----:B------:R-:W-:-:S12]  /*1f90*/  IMAD.MOV R0, RZ, RZ, -R0 ;  /* 0x000000ffff007224 */ /* 0x000fd800078e0a00 */
[----:B------:R-:W-:-:S05]  /*1fa0*/  @P0 IMAD.HI.U32 R2, R0, c[0x0][0x330], RZ ;  /* 0x0000cc0000020a27 */ /* 0x000fca00078e00ff */
[----:B------:R-:W-:-:S04]  /*1fb0*/  @P0 SHF.R.U32.HI R0, RZ, c[0x0][0x334], R2 ;  /* 0x0000cd00ff000a19 */ /* 0x000fc80000011602 */
[----:B------:R-:W-:Y:S01]  /*1fc0*/  LOP3.LUT R2, RZ, R0, RZ, 0x33, !PT ;  /* 0x00000000ff027212 */ /* 0x000fe200078e33ff */
[----:B------:R-:W-:Y:S05]  /*1fd0*/  BRA `(.L_x_481) ;  /* 0x0000003000007947 */ /* 0x000fea0003800000 */
.L_x_480:
[----:B------:R-:W-:-:S13]  /*1fe0*/  ISETP.NE.AND P0, PT, R6, 0x1, PT ;  /* 0x000000010600780c */ /* 0x000fda0003f05270 */
[----:B------:R-:W-:-:S05]  /*1ff0*/  @P0 IMAD.HI.U32 R0, R2, c[0x0][0x330], RZ ;  /* 0x0000cc0002000a27 */ /* 0x000fca00078e00ff */
[----:B------:R-:W-:Y:S02]  /*2000*/  @P0 SHF.R.U32.HI R2, RZ, c[0x0][0x334], R0 ;  /* 0x0000cd00ff020a19 */ /* 0x000fe40000011600 */
.L_x_481:
[----:B------:R-:W-:Y:S05]  /*2010*/  BSYNC B0 ;  /* 0x0000000000007941 */ /* 0x000fea0003800000 */
.L_x_479:
[----:B------:R-:W-:-:S05]  /*2020*/  IMAD R2, R2, R6, c[0x0][0x32c] ;  /* 0x0000cb0002027624 */ /* 0x000fca00078e0206 */
[----:B------:R-:W-:-:S04]  /*2030*/  IMNMX R3, R3, R2, PT ;  /* 0x0000000203037217 */ /* 0x000fc80003800200 */
.L_x_478:
[----:B------:R-:W-:Y:S01]  /*2040*/  IADD3 R3, R3, 0x2f, RZ ;  /* 0x0000002f03037810 */ /* 0x000fe20007ffe0ff */
[----:B------:R-:W-:Y:S01]  /*2050*/  @P5 IMAD.HI.U32 R4, R20, c[0x0][0x2c8], RZ ;  /* 0x0000b20014045a27 */ /* 0x000fe200078e00ff */
[----:B------:R-:W-:-:S03]  /*2060*/  IADD3 R2, R219, 0x2f, RZ ;  /* 0x0000002fdb027810 */ /* 0x000fc60007ffe0ff */
[----:B------:R-:W-:-:S04]  /*2070*/  IMAD.HI R5, R3, 0x2aaaaaab, RZ ;  /* 0x2aaaaaab03057827 */ /* 0x000fc800078e02ff */
[----:B------:R-:W-:-:S04]  /*2080*/  IMAD.HI R2, R2, 0x2aaaaaab, RZ ;  /* 0x2aaaaaab02027827 */ /* 0x000fc800078e02ff */
[----:B------:R-:W-:Y:S01]  /*2090*/  IMAD.MOV.U32 R0, RZ, RZ, R20 ;  /* 0x000000ffff007224 */ /* 0x000fe200078e0014 */
[----:B------:R-:W-:Y:S01]  /*20a0*/  @P5 SHF.R.U32.HI R0, RZ, c[0x0][0x2cc], R4 ;  /* 0x0000b300ff005a19 */ /* 0x000fe20000011604 */
[----:B------:R-:W-:Y:S01]  /*20b0*/  IMAD.IADD R240, R219, 0x1, -R218 ;  /* 0x00000001dbf07824 */ /* 0x000fe200078e0ada */
[----:B------:R-:W-:Y:S02]  /*20c0*/  SHF.R.U32.HI R4, RZ, 0x1f, R5 ;  /* 0x0000001fff047819 */ /* 0x000fe40000011605 */
[----:B------:R-:W-:Y:S01]  /*20d0*/  SHF.R.U32.HI R3, RZ, 0x1f, R2 ;  /* 0x0000001fff037819 */ /* 0x000fe20000011602 */
[----:B------:R-:W-:Y:S01]  /*20e0*/  IMAD.IADD R0, R240, 0x1, R0 ;  /* 0x00000001f0007824 */ /* 0x000fe200078e0200 */
[----:B------:R-:W-:Y:S02]  /*20f0*/  LEA.HI.SX32 R4, R5, R4, 0x1d ;  /* 0x0000000405047211 */ /* 0x000fe400078feaff */
[----:B------:R-:W-:Y:S02]  /*2100*/  LEA.HI.SX32 R3, R2, R3, 0x1d ;  /* 0x0000000302037211 */ /* 0x000fe400078feaff */
[----:B------:R-:W-:-:S02]  /*2110*/  IADD3 R2, R0, -c[0x0][0x324], RZ ;  /* 0x8000c90000027a10 */ /* 0x000fc40007ffe0ff */
[----:B------:R-:W-:Y:S01]  /*2120*/  IMNMX R10, R3, R4, PT ;  /* 0x00000004030a7217 */ /* 0x000fe20003800200 */
[----:B------:R-:W-:Y:S05]  /*2130*/  @!P1 BRA `(.L_x_482) ;  /* 0x000000f000009947 */ /* 0x000fea0003800000 */
[----:B------:R-:W-:Y:S01]  /*2140*/  ISETP.GT.AND P0, PT, R0, -0x1, PT ;  /* 0xffffffff0000780c */ /* 0x000fe20003f04270 */
[----:B------:R-:W-:-:S12]  /*2150*/  BSSY B0, `(.L_x_483) ;  /* 0x000000b000007945 */ /* 0x000fd80003800000 */
[----:B------:R-:W-:Y:S05]  /*2160*/  @P0 BRA `(.L_x_484) ;  /* 0x0000006000000947 */ /* 0x000fea0003800000 */
[----:B------:R-:W-:Y:S02]  /*2170*/  ISETP.NE.AND P0, PT, R6, 0x1, PT ;  /* 0x000000010600780c */ /* 0x000fe40003f05270 */
[----:B------:R-:W-:-:S11]  /*2180*/  LOP3.LUT R0, RZ, R0, RZ, 0x33, !PT ;  /* 0x00000000ff007212 */ /* 0x000fd600078e33ff */
[----:B------:R-:W-:-:S05]  /*2190*/  @P0 IMAD.HI.U32 R3, R0, c[0x0][0x330], RZ ;  /* 0x0000cc0000030a27 */ /* 0x000fca00078e00ff */
[----:B------:R-:W-:-:S04]  /*21a0*/  @P0 SHF.R.U32.HI R0, RZ, c[0x0][0x334], R3 ;  /* 0x0000cd00ff000a19 */ /* 0x000fc80000011603 */
[----:B------:R-:W-:Y:S01]  /*21b0*/  LOP3.LUT R0, RZ, R0, RZ, 0x33, !PT ;  /* 0x00000000ff007212 */ /* 0x000fe200078e33ff */
[----:B------:R-:W-:Y:S05]  /*21c0*/  BRA `(.L_x_485) ;  /* 0x0000003000007947 */ /* 0x000fea0003800000 */
.L_x_484:
[----:B------:R-:W-:-:S13]  /*21d0*/  ISETP.NE.AND P0, PT, R6, 0x1, PT ;  /* 0x000000010600780c */ /* 0x000fda0003f05270 */
[----:B------:R-:W-:-:S05]  /*21e0*/  @P0 IMAD.HI.U32 R3, R0, c[0x0][0x330], RZ ;  /* 0x0000cc0000030a27 */ /* 0x000fca00078e00ff */
[----:B------:R-:W-:Y:S02]  /*21f0*/  @P0 SHF.R.U32.HI R0, RZ, c[0x0][0x334], R3 ;  /* 0x0000cd00ff000a19 */ /* 0x000fe40000011603 */
.L_x_485:
[----:B------:R-:W-:Y:S05]  /*2200*/  BSYNC B0 ;  /* 0x0000000000007941 */ /* 0x000fea0003800000 */
.L_x_483:
[----:B------:R-:W-:-:S05]  /*2210*/  IMAD R0, R0, c[0x0][0x32c], RZ ;  /* 0x0000cb0000007a24 */ /* 0x000fca00078e02ff */
[----:B------:R-:W-:-:S05]  /*2220*/  IMNMX R2, R2, R0, !PT ;  /* 0x0000000002027217 */ /* 0x000fca0007800200 */
.L_x_482:
[----:B------:R-:W-:Y:S01]  /*2230*/  IMAD.HI R2, R2, 0x2aaaaaab, RZ ;  /* 0x2aaaaaab02027827 */ /* 0x000fe200078e02ff */
[C---:B------:R-:W-:Y:S01]  /*2240*/  LOP3.LUT R3, R15.reuse, 0xff000000, RZ, 0xc0, !PT ;  /* 0xff0000000f037812 */ /* 0x040fe200078ec0ff */
[----:B------:R-:W-:Y:S03]  /*2250*/  BSSY B0, `(.L_x_486) ;  /* 0x000002d000007945 */ /* 0x000fe60003800000 */
[----:B------:R-:W-:Y:S02]  /*2260*/  SHF.R.U32.HI R0, RZ, 0x1f, R2 ;  /* 0x0000001fff007819 */ /* 0x000fe40000011602 */
[----:B------:R-:W-:Y:S02]  /*2270*/  SHF.R.U32.HI R3, RZ, 0x8, R3 ;  /* 0x00000008ff037819 */ /* 0x000fe40000011603 */
[----:B------:R-:W-:Y:S02]  /*2280*/  LEA.HI.SX32 R2, R2, R0, 0x1d ;  /* 0x0000000002027211 */ /* 0x000fe400078feaff */
[----:B------:R-:W-:-:S02]  /*2290*/  LOP3.LUT R0, R15, 0xff0000, RZ, 0xc0, !PT ;  /* 0x00ff00000f007812 */ /* 0x000fc400078ec0ff */
[----:B------:R-:W-:Y:S01]  /*22a0*/  IMNMX R6, RZ, R2, !PT ;  /* 0x00000002ff067217 */ /* 0x000fe20007800200 */
[----:B------:R-:W-:Y:S01]  /*22b0*/  IMAD.MOV.U32 R2, RZ, RZ, RZ ;  /* 0x000000ffff027224 */ /* 0x000fe200078e00ff */
[----:B------:R-:W-:Y:S02]  /*22c0*/  LEA.HI R0, R0, R3, RZ, 0x10 ;  /* 0x0000000300007211 */ /* 0x000fe400078f80ff */
[----:B------:R-:W-:Y:S02]  /*22d0*/  ISETP.GT.AND P0, PT, R10, R6, PT ;  /* 0x000000060a00720c */ /* 0x000fe40003f04270 */
[----:B------:R-:W-:Y:S02]  /*22e0*/  LOP3.LUT R15, R0, 0xff, RZ, 0xc0, !PT ;  /* 0x000000ff000f7812 */ /* 0x000fe400078ec0ff */
[----:B------:R-:W-:-:S03]  /*22f0*/  SHF.R.U32.HI R5, RZ, 0x10, R0 ;  /* 0x00000010ff057819 */ /* 0x000fc60000011600 */
[----:B------:R2:W-:Y:S04]  /*2300*/  STL [R1+0x20], R15 ;  /* 0x0000200f01007387 */ /* 0x0005e80000100800 */
[----:B------:R2:W-:Y:S02]  /*2310*/  STL [R1+0x1c], R5 ;  /* 0x00001c0501007387 */ /* 0x0005e40000100800 */
[----:B------:R-:W-:Y:S05]  /*2320*/  @!P0 BRA `(.L_x_487) ;  /* 0x000001f000008947 */ /* 0x000fea0003800000 */
[----:B------:R-:W-:-:S04]  /*2330*/  ISETP.NE.AND P0, PT, R5, RZ, PT ;  /* 0x000000ff0500720c */ /* 0x000fc80003f05270 */
[----:B------:R-:W-:-:S04]  /*2340*/  SEL R0, R5, c[0x0][0x338], P0 ;  /* 0x0000ce0005007a07 */ /* 0x000fc80000000000 */
[----:B------:R-:W-:Y:S02]  /*2350*/  IABS R3, R0 ;  /* 0x0000000000037213 */ /* 0x000fe40000000000 */
[----:B------:R-:W-:Y:S02]  /*2360*/  IADD3 R7, R0, -0x1, R10 ;  /* 0xffffffff00077810 */ /* 0x000fe40007ffe00a */
[----:B------:R-:W3:Y:S03]  /*2370*/  I2F.RP R2, R3 ;  /* 0x0000000300027306 */ /* 0x000ee60000209400 */
[----:B------:R-:W-:-:S05]  /*2380*/  IMAD.IADD R7, R7, 0x1, -R6 ;  /* 0x0000000107077824 */ /* 0x000fca00078e0a06 */
[----:B------:R-:W-:Y:S01]  /*2390*/  IABS R11, R7 ;  /* 0x00000007000b7213 */ /* 0x000fe20000000000 */
[----:B---3--:R-:W3:Y:S02]  /*23a0*/  MUFU.RCP R2, R2 ;  /* 0x0000000200027308 */ /* 0x008ee40000001000 */
[----:B---3--:R-:W-:-:S06]  /*23b0*/  IADD3 R2, R2, 0xffffffe, RZ ;  /* 0x0ffffffe02027810 */ /* 0x008fcc0007ffe0ff */
[----:B--2---:R-:W2:Y:S02]  /*23c0*/  F2I.FTZ.U32.TRUNC.NTZ R5, R2 ;  /* 0x0000000200057305 */ /* 0x004ea4000021f000 */
[----:B--2---:R-:W-:-:S04]  /*23d0*/  IMAD.MOV R2, RZ, RZ, -R5 ;  /* 0x000000ffff027224 */ /* 0x004fc800078e0a05 */
        /* <DEDUP_REMOVED lines=20> */
.L_x_487:
[----:B------:R-:W-:Y:S05]  /*2520*/  BSYNC B0 ;  /* 0x0000000000007941 */ /* 0x000fea0003800000 */
.L_x_486:
[----:B------:R-:W-:Y:S01]  /*2530*/  IMAD R3, R15, R2, R6 ;  /* 0x000000020f037224 */ /* 0x000fe200078e0206 */
[----:B------:R-:W-:Y:S01]  /*2540*/  PRMT R0, RZ, 0x7610, R0 ;  /* 0x00007610ff007816 */ /* 0x000fe20000000000 */
        /* <DEDUP_REMOVED lines=55> */
[----:B---3--:R-:W-:Y:S01]  /*28c0*/  ISETP.NE.U32.AND P0, PT, RZ, c[0x0][0x340], PT ;  /* 0x0000d000ff007a0c */ /* 0x008fe20003f05070 */
[----:B------:R-:W3:Y:S03]  /*28d0*/  LDL.64 R74, [R1+0x28] ;  /* 0x00002800014a7983 */ /* 0x000ee60000100a00 */
[----:B------:R-:W-:Y:S01]  /*28e0*/  ISETP.NE.AND.EX P0, PT, RZ, c[0x0][0x344], PT, P0 ;  /* 0x0000d100ff007a0c */ /* 0x000fe20003f05300 */
[----:B------:R-:W4:Y:S04]  /*28f0*/  LDL R21, [R1+0x30] ;  /* 0x0000300001157983 */ /* 0x000f280000100800 */
[----:B------:R-:W5:Y:S04]  /*2900*/  LDL R18, [R1+0x34] ;  /* 0x0000340001127983 */ /* 0x000f680000100800 */
[----:B--2---:R-:W2:Y:S04]  /*2910*/  S2R R5, SR_TID.X ;  /* 0x0000000000057919 */ /* 0x004ea80000002100 */
[----:B------:R-:W-:-:S05]  /*2920*/  @P0 IMAD.WIDE R2, R77, R14, c[0x0][0x340] ;  /* 0x0000d0004d020625 */ /* 0x000fca00078e020e */
[----:B------:R1:W5:Y:S01]  /*2930*/  @P0 LDG.E R15, [R2.64] ;  /* 0x00000006020f0981 */ /* 0x000362000c1e1900 */
[----:B------:R-:W-:-:S05]  /*2940*/  SHF.R.S32.HI R0, RZ, 0x1f, R13 ;  /* 0x0000001fff007819 */ /* 0x000fca000001140d */
[----:B------:R-:W-:Y:S01]  /*2950*/  IMAD R0, R0, c[0x0][0x178], RZ ;  /* 0x00005e0000007a24 */ /* 0x000fe200078e02ff */
[--C-:B--2---:R-:W-:Y:S02]  /*2960*/  SHF.R.S32.HI R7, RZ, 0x1f, R5.reuse ;  /* 0x0000001fff077819 */ /* 0x104fe40000011405 */
[----:B------:R-:W-:Y:S02]  /*2970*/  SHF.R.S32.HI R19, RZ, 0x1f, R5 ;  /* 0x0000001fff137819 */ /* 0x000fe40000011405 */
[-C--:B------:R-:W-:Y:S02]  /*2980*/  LEA.HI R7, R7, R5.reuse, RZ, 0x2 ;  /* 0x0000000507077211 */ /* 0x080fe400078f10ff */
[----:B------:R-:W-:Y:S02]  /*2990*/  LEA.HI R19, R19, R5, RZ, 0x2 ;  /* 0x0000000513137211 */ /* 0x000fe400078f10ff */
[----:B------:R-:W-:Y:S01]  /*29a0*/  LOP3.LUT R7, R7, 0xfffffffc, RZ, 0xc0, !PT ;  /* 0xfffffffc07077812 */ /* 0x000fe200078ec0ff */
[C---:B------:R-:W-:Y:S01]  /*29b0*/  IMAD R0, R13.reuse, c[0x0][0x17c], R0 ;  /* 0x00005f000d007a24 */ /* 0x040fe200078e0200 */
[----:B------:R-:W-:Y:S01]  /*29c0*/  SHF.R.S32.HI R19, RZ, 0x2, R19 ;  /* 0x00000002ff137819 */ /* 0x000fe20000011413 */
[----:B-1----:R-:W-:-:S04]  /*29d0*/  IMAD.WIDE.U32 R2, R13, c[0x0][0x178], RZ ;  /* 0x00005e000d027a25 */ /* 0x002fc800078e00ff */
[----:B------:R-:W-:Y:S02]  /*29e0*/  IMAD.IADD R7, R5, 0x1, -R7 ;  /* 0x0000000105077824 */ /* 0x000fe400078e0a07 */
[----:B------:R-:W-:Y:S01]  /*29f0*/  IMAD.IADD R5, R3, 0x1, R0 ;  /* 0x0000000103057824 */ /* 0x000fe200078e0200 */
[----:B------:R-:W-:Y:S02]  /*2a00*/  SHF.R.S32.HI R14, RZ, 0x1f, R77 ;  /* 0x0000001fff0e7819 */ /* 0x000fe4000001144d */
[----:B------:R-:W-:Y:S01]  /*2a10*/  LEA R0, R7, R19, 0x5 ;  /* 0x0000001307007211 */ /* 0x000fe200078e28ff */
[----:B------:R-:W-:Y:S01]  /*2a20*/  IMAD.MOV.U32 R4, RZ, RZ, R2 ;  /* 0x000000ffff047224 */ /* 0x000fe200078e0002 */
[----:B------:R-:W-:Y:S02]  /*2a30*/  SEL R6, R14, RZ, !P3 ;  /* 0x000000ff0e067207 */ /* 0x000fe40005800000 */
[----:B------:R-:W-:Y:S01]  /*2a40*/  SHF.R.S32.HI R9, RZ, 0x1f, R12 ;  /* 0x0000001fff097819 */ /* 0x000fe2000001140c */
[----:B------:R-:W-:Y:S01]  /*2a50*/  IMAD.IADD R8, R20, 0x1, R0 ;  /* 0x0000000114087824 */ /* 0x000fe200078e0200 */
[----:B------:R-:W-:Y:S01]  /*2a60*/  IADD3 R2, P1, R19, R12, RZ ;  /* 0x0000000c13027210 */ /* 0x000fe20007f3e0ff */
[----:B------:R-:W-:Y:S01]  /*2a70*/  IMAD.WIDE.U32 R4, R76, c[0x0][0x1b8], R4 ;  /* 0x00006e004c047a25 */ /* 0x000fe200078e0004 */
[----:B------:R-:W-:-:S02]  /*2a80*/  SEL R3, R77, RZ, !P3 ;  /* 0x000000ff4d037207 */ /* 0x000fc40005800000 */
[----:B------:R-:W-:Y:S01]  /*2a90*/  LEA.HI.X.SX32 R9, R19, R9, 0x1, P1 ;  /* 0x0000000913097211 */ /* 0x000fe200008f0eff */
[----:B------:R-:W-:Y:S01]  /*2aa0*/  @P5 IMAD.HI.U32 R7, R8, c[0x0][0x2c8], RZ ;  /* 0x0000b20008075a27 */ /* 0x000fe200078e00ff */
[----:B------:R-:W-:-:S03]  /*2ab0*/  MOV R0, R8 ;  /* 0x0000000800007202 */ /* 0x000fc60000000f00 */
[----:B------:R-:W-:Y:S02]  /*2ac0*/  IMAD R5, R76, c[0x0][0x1bc], R5 ;  /* 0x00006f004c057a24 */ /* 0x000fe400078e0205 */
[----:B------:R-:W-:Y:S01]  /*2ad0*/  IMAD R6, R6, c[0x0][0x1c0], RZ ;  /* 0x0000700006067a24 */ /* 0x000fe200078e02ff */
[----:B------:R-:W-:Y:S01]  /*2ae0*/  @P5 SHF.R.U32.HI R0, RZ, c[0x0][0x2cc], R7 ;  /* 0x0000b300ff005a19 */ /* 0x000fe20000011607 */
[----:B------:R-:W-:-:S04]  /*2af0*/  IMAD.WIDE.U32 R4, R3, c[0x0][0x1c0], R4 ;  /* 0x0000700003047a25 */ /* 0x000fc800078e0004 */
[----:B------:R-:W-:Y:S02]  /*2b00*/  IMAD R12, R3, c[0x0][0x1c4], R6 ;  /* 0x00007100030c7a24 */ /* 0x000fe400078e0206 */
[C---:B------:R-:W-:Y:S02]  /*2b10*/  IMAD R13, R9.reuse, c[0x0][0x1e0], RZ ;  /* 0x00007800090d7a24 */ /* 0x040fe400078e02ff */
[----:B------:R-:W-:Y:S02]  /*2b20*/  IMAD R3, R9, c[0x0][0x208], RZ ;  /* 0x0000820009037a24 */ /* 0x000fe400078e02ff */
[C---:B------:R-:W-:Y:S02]  /*2b30*/  IMAD R13, R2.reuse, c[0x0][0x1e4], R13 ;  /* 0x00007900020d7a24 */ /* 0x040fe400078e020d */
[----:B------:R-:W-:Y:S02]  /*2b40*/  IMAD.MOV R9, RZ, RZ, -R0 ;  /* 0x000000ffff097224 */ /* 0x000fe400078e0a00 */
[----:B------:R-:W-:-:S02]  /*2b50*/  IMAD R16, R2, c[0x0][0x20c], R3 ;  /* 0x0000830002107a24 */ /* 0x000fc400078e0203 */
[----:B------:R-:W-:Y:S02]  /*2b60*/  IMAD.IADD R3, R5, 0x1, R12 ;  /* 0x0000000105037824 */ /* 0x000fe400078e020c */
[----:B------:R-:W-:Y:S01]  /*2b70*/  IMAD R12, R9, c[0x0][0x2c4], R8 ;  /* 0x0000b100090c7a24 */ /* 0x000fe200078e0208 */
[----:B------:R-:W-:Y:S01]  /*2b80*/  LOP3.LUT R194, R194, 0xffffff7f, RZ, 0xc0, !PT ;  /* 0xffffff7fc2c27812 */ /* 0x000fe200078ec0ff */
[----:B---3--:R-:W-:-:S04]  /*2b90*/  IMAD.WIDE.U32 R6, R2, c[0x0][0x1e0], R74 ;  /* 0x0000780002067a25 */ /* 0x008fc800078e004a */
[----:B------:R-:W-:Y:S01]  /*2ba0*/  IMAD.WIDE.U32 R10, R2, c[0x0][0x208], R74 ;  /* 0x00008200020a7a25 */ /* 0x000fe200078e004a */
[----:B----4-:R-:W-:Y:S02]  /*2bb0*/  ISETP.GE.AND P3, PT, R21, c[0x0][0x1d4], PT ;  /* 0x0000750015007a0c */ /* 0x010fe40003f66270 */
[----:B------:R-:W-:Y:S02]  /*2bc0*/  SHF.R.S32.HI R2, RZ, 0x1f, R0 ;  /* 0x0000001fff027819 */ /* 0x000fe40000011400 */
[----:B------:R-:W-:Y:S02]  /*2bd0*/  SEL R8, RZ, 0xffffffff, P3 ;  /* 0xffffffffff087807 */ /* 0x000fe40001800000 */
[----:B------:R-:W-:Y:S01]  /*2be0*/  ISETP.GE.AND P2, PT, R74, c[0x0][0x1d4], PT ;  /* 0x000075004a007a0c */ /* 0x000fe20003f46270 */
[----:B------:R-:W-:Y:S01]  /*2bf0*/  IMAD R5, R2, c[0x0][0x1b0], RZ ;  /* 0x00006c0002057a24 */ /* 0x000fe200078e02ff */
[----:B------:R-:W-:Y:S01]  /*2c00*/  MOV R2, R4 ;  /* 0x0000000400027202 */ /* 0x000fe20000000f00 */
[----:B------:R-:W-:Y:S01]  /*2c10*/  IMAD.SHL.U32 R8, R8, 0x2, RZ ;  /* 0x0000000208087824 */ /* 0x000fe200078e00ff */
[----:B------:R-:W-:Y:S01]  /*2c20*/  SEL R4, RZ, 0x1, P2 ;  /* 0x00000001ff047807 */ /* 0x000fe20001000000 */
[----:B------:R-:W-:-:S02]  /*2c30*/  IMAD R5, R0, c[0x0][0x1b4], R5 ;  /* 0x00006d0000057a24 */ /* 0x000fc400078e0205 */
[----:B------:R-:W-:Y:S01]  /*2c40*/  IMAD.WIDE.U32 R2, R0, c[0x0][0x1b0], R2 ;  /* 0x00006c0000027a25 */ /* 0x000fe200078e0002 */
[----:B------:R-:W-:Y:S02]  /*2c50*/  SHF.R.S32.HI R0, RZ, 0x1f, R12 ;  /* 0x0000001fff007819 */ /* 0x000fe4000001140c */
[----:B------:R-:W-:Y:S01]  /*2c60*/  LOP3.LUT R17, R8, 0x2, R4, 0xe2, !PT ;  /* 0x0000000208117812 */ /* 0x000fe200078ee204 */
[----:B------:R-:W-:Y:S02]  /*2c70*/  IMAD.IADD R5, R3, 0x1, R5 ;  /* 0x0000000103057824 */ /* 0x000fe400078e0205 */
[----:B------:R-:W-:Y:S01]  /*2c80*/  IMAD.MOV.U32 R4, RZ, RZ, R2 ;  /* 0x000000ffff047224 */ /* 0x000fe200078e0002 */
[----:B-----5:R-:W-:Y:S01]  /*2c90*/  @P0 SHF.R.S32.HI R3, RZ, 0x1f, R15 ;  /* 0x0000001fff030819 */ /* 0x020fe2000001140f */
[----:B------:R-:W-:Y:S02]  /*2ca0*/  IMAD.IADD R9, R7, 0x1, R13 ;  /* 0x0000000107097824 */ /* 0x000fe400078e020d */
[----:B------:R-:W-:-:S02]  /*2cb0*/  IMAD.MOV.U32 R8, RZ, RZ, R6 ;  /* 0x000000ffff087224 */ /* 0x000fc400078e0006 */
[----:B------:R-:W-:Y:S01]  /*2cc0*/  @P0 IMAD.MOV.U32 R2, RZ, RZ, R15 ;  /* 0x000000ffff020224 */ /* 0x000fe200078e000f */
[----:B------:R-:W-:Y:S01]  /*2cd0*/  @!P0 MOV R2, R77 ;  /* 0x0000004d00028202 */ /* 0x000fe20000000f00 */
[----:B------:R-:W-:Y:S01]  /*2ce0*/  IMAD R0, R0, c[0x0][0x1a8], RZ ;  /* 0x00006a0000007a24 */ /* 0x000fe200078e02ff */
[----:B------:R-:W-:Y:S01]  /*2cf0*/  IADD3 R7, R11, R16, RZ ;  /* 0x000000100b077210 */ /* 0x000fe20007ffe0ff */
[----:B------:R-:W-:Y:S01]  /*2d00*/  @!P0 IMAD.MOV.U32 R3, RZ, RZ, R14 ;  /* 0x000000ffff038224 */ /* 0x000fe200078e000e */
[----:B------:R-:W-:Y:S01]  /*2d10*/  MOV R6, R10 ;  /* 0x0000000a00067202 */ /* 0x000fe20000000f00 */
[----:B------:R-:W-:Y:S01]  /*2d20*/  IMAD.WIDE.U32 R10, R12, c[0x0][0x1a8], R4 ;  /* 0x00006a000c0a7a25 */ /* 0x000fe200078e0004 */
[----:B------:R-:W-:-:S03]  /*2d30*/  ISETP.GE.AND P1, PT, R18, c[0x0][0x1d4], PT ;  /* 0x0000750012007a0c */ /* 0x000fc60003f26270 */
[----:B------:R-:W-:Y:S01]  /*2d40*/  IMAD.WIDE.U32 R4, R76, c[0x0][0x1e8], R8 ;  /* 0x00007a004c047a25 */ /* 0x000fe200078e0008 */
[----:B------:R-:W-:Y:S02]  /*2d50*/  SEL R8, R2, RZ, !P4 ;  /* 0x000000ff02087207 */ /* 0x000fe40006000000 */
[----:B------:R-:W-:Y:S01]  /*2d60*/  @P3 LOP3.LUT R194, R194, 0x80, RZ, 0xfc, !PT ;  /* 0x00000080c2c23812 */ /* 0x000fe200078efcff */
[----:B------:R-:W-:Y:S01]  /*2d70*/  IMAD R13, R12, c[0x0][0x1ac], R0 ;  /* 0x00006b000c0d7a24 */ /* 0x000fe200078e0200 */
[----:B------:R-:W-:Y:S01]  /*2d80*/  SEL R2, RZ, 0x4, P1 ;  /* 0x00000004ff027807 */ /* 0x000fe20000800000 */
[----:B------:R-:W-:Y:S01]  /*2d90*/  IMAD.WIDE.U32 R6, R76, c[0x0][0x210], R6 ;  /* 0x000084004c067a25 */ /* 0x000fe200078e0006 */
[----:B------:R-:W-:Y:S02]  /*2da0*/  SEL R0, R3, RZ, !P4 ;  /* 0x000000ff03007207 */ /* 0x000fe40006000000 */
[----:B------:R-:W-:Y:S02]  /*2db0*/  LOP3.LUT R194, R194, 0xfffffeff, RZ, 0xc0, !PT ;  /* 0xfffffeffc2c27812 */ /* 0x000fe400078ec0ff */
[----:B------:R-:W-:Y:S01]  /*2dc0*/  LOP3.LUT R36, R17, R2, RZ, 0xfc, !PT ;  /* 0x0000000211247212 */ /* 0x000fe200078efcff */
[----:B------:R-:W-:-:S02]  /*2dd0*/  IMAD.MOV.U32 R2, RZ, RZ, R6 ;  /* 0x000000ffff027224 */ /* 0x000fc400078e0006 */
[----:B------:R-:W-:Y:S01]  /*2de0*/  IMAD R6, R0, c[0x0][0x1f0], RZ ;  /* 0x00007c0000067a24 */ /* 0x000fe200078e02ff */
[----:B------:R-:W-:Y:S01]  /*2df0*/  @P2 LOP3.LUT R194, R194, 0x100, RZ, 0xfc, !PT ;  /* 0x00000100c2c22812 */ /* 0x000fe200078efcff */
[----:B------:R-:W-:Y:S02]  /*2e00*/  IMAD R3, R76, c[0x0][0x214], R7 ;  /* 0x000085004c037a24 */ /* 0x000fe400078e0207 */
[----:B------:R-:W-:Y:S02]  /*2e10*/  IMAD R0, R0, c[0x0][0x218], RZ ;  /* 0x0000860000007a24 */ /* 0x000fe400078e02ff */
[----:B------:R-:W-:Y:S01]  /*2e20*/  IMAD R5, R76, c[0x0][0x1ec], R5 ;  /* 0x00007b004c057a24 */ /* 0x000fe200078e0205 */
[----:B------:R-:W-:Y:S01]  /*2e30*/  LOP3.LUT R194, R194, 0xffffffbf, RZ, 0xc0, !PT ;  /* 0xffffffbfc2c27812 */ /* 0x000fe200078ec0ff */
[----:B------:R-:W-:Y:S01]  /*2e40*/  IMAD.WIDE.U32 R220, R8, c[0x0][0x218], R2 ;  /* 0x0000860008dc7a25 */ /* 0x000fe200078e0002 */
[----:B------:R-:W-:Y:S02]  /*2e50*/  IADD3 R7, R11, R13, RZ ;  /* 0x0000000d0b077210 */ /* 0x000fe40007ffe0ff */
[----:B------:R-:W-:Y:S01]  /*2e60*/  LEA R12, P0, R10, c[0x0][0x160], 0x1 ;  /* 0x000058000a0c7a11 */ /* 0x000fe200078008ff */
[----:B------:R-:W-:-:S02]  /*2e70*/  IMAD R0, R8, c[0x0][0x21c], R0 ;  /* 0x0000870008007a24 */ /* 0x000fc400078e0200 */
[----:B------:R-:W-:Y:S01]  /*2e80*/  IMAD.WIDE.U32 R236, R8, c[0x0][0x1f0], R4 ;  /* 0x00007c0008ec7a25 */ /* 0x000fe200078e0004 */
[----:B------:R-:W-:-:S03]  /*2e90*/  ISETP.GE.AND P3, PT, R21, c[0x0][0x198], PT ;  /* 0x0000660015007a0c */ /* 0x000fc60003f66270 */
[----:B------:R-:W-:Y:S01]  /*2ea0*/  IMAD R2, R8, c[0x0][0x1f4], R6 ;  /* 0x00007d0008027a24 */ /* 0x000fe200078e0206 */
[----:B------:R-:W-:Y:S02]  /*2eb0*/  @P1 LOP3.LUT R194, R194, 0x40, RZ, 0xfc, !PT ;  /* 0x00000040c2c21812 */ /* 0x000fe400078efcff */
[----:B------:R-:W-:Y:S01]  /*2ec0*/  LEA.HI.X R11, R10, c[0x0][0x164], R7, 0x1, P0 ;  /* 0x000059000a0b7a11 */ /* 0x000fe200000f0c07 */
[----:B------:R-:W-:Y:S01]  /*2ed0*/  IMAD.IADD R238, R237, 0x1, R2 ;  /* 0x00000001edee7824 */ /* 0x000fe200078e0202 */
[----:B------:R-:W-:Y:S02]  /*2ee0*/  ISETP.GE.AND P4, PT, R74, c[0x0][0x198], PT ;  /* 0x000066004a007a0c */ /* 0x000fe40003f86270 */
[----:B------:R-:W-:Y:S02]  /*2ef0*/  IADD3 R21, R204, -0x1, RZ ;  /* 0xffffffffcc157810 */ /* 0x000fe40007ffe0ff */
[----:B------:R-:W-:Y:S02]  /*2f00*/  IADD3 R9, R19, R20, RZ ;  /* 0x0000001413097210 */ /* 0x000fe40007ffe0ff */
[----:B------:R-:W-:-:S02]  /*2f10*/  IADD3 R222, R221, R0, RZ ;  /* 0x00000000ddde7210 */ /* 0x000fc40007ffe0ff */
[----:B------:R-:W-:Y:S01]  /*2f20*/  ISETP.GE.AND P2, PT, R18, c[0x0][0x198], PT ;  /* 0x0000660012007a0c */ /* 0x000fe20003f46270 */
[----:B------:R-:W-:Y:S10]  /*2f30*/  BRA.DIV ~URZ, `(.L_x_489) ;  /* 0x000141427f007947 */ /* 0x000ff4000b800000 */
[----:B------:R1:W2:Y:S02]  /*2f40*/  SHFL.IDX PT, R8, R11, RZ, 0x1c1f ;  /* 0x001c1fff0b087589 */ /* 0x0002a400000e0000 */
.L_x_649:
[----:B------:R-:W-:Y:S05]  /*2f50*/  BRA.DIV ~URZ, `(.L_x_490) ;  /* 0x000141927f007947 */ /* 0x000fea000b800000 */
[----:B------:R3:W4:Y:S02]  /*2f60*/  SHFL.IDX PT, R0, R12, RZ, 0x1c1f ;  /* 0x001c1fff0c007589 */ /* 0x00072400000e0000 */
.L_x_650:
[----:B------:R-:W-:Y:S01]  /*2f70*/  IMAD R10, R218, c[0x0][0x2c4], RZ ;  /* 0x0000b100da0a7a24 */ /* 0x000fe200078e02ff */
[----:B------:R-:W-:Y:S04]  /*2f80*/  BSSY B0, `(.L_x_491) ;  /* 0x0000016000007945 */ /* 0x000fe80003800000 */
[----:B------:R-:W-:-:S13]  /*2f90*/  ISETP.GE.AND P0, PT, R9, R10, PT ;  /* 0x0000000a0900720c */ /* 0x000fda0003f06270 */
[----:B------:R-:W-:Y:S05]  /*2fa0*/  @P0 BRA `(.L_x_492) ;  /* 0x0000013000000947 */ /* 0x000fea0003800000 */
[----:B------:R-:W5:Y:S04]  /*2fb0*/  LDL.64 R4, [R1+0x28] ;  /* 0x0000280001047983 */ /* 0x000f680000100a00 */
[----:B---3--:R-:W3:Y:S04]  /*2fc0*/  LDL R2, [R1+0x30] ;  /* 0x0000300001027983 */ /* 0x008ee80000100800 */
[----:B----4-:R-:W4:Y:S04]  /*2fd0*/  LDL R3, [R1+0x54] ;  /* 0x0000540001037983 */ /* 0x010f280000100800 */
[----:B--2---:R-:W2:Y:S04]  /*2fe0*/  LDL R14, [R1+0x34] ;  /* 0x00003400010e7983 */ /* 0x004ea80000100800 */
[----:B------:R-:W2:Y:S04]  /*2ff0*/  LDL R13, [R1+0x58] ;  /* 0x00005800010d7983 */ /* 0x000ea80000100800 */
[----:B------:R-:W2:Y:S01]  /*3000*/  LDL R15, [R1+0x50] ;  /* 0x00005000010f7983 */ /* 0x000ea20000100800 */
[----:B-----5:R-:W-:-:S04]  /*3010*/  LEA R6, P0, R4, R0, 0x1 ;  /* 0x0000000004067211 */ /* 0x020fc800078008ff */
[----:B------:R-:W-:Y:S02]  /*3020*/  LEA.HI.X R7, R4, R8, R5, 0x1, P0 ;  /* 0x0000000804077211 */ /* 0x000fe400000f0c05 */
[----:B---3--:R-:W-:-:S04]  /*3030*/  LEA R4, P0, R2, R0, 0x1 ;  /* 0x0000000002047211 */ /* 0x008fc800078008ff */
[----:B----4-:R-:W-:Y:S02]  /*3040*/  LEA.HI.X R5, R2, R8, R3, 0x1, P0 ;  /* 0x0000000802057211 */ /* 0x010fe400000f0c03 */
[----:B--2---:R-:W-:Y:S01]  /*3050*/  LEA R2, P0, R14, R0, 0x1 ;  /* 0x000000000e027211 */ /* 0x004fe200078008ff */
[----:B------:R-:W-:-:S03]  /*3060*/  IMAD.SHL.U32 R0, R13, 0x2, RZ ;  /* 0x000000020d007824 */ /* 0x000fc600078e00ff */
[----:B------:R-:W-:Y:S02]  /*3070*/  LEA.HI.X R3, R14, R8, R15, 0x1, P0 ;  /* 0x000000080e037211 */ /* 0x000fe400000f0c0f */
[----:B------:R-:W-:Y:S01]  /*3080*/  @!PT LDS RZ, [RZ] ;  /* 0x00000000fffff984 */ /* 0x000fe20000000800 */
[----:B------:R-:W-:Y:S01]  /*3090*/  @!PT LDS RZ, [RZ] ;  /* 0x00000000fffff984 */ /* 0x000fe20000000800 */
[----:B------:R-:W-:Y:S01]  /*30a0*/  @!PT LDS RZ, [RZ] ;  /* 0x00000000fffff984 */ /* 0x000fe20000000800 */
[----:B------:R2:W-:Y:S04]  /*30b0*/  LDGSTS.E.BYPASS.LTC128B.128 [R0+0x6080], [R6.64], !P4 ;  /* 0x0608000006007fae */ /* 0x0005e8000e101d46 */
[----:B------:R2:W-:Y:S04]  /*30c0*/  LDGSTS.E.BYPASS.LTC128B.128 [R0+0x8080], [R4.64], !P3 ;  /* 0x0808000004007fae */ /* 0x0005e8000d901d46 */
[----:B------:R2:W-:Y:S02]  /*30d0*/  LDGSTS.E.BYPASS.LTC128B.128 [R0+0xa080], [R2.64], !P2 ;  /* 0x0a08000002007fae */ /* 0x0005e4000d101d46 */
.L_x_492:
[----:B------:R-:W-:Y:S05]  /*30e0*/  BSYNC B0 ;  /* 0x0000000000007941 */ /* 0x000fea0003800000 */
.L_x_491:
[----:B------:R-:W-:Y:S05]  /*30f0*/  BRA.DIV ~URZ, `(.L_x_493) ;  /* 0x000140527f007947 */ /* 0x000fea000b800000 */
[----:B--2---:R2:W1:Y:S04]  /*3100*/  SHFL.IDX PT, R8, R11, 0x1, 0x1c1f ;  /* 0x003c1f000b087f89 */ /* 0x00446800000e0000 */
[----:B----4-:R2:W4:Y:S02]  /*3110*/  SHFL.IDX PT, R0, R12, 0x1, 0x1c1f ;  /* 0x003c1f000c007f89 */ /* 0x01052400000e0000 */
.L_x_651:
[----:B------:R-:W-:Y:S01]  /*3120*/  IADD3 R2, R9, 0x20, RZ ;  /* 0x0000002009027810 */ /* 0x000fe20007ffe0ff */
[----:B------:R-:W-:Y:S03]  /*3130*/  BSSY B0, `(.L_x_494) ;  /* 0x0000016000007945 */ /* 0x000fe60003800000 */
[----:B------:R-:W-:-:S13]  /*3140*/  ISETP.GE.AND P0, PT, R2, R10, PT ;  /* 0x0000000a0200720c */ /* 0x000fda0003f06270 */
[----:B------:R-:W-:Y:S05]  /*3150*/  @P0 BRA `(.L_x_495) ;  /* 0x0000013000000947 */ /* 0x000fea0003800000 */
[----:B------:R-:W5:Y:S04]  /*3160*/  LDL.64 R4, [R1+0x28] ;  /* 0x0000280001047983 */ /* 0x000f680000100a00 */
[----:B--2---:R-:W2:Y:S04]  /*3170*/  LDL R3, [R1+0x30] ;  /* 0x0000300001037983 */ /* 0x004ea80000100800 */
[----:B---3--:R-:W3:Y:S04]  /*3180*/  LDL R16, [R1+0x54] ;  /* 0x0000540001107983 */ /* 0x008ee80000100800 */
[----:B----4-:R-:W4:Y:S04]  /*3190*/  LDL R14, [R1+0x34] ;  /* 0x00003400010e7983 */ /* 0x010f280000100800 */
[----:B------:R-:W4:Y:S04]  /*31a0*/  LDL R13, [R1+0x58] ;  /* 0x00005800010d7983 */ /* 0x000f280000100800 */
[----:B------:R-:W4:Y:S01]  /*31b0*/  LDL R15, [R1+0x50] ;  /* 0x00005000010f7983 */ /* 0x000f220000100800 */
[----:B-----5:R-:W-:-:S04]  /*31c0*/  LEA R6, P0, R4, R0, 0x1 ;  /* 0x0000000004067211 */ /* 0x020fc800078008ff */
[----:B-1----:R-:W-:Y:S02]  /*31d0*/  LEA.HI.X R7, R4, R8, R5, 0x1, P0 ;  /* 0x0000000804077211 */ /* 0x002fe400000f0c05 */
[----:B--2---:R-:W-:-:S04]  /*31e0*/  LEA R4, P0, R3, R0, 0x1 ;  /* 0x0000000003047211 */ /* 0x004fc800078008ff */
[----:B---3--:R-:W-:Y:S02]  /*31f0*/  LEA.HI.X R5, R3, R8, R16, 0x1, P0 ;  /* 0x0000000803057211 */ /* 0x008fe400000f0c10 */
[----:B----4-:R-:W-:Y:S01]  /*3200*/  LEA R2, P0, R14, R0, 0x1 ;  /* 0x000000000e027211 */ /* 0x010fe200078008ff */
        /* <DEDUP_REMOVED lines=8> */
.L_x_495:
[----:B------:R-:W-:Y:S05]  /*3290*/  BSYNC B0 ;  /* 0x0000000000007941 */ /* 0x000fea0003800000 */
.L_x_494:
[----:B------:R-:W-:Y:S05]  /*32a0*/  BRA.DIV ~URZ, `(.L_x_496) ;  /* 0x00013f627f007947 */ /* 0x000fea000b800000 */
[----:B-1----:R1:W2:Y:S02]  /*32b0*/  SHFL.IDX PT, R8, R11, 0x2, 0x1c1f ;  /* 0x005c1f000b087f89 */ /* 0x0022a400000e0000 */
.L_x_652:
[----:B------:R-:W-:Y:S05]  /*32c0*/  BRA.DIV ~URZ, `(.L_x_497) ;  /* 0x00013fb27f007947 */ /* 0x000fea000b800000 */
[----:B----4-:R4:W1:Y:S02]  /*32d0*/  SHFL.IDX PT, R0, R12, 0x2, 0x1c1f ;  /* 0x005c1f000c007f89 */ /* 0x01086400000e0000 */
.L_x_653:
[----:B------:R-:W-:Y:S01]  /*32e0*/  IADD3 R2, R9, 0x40, RZ ;  /* 0x0000004009027810 */ /* 0x000fe20007ffe0ff */
[----:B------:R-:W-:Y:S03]  /*32f0*/  BSSY B0, `(.L_x_498) ;  /* 0x0000016000007945 */ /* 0x000fe60003800000 */
        /* <DEDUP_REMOVED lines=8> */
[----:B-1---5:R-:W-:-:S04]  /*3380*/  LEA R6, P0, R4, R0, 0x1 ;  /* 0x0000000004067211 */ /* 0x022fc800078008ff */
        /* <DEDUP_REMOVED lines=12> */
.L_x_499:
[----:B------:R-:W-:Y:S05]  /*3450*/  BSYNC B0 ;  /* 0x0000000000007941 */ /* 0x000fea0003800000 */
.L_x_498:
[----:B------:R-:W-:Y:S05]  /*3460*/  BRA.DIV ~URZ, `(.L_x_500) ;  /* 0x00013e727f007947 */ /* 0x000fea000b800000 */
[----:B-1----:R1:W3:Y:S04]  /*3470*/  SHFL.IDX PT, R7, R11, 0x3, 0x1c1f ;  /* 0x007c1f000b077f89 */ /* 0x0022e800000e0000 */
[----:B------:R1:W4:Y:S02]  /*3480*/  SHFL.IDX PT, R0, R12, 0x3, 0x1c1f ;  /* 0x007c1f000c007f89 */ /* 0x00032400000e0000 */
.L_x_654:
[----:B------:R-:W5:Y:S04]  /*3490*/  LDL.64 R14, [R1+0x28] ;  /* 0x00002800010e7983 */ /* 0x000f680000100a00 */
[----:B----4-:R-:W4:Y:S04]  /*34a0*/  LDL R6, [R1+0x30] ;  /* 0x0000300001067983 */ /* 0x010f280000100800 */
[----:B---3--:R-:W3:Y:S04]  /*34b0*/  LDL R13, [R1+0x54] ;  /* 0x00005400010d7983 */ /* 0x008ee80000100800 */
[----:B-12---:R-:W2:Y:S04]  /*34c0*/  LDL R11, [R1+0x34] ;  /* 0x00003400010b7983 */ /* 0x006ea80000100800 */
[----:B------:R-:W2:Y:S04]  /*34d0*/  LDL R8, [R1+0x58] ;  /* 0x0000580001087983 */ /* 0x000ea80000100800 */
[----:B------:R-:W2:Y:S04]  /*34e0*/  LDL R12, [R1+0x50] ;  /* 0x00005000010c7983 */ /* 0x000ea80000100800 */
[----:B------:R-:W1:Y:S01]  /*34f0*/  S2R R37, SR_TID.X ;  /* 0x0000000000257919 */ /* 0x000e620000002100 */
[----:B------:R-:W-:Y:S01]  /*3500*/  IADD3 R2, R9, 0x60, RZ ;  /* 0x0000006009027810 */ /* 0x000fe20007ffe0ff */
[----:B------:R-:W-:-:S02]  /*3510*/  IMAD.MOV.U32 R20, RZ, RZ, 0x30 ;  /* 0x00000030ff147424 */ /* 0x000fc400078e00ff */
[----:B------:R-:W2:Y:S01]  /*3520*/  LDL R242, [R1+0x8] ;  /* 0x0000080001f27983 */ /* 0x000ea20000100800 */
[----:B------:R-:W-:Y:S01]  /*3530*/  ISETP.GE.AND P0, PT, R2, R10, PT ;  /* 0x0000000a0200720c */ /* 0x000fe20003f06270 */
[----:B------:R-:W-:-:S04]  /*3540*/  IMAD R20, R204, -0x30, R20 ;  /* 0xffffffd0cc147824 */ /* 0x000fc800078e0214 */
[----:B------:R-:W-:Y:S01]  /*3550*/  IMAD.IADD R120, R219, 0x1, R20 ;  /* 0x00000001db787824 */ /* 0x000fe200078e0214 */
[----:B------:R-:W-:Y:S02]  /*3560*/  SHF.R.S32.HI R9, RZ, 0x1f, R21 ;  /* 0x0000001fff097819 */ /* 0x000fe40000011415 */
[----:B-1----:R-:W-:-:S04]  /*3570*/  SHF.R.S32.HI R121, RZ, 0x1f, R37 ;  /* 0x0000001fff797819 */ /* 0x002fc80000011425 */
[----:B------:R-:W-:-:S04]  /*3580*/  LEA.HI R121, R121, R37, RZ, 0x2 ;  /* 0x0000002579797211 */ /* 0x000fc800078f10ff */
[----:B------:R-:W-:Y:S01]  /*3590*/  SHF.R.S32.HI R121, RZ, 0x2, R121 ;  /* 0x00000002ff797819 */ /* 0x000fe20000011479 */
[----:B------:R-:W-:Y:S02]  /*35a0*/  IMAD.MOV.U32 R122, RZ, RZ, R236 ;  /* 0x000000ffff7a7224 */ /* 0x000fe400078e00ec */
[----:B------:R-:W-:Y:S01]  /*35b0*/  IMAD.MOV.U32 R123, RZ, RZ, R238 ;  /* 0x000000ffff7b7224 */ /* 0x000fe200078e00ee */
[C---:B------:R-:W-:Y:S02]  /*35c0*/  LOP3.LUT P6, RZ, R194.reuse, 0x80, RZ, 0xc0, !PT ;  /* 0x00000080c2ff7812 */ /* 0x040fe400078cc0ff */
[----:B------:R-:W-:Y:S02]  /*35d0*/  LOP3.LUT P5, RZ, R194, 0x40, RZ, 0xc0, !PT ;  /* 0x00000040c2ff7812 */ /* 0x000fe400078ac0ff */
[----:B-----5:R-:W-:-:S04]  /*35e0*/  @!P0 LEA R4, P1, R14, R0, 0x1 ;  /* 0x000000000e048211 */ /* 0x020fc800078208ff */
[----:B------:R-:W-:Y:S02]  /*35f0*/  @!P0 LEA.HI.X R5, R14, R7, R15, 0x1, P1 ;  /* 0x000000070e058211 */ /* 0x000fe400008f0c0f */
[----:B----4-:R-:W-:-:S04]  /*3600*/  @!P0 LEA R2, P1, R6, R0, 0x1 ;  /* 0x0000000006028211 */ /* 0x010fc800078208ff */
[----:B---3--:R-:W-:Y:S02]  /*3610*/  @!P0 LEA.HI.X R3, R6, R7, R13, 0x1, P1 ;  /* 0x0000000706038211 */ /* 0x008fe400008f0c0d */
[----:B--2---:R-:W-:Y:S02]  /*3620*/  @!P0 LEA R6, P1, R11, R0, 0x1 ;  /* 0x000000000b068211 */ /* 0x004fe400078208ff */
[----:B------:R-:W-:Y:S01]  /*3630*/  IMNMX R0, R120, 0x30, PT ;  /* 0x0000003078007817 */ /* 0x000fe20003800200 */
[----:B------:R-:W-:-:S04]  /*3640*/  IMAD.SHL.U32 R195, R8, 0x2, RZ ;  /* 0x0000000208c37824 */ /* 0x000fc800078e00ff */
[----:B------:R-:W-:Y:S01]  /*3650*/  IMAD.IADD R8, R0, 0x1, -R121 ;  /* 0x0000000100087824 */ /* 0x000fe200078e0a79 */
[----:B------:R-:W-:Y:S01]  /*3660*/  @!P0 LEA.HI.X R7, R11, R7, R12, 0x1, P1 ;  /* 0x000000070b078211 */ /* 0x000fe200008f0c0c */
[----:B------:R-:W-:Y:S01]  /*3670*/  @!PT LDS RZ, [RZ] ;  /* 0x00000000fffff984 */ /* 0x000fe20000000800 */
[----:B------:R-:W-:Y:S01]  /*3680*/  @!PT LDS RZ, [RZ] ;  /* 0x00000000fffff984 */ /* 0x000fe20000000800 */
[----:B------:R-:W-:Y:S01]  /*3690*/  @!PT LDS RZ, [RZ] ;  /* 0x00000000fffff984 */ /* 0x000fe20000000800 */
[----:B------:R1:W-:Y:S03]  /*36a0*/  @!P0 LDGSTS.E.BYPASS.LTC128B.128 [R195+0x7880], [R4.64], !P4 ;  /* 0x0788000004c38fae */ /* 0x0003e6000e101d46 */
[----:B------:R-:W-:Y:S01]  /*36b0*/  ISETP.GE.AND P1, PT, R8, 0x1, PT ;  /* 0x000000010800780c */ /* 0x000fe20003f26270 */
[----:B------:R2:W-:Y:S04]  /*36c0*/  @!P0 LDGSTS.E.BYPASS.LTC128B.128 [R195+0x9880], [R2.64], !P3 ;  /* 0x0988000002c38fae */ /* 0x0005e8000d901d46 */
[----:B------:R3:W-:Y:S04]  /*36d0*/  @!P0 LDGSTS.E.BYPASS.LTC128B.128 [R195+0xb880], [R6.64], !P2 ;  /* 0x0b88000006c38fae */ /* 0x0007e8000d101d46 */
[----:B------:R-:W0:Y:S01]  /*36e0*/  LDGDEPBAR ;  /* 0x00000000000079af */ /* 0x000e220000000000 */
[----:B------:R-:W-:Y:S03]  /*36f0*/  WARPSYNC 0xffffffff ;  /* 0xffffffff00007948 */ /* 0x000fe60003800000 */
[----:B------:R-:W-:Y:S01]  /*3700*/  BAR.SYNC.DEFER_BLOCKING 0x0 ;  /* 0x0000000000007b1d */ /* 0x000fe20000010000 */
[----:B-1----:R-:W-:-:S02]  /*3710*/  IMAD R4, R9, c[0x0][0x1e0], RZ ;  /* 0x0000780009047a24 */ /* 0x002fc400078e02ff */
[----:B--2---:R-:W-:-:S04]  /*3720*/  IMAD.WIDE.U32 R2, R21, c[0x0][0x1e0], RZ ;  /* 0x0000780015027a25 */ /* 0x004fc800078e00ff */
[----:B------:R-:W-:-:S04]  /*3730*/  IMAD R0, R21, c[0x0][0x1e4], R4 ;  /* 0x0000790015007a24 */ /* 0x000fc800078e0204 */
[----:B------:R-:W-:Y:S02]  /*3740*/  IMAD.IADD R0, R3, 0x1, R0 ;  /* 0x0000000103007824 */ /* 0x000fe400078e0200 */
[----:B------:R-:W-:-:S04]  /*3750*/  IMAD.WIDE.U32 R2, R2, 0x30, R122 ;  /* 0x0000003002027825 */ /* 0x000fc800078e007a */
[----:B------:R-:W-:Y:S01]  /*3760*/  IMAD R0, R0, 0x30, RZ ;  /* 0x0000003000007824 */ /* 0x000fe200078e02ff */
[----:B------:R-:W-:-:S03]  /*3770*/  @P1 LEA R4, P0, R2, c[0x0][0x1c8], 0x1 ;  /* 0x0000720002041a11 */ /* 0x000fc600078008ff */
[----:B------:R-:W-:Y:S01]  /*3780*/  IMAD.IADD R0, R3, 0x1, R0 ;  /* 0x0000000103007824 */ /* 0x000fe200078e0200 */
[----:B------:R-:W-:-:S04]  /*3790*/  LOP3.LUT P4, RZ, R194, 0x100, RZ, 0xc0, !PT ;  /* 0x00000100c2ff7812 */ /* 0x000fc8000788c0ff */
[----:B------:R-:W-:Y:S02]  /*37a0*/  @P1 LEA.HI.X R5, R2, c[0x0][0x1cc], R0, 0x1, P0 ;  /* 0x0000730002051a11 */ /* 0x000fe400000f0c00 */
[----:B------:R-:W-:Y:S01]  /*37b0*/  ISETP.GE.AND P0, PT, R8, 0x21, PT ;  /* 0x000000210800780c */ /* 0x000fe20003f06270 */
[----:B------:R-:W-:-:S04]  /*37c0*/  IMAD.MOV.U32 R3, RZ, RZ, 0x20 ;  /* 0x00000020ff037424 */ /* 0x000fc800078e00ff */
[C---:B---3--:R-:W-:Y:S02]  /*37d0*/  IMAD.WIDE.U32 R6, R3.reuse, c[0x0][0x1e0], RZ ;  /* 0x0000780003067a25 */ /* 0x048fe400078e00ff */
[----:B------:R-:W-:Y:S01]  /*37e0*/  @!PT LDS RZ, [RZ] ;  /* 0x00000000fffff984 */ /* 0x000fe20000000800 */
[----:B------:R-:W-:Y:S01]  /*37f0*/  @!PT LDS RZ, [RZ] ;  /* 0x00000000fffff984 */ /* 0x000fe20000000800 */
[----:B------:R-:W-:Y:S01]  /*3800*/  @!PT LDS RZ, [RZ] ;  /* 0x00000000fffff984 */ /* 0x000fe20000000800 */
[----:B------:R1:W-:Y:S04]  /*3810*/  @P1 LDGSTS.E.BYPASS.LTC128B.128 [R195+0x3c80], [R4.64], !P4 ;  /* 0x03c8000004c31fae */ /* 0x0003e8000e101d46 */
[----:B------:R1:W-:Y:S04]  /*3820*/  @P1 LDGSTS.E.BYPASS.LTC128B.128 [R195+0x4880], [R4.64+0x40], !P6 ;  /* 0x0488004004c31fae */ /* 0x0003e8000f101d46 */
[----:B------:R1:W-:Y:S02]  /*3830*/  @P1 LDGSTS.E.BYPASS.LTC128B.128 [R195+0x5480], [R4.64+0x80], !P5 ;  /* 0x0548008004c31fae */ /* 0x0003e4000e901d46 */
[----:B-1----:R-:W-:Y:S01]  /*3840*/  IMAD R4, R3, c[0x0][0x1e4], RZ ;  /* 0x0000790003047a24 */ /* 0x002fe200078e02ff */
[----:B------:R-:W-:-:S04]  /*3850*/  @P0 IADD3 R3, P1, R2, R6, RZ ;  /* 0x0000000602030210 */ /* 0x000fc80007f3e0ff */
[----:B------:R-:W-:Y:S02]  /*3860*/  @P0 IADD3.X R7, R0, R7, R4, P1, !PT ;  /* 0x0000000700070210 */ /* 0x000fe40000ffe404 */
[----:B------:R-:W-:-:S04]  /*3870*/  @P0 LEA R2, P1, R3, c[0x0][0x1c8], 0x1 ;  /* 0x0000720003020a11 */ /* 0x000fc800078208ff */
[----:B------:R-:W-:-:S05]  /*3880*/  @P0 LEA.HI.X R3, R3, c[0x0][0x1cc], R7, 0x1, P1 ;  /* 0x0000730003030a11 */ /* 0x000fca00008f0c07 */
[----:B------:R1:W-:Y:S04]  /*3890*/  @P0 LDGSTS.E.BYPASS.LTC128B.128 [R195+0x4480], [R2.64], !P4 ;  /* 0x0448000002c30fae */ /* 0x0003e8000e101d46 */
[----:B------:R1:W-:Y:S04]  /*38a0*/  @P0 LDGSTS.E.BYPASS.LTC128B.128 [R195+0x5080], [R2.64+0x40], !P6 ;  /* 0x0508004002c30fae */ /* 0x0003e8000f101d46 */
[----:B------:R1:W-:Y:S04]  /*38b0*/  @P0 LDGSTS.E.BYPASS.LTC128B.128 [R195+0x5c80], [R2.64+0x80], !P5 ;  /* 0x05c8008002c30fae */ /* 0x0003e8000e901d46 */
[----:B------:R-:W0:Y:S01]  /*38c0*/  LDGDEPBAR ;  /* 0x00000000000079af */ /* 0x000e220000000000 */
[----:B------:R-:W-:Y:S01]  /*38d0*/  IMAD R6, R9, c[0x0][0x208], RZ ;  /* 0x0000820009067a24 */ /* 0x000fe200078e02ff */
[----:B------:R-:W-:Y:S01]  /*38e0*/  ISETP.GT.AND P3, PT, R37, 0x3f, PT ;  /* 0x0000003f2500780c */ /* 0x000fe20003f64270 */
[----:B------:R-:W-:-:S04]  /*38f0*/  IMAD.WIDE.U32 R4, R21, c[0x0][0x208], RZ ;  /* 0x0000820015047a25 */ /* 0x000fc800078e00ff */
[----:B------:R-:W-:-:S04]  /*3900*/  IMAD R0, R21, c[0x0][0x20c], R6 ;  /* 0x0000830015007a24 */ /* 0x000fc800078e0206 */
[----:B------:R-:W-:-:S04]  /*3910*/  IMAD.IADD R0, R5, 0x1, R0 ;  /* 0x0000000105007824 */ /* 0x000fc800078e0200 */
[----:B------:R-:W-:Y:S02]  /*3920*/  IMAD R0, R0, 0x30, RZ ;  /* 0x0000003000007824 */ /* 0x000fe400078e02ff */
[----:B-1----:R-:W-:Y:S01]  /*3930*/  IMAD.MOV.U32 R2, RZ, RZ, R220 ;  /* 0x000000ffff027224 */ /* 0x002fe200078e00dc */
[----:B------:R-:W-:-:S04]  /*3940*/  DEPBAR.LE SB0, 0x1 ;  /* 0x000080400000791a */ /* 0x000fc80000000000 */
[----:B------:R-:W-:Y:S01]  /*3950*/  IMAD.MOV.U32 R3, RZ, RZ, R222 ;  /* 0x000000ffff037224 */ /* 0x000fe200078e00de */
[----:B------:R-:W-:-:S04]  /*3960*/  DEPBAR.LE SB0, 0x0 ;  /* 0x000080000000791a */ /* 0x000fc80000000000 */
[----:B------:R-:W-:Y:S01]  /*3970*/  IMAD.WIDE.U32 R4, R4, 0x30, R2 ;  /* 0x0000003004047825 */ /* 0x000fe200078e0002 */
[----:B------:R-:W-:Y:S03]  /*3980*/  BAR.SYNC.DEFER_BLOCKING 0x0 ;  /* 0x0000000000007b1d */ /* 0x000fe60000010000 */
[----:B------:R-:W-:Y:S01]  /*3990*/  IMAD.IADD R3, R5, 0x1, R0 ;  /* 0x0000000105037824 */ /* 0x000fe200078e0200 */
[----:B------:R-:W-:Y:S01]  /*39a0*/  LEA R2, P0, R4, c[0x0][0x1f8], 0x1 ;  /* 0x00007e0004027a11 */ /* 0x000fe200078008ff */
[----:B------:R-:W-:-:S03]  /*39b0*/  @!P3 IMAD.MOV.U32 R0, RZ, RZ, c[0x0][0x208] ;  /* 0x00008200ff00b624 */ /* 0x000fc600078e00ff */
[----:B------:R-:W-:Y:S01]  /*39c0*/  LEA.HI.X R3, R4, c[0x0][0x1fc], R3, 0x1, P0 ;  /* 0x00007f0004037a11 */ /* 0x000fe200000f0c03 */
[----:B------:R-:W-:Y:S01]  /*39d0*/  @!P3 IMAD.MOV.U32 R4, RZ, RZ, c[0x0][0x20c] ;  /* 0x00008300ff04b624 */ /* 0x000fe200078e00ff */
[----:B------:R-:W-:Y:S02]  /*39e0*/  @!P3 LEA R22, P0, R0, R2, 0x6 ;  /* 0x000000020016b211 */ /* 0x000fe400078030ff */
[----:B------:R-:W-:Y:S02]  /*39f0*/  LOP3.LUT P2, RZ, R36, 0x1, RZ, 0xc0, !PT ;  /* 0x0000000124ff7812 */ /* 0x000fe4000784c0ff */
[----:B------:R-:W-:Y:S02]  /*3a00*/  @!P3 LEA.HI.X R23, R0, R3, R4, 0x6, P0 ;  /* 0x000000030017b211 */ /* 0x000fe400000f3404 */
[----:B------:R-:W-:-:S04]  /*3a10*/  IADD3 R0, R20, R219, -R121 ;  /* 0x000000db14007210 */ /* 0x000fc80007ffe879 */
[----:B------:R-:W-:Y:S01]  /*3a20*/  ISETP.LT.OR P0, PT, R0, 0x1, !P2 ;  /* 0x000000010000780c */ /* 0x000fe20005701670 */
[----:B------:R-:W-:Y:S04]  /*3a30*/  LDSM.16.M88.4 R12, [R183] ;  /* 0x00000000b70c783b */ /* 0x000fe80000000200 */
[----:B------:R-:W-:Y:S04]  /*3a40*/  LDSM.16.M88.4 R8, [R183+0x1000] ;  /* 0x00100000b708783b */ /* 0x000fe80000000200 */
[----:B------:R-:W1:Y:S04]  /*3a50*/  LDSM.16.M88.4 R32, [R180] ;  /* 0x00000000b420783b */ /* 0x000e680000000200 */
[----:B------:R-:W2:Y:S04]  /*3a60*/  LDSM.16.M88.4 R28, [R180+0x400] ;  /* 0x00040000b41c783b */ /* 0x000ea80000000200 */
[----:B------:R-:W3:Y:S04]  /*3a70*/  LDSM.16.M88.4 R24, [R180+0x800] ;  /* 0x00080000b418783b */ /* 0x000ee80000000200 */
[----:B------:R-:W-:Y:S04]  /*3a80*/  LDSM.16.M88.4 R16, [R184] ;  /* 0x00000000b810783b */ /* 0x000fe80000000200 */
[----:B------:R-:W-:Y:S04]  /*3a90*/  LDSM.16.M88.4 R4, [R184+0x1000] ;  /* 0x00100000b804783b */ /* 0x000fe80000000200 */
[----:B------:R-:W4:Y:S04]  /*3aa0*/  LDSM.16.M88.4 R40, [R185] ;  /* 0x00000000b928783b */ /* 0x000f280000000200 */
[----:B------:R-:W5:Y:S04]  /*3ab0*/  LDSM.16.M88.4 R44, [R193] ;  /* 0x00000000c12c783b */ /* 0x000f680000000200 */
[----:B------:R-:W1:Y:S04]  /*3ac0*/  LDSM.16.M88.4 R48, [R192] ;  /* 0x00000000c030783b */ /* 0x000e680000000200 */
[----:B------:R-:W-:Y:S01]  /*3ad0*/  @!PT LDS RZ, [RZ] ;  /* 0x00000000fffff984 */ /* 0x000fe20000000800 */
[----:B------:R-:W-:Y:S01]  /*3ae0*/  @!PT LDS RZ, [RZ] ;  /* 0x00000000fffff984 */ /* 0x000fe20000000800 */
[----:B------:R-:W-:Y:S01]  /*3af0*/  @!PT LDS RZ, [RZ] ;  /* 0x00000000fffff984 */ /* 0x000fe20000000800 */
[----:B------:R1:W-:Y:S01]  /*3b00*/  LDGSTS.E.BYPASS.LTC128B.128 [R195+0x1880], [R2.64], !P0 ;  /* 0x0188000002c37fae */ /* 0x0003e2000c101d46 */
[----:B------:R-:W-:-:S04]  /*3b10*/  LOP3.LUT P0, RZ, R36, 0x2, RZ, 0xc0, !PT ;  /* 0x0000000224ff7812 */ /* 0x000fc8000780c0ff */
[----:B------:R-:W-:Y:S02]  /*3b20*/  ISETP.LT.OR P1, PT, R0, 0x1, !P0 ;  /* 0x000000010000780c */ /* 0x000fe40004721670 */
[----:B------:R-:W-:-:S04]  /*3b30*/  LOP3.LUT R194, R194, 0xfffffdff, RZ, 0xc0, !PT ;  /* 0xfffffdffc2c27812 */ /* 0x000fc800078ec0ff */
[----:B------:R-:W-:-:S07]  /*3b40*/  @P3 LOP3.LUT R194, R194, 0x200, RZ, 0xfc, !PT ;  /* 0x00000200c2c23812 */ /* 0x000fce00078efcff */
[----:B------:R2:W-:Y:S01]  /*3b50*/  LDGSTS.E.BYPASS.LTC128B.128 [R195+0x2480], [R2.64+0x40], !P1 ;  /* 0x0248004002c37fae */ /* 0x0005e2000c901d46 */
[----:B------:R-:W-:-:S04]  /*3b60*/  LOP3.LUT P1, RZ, R36, 0x4, RZ, 0xc0, !PT ;  /* 0x0000000424ff7812 */ /* 0x000fc8000782c0ff */
[----:B------:R-:W-:-:S13]  /*3b70*/  ISETP.LT.OR P3, PT, R0, 0x1, !P1 ;  /* 0x000000010000780c */ /* 0x000fda0004f61670 */
[----:B------:R4:W-:Y:S01]  /*3b80*/  LDGSTS.E.BYPASS.LTC128B.128 [R195+0x3080], [R2.64+0x80], !P3 ;  /* 0x0308008002c37fae */ /* 0x0009e2000d901d46 */
[----:B------:R-:W-:Y:S01]  /*3b90*/  ISETP.GT.AND P3, PT, R37, 0x3f, PT ;  /* 0x0000003f2500780c */ /* 0x000fe20003f64270 */
[C---:B-1----:R-:W-:Y:S08]  /*3ba0*/  HMMA.16816.F32 R64, R8.reuse, R32, RZ ;  /* 0x000000200840723c */ /* 0x042ff000000018ff */
[----:B--2---:R-:W-:Y:S04]  /*3bb0*/  HMMA.16816.F32 R56, R8, R28, RZ ;  /* 0x0000001c0838723c */ /* 0x004fe800000018ff */
[----:B------:R-:W-:-:S02]  /*3bc0*/  @!P3 ISETP.LT.OR P2, PT, R0, 0x21, !P2 ;  /* 0x000000210000b80c */ /* 0x000fc40005741670 */
[C---:B------:R-:W-:Y:S02]  /*3bd0*/  @!P3 ISETP.LT.OR P0, PT, R0.reuse, 0x21, !P0 ;  /* 0x000000210000b80c */ /* 0x040fe40004701670 */
[C---:B---3--:R-:W-:Y:S08]  /*3be0*/  HMMA.16816.F32 R36, R8.reuse, R24, RZ ;  /* 0x000000180824723c */ /* 0x048ff000000018ff */
[C---:B------:R-:W-:Y:S01]  /*3bf0*/  HMMA.16816.F32 R60, R8.reuse, R34, RZ ;  /* 0x00000022083c723c */ /* 0x040fe200000018ff */
[----:B------:R1:W-:Y:S04]  /*3c00*/  @!P3 LDGSTS.E.BYPASS.LTC128B.128 [R195+0x2080], [R22.64], !P2 ;  /* 0x0208000016c3bfae */ /* 0x0003e8000d101d46 */
[----:B------:R1:W-:Y:S03]  /*3c10*/  @!P3 LDGSTS.E.BYPASS.LTC128B.128 [R195+0x2c80], [R22.64+0x40], !P0 ;  /* 0x02c8004016c3bfae */ /* 0x0003e6000c101d46 */
[C---:B------:R-:W-:Y:S08]  /*3c20*/  HMMA.16816.F32 R52, R8.reuse, R30, RZ ;  /* 0x0000001e0834723c */ /* 0x040ff000000018ff */
[----:B------:R-:W-:Y:S01]  /*3c30*/  HMMA.16816.F32 R8, R8, R26, RZ ;  /* 0x0000001a0808723c */ /* 0x000fe200000018ff */
[----:B------:R-:W-:-:S07]  /*3c40*/  @!P3 ISETP.LT.OR P0, PT, R0, 0x21, !P1 ;  /* 0x000000210000b80c */ /* 0x000fce0004f01670 */
[C---:B------:R-:W-:Y:S06]  /*3c50*/  HMMA.16816.F32 R68, R12.reuse, R32, RZ ;  /* 0x000000200c44723c */ /* 0x040fec00000018ff */
[----:B------:R1:W-:Y:S02]  /*3c60*/  @!P3 LDGSTS.E.BYPASS.LTC128B.128 [R195+0x3880], [R22.64+0x80], !P0 ;  /* 0x0388008016c3bfae */ /* 0x0003e4000c101d46 */
[C---:B------:R-:W-:Y:S02]  /*3c70*/  HMMA.16816.F32 R88, R12.reuse, R34, RZ ;  /* 0x000000220c58723c */ /* 0x040fe400000018ff */
[----:B------:R-:W-:Y:S04]  /*3c80*/  LDSM.16.M88.4 R32, [R180+0x1000] ;  /* 0x00100000b420783b */ /* 0x000fe80000000200 */
[----:B------:R-:W0:Y:S02]  /*3c90*/  LDGDEPBAR ;  /* 0x00000000000079af */ /* 0x000e240000000000 */
[C---:B------:R-:W-:Y:S08]  /*3ca0*/  HMMA.16816.F32 R76, R12.reuse, R28, RZ ;  /* 0x0000001c0c4c723c */ /* 0x040ff000000018ff */
[C---:B------:R-:W-:Y:S08]  /*3cb0*/  HMMA.16816.F32 R84, R12.reuse, R30, RZ ;  /* 0x0000001e0c54723c */ /* 0x040ff000000018ff */
[C---:B------:R-:W-:Y:S08]  /*3cc0*/  HMMA.16816.F32 R28, R12.reuse, R24, RZ ;  /* 0x000000180c1c723c */ /* 0x040ff000000018ff */
[----:B------:R-:W-:Y:S01]  /*3cd0*/  HMMA.16816.F32 R96, R12, R26, RZ ;  /* 0x0000001a0c60723c */ /* 0x000fe200000018ff */
[----:B------:R-:W-:Y:S04]  /*3ce0*/  LDSM.16.M88.4 R12, [R180+0x1400] ;  /* 0x00140000b40c783b */ /* 0x000fe80000000200 */
[----:B------:R-:W-:Y:S03]  /*3cf0*/  LDSM.16.M88.4 R24, [R184+0x3000] ;  /* 0x00300000b818783b */ /* 0x000fe60000000200 */
[C---:B----4-:R-:W-:Y:S08]  /*3d00*/  HMMA.16816.F32 R112, R4.reuse, R40, R64 ;  /* 0x000000280470723c */ /* 0x050ff00000001840 */
[C---:B-----5:R-:W-:Y:S01]  /*3d10*/  HMMA.16816.F32 R108, R4.reuse, R44, R56 ;  /* 0x0000002c046c723c */ /* 0x060fe20000001838 */
[----:B------:R-:W-:Y:S07]  /*3d20*/  LDSM.16.M88.4 R56, [R191] ;  /* 0x00000000bf38783b */ /* 0x000fee0000000200 */
[C---:B------:R-:W-:Y:S01]  /*3d30*/  HMMA.16816.F32 R104, R4.reuse, R48, R36 ;  /* 0x000000300468723c */ /* 0x040fe20000001824 */
[----:B------:R-:W-:Y:S07]  /*3d40*/  LDSM.16.M88.4 R36, [R180+0xc00] ;  /* 0x000c0000b424783b */ /* 0x000fee0000000200 */
        /* <DEDUP_REMOVED lines=10> */
[C---:B------:R-:W-:Y:S01]  /*3df0*/  HMMA.16816.F32 R68, R16.reuse, R48, R28 ;  /* 0x000000301044723c */ /* 0x040fe2000000181c */
[----:B------:R-:W4:Y:S07]  /*3e00*/  LDSM.16.M88.4 R28, [R184+0x2000] ;  /* 0x00200000b81c783b */ /* 0x000f2e0000000200 */
[C---:B------:R-:W-:Y:S08]  /*3e10*/  HMMA.16816.F32 R44, R16.reuse, R46, R84 ;  /* 0x0000002e102c723c */ /* 0x040ff00000001854 */
[----:B------:R-:W-:Y:S01]  /*3e20*/  HMMA.16816.F32 R16, R16, R50, R96 ;  /* 0x000000321010723c */ /* 0x000fe20000001860 */
[----:B------:R-:W-:Y:S07]  /*3e30*/  LDSM.16.M88.4 R48, [R180+0x1800] ;  /* 0x00180000b430783b */ /* 0x000fee0000000200 */
[----:B--2---:R-:W-:Y:S08]  /*3e40*/  HMMA.16816.F32 R108, R4, R32, R108 ;  /* 0x00000020046c723c */ /* 0x004ff0000000186c */
[-C--:B---3--:R-:W-:Y:S08]  /*3e50*/  HMMA.16816.F32 R76, R8, R36.reuse, R72 ;  /* 0x00000024084c723c */ /* 0x088ff00000001848 */
[C---:B------:R-:W-:Y:S08]  /*3e60*/  HMMA.16816.F32 R84, R4.reuse, R36, R112 ;  /* 0x000000240454723c */ /* 0x040ff00000001870 */
[C---:B------:R-:W-:Y:S08]  /*3e70*/  HMMA.16816.F32 R104, R4.reuse, R12, R104 ;  /* 0x0000000c0468723c */ /* 0x040ff00000001868 */
[C---:B------:R-:W-:Y:S08]  /*3e80*/  HMMA.16816.F32 R100, R4.reuse, R38, R100 ;  /* 0x000000260464723c */ /* 0x040ff00000001864 */
[----:B------:R-:W-:Y:S08]  /*3e90*/  HMMA.16816.F32 R92, R4, R34, R92 ;  /* 0x00000022045c723c */ /* 0x000ff0000000185c */
[----:B------:R-:W-:Y:S01]  /*3ea0*/  HMMA.16816.F32 R72, R8, R38, R40 ;  /* 0x000000260848723c */ /* 0x000fe20000001828 */
[----:B------:R-:W-:Y:S07]  /*3eb0*/  LDSM.16.M88.4 R40, [R180+0x2000] ;  /* 0x00200000b428783b */ /* 0x000fee0000000200 */
[----:B------:R-:W-:Y:S08]  /*3ec0*/  HMMA.16816.F32 R80, R4, R14, R80 ;  /* 0x0000000e0450723c */ /* 0x000ff00000001850 */
[C---:B------:R-:W-:Y:S08]  /*3ed0*/  HMMA.16816.F32 R36, R8.reuse, R32, R64 ;  /* 0x000000200824723c */ /* 0x040ff00000001840 */
[C---:B------:R-:W-:Y:S01]  /*3ee0*/  HMMA.16816.F32 R32, R8.reuse, R34, R44 ;  /* 0x000000220820723c */ /* 0x040fe2000000182c */
[----:B------:R-:W-:Y:S07]  /*3ef0*/  LDSM.16.M88.4 R44, [R180+0x1c00] ;  /* 0x001c0000b42c783b */ /* 0x000fee0000000200 */
[C---:B------:R-:W-:Y:S08]  /*3f00*/  HMMA.16816.F32 R4, R8.reuse, R12, R68 ;  /* 0x0000000c0804723c */ /* 0x040ff00000001844 */
        /* <DEDUP_REMOVED lines=19> */
[----:B------:R-:W5:Y:S01]  /*4040*/  LDSM.16.M88.4 R8, [R184+0x4000] ;  /* 0x00400000b808783b */ /* 0x000f620000000200 */
[----:B------:R-:W-:Y:S01]  /*4050*/  ISETP.GT.AND P0, PT, R21, R242, PT ;  /* 0x000000f21500720c */ /* 0x000fe20003f04270 */
[----:B------:R-:W-:-:S05]  /*4060*/  DEPBAR.LE SB0, 0x0 ;  /* 0x000080000000791a */ /* 0x000fca0000000000 */
        /* <DEDUP_REMOVED lines=11> */
[----:B------:R-:W-:Y:S01]  /*4120*/  HMMA.16816.F32 R16, R16, R42, R80 ;  /* 0x0000002a1010723c */ /* 0x000fe20000001850 */
[----:B------:R-:W-:Y:S07]  /*4130*/  BSSY B0, `(.L_x_501) ;  /* 0x0000031000007945 */ /* 0x000fee0003800000 */
[C---:B----4-:R-:W-:Y:S08]  /*4140*/  HMMA.16816.F32 R76, R4.reuse, R36, R76 ;  /* 0x00000024044c723c */ /* 0x050ff0000000184c */
[----:B------:R-:W-:Y:S08]  /*4150*/  HMMA.16816.F32 R72, R4, R38, R72 ;  /* 0x000000260448723c */ /* 0x000ff00000001848 */
[C---:B-----5:R-:W-:Y:S08]  /*4160*/  HMMA.16816.F32 R52, R8.reuse, R36, R52 ;  /* 0x000000240834723c */ /* 0x060ff00000001834 */
        /* <DEDUP_REMOVED lines=14> */
[----:B------:R-:W-:Y:S02]  /*4250*/  ISETP.GE.AND P0, PT, R6, 0x21, PT ;  /* 0x000000210600780c */ /* 0x000fe40003f06270 */
[----:B------:R-:W-:-:S05]  /*4260*/  SHF.R.S32.HI R2, RZ, 0x1f, R0 ;  /* 0x0000001fff027819 */ /* 0x000fca0000011400 */
[----:B------:R-:W-:-:S04]  /*4270*/  IMAD R2, R2, c[0x0][0x1e0], RZ ;  /* 0x0000780002027a24 */ /* 0x000fc800078e02ff */
[----:B------:R-:W-:Y:S02]  /*4280*/  IMAD R7, R0, c[0x0][0x1e4], R2 ;  /* 0x0000790000077a24 */ /* 0x000fe400078e0202 */
[----:B------:R-:W-:Y:S02]  /*4290*/  @P0 IMAD.MOV.U32 R4, RZ, RZ, c[0x0][0x1e0] ;  /* 0x00007800ff040624 */ /* 0x000fe400078e00ff */
[----:B------:R-:W-:Y:S02]  /*42a0*/  @P0 IMAD.MOV.U32 R3, RZ, RZ, 0x5 ;  /* 0x00000005ff030424 */ /* 0x000fe400078e00ff */
[----:B------:R-:W-:-:S03]  /*42b0*/  @P0 IMAD.SHL.U32 R2, R4, 0x20, RZ ;  /* 0x0000002004020824 */ /* 0x000fc600078e00ff */
[----:B------:R-:W-:Y:S01]  /*42c0*/  @P0 SHF.L.U64.HI R3, R4, R3, c[0x0][0x1e4] ;  /* 0x0000790004030619 */ /* 0x000fe20000010203 */
[----:B------:R-:W-:-:S04]  /*42d0*/  IMAD.WIDE.U32 R4, R0, c[0x0][0x1e0], RZ ;  /* 0x0000780000047a25 */ /* 0x000fc800078e00ff */
[----:B------:R-:W-:Y:S02]  /*42e0*/  IMAD.IADD R0, R5, 0x1, R7 ;  /* 0x0000000105007824 */ /* 0x000fe400078e0207 */
[----:B------:R-:W-:-:S04]  /*42f0*/  @P0 IMAD.WIDE.U32 R2, R4, 0x30, R2 ;  /* 0x0000003004020825 */ /* 0x000fc800078e0002 */
[----:B------:R-:W-:Y:S01]  /*4300*/  @P0 IMAD R5, R0, 0x30, RZ ;  /* 0x0000003000050824 */ /* 0x000fe200078e02ff */
[----:B------:R-:W-:-:S04]  /*4310*/  @P0 IADD3 R7, P1, R236, R2, RZ ;  /* 0x00000002ec070210 */ /* 0x000fc80007f3e0ff */
[----:B------:R-:W-:Y:S02]  /*4320*/  @P0 IADD3.X R8, R238, R5, R3, P1, !PT ;  /* 0x00000005ee080210 */ /* 0x000fe40000ffe403 */
[----:B------:R-:W-:-:S13]  /*4330*/  ISETP.GE.AND P1, PT, R6, 0x1, PT ;  /* 0x000000010600780c */ /* 0x000fda0003f26270 */
[----:B------:R-:W-:-:S04]  /*4340*/  @P1 IMAD.WIDE.U32 R2, R4, 0x30, R122 ;  /* 0x0000003004021825 */ /* 0x000fc800078e007a */
[----:B------:R-:W-:Y:S01]  /*4350*/  @P1 IMAD R0, R0, 0x30, RZ ;  /* 0x0000003000001824 */ /* 0x000fe200078e02ff */
[----:B------:R-:W-:-:S03]  /*4360*/  @P1 LEA R4, P2, R2, c[0x0][0x1c8], 0x1 ;  /* 0x0000720002041a11 */ /* 0x000fc600078408ff */
[----:B------:R-:W-:-:S05]  /*4370*/  @P1 IMAD.IADD R0, R3, 0x1, R0 ;  /* 0x0000000103001824 */ /* 0x000fca00078e0200 */
[----:B------:R-:W-:Y:S02]  /*4380*/  @P1 LEA.HI.X R5, R2, c[0x0][0x1cc], R0, 0x1, P2 ;  /* 0x0000730002051a11 */ /* 0x000fe400010f0c00 */
[----:B------:R-:W-:-:S03]  /*4390*/  @P0 LEA R2, P2, R7, c[0x0][0x1c8], 0x1 ;  /* 0x0000720007020a11 */ /* 0x000fc600078408ff */
[----:B------:R-:W-:Y:S01]  /*43a0*/  @!PT LDS RZ, [RZ] ;  /* 0x00000000fffff984 */ /* 0x000fe20000000800 */
[----:B------:R-:W-:Y:S01]  /*43b0*/  @!PT LDS RZ, [RZ] ;  /* 0x00000000fffff984 */ /* 0x000fe20000000800 */
[----:B------:R-:W-:Y:S01]  /*43c0*/  @!PT LDS RZ, [RZ] ;  /* 0x00000000fffff984 */ /* 0x000fe20000000800 */
[----:B------:R1:W-:Y:S01]  /*43d0*/  @P1 LDGSTS.E.BYPASS.LTC128B.128 [R195+0x3c80], [R4.64], !P4 ;  /* 0x03c8000004c31fae */ /* 0x0003e2000e101d46 */
[----:B------:R-:W-:-:S03]  /*43e0*/  @P0 LEA.HI.X R3, R7, c[0x0][0x1cc], R8, 0x1, P2 ;  /* 0x0000730007030a11 */ /* 0x000fc600010f0c08 */
[----:B------:R1:W-:Y:S04]  /*43f0*/  @P1 LDGSTS.E.BYPASS.LTC128B.128 [R195+0x4880], [R4.64+0x40], !P6 ;  /* 0x0488004004c31fae */ /* 0x0003e8000f101d46 */
[----:B------:R1:W-:Y:S04]  /*4400*/  @P1 LDGSTS.E.BYPASS.LTC128B.128 [R195+0x5480], [R4.64+0x80], !P5 ;  /* 0x0548008004c31fae */ /* 0x0003e8000e901d46 */
[----:B------:R1:W-:Y:S04]  /*4410*/  @P0 LDGSTS.E.BYPASS.LTC128B.128 [R195+0x4480], [R2.64], !P4 ;  /* 0x0448000002c30fae */ /* 0x0003e8000e101d46 */
[----:B------:R1:W-:Y:S04]  /*4420*/  @P0 LDGSTS.E.BYPASS.LTC128B.128 [R195+0x5080], [R2.64+0x40], !P6 ;  /* 0x0508004002c30fae */ /* 0x0003e8000f101d46 */
[----:B------:R1:W-:Y:S02]  /*4430*/  @P0 LDGSTS.E.BYPASS.LTC128B.128 [R195+0x5c80], [R2.64+0x80], !P5 ;  /* 0x05c8008002c30fae */ /* 0x0003e4000e901d46 */
.L_x_502:
[----:B-1----:R-:W-:Y:S05]  /*4440*/  BSYNC B0 ;  /* 0x0000000000007941 */ /* 0x002fea0003800000 */
.L_x_501:
[----:B------:R-:W2:Y:S01]  /*4450*/  LDL R0, [R1+0x38] ;  /* 0x0000380001007983 */ /* 0x000ea20000100800 */
[----:B------:R-:W-:-:S03]  /*4460*/  IMAD.MOV.U32 R245, RZ, RZ, c[0x0][0x2c4] ;  /* 0x0000b100fff57624 */ /* 0x000fc600078e00ff */
[----:B------:R-:W2:Y:S01]  /*4470*/  LDL R244, [R1+0x10] ;  /* 0x0000100001f47983 */ /* 0x000ea20000100800 */
[----:B------:R-:W-:Y:S01]  /*4480*/  IMAD.MOV.U32 R243, RZ, RZ, c[0x0][0x32c] ;  /* 0x0000cb00fff37624 */ /* 0x000fe200078e00ff */
[----:B------:R-:W-:Y:S01]  /*4490*/  ISETP.NE.AND P0, PT, R245, 0x1, PT ;  /* 0x00000001f500780c */ /* 0x000fe20003f05270 */
[----:B------:R-:W-:Y:S01]  /*44a0*/  ULDC UR4, c[0x0][0x324] ;  /* 0x0000c90000047ab9 */ /* 0x000fe20000000800 */
[--C-:B------:R-:W-:Y:S01]  /*44b0*/  IMAD.IADD R9, R120, 0x1, -R235.reuse ;  /* 0x0000000178097824 */ /* 0x100fe200078e0aeb */
[----:B------:R-:W-:Y:S01]  /*44c0*/  ULOP3.LUT UR4, URZ, UR4, URZ, 0x33, !UPT ;  /* 0x000000043f047292 */ /* 0x000fe2000f8e333f */
[----:B------:R-:W-:Y:S01]  /*44d0*/  ISETP.GE.AND P1, PT, R243, 0x1, PT ;  /* 0x00000001f300780c */ /* 0x000fe20003f26270 */
[----:B------:R-:W0:Y:S01]  /*44e0*/  LDGDEPBAR ;  /* 0x00000000000079af */ /* 0x000e220000000000 */
[----:B------:R-:W-:Y:S02]  /*44f0*/  IMAD.IADD R10, R20, 0x1, -R235 ;  /* 0x00000001140a7824 */ /* 0x000fe400078e0aeb */
[----:B--2---:R-:W-:-:S05]  /*4500*/  IMAD.IADD R0, R0, 0x1, R244 ;  /* 0x0000000100007824 */ /* 0x004fca00078e02f4 */
[----:B------:R-:W-:-:S04]  /*4510*/  @P0 IMAD.HI.U32 R2, R0, c[0x0][0x2c8], RZ ;  /* 0x0000b20000020a27 */ /* 0x000fc800078e00ff */
[----:B------:R-:W-:Y:S01]  /*4520*/  IMAD.MOV.U32 R6, RZ, RZ, R0 ;  /* 0x000000ffff067224 */ /* 0x000fe200078e0000 */
[----:B------:R-:W-:Y:S02]  /*4530*/  @P0 SHF.R.U32.HI R6, RZ, c[0x0][0x2cc], R2 ;  /* 0x0000b300ff060a19 */ /* 0x000fe40000011602 */
[----:B------:R-:W-:-:S03]  /*4540*/  IADD3 R0, -R235, 0x1, R120 ;  /* 0x00000001eb007810 */ /* 0x000fc60007ffe178 */
[----:B------:R-:W1:Y:S01]  /*4550*/  SHFL.IDX PT, R3, R6, RZ, 0x1c1f ;  /* 0x001c1fff06037589 */ /* 0x000e6200000e0000 */
[----:B------:R-:W-:-:S04]  /*4560*/  IADD3 R0, R0, -R218, RZ ;  /* 0x800000da00007210 */ /* 0x000fc80007ffe0ff */
[C---:B------:R-:W-:Y:S02]  /*4570*/  IADD3 R7, R0.reuse, c[0x0][0x328], RZ ;  /* 0x0000ca0000077a10 */ /* 0x040fe40007ffe0ff */
[----:B------:R-:W-:Y:S02]  /*4580*/  IADD3 R8, R0, UR4, RZ ;  /* 0x0000000400087c10 */ /* 0x000fe4000fffe0ff */
[-C--:B-1----:R-:W-:Y:S02]  /*4590*/  IADD3 R2, R7, R3.reuse, RZ ;  /* 0x0000000307027210 */ /* 0x082fe40007ffe0ff */
[----:B------:R-:W-:Y:S02]  /*45a0*/  IADD3 R0, R8, R3, RZ ;  /* 0x0000000308007210 */ /* 0x000fe40007ffe0ff */
[----:B------:R-:W-:Y:S01]  /*45b0*/  IMNMX R2, R9, R2, PT ;  /* 0x0000000209027217 */ /* 0x000fe20003800200 */
[----:B------:R-:W-:Y:S05]  /*45c0*/  @!P1 BRA `(.L_x_503) ;  /* 0x0000014000009947 */ /* 0x000fea0003800000 */
[----:B------:R-:W-:Y:S01]  /*45d0*/  IADD3 R3, -R218, R219, R3 ;  /* 0x000000dbda037210 */ /* 0x000fe20007ffe103 */
[----:B------:R-:W-:Y:S03]  /*45e0*/  BSSY B0, `(.L_x_504) ;  /* 0x000000e000007945 */ /* 0x000fe60003800000 */
        /* <DEDUP_REMOVED lines=9> */
.L_x_505:
[----:B------:R-:W-:-:S04]  /*4680*/  MOV R4, c[0x0][0x32c] ;  /* 0x0000cb0000047a02 */ /* 0x000fc80000000f00 */
[----:B------:R-:W-:-:S13]  /*4690*/  ISETP.NE.AND P0, PT, R4, 0x1, PT ;  /* 0x000000010400780c */ /* 0x000fda0003f05270 */
[----:B------:R-:W-:-:S05]  /*46a0*/  @P0 IMAD.HI.U32 R4, R3, c[0x0][0x330], RZ ;  /* 0x0000cc0003040a27 */ /* 0x000fca00078e00ff */
[----:B------:R-:W-:Y:S02]  /*46b0*/  @P0 SHF.R.U32.HI R3, RZ, c[0x0][0x334], R4 ;  /* 0x0000cd00ff030a19 */ /* 0x000fe40000011604 */
.L_x_506:
[----:B------:R-:W-:Y:S05]  /*46c0*/  BSYNC B0 ;  /* 0x0000000000007941 */ /* 0x000fea0003800000 */
.L_x_504:
[----:B------:R-:W-:-:S05]  /*46d0*/  IMAD R3, R3, c[0x0][0x32c], R10 ;  /* 0x0000cb0003037a24 */ /* 0x000fca00078e020a */
[----:B------:R-:W-:Y:S02]  /*46e0*/  IADD3 R4, R3, c[0x0][0x32c], RZ ;  /* 0x0000cb0003047a10 */ /* 0x000fe40007ffe0ff */
[----:B------:R-:W-:Y:S02]  /*46f0*/  IMNMX R0, R0, R3, !PT ;  /* 0x0000000300007217 */ /* 0x000fe40007800200 */
[----:B------:R-:W-:Y:S02]  /*4700*/  IMNMX R2, R2, R4, PT ;  /* 0x0000000402027217 */ /* 0x000fe40003800200 */
.L_x_503:
[----:B------:R-:W1:Y:S02]  /*4710*/  SHFL.IDX PT, R5, R6, 0x1, 0x1c1f ;  /* 0x003c1f0006057f89 */ /* 0x000e6400000e0000 */
[----:B-1----:R-:W-:Y:S01]  /*4720*/  IMAD.IADD R4, R7, 0x1, R5 ;  /* 0x0000000107047824 */ /* 0x002fe200078e0205 */
[----:B------:R-:W-:-:S04]  /*4730*/  IADD3 R3, R8, R5, RZ ;  /* 0x0000000508037210 */ /* 0x000fc80007ffe0ff */
        /* <DEDUP_REMOVED lines=13> */
.L_x_509:
[----:B------:R-:W-:-:S04]  /*4810*/  MOV R11, c[0x0][0x32c] ;  /* 0x0000cb00000b7a02 */ /* 0x000fc80000000f00 */
[----:B------:R-:W-:-:S13]  /*4820*/  ISETP.NE.AND P0, PT, R11, 0x1, PT ;  /* 0x000000010b00780c */ /* 0x000fda0003f05270 */
[----:B------:R-:W-:-:S05]  /*4830*/  @P0 IMAD.HI.U32 R11, R5, c[0x0][0x330], RZ ;  /* 0x0000cc00050b0a27 */ /* 0x000fca00078e00ff */
[----:B------:R-:W-:Y:S02]  /*4840*/  @P0 SHF.R.U32.HI R5, RZ, c[0x0][0x334], R11 ;  /* 0x0000cd00ff050a19 */ /* 0x000fe4000001160b */
.L_x_510:
[----:B------:R-:W-:Y:S05]  /*4850*/  BSYNC B0 ;  /* 0x0000000000007941 */ /* 0x000fea0003800000 */
.L_x_508:
[----:B------:R-:W-:-:S05]  /*4860*/  IMAD R5, R5, c[0x0][0x32c], R10 ;  /* 0x0000cb0005057a24 */ /* 0x000fca00078e020a */
[----:B------:R-:W-:Y:S02]  /*4870*/  IADD3 R11, R5, c[0x0][0x32c], RZ ;  /* 0x0000cb00050b7a10 */ /* 0x000fe40007ffe0ff */
[----:B------:R-:W-:Y:S02]  /*4880*/  IMNMX R3, R3, R5, !PT ;  /* 0x0000000503037217 */ /* 0x000fe40007800200 */
[----:B------:R-:W-:Y:S02]  /*4890*/  IMNMX R4, R4, R11, PT ;  /* 0x0000000b04047217 */ /* 0x000fe40003800200 */
.L_x_507:
[C---:B------:R-:W-:Y:S01]  /*48a0*/  ISETP.GE.AND P0, PT, R20.reuse, 0x2, PT ;  /* 0x000000021400780c */ /* 0x040fe20003f06270 */
[----:B------:R-:W1:Y:S01]  /*48b0*/  SHFL.IDX PT, R5, R6, 0x2, 0x1c1f ;  /* 0x005c1f0006057f89 */ /* 0x000e6200000e0000 */
[----:B------:R-:W-:Y:S02]  /*48c0*/  ISETP.GE.AND P1, PT, R20, 0x9, PT ;  /* 0x000000091400780c */ /* 0x000fe40003f26270 */
[----:B------:R-:W-:Y:S02]  /*48d0*/  P2R R15, PR, RZ, 0x1 ;  /* 0x00000001ff0f7803 */ /* 0x000fe40000000000 */
[----:B------:R-:W-:-:S02]  /*48e0*/  ISETP.GT.AND P0, PT, R0, 0x1, !P0 ;  /* 0x000000010000780c */ /* 0x000fc40004704270 */
[----:B------:R-:W-:Y:S02]  /*48f0*/  P2R R14, PR, RZ, 0x2 ;  /* 0x00000002ff0e7803 */ /* 0x000fe40000000000 */
[----:B------:R-:W-:Y:S02]  /*4900*/  ISETP.LT.OR P0, PT, R2, 0x2, P0 ;  /* 0x000000020200780c */ /* 0x000fe40000701670 */
[----:B------:R-:W-:Y:S02]  /*4910*/  ISETP.GE.AND P6, PT, R20, 0x11, PT ;  /* 0x000000111400780c */ /* 0x000fe40003fc6270 */
[----:B------:R-:W-:Y:S02]  /*4920*/  FSEL R19, R53, -INF , !P0 ;  /* 0xff80000035137808 */ /* 0x000fe40004000000 */
[----:B------:R-:W-:Y:S02]  /*4930*/  ISETP.GT.AND P0, PT, R0, 0x8, !P1 ;  /* 0x000000080000780c */ /* 0x000fe40004f04270 */
[----:B------:R-:W-:-:S02]  /*4940*/  ISETP.GE.AND P1, PT, R20, 0xa, PT ;  /* 0x0000000a1400780c */ /* 0x000fc40003f26270 */
[----:B------:R-:W-:Y:S02]  /*4950*/  ISETP.LT.OR P0, PT, R2, 0x9, P0 ;  /* 0x000000090200780c */ /* 0x000fe40000701670 */
[----:B------:R-:W-:Y:S02]  /*4960*/  ISETP.GE.AND P5, PT, R20, 0x12, PT ;  /* 0x000000121400780c */ /* 0x000fe40003fa6270 */
[----:B------:R-:W-:Y:S02]  /*4970*/  FSEL R21, R48, -INF , !P0 ;  /* 0xff80000030157808 */ /* 0x000fe40004000000 */
[----:B------:R-:W-:Y:S02]  /*4980*/  ISETP.GT.AND P0, PT, R0, 0x9, !P1 ;  /* 0x000000090000780c */ /* 0x000fe40004f04270 */
[----:B------:R-:W-:Y:S02]  /*4990*/  ISETP.GE.AND P4, PT, R20, 0x19, PT ;  /* 0x000000191400780c */ /* 0x000fe40003f86270 */
[----:B------:R-:W-:-:S02]  /*49a0*/  ISETP.LT.OR P0, PT, R2, 0xa, P0 ;  /* 0x0000000a0200780c */ /* 0x000fc40000701670 */
[----:B------:R-:W-:Y:S02]  /*49b0*/  ISETP.GE.AND P3, PT, R20, 0x1a, PT ;  /* 0x0000001a1400780c */ /* 0x000fe40003f66270 */
[----:B------:R-:W-:Y:S02]  /*49c0*/  FSEL R22, R49, -INF , !P0 ;  /* 0xff80000031167808 */ /* 0x000fe40004000000 */
[----:B------:R-:W-:Y:S02]  /*49d0*/  ISETP.GT.AND P0, PT, R0, 0x10, !P6 ;  /* 0x000000100000780c */ /* 0x000fe40007704270 */
[----:B------:R-:W-:Y:S02]  /*49e0*/  ISETP.GE.AND P2, PT, R20, 0x21, PT ;  /* 0x000000211400780c */ /* 0x000fe40003f46270 */
[----:B------:R-:W-:Y:S02]  /*49f0*/  ISETP.LT.OR P0, PT, R2, 0x11, P0 ;  /* 0x000000110200780c */ /* 0x000fe40000701670 */
[----:B------:R-:W-:-:S02]  /*4a00*/  P2R R13, PR, RZ, 0x2 ;  /* 0x00000002ff0d7803 */ /* 0x000fc40000000000 */
[----:B------:R-:W-:Y:S02]  /*4a10*/  FSEL R23, R28, -INF , !P0 ;  /* 0xff8000001c177808 */ /* 0x000fe40004000000 */
[----:B------:R-:W-:Y:S02]  /*4a20*/  ISETP.GT.AND P0, PT, R0, 0x11, !P5 ;  /* 0x000000110000780c */ /* 0x000fe40006f04270 */
[----:B------:R-:W-:Y:S02]  /*4a30*/  ISETP.GE.AND P1, PT, R20, 0x22, PT ;  /* 0x000000221400780c */ /* 0x000fe40003f26270 */
        /* <DEDUP_REMOVED lines=14> */
[----:B------:R-:W-:-:S04]  /*4b20*/  ISETP.GE.AND P0, PT, R20, 0x29, PT ;  /* 0x000000291400780c */ /* 0x000fc80003f06270 */
[----:B------:R-:W-:Y:S02]  /*4b30*/  P2R R12, PR, RZ, 0x1 ;  /* 0x00000001ff0c7803 */ /* 0x000fe40000000000 */
[----:B------:R-:W-:-:S04]  /*4b40*/  ISETP.GT.AND P0, PT, R0, 0x28, !P0 ;  /* 0x000000280000780c */ /* 0x000fc80004704270 */
[----:B------:R-:W-:-:S04]  /*4b50*/  ISETP.LT.OR P0, PT, R2, 0x29, P0 ;  /* 0x000000290200780c */ /* 0x000fc80000701670 */
[----:B------:R-:W-:Y:S02]  /*4b60*/  FSEL R124, R36, -INF , !P0 ;  /* 0xff800000247c7808 */ /* 0x000fe40004000000 */
[----:B------:R-:W-:-:S04]  /*4b70*/  ISETP.GE.AND P0, PT, R20, 0x1, PT ;  /* 0x000000011400780c */ /* 0x000fc80003f06270 */
[----:B------:R-:W-:Y:S02]  /*4b80*/  P2R R17, PR, RZ, 0x1 ;  /* 0x00000001ff117803 */ /* 0x000fe40000000000 */
[----:B------:R-:W-:-:S04]  /*4b90*/  ISETP.GT.AND P0, PT, R0, RZ, !P0 ;  /* 0x000000ff0000720c */ /* 0x000fc80004704270 */
[----:B------:R-:W-:-:S04]  /*4ba0*/  ISETP.LT.OR P0, PT, R2, 0x1, P0 ;  /* 0x000000010200780c */ /* 0x000fc80000701670 */
[----:B------:R-:W-:Y:S02]  /*4bb0*/  FSEL R18, R52, -INF , !P0 ;  /* 0xff80000034127808 */ /* 0x000fe40004000000 */
[----:B------:R-:W-:-:S04]  /*4bc0*/  ISETP.GE.AND P0, PT, R20, 0x2a, PT ;  /* 0x0000002a1400780c */ /* 0x000fc80003f06270 */
[----:B------:R-:W-:Y:S02]  /*4bd0*/  P2R R11, PR, RZ, 0x1 ;  /* 0x00000001ff0b7803 */ /* 0x000fe40000000000 */
[----:B------:R-:W-:Y:S01]  /*4be0*/  ISETP.GT.AND P0, PT, R0, 0x29, !P0 ;  /* 0x000000290000780c */ /* 0x000fe20004704270 */
[----:B-1----:R-:W-:-:S03]  /*4bf0*/  IMAD.IADD R0, R8, 0x1, R5 ;  /* 0x0000000108007824 */ /* 0x002fc600078e0205 */
[----:B------:R-:W-:Y:S01]  /*4c00*/  ISETP.LT.OR P0, PT, R2, 0x2a, P0 ;  /* 0x0000002a0200780c */ /* 0x000fe20000701670 */
[----:B------:R-:W-:-:S03]  /*4c10*/  IMAD.IADD R2, R7, 0x1, R5 ;  /* 0x0000000107027824 */ /* 0x000fc600078e0205 */
[----:B------:R-:W-:Y:S02]  /*4c20*/  FSEL R119, R37, -INF , !P0 ;  /* 0xff80000025777808 */ /* 0x000fe40004000000 */
[----:B------:R-:W-:Y:S02]  /*4c30*/  ISETP.GE.AND P0, PT, R243, 0x1, PT ;  /* 0x00000001f300780c */ /* 0x000fe40003f06270 */
[----:B------:R-:W-:-:S11]  /*4c40*/  IMNMX R2, R9, R2, PT ;  /* 0x0000000209027217 */ /* 0x000fd60003800200 */
        /* <DEDUP_REMOVED lines=12> */
.L_x_513:
[----:B------:R-:W-:-:S04]  /*4d10*/  MOV R16, c[0x0][0x32c] ;  /* 0x0000cb0000107a02 */ /* 0x000fc80000000f00 */
[----:B------:R-:W-:-:S13]  /*4d20*/  ISETP.NE.AND P0, PT, R16, 0x1, PT ;  /* 0x000000011000780c */ /* 0x000fda0003f05270 */
[----:B------:R-:W-:-:S05]  /*4d30*/  @P0 IMAD.HI.U32 R16, R5, c[0x0][0x330], RZ ;  /* 0x0000cc0005100a27 */ /* 0x000fca00078e00ff */
[----:B------:R-:W-:Y:S02]  /*4d40*/  @P0 SHF.R.U32.HI R5, RZ, c[0x0][0x334], R16 ;  /* 0x0000cd00ff050a19 */ /* 0x000fe40000011610 */
.L_x_514:
[----:B------:R-:W-:Y:S05]  /*4d50*/  BSYNC B0 ;  /* 0x0000000000007941 */ /* 0x000fea0003800000 */
.L_x_512:
[----:B------:R-:W-:-:S05]  /*4d60*/  IMAD R5, R5, c[0x0][0x32c], R10 ;  /* 0x0000cb0005057a24 */ /* 0x000fca00078e020a */
[----:B------:R-:W-:Y:S02]  /*4d70*/  IADD3 R16, R5, c[0x0][0x32c], RZ ;  /* 0x0000cb0005107a10 */ /* 0x000fe40007ffe0ff */
[----:B------:R-:W-:Y:S02]  /*4d80*/  IMNMX R0, R0, R5, !PT ;  /* 0x0000000500007217 */ /* 0x000fe40007800200 */
[----:B------:R-:W-:Y:S02]  /*4d90*/  IMNMX R2, R2, R16, PT ;  /* 0x0000001002027217 */ /* 0x000fe40003800200 */
.L_x_511:
[----:B------:R-:W-:Y:S02]  /*4da0*/  ISETP.NE.AND P0, PT, R14, RZ, PT ;  /* 0x000000ff0e00720c */ /* 0x000fe40003f05270 */
[----:B------:R-:W-:Y:S02]  /*4db0*/  P2R R5, PR, RZ, 0x40 ;  /* 0x00000040ff057803 */ /* 0x000fe40000000000 */
        /* <DEDUP_REMOVED lines=33> */
[----:B------:R-:W-:-:S04]  /*4fd0*/  ISETP.NE.AND P0, PT, R12, RZ, PT ;  /* 0x000000ff0c00720c */ /* 0x000fc80003f05270 */
[----:B------:R-:W-:-:S04]  /*4fe0*/  ISETP.GT.AND P0, PT, R3, 0x28, !P0 ;  /* 0x000000280300780c */ /* 0x000fc80004704270 */
[----:B------:R-:W-:-:S04]  /*4ff0*/  ISETP.LT.OR P0, PT, R4, 0x29, P0 ;  /* 0x000000290400780c */ /* 0x000fc80000701670 */
[----:B------:R-:W-:Y:S02]  /*5000*/  FSEL R116, R38, -INF , !P0 ;  /* 0xff80000026747808 */ /* 0x000fe40004000000 */
[----:B------:R-:W-:-:S04]  /*5010*/  ISETP.NE.AND P0, PT, R11, RZ, PT ;  /* 0x000000ff0b00720c */ /* 0x000fc80003f05270 */
[----:B------:R-:W-:Y:S02]  /*5020*/  ISETP.GT.AND P0, PT, R3, 0x29, !P0 ;  /* 0x000000290300780c */ /* 0x000fe40004704270 */
[----:B------:R-:W1:Y:S02]  /*5030*/  SHFL.IDX PT, R3, R6, 0x3, 0x1c1f ;  /* 0x007c1f0006037f89 */ /* 0x000e6400000e0000 */
        /* <DEDUP_REMOVED lines=60> */
.L_x_517:
[----:B------:R-:W-:-:S04]  /*5400*/  MOV R4, c[0x0][0x32c] ;  /* 0x0000cb0000047a02 */ /* 0x000fc80000000f00 */
[----:B------:R-:W-:-:S13]  /*5410*/  ISETP.NE.AND P0, PT, R4, 0x1, PT ;  /* 0x000000010400780c */ /* 0x000fda0003f05270 */
[----:B------:R-:W-:-:S05]  /*5420*/  @P0 IMAD.HI.U32 R4, R3, c[0x0][0x330], RZ ;  /* 0x0000cc0003040a27 */ /* 0x000fca00078e00ff */
[----:B------:R-:W-:Y:S02]  /*5430*/  @P0 SHF.R.U32.HI R3, RZ, c[0x0][0x334], R4 ;  /* 0x0000cd00ff030a19 */ /* 0x000fe40000011604 */
.L_x_518:
[----:B------:R-:W-:Y:S05]  /*5440*/  BSYNC B0 ;  /* 0x0000000000007941 */ /* 0x000fea0003800000 */
.L_x_516:
[----:B------:R-:W-:-:S05]  /*5450*/  IMAD R3, R3, c[0x0][0x32c], R10 ;  /* 0x0000cb0003037a24 */ /* 0x000fca00078e020a */
[----:B------:R-:W-:Y:S02]  /*5460*/  IADD3 R4, R3, c[0x0][0x32c], RZ ;  /* 0x0000cb0003047a10 */ /* 0x000fe40007ffe0ff */
[----:B------:R-:W-:Y:S02]  /*5470*/  IMNMX R0, R0, R3, !PT ;  /* 0x0000000300007217 */ /* 0x000fe40007800200 */
[----:B------:R-:W-:Y:S02]  /*5480*/  IMNMX R2, R2, R4, PT ;  /* 0x0000000402027217 */ /* 0x000fe40003800200 */
.L_x_515:
[----:B------:R-:W-:Y:S01]  /*5490*/  ISETP.NE.AND P0, PT, R14, RZ, PT ;  /* 0x000000ff0e00720c */ /* 0x000fe20003f05270 */
[----:B------:R-:W-:Y:S01]  /*54a0*/  LDSM.16.MT88.4 R44, [R181] ;  /* 0x00000000b52c783b */ /* 0x000fe20000004200 */
[----:B------:R-:W-:Y:S02]  /*54b0*/  FMNMX.FTZ R3, R18, R19, !PT ;  /* 0x0000001312037209 */ /* 0x000fe40007810000 */
[----:B------:R-:W-:Y:S01]  /*54c0*/  ISETP.GT.AND P0, PT, R0, 0x8, !P0 ;  /* 0x000000080000780c */ /* 0x000fe20004704270 */
[----:B------:R-:W-:Y:S01]  /*54d0*/  LDSM.16.MT88.4 R40, [R182] ;  /* 0x00000000b628783b */ /* 0x000fe20000004200 */
[----:B------:R-:W-:-:S02]  /*54e0*/  FMNMX.FTZ R3, R21, R3, !PT ;  /* 0x0000000315037209 */ /* 0x000fc40007810000 */
[----:B------:R-:W-:Y:S01]  /*54f0*/  ISETP.LT.OR P0, PT, R2, 0x9, P0 ;  /* 0x000000090200780c */ /* 0x000fe20000701670 */
[----:B------:R-:W-:Y:S01]  /*5500*/  LDSM.16.MT88.4 R52, [R181+0x400] ;  /* 0x00040000b534783b */ /* 0x000fe20000004200 */
[----:B------:R-:W-:Y:S02]  /*5510*/  FMNMX.FTZ R3, R22, R3, !PT ;  /* 0x0000000316037209 */ /* 0x000fe40007810000 */
[----:B------:R-:W-:Y:S01]  /*5520*/  FSEL R14, R74, -INF , !P0 ;  /* 0xff8000004a0e7808 */ /* 0x000fe20004000000 */
[----:B------:R-:W-:Y:S01]  /*5530*/  LDSM.16.MT88.4 R152, [R181+0x800] ;  /* 0x00080000b598783b */ /* 0x000fe20000004200 */
[----:B------:R-:W-:Y:S02]  /*5540*/  ISETP.NE.AND P0, PT, R13, RZ, PT ;  /* 0x000000ff0d00720c */ /* 0x000fe40003f05270 */
[----:B------:R-:W-:Y:S02]  /*5550*/  FMNMX.FTZ R3, R23, R3, !PT ;  /* 0x0000000317037209 */ /* 0x000fe40007810000 */
[----:B------:R-:W-:-:S02]  /*5560*/  ISETP.GT.AND P0, PT, R0, 0x9, !P0 ;  /* 0x000000090000780c */ /* 0x000fc40004704270 */
[----:B------:R-:W-:Y:S02]  /*5570*/  FMNMX.FTZ R3, R24, R3, !PT ;  /* 0x0000000318037209 */ /* 0x000fe40007810000 */
[----:B------:R-:W-:Y:S02]  /*5580*/  ISETP.LT.OR P0, PT, R2, 0xa, P0 ;  /* 0x0000000a0200780c */ /* 0x000fe40000701670 */
[----:B------:R-:W-:Y:S02]  /*5590*/  FMNMX.FTZ R3, R26, R3, !PT ;  /* 0x000000031a037209 */ /* 0x000fe40007810000 */
[----:B------:R-:W-:Y:S02]  /*55a0*/  FSEL R10, R75, -INF , !P0 ;  /* 0xff8000004b0a7808 */ /* 0x000fe40004000000 */
[----:B------:R-:W-:Y:S02]  /*55b0*/  ISETP.GT.AND P0, PT, R0, 0x10, !P6 ;  /* 0x000000100000780c */ /* 0x000fe40007704270 */
[----:B------:R-:W-:-:S02]  /*55c0*/  FMNMX.FTZ R3, R29, R3, !PT ;  /* 0x000000031d037209 */ /* 0x000fc40007810000 */
[----:B------:R-:W-:Y:S02]  /*55d0*/  ISETP.LT.OR P0, PT, R2, 0x11, P0 ;  /* 0x000000110200780c */ /* 0x000fe40000701670 */
[----:B------:R-:W-:Y:S02]  /*55e0*/  FMNMX.FTZ R3, R126, R3, !PT ;  /* 0x000000037e037209 */ /* 0x000fe40007810000 */
[----:B------:R-:W-:Y:S02]  /*55f0*/  FSEL R50, R70, -INF , !P0 ;  /* 0xff80000046327808 */ /* 0x000fe40004000000 */
[----:B------:R-:W-:Y:S02]  /*5600*/  ISETP.GT.AND P0, PT, R0, 0x11, !P5 ;  /* 0x000000110000780c */ /* 0x000fe40006f04270 */
[----:B------:R-:W-:Y:S02]  /*5610*/  FMNMX.FTZ R3, R125, R3, !PT ;  /* 0x000000037d037209 */ /* 0x000fe40007810000 */
[----:B------:R-:W-:-:S02]  /*5620*/  ISETP.LT.OR P0, PT, R2, 0x12, P0 ;  /* 0x000000120200780c */ /* 0x000fc40000701670 */
[----:B------:R-:W-:Y:S02]  /*5630*/  FMNMX.FTZ R3, R124, R3, !PT ;  /* 0x000000037c037209 */ /* 0x000fe40007810000 */
[----:B------:R-:W-:Y:S02]  /*5640*/  FSEL R49, R71, -INF , !P0 ;  /* 0xff80000047317808 */ /* 0x000fe40004000000 */
[----:B------:R-:W-:Y:S02]  /*5650*/  FMNMX.FTZ R3, R119, R3, !PT ;  /* 0x0000000377037209 */ /* 0x000fe40007810000 */
[----:B------:R-:W-:Y:S02]  /*5660*/  ISETP.GT.AND P0, PT, R0, 0x18, !P4 ;  /* 0x000000180000780c */ /* 0x000fe40006704270 */
[----:B------:R-:W-:Y:S01]  /*5670*/  ISETP.NE.AND P4, PT, R15, RZ, PT ;  /* 0x000000ff0f00720c */ /* 0x000fe20003f85270 */
[----:B------:R-:W1:Y:S01]  /*5680*/  SHFL.BFLY PT, R4, R3, 0x2, 0x1f ;  /* 0x0c401f0003047f89 */ /* 0x000e6200000e0000 */
[----:B------:R-:W-:-:S02]  /*5690*/  ISETP.LT.OR P0, PT, R2, 0x19, P0 ;  /* 0x000000190200780c */ /* 0x000fc40000701670 */
[----:B------:R-:W-:Y:S02]  /*56a0*/  ISETP.NE.AND P5, PT, R17, RZ, PT ;  /* 0x000000ff1100720c */ /* 0x000fe40003fa5270 */
[----:B------:R-:W-:Y:S02]  /*56b0*/  FSEL R68, R66, -INF , !P0 ;  /* 0xff80000042447808 */ /* 0x000fe40004000000 */
[----:B------:R-:W-:Y:S02]  /*56c0*/  ISETP.GT.AND P0, PT, R0, 0x19, !P3 ;  /* 0x000000190000780c */ /* 0x000fe40005f04270 */
[----:B------:R-:W-:Y:S02]  /*56d0*/  ISETP.NE.AND P6, PT, R12, RZ, PT ;  /* 0x000000ff0c00720c */ /* 0x000fe40003fc5270 */
[----:B------:R-:W-:-:S04]  /*56e0*/  ISETP.LT.OR P0, PT, R2, 0x1a, P0 ;  /* 0x0000001a0200780c */ /* 0x000fc80000701670 */
[----:B------:R-:W-:Y:S02]  /*56f0*/  FSEL R69, R67, -INF , !P0 ;  /* 0xff80000043457808 */ /* 0x000fe40004000000 */
[----:B------:R-:W-:Y:S01]  /*5700*/  ISETP.GT.AND P0, PT, R0, 0x20, !P2 ;  /* 0x000000200000780c */ /* 0x000fe20005704270 */
[----:B------:R-:W-:Y:S03]  /*5710*/  LDSM.16.MT88.4 R64, [R182+0xc00] ;  /* 0x000c0000b640783b */ /* 0x000fe60000004200 */
[----:B------:R-:W-:Y:S02]  /*5720*/  ISETP.LT.OR P0, PT, R2, 0x21, P0 ;  /* 0x000000210200780c */ /* 0x000fe40000701670 */
[----:B-1----:R-:W-:Y:S02]  /*5730*/  FMNMX.FTZ R3, R3, R4, !PT ;  /* 0x0000000403037209 */ /* 0x002fe40007810000 */
[----:B------:R-:W-:-:S02]  /*5740*/  FSEL R109, R62, -INF , !P0 ;  /* 0xff8000003e6d7808 */ /* 0x000fc40004000000 */
[----:B------:R-:W-:Y:S01]  /*5750*/  ISETP.GT.AND P0, PT, R0, 0x21, !P1 ;  /* 0x000000210000780c */ /* 0x000fe20004f04270 */
[----:B------:R-:W1:Y:S03]  /*5760*/  SHFL.BFLY PT, R4, R3, 0x1, 0x1f ;  /* 0x0c201f0003047f89 */ /* 0x000e6600000e0000 */
[----:B------:R-:W-:-:S04]  /*5770*/  ISETP.LT.OR P0, PT, R2, 0x22, P0 ;  /* 0x000000220200780c */ /* 0x000fc80000701670 */
[----:B------:R-:W-:Y:S02]  /*5780*/  FSEL R110, R63, -INF , !P0 ;  /* 0xff8000003f6e7808 */ /* 0x000fe40004000000 */
[----:B------:R-:W-:Y:S01]  /*5790*/  ISETP.GT.AND P0, PT, R0, 0x1, !P4 ;  /* 0x000000010000780c */ /* 0x000fe20006704270 */
[----:B------:R-:W-:Y:S03]  /*57a0*/  LDSM.16.MT88.4 R60, [R181+0x1800] ;  /* 0x00180000b53c783b */ /* 0x000fe60000004200 */
[----:B------:R-:W-:-:S04]  /*57b0*/  ISETP.LT.OR P0, PT, R2, 0x2, P0 ;  /* 0x000000020200780c */ /* 0x000fc80000701670 */
[----:B------:R-:W-:Y:S02]  /*57c0*/  FSEL R9, R79, -INF , !P0 ;  /* 0xff8000004f097808 */ /* 0x000fe40004000000 */
[----:B------:R-:W-:-:S04]  /*57d0*/  ISETP.GT.AND P0, PT, R0, RZ, !P5 ;  /* 0x000000ff0000720c */ /* 0x000fc80006f04270 */
[----:B------:R-:W-:Y:S02]  /*57e0*/  ISETP.LT.OR P0, PT, R2, 0x1, P0 ;  /* 0x000000010200780c */ /* 0x000fe40000701670 */
[----:B-1----:R-:W-:Y:S02]  /*57f0*/  FMNMX.FTZ R138, R3, R4, !PT ;  /* 0x00000004038a7209 */ /* 0x002fe40007810000 */
[----:B------:R-:W-:Y:S02]  /*5800*/  FSEL R8, R78, -INF , !P0 ;  /* 0xff8000004e087808 */ /* 0x000fe40004000000 */
[----:B------:R-:W-:Y:S01]  /*5810*/  ISETP.GT.AND P0, PT, R0, 0x28, !P6 ;  /* 0x000000280000780c */ /* 0x000fe20007704270 */
[----:B------:R-:W-:Y:S01]  /*5820*/  FMUL.FTZ R3, R138, c[0x0][0x2d0] ;  /* 0x0000b4008a037a20 */ /* 0x000fe20000410000 */
[----:B------:R-:W-:Y:S02]  /*5830*/  FMNMX.FTZ R6, R8, R9, !PT ;  /* 0x0000000908067209 */ /* 0x000fe40007810000 */
[----:B------:R-:W-:-:S02]  /*5840*/  ISETP.LT.OR P0, PT, R2, 0x29, P0 ;  /* 0x000000290200780c */ /* 0x000fc40000701670 */
[----:B------:R-:W-:Y:S02]  /*5850*/  FMNMX.FTZ R6, R14, R6, !PT ;  /* 0x000000060e067209 */ /* 0x000fe40007810000 */
[----:B------:R-:W-:Y:S02]  /*5860*/  FSEL R108, R58, -INF , !P0 ;  /* 0xff8000003a6c7808 */ /* 0x000fe40004000000 */
[----:B------:R-:W-:Y:S02]  /*5870*/  FSETP.NEU.FTZ.AND P0, PT, R138, -INF , PT ;  /* 0xff8000008a00780b */ /* 0x000fe40003f1d000 */
[----:B------:R-:W-:Y:S02]  /*5880*/  FMNMX.FTZ R6, R10, R6, !PT ;  /* 0x000000060a067209 */ /* 0x000fe40007810000 */
[----:B------:R-:W-:Y:S02]  /*5890*/  FSEL R20, R3, RZ, P0 ;  /* 0x000000ff03147208 */ /* 0x000fe40000000000 */
[----:B------:R-:W-:-:S02]  /*58a0*/  FMNMX.FTZ R3, R16, R25, !PT ;  /* 0x0000001910037209 */ /* 0x000fc40007810000 */
[----:B------:R-:W-:Y:S01]  /*58b0*/  FMNMX.FTZ R6, R50, R6, !PT ;  /* 0x0000000632067209 */ /* 0x000fe20007810000 */
[----:B------:R-:W-:Y:S01]  /*58c0*/  FFMA.FTZ R5, R18, c[0x0][0x2d0], -R20 ;  /* 0x0000b40012057a23 */ /* 0x000fe20000010814 */
[----:B------:R-:W-:Y:S02]  /*58d0*/  FMNMX.FTZ R3, R27, R3, !PT ;  /* 0x000000031b037209 */ /* 0x000fe40007810000 */
[----:B------:R-:W-:Y:S01]  /*58e0*/  FMNMX.FTZ R6, R49, R6, !PT ;  /* 0x0000000631067209 */ /* 0x000fe20007810000 */
[----:B------:R1:W-:Y:S01]  /*58f0*/  MUFU.EX2 R234, R5 ;  /* 0x0000000500ea7308 */ /* 0x0003e20000000800 */
[----:B------:R-:W-:Y:S02]  /*5900*/  FMNMX.FTZ R3, R28, R3, !PT ;  /* 0x000000031c037209 */ /* 0x000fe40007810000 */
[----:B------:R-:W-:Y:S02]  /*5910*/  FMNMX.FTZ R6, R68, R6, !PT ;  /* 0x0000000644067209 */ /* 0x000fe40007810000 */
[----:B------:R-:W-:-:S02]  /*5920*/  FMNMX.FTZ R3, R30, R3, !PT ;  /* 0x000000031e037209 */ /* 0x000fc40007810000 */
[----:B------:R-:W-:Y:S02]  /*5930*/  ISETP.NE.AND P6, PT, R11, RZ, PT ;  /* 0x000000ff0b00720c */ /* 0x000fe40003fc5270 */
[----:B------:R-:W-:-:S04]  /*5940*/  FMNMX.FTZ R3, R31, R3, !PT ;  /* 0x000000031f037209 */ /* 0x000fc80007810000 */
[----:B------:R-:W-:Y:S01]  /*5950*/  FMNMX.FTZ R3, R33, R3, !PT ;  /* 0x0000000321037209 */ /* 0x000fe20007810000 */
[----:B-1----:R-:W-:-:S03]  /*5960*/  FFMA.FTZ R5, R19, c[0x0][0x2d0], -R20 ;  /* 0x0000b40013057a23 */ /* 0x002fc60000010814 */
[----:B------:R-:W-:Y:S01]  /*5970*/  FMNMX.FTZ R3, R35, R3, !PT ;  /* 0x0000000323037209 */ /* 0x000fe20007810000 */
[----:B------:R1:W-:Y:S03]  /*5980*/  MUFU.EX2 R231, R5 ;  /* 0x0000000500e77308 */ /* 0x0003e60000000800 */
[----:B------:R-:W-:-:S04]  /*5990*/  FMNMX.FTZ R3, R118, R3, !PT ;  /* 0x0000000376037209 */ /* 0x000fc80007810000 */
[----:B------:R-:W-:-:S04]  /*59a0*/  FMNMX.FTZ R3, R117, R3, !PT ;  /* 0x0000000375037209 */ /* 0x000fc80007810000 */
[----:B------:R-:W-:-:S04]  /*59b0*/  FMNMX.FTZ R3, R116, R3, !PT ;  /* 0x0000000374037209 */ /* 0x000fc80007810000 */
[----:B------:R-:W-:Y:S01]  /*59c0*/  FMNMX.FTZ R3, R115, R3, !PT ;  /* 0x0000000373037209 */ /* 0x000fe20007810000 */
[----:B-1----:R-:W-:-:S04]  /*59d0*/  FFMA.FTZ R5, R21, c[0x0][0x2d0], -R20 ;  /* 0x0000b40015057a23 */ /* 0x002fc80000010814 */
[----:B------:R-:W1:Y:S01]  /*59e0*/  SHFL.BFLY PT, R4, R3, 0x2, 0x1f ;  /* 0x0c401f0003047f89 */ /* 0x000e6200000e0000 */
[----:B------:R2:W-:Y:S02]  /*59f0*/  MUFU.EX2 R230, R5 ;  /* 0x0000000500e67308 */ /* 0x0005e40000000800 */
[----:B--2---:R-:W-:-:S06]  /*5a00*/  FFMA.FTZ R5, R22, c[0x0][0x2d0], -R20 ;  /* 0x0000b40016057a23 */ /* 0x004fcc0000010814 */
[----:B------:R2:W3:Y:S01]  /*5a10*/  MUFU.EX2 R229, R5 ;  /* 0x0000000500e57308 */ /* 0x0004e20000000800 */
[----:B-1----:R-:W-:-:S05]  /*5a20*/  FMNMX.FTZ R3, R3, R4, !PT ;  /* 0x0000000403037209 */ /* 0x002fca0007810000 */
[----:B------:R-:W1:Y:S01]  /*5a30*/  SHFL.BFLY PT, R4, R3, 0x1, 0x1f ;  /* 0x0c201f0003047f89 */ /* 0x000e6200000e0000 */
[----:B--2---:R-:W-:Y:S01]  /*5a40*/  FFMA.FTZ R5, R23, c[0x0][0x2d0], -R20 ;  /* 0x0000b40017057a23 */ /* 0x004fe20000010814 */
[----:B---3--:R-:W-:-:S03]  /*5a50*/  F2FP.PACK_AB R18, R229, R230 ;  /* 0x000000e6e512723e */ /* 0x008fc600000000ff */
[----:B------:R2:W-:Y:S01]  /*5a60*/  MUFU.EX2 R233, R5 ;  /* 0x0000000500e97308 */ /* 0x0005e20000000800 */
[----:B-1----:R-:W-:Y:S02]  /*5a70*/  FMNMX.FTZ R137, R3, R4, !PT ;  /* 0x0000000403897209 */ /* 0x002fe40007810000 */
[----:B------:R-:W-:Y:S02]  /*5a80*/  FMNMX.FTZ R4, R32, R34, !PT ;  /* 0x0000002220047209 */ /* 0x000fe40007810000 */
[C---:B------:R-:W-:Y:S01]  /*5a90*/  FSETP.NEU.FTZ.AND P0, PT, R137.reuse, -INF , PT ;  /* 0xff8000008900780b */ /* 0x040fe20003f1d000 */
[----:B--2---:R-:W-:Y:S01]  /*5aa0*/  FFMA.FTZ R5, R24, c[0x0][0x2d0], -R20 ;  /* 0x0000b40018057a23 */ /* 0x004fe20000010814 */
[----:B------:R-:W-:Y:S01]  /*5ab0*/  FMNMX.FTZ R4, R36, R4, !PT ;  /* 0x0000000424047209 */ /* 0x000fe20007810000 */
[----:B------:R-:W-:Y:S02]  /*5ac0*/  FMUL.FTZ R3, R137, c[0x0][0x2d0] ;  /* 0x0000b40089037a20 */ /* 0x000fe40000410000 */
[----:B------:R1:W-:Y:S01]  /*5ad0*/  MUFU.EX2 R232, R5 ;  /* 0x0000000500e87308 */ /* 0x0003e20000000800 */
[----:B------:R-:W-:-:S02]  /*5ae0*/  FMNMX.FTZ R4, R37, R4, !PT ;  /* 0x0000000425047209 */ /* 0x000fc40007810000 */
[----:B------:R-:W-:Y:S02]  /*5af0*/  FSEL R3, R3, RZ, P0 ;  /* 0x000000ff03037208 */ /* 0x000fe40000000000 */
[----:B------:R-:W-:Y:S02]  /*5b00*/  FMNMX.FTZ R4, R38, R4, !PT ;  /* 0x0000000426047209 */ /* 0x000fe40007810000 */
[----:B------:R-:W-:Y:S02]  /*5b10*/  ISETP.GT.AND P0, PT, R0, 0x29, !P6 ;  /* 0x000000290000780c */ /* 0x000fe40007704270 */
[----:B------:R-:W-:Y:S02]  /*5b20*/  FMNMX.FTZ R4, R39, R4, !PT ;  /* 0x0000000427047209 */ /* 0x000fe40007810000 */
[----:B------:R-:W-:Y:S02]  /*5b30*/  ISETP.LT.OR P0, PT, R2, 0x2a, P0 ;  /* 0x0000002a0200780c */ /* 0x000fe40000701670 */
[----:B------:R-:W-:-:S02]  /*5b40*/  FMNMX.FTZ R4, R48, R4, !PT ;  /* 0x0000000430047209 */ /* 0x000fc40007810000 */
[----:B------:R-:W-:Y:S01]  /*5b50*/  FSEL R21, R59, -INF , !P0 ;  /* 0xff8000003b157808 */ /* 0x000fe20004000000 */
[----:B-1----:R-:W-:Y:S01]  /*5b60*/  FFMA.FTZ R5, R26, c[0x0][0x2d0], -R20 ;  /* 0x0000b4001a057a23 */ /* 0x002fe20000010814 */
[----:B------:R-:W-:Y:S01]  /*5b70*/  FMNMX.FTZ R4, R51, R4, !PT ;  /* 0x0000000433047209 */ /* 0x000fe20007810000 */
[----:B------:R-:W-:Y:S01]  /*5b80*/  LDSM.16.MT88.4 R56, [R181+0xc00] ;  /* 0x000c0000b538783b */ /* 0x000fe20000004200 */
[----:B------:R-:W-:Y:S01]  /*5b90*/  ISETP.NE.AND P6, PT, R245, 0x1, PT ;  /* 0x00000001f500780c */ /* 0x000fe20003fc5270 */
[----:B------:R1:W-:Y:S01]  /*5ba0*/  MUFU.EX2 R239, R5 ;  /* 0x0000000500ef7308 */ /* 0x0003e20000000800 */
[----:B------:R-:W-:-:S04]  /*5bb0*/  FMNMX.FTZ R4, R114, R4, !PT ;  /* 0x0000000472047209 */ /* 0x000fc80007810000 */
[----:B------:R-:W-:-:S04]  /*5bc0*/  FMNMX.FTZ R4, R113, R4, !PT ;  /* 0x0000000471047209 */ /* 0x000fc80007810000 */
[----:B------:R-:W-:-:S04]  /*5bd0*/  FMNMX.FTZ R4, R112, R4, !PT ;  /* 0x0000000470047209 */ /* 0x000fc80007810000 */
[----:B------:R-:W-:Y:S02]  /*5be0*/  FMNMX.FTZ R4, R111, R4, !PT ;  /* 0x000000046f047209 */ /* 0x000fe40007810000 */
[----:B-1----:R-:W-:Y:S01]  /*5bf0*/  FMNMX.FTZ R5, R69, R6, !PT ;  /* 0x0000000645057209 */ /* 0x002fe20007810000 */
[----:B------:R-:W-:Y:S02]  /*5c00*/  FFMA.FTZ R6, R29, c[0x0][0x2d0], -R20 ;  /* 0x0000b4001d067a23 */ /* 0x000fe40000010814 */
[----:B------:R-:W1:Y:S01]  /*5c10*/  SHFL.BFLY PT, R7, R4, 0x2, 0x1f ;  /* 0x0c401f0004077f89 */ /* 0x000e6200000e0000 */
[----:B------:R-:W-:Y:S01]  /*5c20*/  FMNMX.FTZ R0, R109, R5, !PT ;  /* 0x000000056d007209 */ /* 0x000fe20007810000 */
[----:B------:R-:W-:Y:S03]  /*5c30*/  MUFU.EX2 R241, R6 ;  /* 0x0000000600f17308 */ /* 0x000fe60000000800 */
[----:B------:R-:W-:Y:S01]  /*5c40*/  FMNMX.FTZ R2, R110, R0, !PT ;  /* 0x000000006e027209 */ /* 0x000fe20007810000 */
[----:B------:R-:W-:Y:S01]  /*5c50*/  FFMA.FTZ R0, R16, c[0x0][0x2d0], -R3 ;  /* 0x0000b40010007a23 */ /* 0x000fe20000010803 */
[----:B------:R-:W-:-:S02]  /*5c60*/  F2FP.PACK_AB R16, R231, R234 ;  /* 0x000000eae710723e */ /* 0x000fc400000000ff */
[----:B------:R-:W-:Y:S01]  /*5c70*/  FMNMX.FTZ R2, R108, R2, !PT ;  /* 0x000000026c027209 */ /* 0x000fe20007810000 */
[----:B------:R1:W-:Y:S03]  /*5c80*/  MUFU.EX2 R224, R0 ;  /* 0x0000000000e07308 */ /* 0x0003e60000000800 */
[----:B------:R-:W-:-:S05]  /*5c90*/  FMNMX.FTZ R2, R21, R2, !PT ;  /* 0x0000000215027209 */ /* 0x000fca0007810000 */
[----:B------:R-:W-:Y:S01]  /*5ca0*/  SHFL.BFLY PT, R5, R2, 0x2, 0x1f ;  /* 0x0c401f0002057f89 */ /* 0x000fe200000e0000 */
[----:B-1----:R-:W-:Y:S01]  /*5cb0*/  FMNMX.FTZ R0, R4, R7, !PT ;  /* 0x0000000704007209 */ /* 0x002fe20007810000 */
[----:B------:R-:W-:-:S04]  /*5cc0*/  FFMA.FTZ R4, R25, c[0x0][0x2d0], -R3 ;  /* 0x0000b40019047a23 */ /* 0x000fc80000010803 */
[----:B------:R-:W1:Y:S01]  /*5cd0*/  SHFL.BFLY PT, R6, R0, 0x1, 0x1f ;  /* 0x0c201f0000067f89 */ /* 0x000e6200000e0000 */
[----:B------:R2:W3:Y:S02]  /*5ce0*/  MUFU.EX2 R216, R4 ;  /* 0x0000000400d87308 */ /* 0x0004e40000000800 */
[----:B--2---:R-:W-:Y:S01]  /*5cf0*/  FFMA.FTZ R4, R27, c[0x0][0x2d0], -R3 ;  /* 0x0000b4001b047a23 */ /* 0x004fe20000010803 */
[----:B---3--:R-:W-:Y:S01]  /*5d00*/  F2FP.PACK_AB R17, R216, R224 ;  /* 0x000000e0d811723e */ /* 0x008fe200000000ff */
[----:B------:R-:W-:Y:S04]  /*5d10*/  LDSM.16.MT88.4 R24, [R182+0x1800] ;  /* 0x00180000b618783b */ /* 0x000fe80000004200 */
[----:B------:R2:W-:Y:S01]  /*5d20*/  MUFU.EX2 R217, R4 ;  /* 0x0000000400d97308 */ /* 0x0005e20000000800 */
[----:B-1----:R-:W-:-:S02]  /*5d30*/  FMNMX.FTZ R136, R0, R6, !PT ;  /* 0x0000000600887209 */ /* 0x002fc40007810000 */
[----:B------:R-:W-:Y:S02]  /*5d40*/  FMNMX.FTZ R0, R2, R5, !PT ;  /* 0x0000000502007209 */ /* 0x000fe40007810000 */
[C---:B------:R-:W-:Y:S01]  /*5d50*/  FSETP.NEU.FTZ.AND P0, PT, R136.reuse, -INF , PT ;  /* 0xff8000008800780b */ /* 0x040fe20003f1d000 */
[----:B------:R-:W-:Y:S02]  /*5d60*/  FMUL.FTZ R2, R136, c[0x0][0x2d0] ;  /* 0x0000b40088027a20 */ /* 0x000fe40000410000 */
[----:B------:R-:W1:Y:S03]  /*5d70*/  SHFL.BFLY PT, R5, R0, 0x1, 0x1f ;  /* 0x0c201f0000057f89 */ /* 0x000e6600000e0000 */
[----:B------:R-:W-:Y:S01]  /*5d80*/  FSEL R2, R2, RZ, P0 ;  /* 0x000000ff02027208 */ /* 0x000fe20000000000 */
[----:B--2---:R-:W-:-:S04]  /*5d90*/  FFMA.FTZ R4, R28, c[0x0][0x2d0], -R3 ;  /* 0x0000b4001c047a23 */ /* 0x004fc80000010803 */
[----:B------:R-:W2:Y:S01]  /*5da0*/  MUFU.EX2 R223, R4 ;  /* 0x0000000400df7308 */ /* 0x000ea20000000800 */
[----:B-1----:R-:W-:Y:S01]  /*5db0*/  FMNMX.FTZ R134, R0, R5, !PT ;  /* 0x0000000500867209 */ /* 0x002fe20007810000 */
[----:B------:R-:W-:Y:S01]  /*5dc0*/  FFMA.FTZ R0, R37, c[0x0][0x2d0], -R2 ;  /* 0x0000b40025007a23 */ /* 0x000fe20000010802 */
[----:B--2---:R-:W-:Y:S01]  /*5dd0*/  F2FP.PACK_AB R19, R223, R217 ;  /* 0x000000d9df13723e */ /* 0x004fe200000000ff */
[----:B------:R-:W-:Y:S01]  /*5de0*/  FFMA.FTZ R4, R30, c[0x0][0x2d0], -R3 ;  /* 0x0000b4001e047a23 */ /* 0x000fe20000010803 */
[----:B------:R-:W-:-:S03]  /*5df0*/  FSETP.NEU.FTZ.AND P0, PT, R134, -INF , PT ;  /* 0xff8000008600780b */ /* 0x000fc60003f1d000 */
[----:B------:R1:W-:Y:S01]  /*5e00*/  MUFU.EX2 R213, R0 ;  /* 0x0000000000d57308 */ /* 0x0003e20000000800 */
[----:B------:R-:W-:Y:S01]  /*5e10*/  FFMA.FTZ R5, R51, c[0x0][0x2d0], -R2 ;  /* 0x0000b40033057a23 */ /* 0x000fe20000010802 */
[C---:B------:R-:W-:Y:S06]  /*5e20*/  HMMA.16816.F32 R96, R16.reuse, R56, RZ ;  /* 0x000000381060723c */ /* 0x040fec00000018ff */
[----:B------:R2:W-:Y:S02]  /*5e30*/  MUFU.EX2 R225, R4 ;  /* 0x0000000400e17308 */ /* 0x0005e40000000800 */
[----:B------:R-:W-:Y:S01]  /*5e40*/  HMMA.16816.F32 R92, R16, R64, RZ ;  /* 0x00000040105c723c */ /* 0x000fe200000018ff */
[----:B-1----:R-:W-:-:S05]  /*5e50*/  FMUL.FTZ R0, R134, c[0x0][0x2d0] ;  /* 0x0000b40086007a20 */ /* 0x002fca0000410000 */
[----:B------:R-:W-:Y:S02]  /*5e60*/  MUFU.EX2 R215, R5 ;  /* 0x0000000500d77308 */ /* 0x000fe40000000800 */
[C---:B------:R-:W-:Y:S01]  /*5e70*/  HMMA.16816.F32 R88, R16.reuse, R60, RZ ;  /* 0x0000003c1058723c */ /* 0x040fe200000018ff */
[----:B------:R-:W-:Y:S01]  /*5e80*/  FSEL R0, R0, RZ, P0 ;  /* 0x000000ff00007208 */ /* 0x000fe20000000000 */
[--C-:B--2---:R-:W-:Y:S02]  /*5e90*/  FFMA.FTZ R4, R31, c[0x0][0x2d0], -R3.reuse ;  /* 0x0000b4001f047a23 */ /* 0x104fe40000010803 */
[----:B------:R-:W1:Y:S02]  /*5ea0*/  LDSM.16.MT88.4 R28, [R181+0x1000] ;  /* 0x00100000b51c783b */ /* 0x000e640000004200 */
[----:B------:R2:W-:Y:S02]  /*5eb0*/  MUFU.EX2 R227, R4 ;  /* 0x0000000400e37308 */ /* 0x0005e40000000800 */
[C---:B------:R-:W-:Y:S08]  /*5ec0*/  HMMA.16816.F32 R104, R16.reuse, R44, RZ ;  /* 0x0000002c1068723c */ /* 0x040ff000000018ff */
[----:B------:R-:W-:Y:S01]  /*5ed0*/  HMMA.16816.F32 R100, R16, R40, RZ ;  /* 0x000000281064723c */ /* 0x000fe200000018ff */
[----:B--2---:R-:W-:-:S04]  /*5ee0*/  FFMA.FTZ R4, R33, c[0x0][0x2d0], -R3 ;  /* 0x0000b40021047a23 */ /* 0x004fc80000010803 */
[----:B------:R2:W-:Y:S02]  /*5ef0*/  MUFU.EX2 R226, R4 ;  /* 0x0000000400e27308 */ /* 0x0005e40000000800 */
[----:B--2---:R-:W-:-:S06]  /*5f00*/  FFMA.FTZ R4, R35, c[0x0][0x2d0], -R3 ;  /* 0x0000b40023047a23 */ /* 0x004fcc0000010803 */
[----:B------:R2:W3:Y:S02]  /*5f10*/  MUFU.EX2 R228, R4 ;  /* 0x0000000400e47308 */ /* 0x0004e40000000800 */
[----:B--2---:R-:W-:Y:S01]  /*5f20*/  FFMA.FTZ R4, R32, c[0x0][0x2d0], -R2 ;  /* 0x0000b40020047a23 */ /* 0x004fe20000010802 */
[----:B---3--:R-:W-:-:S05]  /*5f30*/  F2FP.PACK_AB R11, R228, R226 ;  /* 0x000000e2e40b723e */ /* 0x008fca00000000ff */
[----:B------:R2:W-:Y:S02]  /*5f40*/  MUFU.EX2 R210, R4 ;  /* 0x0000000400d27308 */ /* 0x0005e40000000800 */
[--C-:B--2---:R-:W-:Y:S02]  /*5f50*/  FFMA.FTZ R4, R34, c[0x0][0x2d0], -R2.reuse ;  /* 0x0000b40022047a23 */ /* 0x104fe40000010802 */
[----:B------:R-:W2:Y:S04]  /*5f60*/  LDSM.16.MT88.4 R32, [R182+0x400] ;  /* 0x00040000b620783b */ /* 0x000ea80000004200 */
[----:B------:R3:W4:Y:S02]  /*5f70*/  MUFU.EX2 R208, R4 ;  /* 0x0000000400d07308 */ /* 0x0007240000000800 */
[----:B---3--:R-:W-:Y:S01]  /*5f80*/  FFMA.FTZ R4, R36, c[0x0][0x2d0], -R2 ;  /* 0x0000b40024047a23 */ /* 0x008fe20000010802 */
[----:B----4-:R-:W-:-:S05]  /*5f90*/  F2FP.PACK_AB R12, R208, R210 ;  /* 0x000000d2d00c723e */ /* 0x010fca00000000ff */
[----:B------:R3:W4:Y:S02]  /*5fa0*/  MUFU.EX2 R209, R4 ;  /* 0x0000000400d17308 */ /* 0x0007240000000800 */
[----:B---3--:R-:W-:-:S06]  /*5fb0*/  FFMA.FTZ R4, R38, c[0x0][0x2d0], -R2 ;  /* 0x0000b40026047a23 */ /* 0x008fcc0000010802 */
[----:B------:R3:W-:Y:S02]  /*5fc0*/  MUFU.EX2 R214, R4 ;  /* 0x0000000400d67308 */ /* 0x0007e40000000800 */
[----:B---3--:R-:W-:Y:S01]  /*5fd0*/  FFMA.FTZ R4, R8, c[0x0][0x2d0], -R0 ;  /* 0x0000b40008047a23 */ /* 0x008fe20000010800 */
[----:B------:R-:W-:-:S05]  /*5fe0*/  F2FP.PACK_AB R8, R232, R233 ;  /* 0x000000e9e808723e */ /* 0x000fca00000000ff */
[----:B------:R3:W-:Y:S02]  /*5ff0*/  MUFU.EX2 R23, R4 ;  /* 0x0000000400177308 */ /* 0x0007e40000000800 */
[----:B---3--:R-:W-:Y:S01]  /*6000*/  FFMA.FTZ R4, R9, c[0x0][0x2d0], -R0 ;  /* 0x0000b40009047a23 */ /* 0x008fe20000010800 */
[----:B------:R-:W-:-:S05]  /*6010*/  F2FP.PACK_AB R9, R227, R225 ;  /* 0x000000e1e309723e */ /* 0x000fca00000000ff */
[----:B------:R3:W5:Y:S02]  /*6020*/  MUFU.EX2 R22, R4 ;  /* 0x0000000400167308 */ /* 0x0007640000000800 */
[----:B---3--:R-:W-:Y:S01]  /*6030*/  FFMA.FTZ R4, R14, c[0x0][0x2d0], -R0 ;  /* 0x0000b4000e047a23 */ /* 0x008fe20000010800 */
[----:B----4-:R-:W-:Y:S02]  /*6040*/  F2FP.PACK_AB R14, R213, R209 ;  /* 0x000000d1d50e723e */ /* 0x010fe400000000ff */
[----:B-----5:R-:W-:-:S03]  /*6050*/  F2FP.PACK_AB R13, R22, R23 ;  /* 0x00000017160d723e */ /* 0x020fc600000000ff */
[----:B------:R3:W-:Y:S02]  /*6060*/  MUFU.EX2 R207, R4 ;  /* 0x0000000400cf7308 */ /* 0x0007e40000000800 */
[----:B---3--:R-:W-:Y:S01]  /*6070*/  FFMA.FTZ R4, R10, c[0x0][0x2d0], -R0 ;  /* 0x0000b4000a047a23 */ /* 0x008fe20000010800 */
[----:B------:R-:W-:-:S05]  /*6080*/  F2FP.PACK_AB R10, R241, R239 ;  /* 0x000000eff10a723e */ /* 0x000fca00000000ff */
[----:B------:R3:W4:Y:S02]  /*6090*/  MUFU.EX2 R140, R4 ;  /* 0x00000004008c7308 */ /* 0x0007240000000800 */
[C---:B-1----:R-:W-:Y:S08]  /*60a0*/  HMMA.16816.F32 R164, R8.reuse, R28, R96 ;  /* 0x0000001c08a4723c */ /* 0x042ff00000001860 */
[C---:B------:R-:W-:Y:S01]  /*60b0*/  HMMA.16816.F32 R104, R8.reuse, R52, R104 ;  /* 0x000000340868723c */ /* 0x040fe20000001868 */
[--C-:B---3--:R-:W-:Y:S01]  /*60c0*/  FFMA.FTZ R4, R39, c[0x0][0x2d0], -R2.reuse ;  /* 0x0000b40027047a23 */ /* 0x108fe20000010802 */
[----:B----4-:R-:W-:Y:S01]  /*60d0*/  F2FP.PACK_AB R15, R140, R207 ;  /* 0x000000cf8c0f723e */ /* 0x010fe200000000ff */
[----:B------:R-:W1:Y:S02]  /*60e0*/  LDSM.16.MT88.4 R36, [R182+0x1000] ;  /* 0x00100000b624783b */ /* 0x000e640000004200 */
[----:B------:R3:W-:Y:S03]  /*60f0*/  MUFU.EX2 R211, R4 ;  /* 0x0000000400d37308 */ /* 0x0007e60000000800 */
[----:B--2---:R-:W-:Y:S08]  /*6100*/  HMMA.16816.F32 R100, R8, R32, R100 ;  /* 0x000000200864723c */ /* 0x004ff00000001864 */
[----:B------:R-:W-:Y:S01]  /*6110*/  HMMA.16816.F32 R84, R12, R44, RZ ;  /* 0x0000002c0c54723c */ /* 0x000fe200000018ff */
[----:B---3--:R-:W-:-:S07]  /*6120*/  FFMA.FTZ R4, R48, c[0x0][0x2d0], -R2 ;  /* 0x0000b40030047a23 */ /* 0x008fce0000010802 */
[C---:B------:R-:W-:Y:S01]  /*6130*/  HMMA.16816.F32 R80, R12.reuse, R40, RZ ;  /* 0x000000280c50723c */ /* 0x040fe200000018ff */
[----:B------:R2:W3:Y:S07]  /*6140*/  MUFU.EX2 R212, R4 ;  /* 0x0000000400d47308 */ /* 0x0004ee0000000800 */
[C---:B------:R-:W-:Y:S08]  /*6150*/  HMMA.16816.F32 R76, R12.reuse, R56, RZ ;  /* 0x000000380c4c723c */ /* 0x040ff000000018ff */
[----:B------:R-:W-:Y:S01]  /*6160*/  HMMA.16816.F32 R72, R12, R64, RZ ;  /* 0x000000400c48723c */ /* 0x000fe200000018ff */
[----:B--2---:R-:W-:Y:S01]  /*6170*/  FFMA.FTZ R4, R50, c[0x0][0x2d0], -R0 ;  /* 0x0000b40032047a23 */ /* 0x004fe20000010800 */
[----:B---3--:R-:W-:-:S03]  /*6180*/  F2FP.PACK_AB R6, R215, R212 ;  /* 0x000000d4d706723e */ /* 0x008fc600000000ff */
[----:B------:R2:W-:Y:S03]  /*6190*/  MUFU.EX2 R133, R4 ;  /* 0x0000000400857308 */ /* 0x0005e60000000800 */
[----:B-1----:R-:W-:Y:S08]  /*61a0*/  HMMA.16816.F32 R176, R8, R36, R92 ;  /* 0x0000002408b0723c */ /* 0x002ff0000000185c */
[----:B------:R-:W-:Y:S01]  /*61b0*/  HMMA.16816.F32 R96, R12, R62, RZ ;  /* 0x0000003e0c60723c */ /* 0x000fe200000018ff */
[----:B--2---:R-:W-:-:S07]  /*61c0*/  FFMA.FTZ R4, R49, c[0x0][0x2d0], -R0 ;  /* 0x0000b40031047a23 */ /* 0x004fce0000010800 */
[----:B------:R-:W-:Y:S01]  /*61d0*/  HMMA.16816.F32 R92, R12, R26, RZ ;  /* 0x0000001a0c5c723c */ /* 0x000fe200000018ff */
[----:B------:R-:W1:Y:S01]  /*61e0*/  LDSM.16.MT88.4 R48, [R181+0x1c00] ;  /* 0x001c0000b530783b */ /* 0x000e620000004200 */
[----:B------:R2:W3:Y:S02]  /*61f0*/  MUFU.EX2 R132, R4 ;  /* 0x0000000400847308 */ /* 0x0004e40000000800 */
[----:B--2---:R-:W-:Y:S01]  /*6200*/  FFMA.FTZ R4, R68, c[0x0][0x2d0], -R0 ;  /* 0x0000b40044047a23 */ /* 0x004fe20000010800 */
[----:B---3--:R-:W-:-:S05]  /*6210*/  F2FP.PACK_AB R5, R132, R133 ;  /* 0x000000858405723e */ /* 0x008fca00000000ff */
[----:B------:R2:W-:Y:S02]  /*6220*/  MUFU.EX2 R139, R4 ;  /* 0x00000004008b7308 */ /* 0x0005e40000000800 */
[----:B--2---:R-:W-:Y:S02]  /*6230*/  FFMA.FTZ R4, R69, c[0x0][0x2d0], -R0 ;  /* 0x0000b40045047a23 */ /* 0x004fe40000010800 */
[----:B------:R-:W-:Y:S04]  /*6240*/  HMMA.16816.F32 R68, R12, R60, RZ ;  /* 0x0000003c0c44723c */ /* 0x000fe800000018ff */
[----:B------:R2:W3:Y:S04]  /*6250*/  MUFU.EX2 R135, R4 ;  /* 0x0000000400877308 */ /* 0x0004e80000000800 */
[----:B-1----:R-:W-:Y:S08]  /*6260*/  HMMA.16816.F32 R172, R8, R48, R88 ;  /* 0x0000003008ac723c */ /* 0x002ff00000001858 */
[----:B------:R-:W-:Y:S01]  /*6270*/  HMMA.16816.F32 R88, R12, R66, RZ ;  /* 0x000000420c58723c */ /* 0x000fe200000018ff */
[----:B--2---:R-:W-:-:S02]  /*6280*/  F2FP.PACK_AB R4, R211, R214 ;  /* 0x000000d6d304723e */ /* 0x004fc400000000ff */
[----:B---3--:R-:W-:-:S05]  /*6290*/  F2FP.PACK_AB R7, R135, R139 ;  /* 0x0000008b8707723e */ /* 0x008fca00000000ff */
[----:B------:R-:W-:Y:S08]  /*62a0*/  HMMA.16816.F32 R64, R16, R66, RZ ;  /* 0x000000421040723c */ /* 0x000ff000000018ff */
[C---:B------:R-:W-:Y:S08]  /*62b0*/  HMMA.16816.F32 R148, R4.reuse, R52, R84 ;  /* 0x000000340494723c */ /* 0x040ff00000001854 */
[C---:B------:R-:W-:Y:S08]  /*62c0*/  HMMA.16816.F32 R120, R4.reuse, R32, R80 ;  /* 0x000000200478723c */ /* 0x040ff00000001850 */
[C---:B------:R-:W-:Y:S08]  /*62d0*/  HMMA.16816.F32 R160, R4.reuse, R28, R76 ;  /* 0x0000001c04a0723c */ /* 0x040ff0000000184c */
[----:B------:R-:W-:Y:S08]  /*62e0*/  HMMA.16816.F32 R200, R4, R36, R72 ;  /* 0x0000002404c8723c */ /* 0x000ff00000001848 */
[C---:B------:R-:W-:Y:S08]  /*62f0*/  HMMA.16816.F32 R72, R12.reuse, R24, RZ ;  /* 0x000000180c48723c */ /* 0x040ff000000018ff */
[C---:B------:R-:W-:Y:S08]  /*6300*/  HMMA.16816.F32 R76, R12.reuse, R46, RZ ;  /* 0x0000002e0c4c723c */ /* 0x040ff000000018ff */
[C---:B------:R-:W-:Y:S08]  /*6310*/  HMMA.16816.F32 R80, R12.reuse, R42, RZ ;  /* 0x0000002a0c50723c */ /* 0x040ff000000018ff */
[----:B------:R-:W-:Y:S01]  /*6320*/  HMMA.16816.F32 R84, R12, R58, RZ ;  /* 0x0000003a0c54723c */ /* 0x000fe200000018ff */
[----:B------:R-:W1:Y:S07]  /*6330*/  LDSM.16.MT88.4 R12, [R182+0x1c00] ;  /* 0x001c0000b60c783b */ /* 0x000e6e0000004200 */
[----:B------:R-:W-:Y:S08]  /*6340*/  HMMA.16816.F32 R196, R4, R48, R68 ;  /* 0x0000003004c4723c */ /* 0x000ff00000001844 */
[C---:B------:R-:W-:Y:S08]  /*6350*/  HMMA.16816.F32 R68, R16.reuse, R46, RZ ;  /* 0x0000002e1044723c */ /* 0x040ff000000018ff */
[C---:B------:R-:W-:Y:S08]  /*6360*/  HMMA.16816.F32 R44, R16.reuse, R42, RZ ;  /* 0x0000002a102c723c */ /* 0x040ff000000018ff */
[C---:B------:R-:W-:Y:S08]  /*6370*/  HMMA.16816.F32 R56, R16.reuse, R58, RZ ;  /* 0x0000003a1038723c */ /* 0x040ff000000018ff */
[C---:B------:R-:W-:Y:S08]  /*6380*/  HMMA.16816.F32 R60, R16.reuse, R62, RZ ;  /* 0x0000003e103c723c */ /* 0x040ff000000018ff */
[C---:B------:R-:W-:Y:S08]  /*6390*/  HMMA.16816.F32 R40, R16.reuse, R24, RZ ;  /* 0x000000181028723c */ /* 0x040ff000000018ff */
[----:B------:R-:W-:Y:S08]  /*63a0*/  HMMA.16816.F32 R16, R16, R26, RZ ;  /* 0x0000001a1010723c */ /* 0x000ff000000018ff */
[C---:B------:R-:W-:Y:S08]  /*63b0*/  HMMA.16816.F32 R68, R8.reuse, R54, R68 ;  /* 0x000000360844723c */ /* 0x040ff00000001844 */
[C---:B-1----:R-:W-:Y:S08]  /*63c0*/  HMMA.16816.F32 R128, R8.reuse, R12, R40 ;  /* 0x0000000c0880723c */ /* 0x042ff00000001828 */
[C---:B------:R-:W-:Y:S08]  /*63d0*/  HMMA.16816.F32 R44, R8.reuse, R34, R44 ;  /* 0x00000022082c723c */ /* 0x040ff0000000182c */
[C---:B------:R-:W-:Y:S08]  /*63e0*/  HMMA.16816.F32 R56, R8.reuse, R30, R56 ;  /* 0x0000001e0838723c */ /* 0x040ff00000001838 */
[C---:B------:R-:W-:Y:S08]  /*63f0*/  HMMA.16816.F32 R64, R8.reuse, R38, R64 ;  /* 0x000000260840723c */ /* 0x040ff00000001840 */
[C---:B------:R-:W-:Y:S01]  /*6400*/  HMMA.16816.F32 R40, R8.reuse, R50, R60 ;  /* 0x000000320828723c */ /* 0x040fe2000000183c */
[----:B------:R-:W-:Y:S07]  /*6410*/  LDSM.16.MT88.4 R60, [R182+0x1400] ;  /* 0x00140000b63c783b */ /* 0x000fee0000004200 */
[----:B------:R-:W-:Y:S07]  /*6420*/  HMMA.16816.F32 R24, R8, R14, R16 ;  /* 0x0000000e0818723c */ /* 0x000fee0000001810 */
[----:B------:R-:W-:Y:S01]  /*6430*/  FFMA.FTZ R8, R126, c[0x0][0x2d0], -R20 ;  /* 0x0000b4007e087a23 */ /* 0x000fe20000010814 */
[----:B------:R-:W-:Y:S01]  /*6440*/  HMMA.16816.F32 R88, R4, R38, R88 ;  /* 0x000000260458723c */ /* 0x000fe20000001858 */
[----:B------:R-:W-:-:S02]  /*6450*/  FADD.FTZ R11, R234, R231 ;  /* 0x000000e7ea0b7221 */ /* 0x000fc40000010000 */
[----:B------:R1:W-:Y:S02]  /*6460*/  MUFU.EX2 R143, R8 ;  /* 0x00000008008f7308 */ /* 0x0003e40000000800 */
[----:B------:R-:W-:-:S03]  /*6470*/  FADD.FTZ R11, R230, R11 ;  /* 0x0000000be60b7221 */ /* 0x000fc60000010000 */
[----:B------:R-:W-:Y:S01]  /*6480*/  HMMA.16816.F32 R168, R4, R12, R72 ;  /* 0x0000000c04a8723c */ /* 0x000fe20000001848 */
[----:B------:R-:W-:-:S04]  /*6490*/  FADD.FTZ R11, R229, R11 ;  /* 0x0000000be50b7221 */ /* 0x000fc80000010000 */
[----:B------:R-:W-:Y:S02]  /*64a0*/  FADD.FTZ R11, R233, R11 ;  /* 0x0000000be90b7221 */ /* 0x000fe40000010000 */
[----:B------:R-:W-:Y:S01]  /*64b0*/  FADD.FTZ R13, R224, R216 ;  /* 0x000000d8e00d7221 */ /* 0x000fe20000010000 */
[C---:B------:R-:W-:Y:S01]  /*64c0*/  HMMA.16816.F32 R52, R4.reuse, R54, R76 ;  /* 0x000000360434723c */ /* 0x040fe2000000184c */
[----:B------:R-:W-:Y:S01]  /*64d0*/  LDSM.16.MT88.4 R76, [R181+0x2000] ;  /* 0x00200000b54c783b */ /* 0x000fe20000004200 */
[----:B------:R-:W-:Y:S02]  /*64e0*/  FADD.FTZ R12, R210, R208 ;  /* 0x000000d0d20c7221 */ /* 0x000fe40000010000 */
[----:B-1----:R-:W-:Y:S02]  /*64f0*/  FFMA.FTZ R8, R125, c[0x0][0x2d0], -R20 ;  /* 0x0000b4007d087a23 */ /* 0x002fe40000010814 */
[----:B------:R-:W-:Y:S02]  /*6500*/  FADD.FTZ R13, R217, R13 ;  /* 0x0000000dd90d7221 */ /* 0x000fe40000010000 */
[----:B------:R1:W2:Y:S01]  /*6510*/  MUFU.EX2 R205, R8 ;  /* 0x0000000800cd7308 */ /* 0x0002a20000000800 */
        /* <DEDUP_REMOVED lines=8> */
[----:B-1----:R-:W-:-:S03]  /*65a0*/  FFMA.FTZ R8, R124, c[0x0][0x2d0], -R20 ;  /* 0x0000b4007c087a23 */ /* 0x002fc60000010814 */
[C---:B------:R-:W-:Y:S01]  /*65b0*/  HMMA.16816.F32 R48, R4.reuse, R50, R96 ;  /* 0x000000320430723c */ /* 0x040fe20000001860 */
[----:B------:R-:W-:Y:S01]  /*65c0*/  LDSM.16.MT88.4 R124, [R181+0x1400] ;  /* 0x00140000b57c783b */ /* 0x000fe20000004200 */
[----:B------:R1:W-:Y:S05]  /*65d0*/  MUFU.EX2 R206, R8 ;  /* 0x0000000800ce7308 */ /* 0x0003ea0000000800 */
[----:B--2---:R-:W-:Y:S01]  /*65e0*/  F2FP.PACK_AB R96, R205, R143 ;  /* 0x0000008fcd60723e */ /* 0x004fe200000000ff */
[----:B------:R-:W-:Y:S01]  /*65f0*/  HMMA.16816.F32 R16, R4, R14, R92 ;  /* 0x0000000e0410723c */ /* 0x000fe2000000185c */
[----:B------:R-:W2:Y:S01]  /*6600*/  LDSM.16.MT88.4 R4, [R182+0x2000] ;  /* 0x00200000b604783b */ /* 0x000ea20000004200 */
[----:B-1----:R-:W-:-:S04]  /*6610*/  FFMA.FTZ R8, R119, c[0x0][0x2d0], -R20 ;  /* 0x0000b40077087a23 */ /* 0x002fc80000010814 */
[----:B------:R1:W3:Y:S02]  /*6620*/  MUFU.EX2 R247, R8 ;  /* 0x0000000800f77308 */ /* 0x0002e40000000800 */
[----:B-1----:R-:W-:Y:S01]  /*6630*/  FFMA.FTZ R8, R118, c[0x0][0x2d0], -R3 ;  /* 0x0000b40076087a23 */ /* 0x002fe20000010803 */
[----:B---3--:R-:W-:-:S05]  /*6640*/  F2FP.PACK_AB R98, R247, R206 ;  /* 0x000000cef762723e */ /* 0x008fca00000000ff */
[----:B------:R1:W-:Y:S02]  /*6650*/  MUFU.EX2 R39, R8 ;  /* 0x0000000800277308 */ /* 0x0003e40000000800 */
[----:B-1----:R-:W-:-:S06]  /*6660*/  FFMA.FTZ R8, R117, c[0x0][0x2d0], -R3 ;  /* 0x0000b40075087a23 */ /* 0x002fcc0000010803 */
[----:B------:R1:W3:Y:S02]  /*6670*/  MUFU.EX2 R141, R8 ;  /* 0x00000008008d7308 */ /* 0x0002e40000000800 */
[--C-:B-1----:R-:W-:Y:S01]  /*6680*/  FFMA.FTZ R8, R116, c[0x0][0x2d0], -R3.reuse ;  /* 0x0000b40074087a23 */ /* 0x102fe20000010803 */
[----:B---3--:R-:W-:Y:S01]  /*6690*/  F2FP.PACK_AB R97, R141, R39 ;  /* 0x000000278d61723e */ /* 0x008fe200000000ff */
[----:B------:R-:W-:-:S04]  /*66a0*/  FFMA.FTZ R3, R115, c[0x0][0x2d0], -R3 ;  /* 0x0000b40073037a23 */ /* 0x000fc80000010803 */
[----:B------:R-:W-:Y:S08]  /*66b0*/  MUFU.EX2 R142, R8 ;  /* 0x00000008008e7308 */ /* 0x000ff00000000800 */
[----:B------:R1:W3:Y:S02]  /*66c0*/  MUFU.EX2 R246, R3 ;  /* 0x0000000300f67308 */ /* 0x0002e40000000800 */
[----:B-1----:R-:W-:Y:S01]  /*66d0*/  FFMA.FTZ R3, R114, c[0x0][0x2d0], -R2 ;  /* 0x0000b40072037a23 */ /* 0x002fe20000010802 */
[----:B---3--:R-:W-:-:S05]  /*66e0*/  F2FP.PACK_AB R99, R246, R142 ;  /* 0x0000008ef663723e */ /* 0x008fca00000000ff */
[----:B------:R1:W-:Y:S02]  /*66f0*/  MUFU.EX2 R20, R3 ;  /* 0x0000000300147308 */ /* 0x0003e40000000800 */
[C---:B------:R-:W-:Y:S08]  /*6700*/  HMMA.16816.F32 R144, R96.reuse, R152, R104 ;  /* 0x000000986090723c */ /* 0x040ff00000001868 */
[----:B------:R-:W-:Y:S01]  /*6710*/  HMMA.16816.F32 R156, R96, R154, R68 ;  /* 0x0000009a609c723c */ /* 0x000fe20000001844 */
[----:B-1----:R-:W-:-:S04]  /*6720*/  FFMA.FTZ R3, R113, c[0x0][0x2d0], -R2 ;  /* 0x0000b40071037a23 */ /* 0x002fc80000010802 */
[----:B------:R1:W3:Y:S03]  /*6730*/  MUFU.EX2 R36, R3 ;  /* 0x0000000300247308 */ /* 0x0002e60000000800 */
[C---:B--2---:R-:W-:Y:S08]  /*6740*/  HMMA.16816.F32 R84, R96.reuse, R4, R128 ;  /* 0x000000046054723c */ /* 0x044ff00000001880 */
[----:B------:R-:W-:Y:S01]  /*6750*/  HMMA.16816.F32 R128, R96, R126, R56 ;  /* 0x0000007e6080723c */ /* 0x000fe20000001838 */
[--C-:B-1----:R-:W-:Y:S01]  /*6760*/  FFMA.FTZ R3, R112, c[0x0][0x2d0], -R2.reuse ;  /* 0x0000b40070037a23 */ /* 0x102fe20000010802 */
[----:B---3--:R-:W-:Y:S01]  /*6770*/  F2FP.PACK_AB R92, R36, R20 ;  /* 0x00000014245c723e */ /* 0x008fe200000000ff */
[----:B------:R-:W-:-:S05]  /*6780*/  FFMA.FTZ R2, R111, c[0x0][0x2d0], -R2 ;  /* 0x0000b4006f027a23 */ /* 0x000fca0000010802 */
[C---:B------:R-:W-:Y:S01]  /*6790*/  HMMA.16816.F32 R64, R96.reuse, R62, R64 ;  /* 0x0000003e6040723c */ /* 0x040fe20000001840 */
[----:B------:R-:W-:Y:S07]  /*67a0*/  MUFU.EX2 R37, R3 ;  /* 0x0000000300257308 */ /* 0x000fee0000000800 */
[C---:B------:R-:W-:Y:S01]  /*67b0*/  HMMA.16816.F32 R116, R96.reuse, R124, R164 ;  /* 0x0000007c6074723c */ /* 0x040fe200000018a4 */
[----:B------:R1:W2:Y:S07]  /*67c0*/  MUFU.EX2 R38, R2 ;  /* 0x0000000200267308 */ /* 0x0002ae0000000800 */
[C---:B------:R-:W-:Y:S08]  /*67d0*/  HMMA.16816.F32 R68, R96.reuse, R76, R172 ;  /* 0x0000004c6044723c */ /* 0x040ff000000018ac */
[----:B------:R-:W-:Y:S01]  /*67e0*/  HMMA.16816.F32 R80, R96, R78, R40 ;  /* 0x0000004e6050723c */ /* 0x000fe20000001828 */
[----:B-1----:R-:W-:Y:S01]  /*67f0*/  FFMA.FTZ R2, R109, c[0x0][0x2d0], -R0 ;  /* 0x0000b4006d027a23 */ /* 0x002fe20000010800 */
[----:B--2---:R-:W-:-:S03]  /*6800*/  F2FP.PACK_AB R94, R38, R37 ;  /* 0x00000025265e723e */ /* 0x004fc600000000ff */
[----:B------:R1:W-:Y:S02]  /*6810*/  MUFU.EX2 R10, R2 ;  /* 0x00000002000a7308 */ /* 0x0003e40000000800 */
[----:B-1----:R-:W-:-:S06]  /*6820*/  FFMA.FTZ R2, R110, c[0x0][0x2d0], -R0 ;  /* 0x0000b4006e027a23 */ /* 0x002fcc0000010800 */
[----:B------:R1:W2:Y:S02]  /*6830*/  MUFU.EX2 R9, R2 ;  /* 0x0000000200097308 */ /* 0x0002a40000000800 */
[--C-:B-1----:R-:W-:Y:S01]  /*6840*/  FFMA.FTZ R2, R108, c[0x0][0x2d0], -R0.reuse ;  /* 0x0000b4006c027a23 */ /* 0x102fe20000010800 */
[----:B--2---:R-:W-:Y:S01]  /*6850*/  F2FP.PACK_AB R93, R9, R10 ;  /* 0x0000000a095d723e */ /* 0x004fe200000000ff */
[----:B------:R-:W1:Y:S01]  /*6860*/  LDSM.16.MT88.4 R108, [R182+0x800] ;  /* 0x00080000b66c783b */ /* 0x000e620000004200 */
[----:B------:R-:W-:-:S03]  /*6870*/  FFMA.FTZ R0, R21, c[0x0][0x2d0], -R0 ;  /* 0x0000b40015007a23 */ /* 0x000fc60000010800 */
[----:B------:R2:W-:Y:S08]  /*6880*/  MUFU.EX2 R3, R2 ;  /* 0x0000000200037308 */ /* 0x0005f00000000800 */
[----:B------:R3:W4:Y:S01]  /*6890*/  MUFU.EX2 R8, R0 ;  /* 0x0000000000087308 */ /* 0x0007220000000800 */
[----:B--2---:R-:W-:-:S04]  /*68a0*/  @P6 IMAD.HI.U32 R2, R244, c[0x0][0x2c8], RZ ;  /* 0x0000b200f4026a27 */ /* 0x004fc800078e00ff */
[----:B---3--:R-:W-:Y:S01]  /*68b0*/  IMAD.MOV.U32 R0, RZ, RZ, R244 ;  /* 0x000000ffff007224 */ /* 0x008fe200078e00f4 */
[----:B------:R-:W-:Y:S02]  /*68c0*/  @P6 SHF.R.U32.HI R0, RZ, c[0x0][0x2cc], R2 ;  /* 0x0000b300ff006a19 */ /* 0x000fe40000011602 */
[----:B----4-:R-:W-:Y:S02]  /*68d0*/  F2FP.PACK_AB R95, R8, R3 ;  /* 0x00000003085f723e */ /* 0x010fe400000000ff */
[----:B------:R-:W-:Y:S01]  /*68e0*/  ISETP.GE.AND P6, PT, R243, 0x1, PT ;  /* 0x00000001f300780c */ /* 0x000fe20003fc6270 */
[----:B------:R-:W-:Y:S02]  /*68f0*/  IMAD.IADD R2, R240, 0x1, R0 ;  /* 0x00000001f0027824 */ /* 0x000fe400078e0200 */
[----:B------:R-:W-:Y:S02]  /*6900*/  FADD.FTZ R0, R23, R22 ;  /* 0x0000001617007221 */ /* 0x000fe40000010000 */
[----:B------:R-:W-:Y:S02]  /*6910*/  HMMA.16816.F32 R148, R92, R152, R148 ;  /* 0x000000985c94723c */ /* 0x000fe40000001894 */
[----:B------:R-:W-:-:S04]  /*6920*/  FADD.FTZ R0, R207, R0 ;  /* 0x00000000cf007221 */ /* 0x000fc80000010000 */
[----:B------:R-:W-:Y:S02]  /*6930*/  FADD.FTZ R0, R140, R0 ;  /* 0x000000008c007221 */ /* 0x000fe40000010000 */
[----:B------:R-:W-:Y:S08]  /*6940*/  HMMA.16816.F32 R152, R92, R154, R52 ;  /* 0x0000009a5c98723c */ /* 0x000ff00000001834 */
[-C--:B------:R-:W-:Y:S08]  /*6950*/  HMMA.16816.F32 R52, R96, R60.reuse, R176 ;  /* 0x0000003c6034723c */ /* 0x080ff000000018b0 */
[C---:B------:R-:W-:Y:S08]  /*6960*/  HMMA.16816.F32 R56, R92.reuse, R60, R200 ;  /* 0x0000003c5c38723c */ /* 0x040ff000000018c8 */
[C---:B------:R-:W-:Y:S08]  /*6970*/  HMMA.16816.F32 R60, R92.reuse, R62, R88 ;  /* 0x0000003e5c3c723c */ /* 0x040ff00000001858 */
[C---:B------:R-:W-:Y:S07]  /*6980*/  HMMA.16816.F32 R88, R92.reuse, R4, R168 ;  /* 0x000000045c58723c */ /* 0x040fee00000018a8 */
[----:B------:R-:W-:Y:S01]  /*6990*/  FADD.FTZ R5, R133, R0 ;  /* 0x0000000085057221 */ /* 0x000fe20000010000 */
[----:B-1----:R-:W-:Y:S01]  /*69a0*/  HMMA.16816.F32 R104, R92, R108, R120 ;  /* 0x0000006c5c68723c */ /* 0x002fe20000001878 */
        /* <DEDUP_REMOVED lines=12> */
[----:B------:R-:W-:Y:S02]  /*6a70*/  FADD.FTZ R0, R10, R0 ;  /* 0x000000000a007221 */ /* 0x000fe40000010000 */
[----:B------:R-:W-:Y:S01]  /*6a80*/  FADD.FTZ R5, R205, R5 ;  /* 0x00000005cd057221 */ /* 0x000fe20000010000 */
[C---:B------:R-:W-:Y:S08]  /*6a90*/  HMMA.16816.F32 R120, R92.reuse, R124, R160 ;  /* 0x0000007c5c78723c */ /* 0x040ff000000018a0 */
[C---:B------:R-:W-:Y:S07]  /*6aa0*/  HMMA.16816.F32 R72, R92.reuse, R76, R196 ;  /* 0x0000004c5c48723c */ /* 0x040fee00000018c4 */
[----:B------:R-:W-:Y:S01]  /*6ab0*/  IADD3 R196, R204, -0x2, RZ ;  /* 0xfffffffeccc47810 */ /* 0x000fe20007ffe0ff */
[C---:B------:R-:W-:Y:S08]  /*6ac0*/  HMMA.16816.F32 R108, R92.reuse, R110, R32 ;  /* 0x0000006e5c6c723c */ /* 0x040ff00000001820 */
[C---:B------:R-:W-:Y:S08]  /*6ad0*/  HMMA.16816.F32 R124, R92.reuse, R126, R28 ;  /* 0x0000007e5c7c723c */ /* 0x040ff0000000181c */
[----:B------:R-:W-:Y:S08]  /*6ae0*/  HMMA.16816.F32 R76, R92, R78, R48 ;  /* 0x0000004e5c4c723c */ /* 0x000ff00000001830 */
[-C--:B------:R-:W-:Y:S08]  /*6af0*/  HMMA.16816.F32 R96, R96, R6.reuse, R24 ;  /* 0x000000066060723c */ /* 0x080ff00000001818 */
        /* <DEDUP_REMOVED lines=15> */
[----:B------:R-:W-:Y:S01]  /*6bf0*/  IADD3 R3, R2, c[0x0][0x328], RZ ;  /* 0x0000ca0002037a10 */ /* 0x000fe20007ffe0ff */
[----:B------:R-:W-:Y:S01]  /*6c00*/  FADD.FTZ R246, R246, R5 ;  /* 0x00000005f6f67221 */ /* 0x000fe20000010000 */
[----:B------:R1:W-:Y:S04]  /*6c10*/  STL [R1], R4 ;  /* 0x0000000401007387 */ /* 0x0003e80000100800 */
[----:B------:R1:W-:Y:S01]  /*6c20*/  STL [R1+0x4], R0 ;  /* 0x0000040001007387 */ /* 0x0003e20000100800 */
[----:B------:R-:W-:Y:S05]  /*6c30*/  @!P6 BRA `(.L_x_519) ;  /* 0x000001100000e947 */ /* 0x000fea0003800000 */
[C---:B------:R-:W-:Y:S01]  /*6c40*/  ISETP.GT.AND P0, PT, R2.reuse, RZ, PT ;  /* 0x000000ff0200720c */ /* 0x040fe20003f04270 */
[----:B------:R-:W-:Y:S01]  /*6c50*/  BSSY B0, `(.L_x_520) ;  /* 0x000000d000007945 */ /* 0x000fe20003800000 */
[----:B-1----:R-:W-:Y:S01]  /*6c60*/  IADD3 R0, R2, -0x1, RZ ;  /* 0xffffffff02007810 */ /* 0x002fe20007ffe0ff */
[----:B------:R-:W-:-:S10]  /*6c70*/  IMAD.MOV.U32 R4, RZ, RZ, c[0x0][0x32c] ;  /* 0x0000cb00ff047624 */ /* 0x000fd400078e00ff */
[----:B------:R-:W-:Y:S05]  /*6c80*/  @P0 BRA `(.L_x_521) ;  /* 0x0000006000000947 */ /* 0x000fea0003800000 */
[----:B------:R-:W-:Y:S01]  /*6c90*/  ISETP.NE.AND P0, PT, R4, 0x1, PT ;  /* 0x000000010400780c */ /* 0x000fe20003f05270 */
[----:B------:R-:W-:-:S12]  /*6ca0*/  IMAD.MOV R0, RZ, RZ, -R2 ;  /* 0x000000ffff007224 */ /* 0x000fd800078e0a02 */
[----:B------:R-:W-:-:S05]  /*6cb0*/  @P0 IMAD.HI.U32 R2, R0, c[0x0][0x330], RZ ;  /* 0x0000cc0000020a27 */ /* 0x000fca00078e00ff */
[----:B------:R-:W-:-:S04]  /*6cc0*/  @P0 SHF.R.U32.HI R0, RZ, c[0x0][0x334], R2 ;  /* 0x0000cd00ff000a19 */ /* 0x000fc80000011602 */
[----:B------:R-:W-:Y:S01]  /*6cd0*/  LOP3.LUT R0, RZ, R0, RZ, 0x33, !PT ;  /* 0x00000000ff007212 */ /* 0x000fe200078e33ff */
[----:B------:R-:W-:Y:S05]  /*6ce0*/  BRA `(.L_x_522) ;  /* 0x0000003000007947 */ /* 0x000fea0003800000 */
.L_x_521:
[----:B------:R-:W-:-:S13]  /*6cf0*/  ISETP.NE.AND P0, PT, R4, 0x1, PT ;  /* 0x000000010400780c */ /* 0x000fda0003f05270 */
[----:B------:R-:W-:-:S05]  /*6d00*/  @P0 IMAD.HI.U32 R2, R0, c[0x0][0x330], RZ ;  /* 0x0000cc0000020a27 */ /* 0x000fca00078e00ff */
[----:B------:R-:W-:Y:S02]  /*6d10*/  @P0 SHF.R.U32.HI R0, RZ, c[0x0][0x334], R2 ;  /* 0x0000cd00ff000a19 */ /* 0x000fe40000011602 */
.L_x_522:
[----:B------:R-:W-:Y:S05]  /*6d20*/  BSYNC B0 ;  /* 0x0000000000007941 */ /* 0x000fea0003800000 */
.L_x_520:
[----:B------:R-:W-:-:S05]  /*6d30*/  IMAD R0, R0, R4, c[0x0][0x32c] ;  /* 0x0000cb0000007624 */ /* 0x000fca00078e0204 */
[----:B------:R-:W-:-:S05]  /*6d40*/  IMNMX R3, R3, R0, PT ;  /* 0x0000000003037217 */ /* 0x000fca0003800200 */
.L_x_519:
[----:B------:R-:W-:-:S05]  /*6d50*/  IMAD.HI R3, R3, 0x2aaaaaab, RZ ;  /* 0x2aaaaaab03037827 */ /* 0x000fca00078e02ff */
[----:B-1----:R-:W-:-:S04]  /*6d60*/  SHF.R.U32.HI R0, RZ, 0x1f, R3 ;  /* 0x0000001fff007819 */ /* 0x002fc80000011603 */
[----:B------:R-:W-:-:S04]  /*6d70*/  LEA.HI.SX32 R3, R3, R0, 0x1d ;  /* 0x0000000003037211 */ /* 0x000fc800078feaff */
[----:B------:R-:W-:-:S04]  /*6d80*/  IMNMX R2, R242, R3, !PT ;  /* 0x00000003f2027217 */ /* 0x000fc80007800200 */
[----:B------:R-:W-:Y:S01]  /*6d90*/  ISETP.GE.AND P0, PT, R196, R2, PT ;  /* 0x00000002c400720c */ /* 0x000fe20003f06270 */
[----:B------:R1:W-:-:S12]  /*6da0*/  STL [R1+0xc], R2 ;  /* 0x00000c0201007387 */ /* 0x0003d80000100800 */
[----:B------:R-:W-:Y:S05]  /*6db0*/  @!P0 BRA `(.L_x_523) ;  /* 0x00003c7000008947 */ /* 0x000fea0003800000 */
[----:B------:R-:W-:Y:S01]  /*6dc0*/  IMAD.MOV.U32 R133, RZ, RZ, R137 ;  /* 0x000000ffff857224 */ /* 0x000fe200078e0089 */
[----:B------:R-:W-:Y:S01]  /*6dd0*/  MOV R139, R134 ;  /* 0x00000086008b7202 */ /* 0x000fe20000000f00 */
[----:B------:R-:W-:Y:S01]  /*6de0*/  IMAD.MOV.U32 R132, RZ, RZ, R138 ;  /* 0x000000ffff847224 */ /* 0x000fe200078e008a */
[----:B------:R-:W-:Y:S02]  /*6df0*/  MOV R135, R136 ;  /* 0x0000008800877202 */ /* 0x000fe40000000f00 */
.L_x_544:
[----:B------:R-:W2:Y:S01]  /*6e00*/  LDL R136, [R1+0x8] ;  /* 0x0000080001887983 */ /* 0x000ea20000100800 */
[----:B------:R-:W-:Y:S04]  /*6e10*/  DEPBAR.LE SB0, 0x0 ;  /* 0x000080000000791a */ /* 0x000fe80000000000 */
[----:B------:R-:W3:Y:S01]  /*6e20*/  S2R R134, SR_TID.X ;  /* 0x0000000000867919 */ /* 0x000ee20000002100 */
[----:B------:R-:W-:Y:S01]  /*6e30*/  WARPSYNC 0xffffffff ;  /* 0xffffffff00007948 */ /* 0x000fe20003800000 */
[----:B------:R-:W-:Y:S02]  /*6e40*/  BSSY B0, `(.L_x_524) ;  /* 0x0000030000007945 */ /* 0x000fe40003800000 */
[----:B------:R-:W-:Y:S01]  /*6e50*/  BAR.SYNC.DEFER_BLOCKING 0x0 ;  /* 0x0000000000007b1d */ /* 0x000fe20000010000 */
[C---:B------:R-:W-:Y:S02]  /*6e60*/  LOP3.LUT P5, RZ, R194.reuse, 0x100, RZ, 0xc0, !PT ;  /* 0x00000100c2ff7812 */ /* 0x040fe400078ac0ff */
[C---:B------:R-:W-:Y:S02]  /*6e70*/  LOP3.LUT P4, RZ, R194.reuse, 0x80, RZ, 0xc0, !PT ;  /* 0x00000080c2ff7812 */ /* 0x040fe4000788c0ff */
[----:B------:R-:W-:Y:S01]  /*6e80*/  LOP3.LUT P3, RZ, R194, 0x40, RZ, 0xc0, !PT ;  /* 0x00000040c2ff7812 */ /* 0x000fe2000786c0ff */
[----:B------:R4:W1:Y:S04]  /*6e90*/  LDSM.16.M88.4 R48, [R183] ;  /* 0x00000000b730783b */ /* 0x0008680000000200 */
[----:B------:R4:W1:Y:S04]  /*6ea0*/  LDSM.16.M88.4 R44, [R183+0x1000] ;  /* 0x00100000b72c783b */ /* 0x0008680000000200 */
[----:B------:R4:W1:Y:S04]  /*6eb0*/  LDSM.16.M88.4 R16, [R180] ;  /* 0x00000000b410783b */ /* 0x0008680000000200 */
[----:B------:R4:W1:Y:S04]  /*6ec0*/  LDSM.16.M88.4 R32, [R180+0x400] ;  /* 0x00040000b420783b */ /* 0x0008680000000200 */
[----:B------:R4:W1:Y:S04]  /*6ed0*/  LDSM.16.M88.4 R140, [R180+0x800] ;  /* 0x00080000b48c783b */ /* 0x0008680000000200 */
[----:B------:R4:W1:Y:S04]  /*6ee0*/  LDSM.16.M88.4 R160, [R184] ;  /* 0x00000000b8a0783b */ /* 0x0008680000000200 */
[----:B------:R4:W1:Y:S04]  /*6ef0*/  LDSM.16.M88.4 R168, [R184+0x1000] ;  /* 0x00100000b8a8783b */ /* 0x0008680000000200 */
[----:B------:R4:W1:Y:S04]  /*6f00*/  LDSM.16.M88.4 R164, [R185] ;  /* 0x00000000b9a4783b */ /* 0x0008680000000200 */
[----:B------:R4:W1:Y:S04]  /*6f10*/  LDSM.16.M88.4 R172, [R193] ;  /* 0x00000000c1ac783b */ /* 0x0008680000000200 */
[----:B------:R4:W1:Y:S01]  /*6f20*/  LDSM.16.M88.4 R176, [R192] ;  /* 0x00000000c0b0783b */ /* 0x0008620000000200 */
[----:B--2---:R-:W-:Y:S11]  /*6f30*/  ISETP.GT.AND P0, PT, R136, R196, PT ;  /* 0x000000c48800720c */ /* 0x004ff60003f04270 */
[----:B------:R-:W-:Y:S02]  /*6f40*/  @!UPT UIADD3 URZ, URZ, URZ, URZ ;  /* 0x0000003f3f3ff290 */ /* 0x000fe4000fffe03f */
[----:B------:R-:W-:-:S05]  /*6f50*/  @P0 BRA `(.L_x_525) ;  /* 0x000001e000000947 */ /* 0x000fca0003800000 */
[----:B-1-34-:R-:W-:Y:S01]  /*6f60*/  SHF.R.S32.HI R0, RZ, 0x1f, R196 ;  /* 0x0000001fff007819 */ /* 0x01afe200000114c4 */
[----:B------:R-:W-:Y:S01]  /*6f70*/  IMAD.WIDE.U32 R2, R196, c[0x0][0x208], RZ ;  /* 0x00008200c4027a25 */ /* 0x000fe200078e00ff */
[----:B------:R-:W-:Y:S03]  /*6f80*/  ISETP.GT.AND P1, PT, R134, 0x3f, PT ;  /* 0x0000003f8600780c */ /* 0x000fe60003f24270 */
[----:B------:R-:W-:Y:S04]  /*6f90*/  IMAD R0, R0, c[0x0][0x208], RZ ;  /* 0x0000820000007a24 */ /* 0x000fe800078e02ff */
[----:B------:R-:W-:Y:S04]  /*6fa0*/  IMAD R0, R196, c[0x0][0x20c], R0 ;  /* 0x00008300c4007a24 */ /* 0x000fe800078e0200 */
[----:B------:R-:W-:Y:S02]  /*6fb0*/  IMAD.IADD R0, R3, 0x1, R0 ;  /* 0x0000000103007824 */ /* 0x000fe400078e0200 */
[----:B------:R-:W-:Y:S02]  /*6fc0*/  @!P1 IMAD.MOV.U32 R4, RZ, RZ, c[0x0][0x208] ;  /* 0x00008200ff049624 */ /* 0x000fe400078e00ff */
[----:B------:R-:W-:Y:S04]  /*6fd0*/  IMAD.WIDE.U32 R2, R2, 0x30, RZ ;  /* 0x0000003002027825 */ /* 0x000fe800078e00ff */
[----:B------:R-:W-:Y:S01]  /*6fe0*/  IMAD R0, R0, 0x30, RZ ;  /* 0x0000003000007824 */ /* 0x000fe200078e02ff */
[C---:B------:R-:W-:Y:S01]  /*6ff0*/  @!P1 LEA R6, P0, R4.reuse, R2, 0x5 ;  /* 0x0000000204069211 */ /* 0x040fe200078028ff */
[----:B------:R-:W-:Y:S03]  /*7000*/  @!P1 IMAD.MOV.U32 R5, RZ, RZ, c[0x0][0x20c] ;  /* 0x00008300ff059624 */ /* 0x000fe600078e00ff */
[----:B------:R-:W-:Y:S04]  /*7010*/  IADD3 R0, R3, R0, RZ ;  /* 0x0000000003007210 */ /* 0x000fe80007ffe0ff */
[----:B------:R-:W-:Y:S02]  /*7020*/  @!P1 LEA.HI.X R3, R4, R0, R5, 0x5, P0 ;  /* 0x0000000004039211 */ /* 0x000fe400000f2c05 */
[----:B------:R-:W-:Y:S05]  /*7030*/  IADD3 R2, P0, R220, R2, RZ ;  /* 0x00000002dc027210 */ /* 0x000fea0007f1e0ff */
[----:B------:R-:W-:Y:S01]  /*7040*/  IMAD.X R0, R0, 0x1, R222, P0 ;  /* 0x0000000100007824 */ /* 0x000fe200000e06de */
[C---:B------:R-:W-:Y:S04]  /*7050*/  LEA R4, P0, R2.reuse, c[0x0][0x1f8], 0x1 ;  /* 0x00007e0002047a11 */ /* 0x040fe800078008ff */
[----:B------:R-:W-:Y:S02]  /*7060*/  LEA.HI.X R5, R2, c[0x0][0x1fc], R0, 0x1, P0 ;  /* 0x00007f0002057a11 */ /* 0x000fe400000f0c00 */
[----:B------:R-:W-:Y:S03]  /*7070*/  @!P1 IADD3 R0, P0, R6, R220, RZ ;  /* 0x000000dc06009210 */ /* 0x000fe60007f1e0ff */
[----:B------:R-:W-:Y:S01]  /*7080*/  @!PT LDS RZ, [RZ] ;  /* 0x00000000fffff984 */ /* 0x000fe20000000800 */
[----:B------:R-:W-:Y:S01]  /*7090*/  @!PT LDS RZ, [RZ] ;  /* 0x00000000fffff984 */ /* 0x000fe20000000800 */
[----:B------:R-:W-:Y:S01]  /*70a0*/  @!PT LDS RZ, [RZ] ;  /* 0x00000000fffff984 */ /* 0x000fe20000000800 */
[----:B------:R1:W-:Y:S01]  /*70b0*/  LDGSTS.E.BYPASS.LTC128B.128 [R195+0x1880], [R4.64], !P5 ;  /* 0x0188000004c37fae */ /* 0x0003e2000e901d46 */
[----:B------:R-:W-:Y:S02]  /*70c0*/  @!P1 IADD3.X R3, R3, R222, RZ, P0, !PT ;  /* 0x000000de03039210 */ /* 0x000fe400007fe4ff */
[C---:B------:R-:W-:Y:S01]  /*70d0*/  @!P1 LEA R2, P0, R0.reuse, c[0x0][0x1f8], 0x1 ;  /* 0x00007e0000029a11 */ /* 0x040fe200078008ff */
[----:B------:R1:W-:Y:S03]  /*70e0*/  LDGSTS.E.BYPASS.LTC128B.128 [R195+0x2480], [R4.64+0x40], !P4 ;  /* 0x0248004004c37fae */ /* 0x0003e6000e101d46 */
[----:B------:R-:W-:Y:S01]  /*70f0*/  @!P1 LEA.HI.X R3, R0, c[0x0][0x1fc], R3, 0x1, P0 ;  /* 0x00007f0000039a11 */ /* 0x000fe200000f0c03 */
[----:B------:R1:W-:Y:S04]  /*7100*/  LDGSTS.E.BYPASS.LTC128B.128 [R195+0x3080], [R4.64+0x80], !P3 ;  /* 0x0308008004c37fae */ /* 0x0003e8000d901d46 */
[----:B------:R1:W-:Y:S04]  /*7110*/  @!P1 LDGSTS.E.BYPASS.LTC128B.128 [R195+0x2080], [R2.64], !P5 ;  /* 0x0208000002c39fae */ /* 0x0003e8000e901d46 */
[----:B------:R1:W-:Y:S04]  /*7120*/  @!P1 LDGSTS.E.BYPASS.LTC128B.128 [R195+0x2c80], [R2.64+0x40], !P4 ;  /* 0x02c8004002c39fae */ /* 0x0003e8000e101d46 */
[----:B------:R1:W-:Y:S02]  /*7130*/  @!P1 LDGSTS.E.BYPASS.LTC128B.128 [R195+0x3880], [R2.64+0x80], !P3 ;  /* 0x0388008002c39fae */ /* 0x0003e4000d901d46 */
.L_x_525:
[----:B-1-34-:R-:W-:Y:S05]  /*7140*/  BSYNC B0 ;  /* 0x0000000000007941 */ /* 0x01afea0003800000 */
.L_x_524:
[-C--:B------:R-:W-:Y:S01]  /*7150*/  HMMA.16816.F32 R4, R48, R16.reuse, RZ ;  /* 0x000000103004723c */ /* 0x080fe200000018ff */
[----:B------:R-:W0:Y:S01]  /*7160*/  LDGDEPBAR ;  /* 0x00000000000079af */ /* 0x000e220000000000 */
[----:B------:R-:W-:Y:S01]  /*7170*/  BSSY B0, `(.L_x_526) ;  /* 0x0000086000007945 */ /* 0x000fe20003800000 */
[----:B------:R-:W-:Y:S05]  /*7180*/  ISETP.GT.AND P0, PT, R196, R136, PT ;  /* 0x00000088c400720c */ /* 0x000fea0003f04270 */
[C---:B------:R-:W-:Y:S08]  /*7190*/  HMMA.16816.F32 R8, R44.reuse, R16, RZ ;  /* 0x000000102c08723c */ /* 0x040ff000000018ff */
[-C--:B------:R-:W-:Y:S08]  /*71a0*/  HMMA.16816.F32 R12, R44, R18.reuse, RZ ;  /* 0x000000122c0c723c */ /* 0x080ff000000018ff */
        /* <DEDUP_REMOVED lines=41> */
[----:B------:R-:W3:Y:S07]  /*7440*/  LDSM.16.M88.4 R140, [R190] ;  /* 0x00000000be8c783b */ /* 0x000eee0000000200 */
[-C--:B-1----:R-:W-:Y:S01]  /*7450*/  HMMA.16816.F32 R4, R160, R164.reuse, R4 ;  /* 0x000000a4a004723c */ /* 0x082fe20000001804 */
[----:B------:R-:W1:Y:S07]  /*7460*/  LDSM.16.M88.4 R172, [R189] ;  /* 0x00000000bdac783b */ /* 0x000e6e0000000200 */
        /* <DEDUP_REMOVED lines=8> */
[----:B------:R-:W2:Y:S07]  /*74f0*/  LDSM.16.M88.4 R140, [R183+0x4000] ;  /* 0x00400000b78c783b */ /* 0x000eae0000000200 */
[-C--:B-1----:R-:W-:Y:S08]  /*7500*/  HMMA.16816.F32 R36, R160, R172.reuse, R36 ;  /* 0x000000aca024723c */ /* 0x082ff00000001824 */
[C---:B------:R-:W-:Y:S08]  /*7510*/  HMMA.16816.F32 R40, R168.reuse, R172, R40 ;  /* 0x000000aca828723c */ /* 0x040ff00000001828 */
[-C--:B------:R-:W-:Y:S01]  /*7520*/  HMMA.16816.F32 R44, R168, R174.reuse, R44 ;  /* 0x000000aea82c723c */ /* 0x080fe2000000182c */
[----:B------:R-:W1:Y:S07]  /*7530*/  LDSM.16.M88.4 R168, [R183+0x5000] ;  /* 0x00500000b7a8783b */ /* 0x000e6e0000000200 */
[----:B------:R-:W-:Y:S01]  /*7540*/  HMMA.16816.F32 R48, R160, R174, R48 ;  /* 0x000000aea030723c */ /* 0x000fe20000001830 */
[----:B------:R-:W3:Y:S07]  /*7550*/  LDSM.16.M88.4 R160, [R180+0x1c00] ;  /* 0x001c0000b4a0783b */ /* 0x000eee0000000200 */
[-C--:B--2---:R-:W-:Y:S01]  /*7560*/  HMMA.16816.F32 R4, R140, R164.reuse, R4 ;  /* 0x000000a48c04723c */ /* 0x084fe20000001804 */
[----:B------:R-:W2:Y:S07]  /*7570*/  LDSM.16.M88.4 R172, [R180+0x2000] ;  /* 0x00200000b4ac783b */ /* 0x000eae0000000200 */
[C---:B-1----:R-:W-:Y:S08]  /*7580*/  HMMA.16816.F32 R8, R168.reuse, R164, R8 ;  /* 0x000000a4a808723c */ /* 0x042ff00000001808 */
        /* <DEDUP_REMOVED lines=8> */
[-C--:B--2---:R-:W-:Y:S08]  /*7610*/  HMMA.16816.F32 R36, R140, R172.reuse, R36 ;  /* 0x000000ac8c24723c */ /* 0x084ff00000001824 */
[C---:B------:R-:W-:Y:S08]  /*7620*/  HMMA.16816.F32 R40, R168.reuse, R172, R40 ;  /* 0x000000aca828723c */ /* 0x040ff00000001828 */
[-C--:B------:R-:W-:Y:S01]  /*7630*/  HMMA.16816.F32 R44, R168, R174.reuse, R44 ;  /* 0x000000aea82c723c */ /* 0x080fe2000000182c */
[----:B------:R-:W2:Y:S07]  /*7640*/  LDSM.16.M88.4 R168, [R184+0x5000] ;  /* 0x00500000b8a8783b */ /* 0x000eae0000000200 */
[----:B------:R-:W-:Y:S01]  /*7650*/  HMMA.16816.F32 R48, R140, R174, R48 ;  /* 0x000000ae8c30723c */ /* 0x000fe20000001830 */
[----:B------:R-:W3:Y:S07]  /*7660*/  LDSM.16.M88.4 R140, [R187] ;  /* 0x00000000bb8c783b */ /* 0x000eee0000000200 */
[-C--:B-1----:R-:W-:Y:S01]  /*7670*/  HMMA.16816.F32 R4, R160, R164.reuse, R4 ;  /* 0x000000a4a004723c */ /* 0x082fe20000001804 */
[----:B------:R-:W1:Y:S01]  /*7680*/  LDSM.16.M88.4 R172, [R186] ;  /* 0x00000000baac783b */ /* 0x000e620000000200 */
[----:B------:R-:W-:Y:S07]  /*7690*/  DEPBAR.LE SB0, 0x0 ;  /* 0x000080000000791a */ /* 0x000fee0000000000 */
[----:B------:R-:W-:Y:S01]  /*76a0*/  BAR.SYNC.DEFER_BLOCKING 0x0 ;  /* 0x0000000000007b1d */ /* 0x000fe20000010000 */
[C---:B--2---:R-:W-:Y:S08]  /*76b0*/  HMMA.16816.F32 R8, R168.reuse, R164, R8 ;  /* 0x000000a4a808723c */ /* 0x044ff00000001808 */
[-C--:B------:R-:W-:Y:S08]  /*76c0*/  HMMA.16816.F32 R12, R168, R166.reuse, R12 ;  /* 0x000000a6a80c723c */ /* 0x080ff0000000180c */
[C---:B------:R-:W-:Y:S08]  /*76d0*/  HMMA.16816.F32 R16, R160.reuse, R166, R16 ;  /* 0x000000a6a010723c */ /* 0x040ff00000001810 */
[-C--:B---3--:R-:W-:Y:S08]  /*76e0*/  HMMA.16816.F32 R20, R160, R140.reuse, R20 ;  /* 0x0000008ca014723c */ /* 0x088ff00000001814 */
[C---:B------:R-:W-:Y:S08]  /*76f0*/  HMMA.16816.F32 R24, R168.reuse, R140, R24 ;  /* 0x0000008ca818723c */ /* 0x040ff00000001818 */
[-C--:B------:R-:W-:Y:S08]  /*7700*/  HMMA.16816.F32 R28, R168, R142.reuse, R28 ;  /* 0x0000008ea81c723c */ /* 0x080ff0000000181c */
[C---:B------:R-:W-:Y:S08]  /*7710*/  HMMA.16816.F32 R32, R160.reuse, R142, R32 ;  /* 0x0000008ea020723c */ /* 0x040ff00000001820 */
[-C--:B-1----:R-:W-:Y:S08]  /*7720*/  HMMA.16816.F32 R36, R160, R172.reuse, R36 ;  /* 0x000000aca024723c */ /* 0x082ff00000001824 */
[C---:B------:R-:W-:Y:S08]  /*7730*/  HMMA.16816.F32 R40, R168.reuse, R172, R40 ;  /* 0x000000aca828723c */ /* 0x040ff00000001828 */
[-C--:B------:R-:W-:Y:S08]  /*7740*/  HMMA.16816.F32 R44, R168, R174.reuse, R44 ;  /* 0x000000aea82c723c */ /* 0x080ff0000000182c */
[----:B------:R-:W-:Y:S01]  /*7750*/  HMMA.16816.F32 R48, R160, R174, R48 ;  /* 0x000000aea030723c */ /* 0x000fe20000001830 */
[----:B------:R-:W-:Y:S07]  /*7760*/  @!UPT UIADD3 URZ, URZ, URZ, URZ ;  /* 0x0000003f3f3ff290 */ /* 0x000fee000fffe03f */
[----:B------:R-:W-:-:S11]  /*7770*/  @!P0 BRA `(.L_x_527) ;  /* 0x0000025000008947 */ /* 0x000fd60003800000 */
[----:B------:R-:W-:Y:S02]  /*7780*/  SHF.R.S32.HI R3, RZ, 0x1f, R134 ;  /* 0x0000001fff037819 */ /* 0x000fe40000011486 */
[----:B------:R-:W-:Y:S02]  /*7790*/  IADD3 R0, R196, -0x1, RZ ;  /* 0xffffffffc4007810 */ /* 0x000fe40007ffe0ff */
[----:B------:R-:W-:Y:S02]  /*77a0*/  LEA.HI R3, R3, R134, RZ, 0x2 ;  /* 0x0000008603037211 */ /* 0x000fe400078f10ff */
[----:B------:R-:W-:Y:S02]  /*77b0*/  SHF.R.S32.HI R2, RZ, 0x1f, R0 ;  /* 0x0000001fff027819 */ /* 0x000fe40000011400 */
[----:B------:R-:W-:Y:S03]  /*77c0*/  SHF.R.S32.HI R3, RZ, 0x2, R3 ;  /* 0x00000002ff037819 */ /* 0x000fe60000011403 */
[----:B------:R-:W-:Y:S01]  /*77d0*/  IMAD R134, R2, c[0x0][0x1e0], RZ ;  /* 0x0000780002867a24 */ /* 0x000fe200078e02ff */
[----:B------:R-:W-:Y:S01]  /*77e0*/  IADD3 R136, -R3, 0x30, RZ ;  /* 0x0000003003887810 */ /* 0x000fe20007ffe1ff */
[----:B------:R-:W-:Y:S03]  /*77f0*/  IMAD.WIDE.U32 R2, R0, c[0x0][0x1e0], RZ ;  /* 0x0000780000027a25 */ /* 0x000fe600078e00ff */
[----:B------:R-:W-:Y:S01]  /*7800*/  ISETP.GE.AND P0, PT, R136, 0x21, PT ;  /* 0x000000218800780c */ /* 0x000fe20003f06270 */
[----:B------:R-:W-:Y:S04]  /*7810*/  IMAD R0, R0, c[0x0][0x1e4], R134 ;  /* 0x0000790000007a24 */ /* 0x000fe800078e0286 */
[----:B------:R-:W-:Y:S02]  /*7820*/  IMAD.IADD R0, R3, 0x1, R0 ;  /* 0x0000000103007824 */ /* 0x000fe400078e0200 */
[----:B------:R-:W-:Y:S04]  /*7830*/  IMAD.WIDE.U32 R2, R2, 0x30, RZ ;  /* 0x0000003002027825 */ /* 0x000fe800078e00ff */
[----:B------:R-:W-:Y:S02]  /*7840*/  IMAD R0, R0, 0x30, RZ ;  /* 0x0000003000007824 */ /* 0x000fe400078e02ff */
[----:B------:R-:W-:Y:S02]  /*7850*/  @P0 IMAD.MOV.U32 R134, RZ, RZ, c[0x0][0x1e0] ;  /* 0x00007800ff860624 */ /* 0x000fe400078e00ff */
[----:B------:R-:W-:Y:S02]  /*7860*/  @P0 IMAD.MOV.U32 R137, RZ, RZ, c[0x0][0x1e4] ;  /* 0x00007900ff890624 */ /* 0x000fe400078e00ff */
[----:B------:R-:W-:Y:S01]  /*7870*/  IMAD.IADD R0, R3, 0x1, R0 ;  /* 0x0000000103007824 */ /* 0x000fe200078e0200 */
[C---:B------:R-:W-:Y:S04]  /*7880*/  @P0 LEA R3, P1, R134.reuse, R2, 0x5 ;  /* 0x0000000286030211 */ /* 0x040fe800078228ff */
[----:B------:R-:W-:Y:S02]  /*7890*/  @P0 LEA.HI.X R134, R134, R0, R137, 0x5, P1 ;  /* 0x0000000086860211 */ /* 0x000fe400008f2c89 */
[----:B------:R-:W-:Y:S11]  /*78a0*/  ISETP.GE.AND P1, PT, R136, 0x1, PT ;  /* 0x000000018800780c */ /* 0x000ff60003f26270 */
[----:B------:R-:W-:Y:S02]  /*78b0*/  @!UPT UIADD3 URZ, URZ, URZ, URZ ;  /* 0x0000003f3f3ff290 */ /* 0x000fe4000fffe03f */
[----:B------:R-:W-:Y:S05]  /*78c0*/  @P1 IADD3 R2, P2, R236, R2, RZ ;  /* 0x00000002ec021210 */ /* 0x000fea0007f5e0ff */
[----:B------:R-:W-:Y:S01]  /*78d0*/  @P1 IMAD.X R0, R0, 0x1, R238, P2 ;  /* 0x0000000100001824 */ /* 0x000fe200010e06ee */
[C---:B------:R-:W-:Y:S04]  /*78e0*/  @P1 LEA R136, P2, R2.reuse, c[0x0][0x1c8], 0x1 ;  /* 0x0000720002881a11 */ /* 0x040fe800078408ff */
[----:B------:R-:W-:Y:S02]  /*78f0*/  @P1 LEA.HI.X R137, R2, c[0x0][0x1cc], R0, 0x1, P2 ;  /* 0x0000730002891a11 */ /* 0x000fe400010f0c00 */
[----:B------:R-:W-:Y:S03]  /*7900*/  @P0 IADD3 R0, P2, R3, R236, RZ ;  /* 0x000000ec03000210 */ /* 0x000fe60007f5e0ff */
[----:B------:R-:W-:Y:S01]  /*7910*/  @!PT LDS RZ, [RZ] ;  /* 0x00000000fffff984 */ /* 0x000fe20000000800 */
[----:B------:R-:W-:Y:S01]  /*7920*/  @!PT LDS RZ, [RZ] ;  /* 0x00000000fffff984 */ /* 0x000fe20000000800 */
[----:B------:R-:W-:Y:S01]  /*7930*/  @!PT LDS RZ, [RZ] ;  /* 0x00000000fffff984 */ /* 0x000fe20000000800 */
[----:B------:R1:W-:Y:S02]  /*7940*/  @P1 LDGSTS.E.BYPASS.LTC128B.128 [R195+0x3c80], [R136.64], !P5 ;  /* 0x03c8000088c31fae */ /* 0x0003e4000e901d46 */
[----:B------:R-:W-:Y:S01]  /*7950*/  @P0 IMAD.X R3, R134, 0x1, R238, P2 ;  /* 0x0000000186030824 */ /* 0x000fe200010e06ee */
[C---:B------:R-:W-:Y:S01]  /*7960*/  @P0 LEA R2, P2, R0.reuse, c[0x0][0x1c8], 0x1 ;  /* 0x0000720000020a11 */ /* 0x040fe200078408ff */
[----:B------:R1:W-:Y:S03]  /*7970*/  @P1 LDGSTS.E.BYPASS.LTC128B.128 [R195+0x4880], [R136.64+0x40], !P4 ;  /* 0x0488004088c31fae */ /* 0x0003e6000e101d46 */
[----:B------:R-:W-:Y:S01]  /*7980*/  @P0 LEA.HI.X R3, R0, c[0x0][0x1cc], R3, 0x1, P2 ;  /* 0x0000730000030a11 */ /* 0x000fe200010f0c03 */
[----:B------:R1:W-:Y:S04]  /*7990*/  @P1 LDGSTS.E.BYPASS.LTC128B.128 [R195+0x5480], [R136.64+0x80], !P3 ;  /* 0x0548008088c31fae */ /* 0x0003e8000d901d46 */
[----:B------:R1:W-:Y:S04]  /*79a0*/  @P0 LDGSTS.E.BYPASS.LTC128B.128 [R195+0x4480], [R2.64], !P5 ;  /* 0x0448000002c30fae */ /* 0x0003e8000e901d46 */
[----:B------:R1:W-:Y:S04]  /*79b0*/  @P0 LDGSTS.E.BYPASS.LTC128B.128 [R195+0x5080], [R2.64+0x40], !P4 ;  /* 0x0508004002c30fae */ /* 0x0003e8000e101d46 */
[----:B------:R1:W-:Y:S02]  /*79c0*/  @P0 LDGSTS.E.BYPASS.LTC128B.128 [R195+0x5c80], [R2.64+0x80], !P3 ;  /* 0x05c8008002c30fae */ /* 0x0003e4000d901d46 */
.L_x_527:
[----:B------:R-:W-:Y:S05]  /*79d0*/  BSYNC B0 ;  /* 0x0000000000007941 */ /* 0x000fea0003800000 */
.L_x_526:
[----:B-1----:R-:W2:Y:S01]  /*79e0*/  LDL R2, [R1+0x10] ;  /* 0x0000100001027983 */ /* 0x002ea20000100800 */
[----:B------:R-:W-:Y:S01]  /*79f0*/  IMAD.MOV.U32 R3, RZ, RZ, c[0x0][0x2c4] ;  /* 0x0000b100ff037624 */ /* 0x000fe200078e00ff */
[----:B------:R-:W-:Y:S01]  /*7a00*/  ULDC UR4, c[0x0][0x324] ;  /* 0x0000c90000047ab9 */ /* 0x000fe20000000800 */
[----:B------:R-:W-:Y:S01]  /*7a10*/  IMAD.MOV.U32 R167, RZ, RZ, c[0x0][0x32c] ;  /* 0x0000cb00ffa77624 */ /* 0x000fe200078e00ff */
[----:B------:R-:W2:Y:S01]  /*7a20*/  LDL R0, [R1+0x38] ;  /* 0x0000380001007983 */ /* 0x000ea20000100800 */
[----:B------:R-:W-:Y:S01]  /*7a30*/  ULOP3.LUT UR4, URZ, UR4, URZ, 0x33, !UPT ;  /* 0x000000043f047292 */ /* 0x000fe2000f8e333f */
[----:B------:R-:W-:Y:S01]  /*7a40*/  ISETP.NE.AND P0, PT, R3, 0x1, PT ;  /* 0x000000010300780c */ /* 0x000fe20003f05270 */
[----:B------:R-:W-:Y:S01]  /*7a50*/  IMAD R3, R196, -0x30, RZ ;  /* 0xffffffd0c4037824 */ /* 0x000fe200078e02ff */
[----:B------:R-:W-:Y:S01]  /*7a60*/  ISETP.GE.AND P1, PT, R167, 0x1, PT ;  /* 0x00000001a700780c */ /* 0x000fe20003f26270 */
[----:B------:R-:W0:Y:S01]  /*7a70*/  LDGDEPBAR ;  /* 0x00000000000079af */ /* 0x000e220000000000 */
[----:B--2---:R-:W-:Y:S09]  /*7a80*/  IMAD.IADD R141, R0, 0x1, R2 ;  /* 0x00000001008d7824 */ /* 0x004ff200078e0202 */
[----:B------:R-:W-:Y:S05]  /*7a90*/  @P0 IMAD.HI.U32 R0, R141, c[0x0][0x2c8], RZ ;  /* 0x0000b2008d000a27 */ /* 0x000fea00078e00ff */
[----:B------:R-:W-:Y:S02]  /*7aa0*/  @P0 SHF.R.U32.HI R141, RZ, c[0x0][0x2cc], R0 ;  /* 0x0000b300ff8d0a19 */ /* 0x000fe40000011600 */
[----:B------:R-:W-:Y:S03]  /*7ab0*/  IADD3 R0, -R235, 0x1, R3 ;  /* 0x00000001eb007810 */ /* 0x000fe60007ffe103 */
[----:B------:R-:W1:Y:S01]  /*7ac0*/  SHFL.IDX PT, R2, R141, RZ, 0x1c1f ;  /* 0x001c1fff8d027589 */ /* 0x000e6200000e0000 */
[----:B------:R-:W-:Y:S04]  /*7ad0*/  IADD3 R0, -R218, R0, R219 ;  /* 0x00000000da007210 */ /* 0x000fe80007ffe1db */
[C---:B------:R-:W-:Y:S02]  /*7ae0*/  IADD3 R142, R0.reuse, c[0x0][0x328], RZ ;  /* 0x0000ca00008e7a10 */ /* 0x040fe40007ffe0ff */
[----:B------:R-:W-:Y:S03]  /*7af0*/  IADD3 R143, R0, UR4, RZ ;  /* 0x00000004008f7c10 */ /* 0x000fe6000fffe0ff */
[----:B-1----:R-:W-:Y:S02]  /*7b00*/  IMAD.IADD R138, R142, 0x1, R2 ;  /* 0x000000018e8a7824 */ /* 0x002fe400078e0202 */
[----:B------:R-:W-:Y:S01]  /*7b10*/  IMAD.IADD R0, R2, 0x1, R143 ;  /* 0x0000000102007824 */ /* 0x000fe200078e028f */
[----:B------:R-:W-:-:S05]  /*7b20*/  @!P1 BRA `(.L_x_528) ;  /* 0x0000018000009947 */ /* 0x000fca0003800000 */
[----:B------:R-:W-:Y:S01]  /*7b30*/  IADD3 R2, -R218, R219, R2 ;  /* 0x000000dbda027210 */ /* 0x000fe20007ffe102 */
[----:B------:R-:W-:Y:S03]  /*7b40*/  BSSY B0, `(.L_x_529) ;  /* 0x0000011000007945 */ /* 0x000fe60003800000 */
        /* <DEDUP_REMOVED lines=11> */
.L_x_530:
[----:B------:R-:W-:Y:S04]  /*7c00*/  MOV R134, c[0x0][0x32c] ;  /* 0x0000cb0000867a02 */ /* 0x000fe80000000f00 */
[----:B------:R-:W-:Y:S11]  /*7c10*/  ISETP.NE.AND P0, PT, R134, 0x1, PT ;  /* 0x000000018600780c */ /* 0x000ff60003f05270 */
[----:B------:R-:W-:Y:S02]  /*7c20*/  @!UPT UIADD3 URZ, URZ, URZ, URZ ;  /* 0x0000003f3f3ff290 */ /* 0x000fe4000fffe03f */
[----:B------:R-:W-:Y:S05]  /*7c30*/  @P0 IMAD.HI.U32 R134, R2, c[0x0][0x330], RZ ;  /* 0x0000cc0002860a27 */ /* 0x000fea00078e00ff */
[----:B------:R-:W-:Y:S02]  /*7c40*/  @P0 SHF.R.U32.HI R2, RZ, c[0x0][0x334], R134 ;  /* 0x0000cd00ff020a19 */ /* 0x000fe40000011686 */
.L_x_531:
[----:B------:R-:W-:Y:S05]  /*7c50*/  BSYNC B0 ;  /* 0x0000000000007941 */ /* 0x000fea0003800000 */
.L_x_529:
[----:B------:R-:W-:Y:S04]  /*7c60*/  IMAD.IADD R134, R3, 0x1, -R235 ;  /* 0x0000000103867824 */ /* 0x000fe800078e0aeb */
[----:B------:R-:W-:Y:S05]  /*7c70*/  IMAD R2, R2, c[0x0][0x32c], R134 ;  /* 0x0000cb0002027a24 */ /* 0x000fea00078e0286 */
[----:B------:R-:W-:Y:S02]  /*7c80*/  IADD3 R134, R2, c[0x0][0x32c], RZ ;  /* 0x0000cb0002867a10 */ /* 0x000fe40007ffe0ff */
[----:B------:R-:W-:Y:S02]  /*7c90*/  IMNMX R0, R0, R2, !PT ;  /* 0x0000000200007217 */ /* 0x000fe40007800200 */
[----:B------:R-:W-:Y:S02]  /*7ca0*/  IMNMX R138, R138, R134, PT ;  /* 0x000000868a8a7217 */ /* 0x000fe40003800200 */
.L_x_528:
[----:B------:R-:W1:Y:S02]  /*7cb0*/  SHFL.IDX PT, R2, R141, 0x1, 0x1c1f ;  /* 0x003c1f008d027f89 */ /* 0x000e6400000e0000 */
[-C--:B-1----:R-:W-:Y:S02]  /*7cc0*/  IADD3 R137, R142, R2.reuse, RZ ;  /* 0x000000028e897210 */ /* 0x082fe40007ffe0ff */
[----:B------:R-:W-:Y:S01]  /*7cd0*/  IADD3 R134, R143, R2, RZ ;  /* 0x000000028f867210 */ /* 0x000fe20007ffe0ff */
        /* <DEDUP_REMOVED lines=14> */
.L_x_534:
[----:B------:R-:W-:Y:S04]  /*7dc0*/  MOV R136, c[0x0][0x32c] ;  /* 0x0000cb0000887a02 */ /* 0x000fe80000000f00 */
[----:B------:R-:W-:Y:S11]  /*7dd0*/  ISETP.NE.AND P0, PT, R136, 0x1, PT ;  /* 0x000000018800780c */ /* 0x000ff60003f05270 */
[----:B------:R-:W-:Y:S02]  /*7de0*/  @!UPT UIADD3 URZ, URZ, URZ, URZ ;  /* 0x0000003f3f3ff290 */ /* 0x000fe4000fffe03f */
[----:B------:R-:W-:Y:S05]  /*7df0*/  @P0 IMAD.HI.U32 R136, R2, c[0x0][0x330], RZ ;  /* 0x0000cc0002880a27 */ /* 0x000fea00078e00ff */
[----:B------:R-:W-:Y:S02]  /*7e00*/  @P0 SHF.R.U32.HI R2, RZ, c[0x0][0x334], R136 ;  /* 0x0000cd00ff020a19 */ /* 0x000fe40000011688 */
.L_x_535:
[----:B------:R-:W-:Y:S05]  /*7e10*/  BSYNC B0 ;  /* 0x0000000000007941 */ /* 0x000fea0003800000 */
.L_x_533:
[----:B------:R-:W-:Y:S04]  /*7e20*/  IMAD.IADD R136, R3, 0x1, -R235 ;  /* 0x0000000103887824 */ /* 0x000fe800078e0aeb */
[----:B------:R-:W-:Y:S05]  /*7e30*/  IMAD R2, R2, c[0x0][0x32c], R136 ;  /* 0x0000cb0002027a24 */ /* 0x000fea00078e0288 */
[----:B------:R-:W-:Y:S02]  /*7e40*/  IADD3 R136, R2, c[0x0][0x32c], RZ ;  /* 0x0000cb0002887a10 */ /* 0x000fe40007ffe0ff */
[----:B------:R-:W-:Y:S02]  /*7e50*/  IMNMX R134, R134, R2, !PT ;  /* 0x0000000286867217 */ /* 0x000fe40007800200 */
[----:B------:R-:W-:Y:S02]  /*7e60*/  IMNMX R137, R137, R136, PT ;  /* 0x0000008889897217 */ /* 0x000fe40003800200 */
.L_x_532:
        /* <DEDUP_REMOVED lines=17> */
.L_x_538:
[----:B------:R-:W-:Y:S04]  /*7f80*/  MOV R160, c[0x0][0x32c] ;  /* 0x0000cb0000a07a02 */ /* 0x000fe80000000f00 */
[----:B------:R-:W-:Y:S11]  /*7f90*/  ISETP.NE.AND P0, PT, R160, 0x1, PT ;  /* 0x00000001a000780c */ /* 0x000ff60003f05270 */
[----:B------:R-:W-:Y:S02]  /*7fa0*/  @!UPT UIADD3 URZ, URZ, URZ, URZ ;  /* 0x0000003f3f3ff290 */ /* 0x000fe4000fffe03f */
[----:B------:R-:W-:Y:S05]  /*7fb0*/  @P0 IMAD.HI.U32 R160, R140, c[0x0][0x330], RZ ;  /* 0x0000cc008ca00a27 */ /* 0x000fea00078e00ff */
[----:B------:R-:W-:Y:S02]  /*7fc0*/  @P0 SHF.R.U32.HI R140, RZ, c[0x0][0x334], R160 ;  /* 0x0000cd00ff8c0a19 */ /* 0x000fe400000116a0 */
.L_x_539:
[----:B------:R-:W-:Y:S05]  /*7fd0*/  BSYNC B0 ;  /* 0x0000000000007941 */ /* 0x000fea0003800000 */
.L_x_537:
[----:B------:R-:W-:Y:S04]  /*7fe0*/  IMAD.IADD R160, R3, 0x1, -R235 ;  /* 0x0000000103a07824 */ /* 0x000fe800078e0aeb */
[----:B------:R-:W-:Y:S05]  /*7ff0*/  IMAD R140, R140, c[0x0][0x32c], R160 ;  /* 0x0000cb008c8c7a24 */ /* 0x000fea00078e02a0 */
[----:B------:R-:W-:Y:S02]  /*8000*/  IADD3 R160, R140, c[0x0][0x32c], RZ ;  /* 0x0000cb008ca07a10 */ /* 0x000fe40007ffe0ff */
[----:B------:R-:W-:Y:S02]  /*8010*/  IMNMX R2, R2, R140, !PT ;  /* 0x0000008c02027217 */ /* 0x000fe40007800200 */
[----:B------:R-:W-:Y:S02]  /*8020*/  IMNMX R136, R136, R160, PT ;  /* 0x000000a088887217 */ /* 0x000fe40003800200 */
.L_x_536:
[C---:B------:R-:W-:Y:S02]  /*8030*/  ISETP.GE.AND P2, PT, R3.reuse, 0x9, PT ;  /* 0x000000090300780c */ /* 0x040fe40003f46270 */
[C---:B------:R-:W-:Y:S02]  /*8040*/  ISETP.GE.AND P1, PT, R3.reuse, 0xa, PT ;  /* 0x0000000a0300780c */ /* 0x040fe40003f26270 */
[----:B------:R-:W-:Y:S02]  /*8050*/  ISETP.GT.AND P0, PT, R0, 0x8, !P2 ;  /* 0x000000080000780c */ /* 0x000fe40005704270 */
[----:B------:R-:W-:Y:S02]  /*8060*/  LOP3.LUT R194, R194, 0xffffffdf, RZ, 0xc0, !PT ;  /* 0xffffffdfc2c27812 */ /* 0x000fe400078ec0ff */
[----:B------:R-:W-:Y:S02]  /*8070*/  ISETP.LT.OR P0, PT, R138, 0x9, P0 ;  /* 0x000000098a00780c */ /* 0x000fe40000701670 */
[----:B------:R-:W-:Y:S02]  /*8080*/  ISETP.GE.AND P5, PT, R3, 0x21, PT ;  /* 0x000000210300780c */ /* 0x000fe40003fa6270 */
[----:B------:R-:W-:Y:S02]  /*8090*/  FSEL R160, R16, -INF , !P0 ;  /* 0xff80000010a07808 */ /* 0x000fe40004000000 */
[----:B------:R-:W-:Y:S02]  /*80a0*/  ISETP.GT.AND P0, PT, R0, 0x9, !P1 ;  /* 0x000000090000780c */ /* 0x000fe40004f04270 */
[----:B------:R-:W-:Y:S02]  /*80b0*/  @P2 LOP3.LUT R194, R194, 0x20, RZ, 0xfc, !PT ;  /* 0x00000020c2c22812 */ /* 0x000fe400078efcff */
[----:B------:R-:W-:Y:S02]  /*80c0*/  ISETP.LT.OR P0, PT, R138, 0xa, P0 ;  /* 0x0000000a8a00780c */ /* 0x000fe40000701670 */
[----:B------:R-:W-:Y:S02]  /*80d0*/  LOP3.LUT R194, R194, 0xffffffef, RZ, 0xc0, !PT ;  /* 0xffffffefc2c27812 */ /* 0x000fe400078ec0ff */
[----:B------:R-:W-:Y:S02]  /*80e0*/  FSEL R161, R17, -INF , !P0 ;  /* 0xff80000011a17808 */ /* 0x000fe40004000000 */
[----:B------:R-:W-:Y:S02]  /*80f0*/  ISETP.GT.AND P0, PT, R134, 0x8, !P2 ;  /* 0x000000088600780c */ /* 0x000fe40005704270 */
[----:B------:R-:W-:Y:S02]  /*8100*/  ISETP.GE.AND P2, PT, R3, 0x11, PT ;  /* 0x000000110300780c */ /* 0x000fe40003f46270 */
[----:B------:R-:W-:Y:S02]  /*8110*/  ISETP.LT.OR P0, PT, R137, 0x9, P0 ;  /* 0x000000098900780c */ /* 0x000fe40000701670 */
[----:B------:R-:W-:Y:S02]  /*8120*/  @P1 LOP3.LUT R194, R194, 0x10, RZ, 0xfc, !PT ;  /* 0x00000010c2c21812 */ /* 0x000fe400078efcff */
[----:B------:R-:W-:Y:S02]  /*8130*/  FSEL R162, R18, -INF , !P0 ;  /* 0xff80000012a27808 */ /* 0x000fe40004000000 */
[----:B------:R-:W-:Y:S02]  /*8140*/  ISETP.GT.AND P0, PT, R134, 0x9, !P1 ;  /* 0x000000098600780c */ /* 0x000fe40004f04270 */
[----:B------:R-:W-:Y:S02]  /*8150*/  ISETP.GE.AND P1, PT, R3, 0x12, PT ;  /* 0x000000120300780c */ /* 0x000fe40003f26270 */
[----:B------:R-:W-:Y:S02]  /*8160*/  ISETP.LT.OR P0, PT, R137, 0xa, P0 ;  /* 0x0000000a8900780c */ /* 0x000fe40000701670 */
[----:B------:R-:W-:Y:S02]  /*8170*/  LOP3.LUT R194, R194, 0xfffffff7, RZ, 0xc0, !PT ;  /* 0xfffffff7c2c27812 */ /* 0x000fe400078ec0ff */
[----:B------:R-:W-:Y:S02]  /*8180*/  FSEL R163, R19, -INF , !P0 ;  /* 0xff80000013a37808 */ /* 0x000fe40004000000 */
[----:B------:R-:W-:Y:S02]  /*8190*/  ISETP.GT.AND P0, PT, R0, 0x10, !P2 ;  /* 0x000000100000780c */ /* 0x000fe40005704270 */
[----:B------:R-:W-:Y:S02]  /*81a0*/  @P2 LOP3.LUT R194, R194, 0x8, RZ, 0xfc, !PT ;  /* 0x00000008c2c22812 */ /* 0x000fe400078efcff */
[----:B------:R-:W-:Y:S02]  /*81b0*/  ISETP.LT.OR P0, PT, R138, 0x11, P0 ;  /* 0x000000118a00780c */ /* 0x000fe40000701670 */
[----:B------:R-:W-:Y:S02]  /*81c0*/  LOP3.LUT R194, R194, 0xfffffffb, RZ, 0xc0, !PT ;  /* 0xfffffffbc2c27812 */ /* 0x000fe400078ec0ff */
[----:B------:R-:W-:Y:S02]  /*81d0*/  FSEL R165, R20, -INF , !P0 ;  /* 0xff80000014a57808 */ /* 0x000fe40004000000 */
[----:B------:R-:W-:Y:S02]  /*81e0*/  ISETP.GT.AND P0, PT, R0, 0x11, !P1 ;  /* 0x000000110000780c */ /* 0x000fe40004f04270 */
[----:B------:R-:W-:Y:S02]  /*81f0*/  @P1 LOP3.LUT R194, R194, 0x4, RZ, 0xfc, !PT ;  /* 0x00000004c2c21812 */ /* 0x000fe400078efcff */
[----:B------:R-:W-:Y:S02]  /*8200*/  ISETP.LT.OR P0, PT, R138, 0x12, P0 ;  /* 0x000000128a00780c */ /* 0x000fe40000701670 */
[----:B------:R-:W-:Y:S02]  /*8210*/  ISETP.GE.AND P4, PT, R3, 0x22, PT ;  /* 0x000000220300780c */ /* 0x000fe40003f86270 */
[----:B------:R-:W-:Y:S02]  /*8220*/  FSEL R164, R21, -INF , !P0 ;  /* 0xff80000015a47808 */ /* 0x000fe40004000000 */
[----:B------:R-:W-:Y:S02]  /*8230*/  ISETP.GT.AND P0, PT, R134, 0x10, !P2 ;  /* 0x000000108600780c */ /* 0x000fe40005704270 */
[----:B------:R-:W-:Y:S02]  /*8240*/  ISETP.GE.AND P2, PT, R3, 0x19, PT ;  /* 0x000000190300780c */ /* 0x000fe40003f46270 */
        /* <DEDUP_REMOVED lines=9> */
[----:B------:R-:W-:Y:S02]  /*82e0*/  LOP3.LUT R194, R194, 0xfffffffe, RZ, 0xc0, !PT ;  /* 0xfffffffec2c27812 */ /* 0x000fe400078ec0ff */
[----:B------:R-:W-:Y:S02]  /*82f0*/  ISETP.LT.OR P0, PT, R138, 0x19, P0 ;  /* 0x000000198a00780c */ /* 0x000fe40000701670 */
[----:B------:R-:W-:Y:S02]  /*8300*/  @P1 LOP3.LUT R194, R194, 0x1, RZ, 0xfc, !PT ;  /* 0x00000001c2c21812 */ /* 0x000fe400078efcff */
[----:B------:R-:W-:Y:S02]  /*8310*/  FSEL R174, R32, -INF , !P0 ;  /* 0xff80000020ae7808 */ /* 0x000fe40004000000 */
[----:B------:R-:W-:Y:S02]  /*8320*/  ISETP.GT.AND P0, PT, R0, 0x19, !P1 ;  /* 0x000000190000780c */ /* 0x000fe40004f04270 */
[C---:B------:R-:W-:Y:S02]  /*8330*/  ISETP.GE.AND P3, PT, R3.reuse, 0x29, PT ;  /* 0x000000290300780c */ /* 0x040fe40003f66270 */
[----:B------:R-:W-:Y:S02]  /*8340*/  ISETP.LT.OR P0, PT, R138, 0x1a, P0 ;  /* 0x0000001a8a00780c */ /* 0x000fe40000701670 */
[----:B------:R-:W-:Y:S02]  /*8350*/  ISETP.GE.AND P6, PT, R3, 0x2a, PT ;  /* 0x0000002a0300780c */ /* 0x000fe40003fc6270 */
[----:B------:R-:W-:Y:S02]  /*8360*/  FSEL R179, R33, -INF , !P0 ;  /* 0xff80000021b37808 */ /* 0x000fe40004000000 */
[----:B------:R-:W-:Y:S02]  /*8370*/  ISETP.GT.AND P0, PT, R134, 0x18, !P2 ;  /* 0x000000188600780c */ /* 0x000fe40005704270 */
[----:B------:R-:W-:Y:S02]  /*8380*/  ISETP.GE.AND P2, PT, R3, 0x1, PT ;  /* 0x000000010300780c */ /* 0x000fe40003f46270 */
[----:B------:R-:W-:Y:S04]  /*8390*/  ISETP.LT.OR P0, PT, R137, 0x19, P0 ;  /* 0x000000198900780c */ /* 0x000fe80000701670 */
[----:B------:R-:W-:Y:S02]  /*83a0*/  FSEL R178, R34, -INF , !P0 ;  /* 0xff80000022b27808 */ /* 0x000fe40004000000 */
[----:B------:R-:W-:Y:S02]  /*83b0*/  ISETP.GT.AND P0, PT, R134, 0x19, !P1 ;  /* 0x000000198600780c */ /* 0x000fe40004f04270 */
[----:B------:R-:W-:Y:S02]  /*83c0*/  ISETP.GE.AND P1, PT, R3, 0x2, PT ;  /* 0x000000020300780c */ /* 0x000fe40003f26270 */
[----:B------:R-:W-:Y:S04]  /*83d0*/  ISETP.LT.OR P0, PT, R137, 0x1a, P0 ;  /* 0x0000001a8900780c */ /* 0x000fe80000701670 */
[----:B------:R-:W-:Y:S02]  /*83e0*/  FSEL R177, R35, -INF , !P0 ;  /* 0xff80000023b17808 */ /* 0x000fe40004000000 */
[----:B------:R-:W-:Y:S04]  /*83f0*/  ISETP.GT.AND P0, PT, R0, 0x20, !P5 ;  /* 0x000000200000780c */ /* 0x000fe80006f04270 */
[----:B------:R-:W-:Y:S04]  /*8400*/  ISETP.LT.OR P0, PT, R138, 0x21, P0 ;  /* 0x000000218a00780c */ /* 0x000fe80000701670 */
[----:B------:R-:W-:Y:S02]  /*8410*/  FSEL R199, R36, -INF , !P0 ;  /* 0xff80000024c77808 */ /* 0x000fe40004000000 */
        /* <DEDUP_REMOVED lines=10> */
[----:B------:R-:W-:Y:S04]  /*84c0*/  ISETP.LT.OR P0, PT, R138, 0x1, P0 ;  /* 0x000000018a00780c */ /* 0x000fe80000701670 */
[----:B------:R-:W-:Y:S02]  /*84d0*/  FSEL R16, R4, -INF , !P0 ;  /* 0xff80000004107808 */ /* 0x000fe40004000000 */
[----:B------:R-:W-:Y:S01]  /*84e0*/  ISETP.GT.AND P0, PT, R0, 0x1, !P1 ;  /* 0x000000010000780c */ /* 0x000fe20004f04270 */
[----:B------:R-:W1:Y:S03]  /*84f0*/  SHFL.IDX PT, R4, R141, 0x3, 0x1c1f ;  /* 0x007c1f008d047f89 */ /* 0x000e6600000e0000 */
        /* <DEDUP_REMOVED lines=9> */
[----:B------:R-:W-:Y:S04]  /*8590*/  ISETP.LT.OR P0, PT, R138, 0x29, P0 ;  /* 0x000000298a00780c */ /* 0x000fe80000701670 */
[----:B------:R-:W-:Y:S02]  /*85a0*/  FSEL R198, R48, -INF , !P0 ;  /* 0xff80000030c67808 */ /* 0x000fe40004000000 */
[----:B------:R-:W-:Y:S01]  /*85b0*/  ISETP.GT.AND P0, PT, R0, 0x29, !P6 ;  /* 0x000000290000780c */ /* 0x000fe20007704270 */
[--C-:B-1----:R-:W-:Y:S03]  /*85c0*/  IMAD.IADD R0, R143, 0x1, R4.reuse ;  /* 0x000000018f007824 */ /* 0x102fe600078e0204 */
        /* <DEDUP_REMOVED lines=8> */
[----:B------:R-:W-:Y:S04]  /*8650*/  ISETP.GT.AND P0, PT, R2, 0x1, !P1 ;  /* 0x000000010200780c */ /* 0x000fe80004f04270 */
[----:B------:R-:W-:Y:S04]  /*8660*/  ISETP.LT.OR P0, PT, R136, 0x2, P0 ;  /* 0x000000028800780c */ /* 0x000fe80000701670 */
[----:B------:R-:W-:Y:S02]  /*8670*/  FSEL R20, R9, -INF , !P0 ;  /* 0xff80000009147808 */ /* 0x000fe40004000000 */
[----:B------:R-:W-:Y:S04]  /*8680*/  LOP3.LUT P0, RZ, R194, 0x20, RZ, 0xc0, !PT ;  /* 0x00000020c2ff7812 */ /* 0x000fe8000780c0ff */
        /* <DEDUP_REMOVED lines=36> */
[----:B------:R-:W-:Y:S03]  /*88d0*/  IMAD.IADD R2, R142, 0x1, R4 ;  /* 0x000000018e027824 */ /* 0x000fe600078e0204 */
[----:B------:R-:W-:Y:S04]  /*88e0*/  ISETP.LT.OR P0, PT, R136, 0x2a, P0 ;  /* 0x0000002a8800780c */ /* 0x000fe80000701670 */
[----:B------:R-:W-:Y:S02]  /*88f0*/  FSEL R206, R45, -INF , !P0 ;  /* 0xff8000002dce7808 */ /* 0x000fe40004000000 */
[----:B------:R-:W-:Y:S11]  /*8900*/  ISETP.GE.AND P0, PT, R167, 0x1, PT ;  /* 0x00000001a700780c */ /* 0x000ff60003f06270 */
[----:B------:R-:W-:Y:S02]  /*8910*/  @!UPT UIADD3 URZ, URZ, URZ, URZ ;  /* 0x0000003f3f3ff290 */ /* 0x000fe4000fffe03f */
        /* <DEDUP_REMOVED lines=14> */
.L_x_542:
[----:B------:R-:W-:Y:S04]  /*8a00*/  MOV R5, c[0x0][0x32c] ;  /* 0x0000cb0000057a02 */ /* 0x000fe80000000f00 */
[----:B------:R-:W-:Y:S11]  /*8a10*/  ISETP.NE.AND P0, PT, R5, 0x1, PT ;  /* 0x000000010500780c */ /* 0x000ff60003f05270 */
[----:B------:R-:W-:Y:S02]  /*8a20*/  @!UPT UIADD3 URZ, URZ, URZ, URZ ;  /* 0x0000003f3f3ff290 */ /* 0x000fe4000fffe03f */
[----:B------:R-:W-:Y:S05]  /*8a30*/  @P0 IMAD.HI.U32 R5, R4, c[0x0][0x330], RZ ;  /* 0x0000cc0004050a27 */ /* 0x000fea00078e00ff */
[----:B------:R-:W-:Y:S02]  /*8a40*/  @P0 SHF.R.U32.HI R4, RZ, c[0x0][0x334], R5 ;  /* 0x0000cd00ff040a19 */ /* 0x000fe40000011605 */
.L_x_543:
[----:B------:R-:W-:Y:S05]  /*8a50*/  BSYNC B0 ;  /* 0x0000000000007941 */ /* 0x000fea0003800000 */
.L_x_541:
[----:B------:R-:W-:Y:S04]  /*8a60*/  IMAD.IADD R3, R3, 0x1, -R235 ;  /* 0x0000000103037824 */ /* 0x000fe800078e0aeb */
[----:B------:R-:W-:Y:S05]  /*8a70*/  IMAD R3, R4, c[0x0][0x32c], R3 ;  /* 0x0000cb0004037a24 */ /* 0x000fea00078e0203 */
[----:B------:R-:W-:Y:S02]  /*8a80*/  IADD3 R4, R3, c[0x0][0x32c], RZ ;  /* 0x0000cb0003047a10 */ /* 0x000fe40007ffe0ff */
[----:B------:R-:W-:Y:S02]  /*8a90*/  IMNMX R0, R0, R3, !PT ;  /* 0x0000000300007217 */ /* 0x000fe40007800200 */
[----:B------:R-:W-:Y:S02]  /*8aa0*/  IMNMX R2, R2, R4, PT ;  /* 0x0000000402027217 */ /* 0x000fe40003800200 */
.L_x_540:
[----:B------:R-:W-:Y:S01]  /*8ab0*/  ISETP.GT.AND P0, PT, R0, RZ, !P2 ;  /* 0x000000ff0000720c */ /* 0x000fe20005704270 */
[----:B------:R-:W-:Y:S01]  /*8ac0*/  LDSM.16.MT88.4 R36, [R182] ;  /* 0x00000000b624783b */ /* 0x000fe20000004200 */
[----:B------:R-:W-:Y:S02]  /*8ad0*/  FMNMX.FTZ R3, R16, R132, !PT ;  /* 0x0000008410037209 */ /* 0x000fe40007810000 */
[----:B------:R-:W-:Y:S02]  /*8ae0*/  ISETP.LT.OR P0, PT, R2, 0x1, P0 ;  /* 0x000000010200780c */ /* 0x000fe40000701670 */
[----:B------:R-:W-:Y:S02]  /*8af0*/  FMNMX.FTZ R3, R17, R3, !PT ;  /* 0x0000000311037209 */ /* 0x000fe40007810000 */
[----:B------:R-:W-:Y:S02]  /*8b00*/  FSEL R10, R10, -INF , !P0 ;  /* 0xff8000000a0a7808 */ /* 0x000fe40004000000 */
[----:B------:R-:W-:Y:S02]  /*8b10*/  ISETP.GT.AND P0, PT, R0, 0x1, !P1 ;  /* 0x000000010000780c */ /* 0x000fe40004f04270 */
[----:B------:R-:W-:Y:S02]  /*8b20*/  FMNMX.FTZ R3, R160, R3, !PT ;  /* 0x00000003a0037209 */ /* 0x000fe40007810000 */
[----:B------:R-:W-:Y:S02]  /*8b30*/  ISETP.LT.OR P0, PT, R2, 0x2, P0 ;  /* 0x000000020200780c */ /* 0x000fe40000701670 */
[----:B------:R-:W-:Y:S02]  /*8b40*/  FMNMX.FTZ R3, R161, R3, !PT ;  /* 0x00000003a1037209 */ /* 0x000fe40007810000 */
[----:B------:R-:W-:Y:S02]  /*8b50*/  FSEL R11, R11, -INF , !P0 ;  /* 0xff8000000b0b7808 */ /* 0x000fe40004000000 */
[----:B------:R-:W-:Y:S02]  /*8b60*/  LOP3.LUT P0, RZ, R194, 0x20, RZ, 0xc0, !PT ;  /* 0x00000020c2ff7812 */ /* 0x000fe4000780c0ff */
[----:B------:R-:W-:Y:S02]  /*8b70*/  FMNMX.FTZ R3, R165, R3, !PT ;  /* 0x00000003a5037209 */ /* 0x000fe40007810000 */
        /* <DEDUP_REMOVED lines=17> */
[----:B------:R-:W-:Y:S01]  /*8c90*/  FMNMX.FTZ R4, R18, R133, !PT ;  /* 0x0000008512047209 */ /* 0x000fe20007810000 */
[----:B------:R-:W1:Y:S01]  /*8ca0*/  SHFL.BFLY PT, R6, R3, 0x2, 0x1f ;  /* 0x0c401f0003067f89 */ /* 0x000e6200000e0000 */
[----:B------:R-:W-:Y:S02]  /*8cb0*/  FSEL R167, R26, -INF , !P0 ;  /* 0xff8000001aa77808 */ /* 0x000fe40004000000 */
[C---:B------:R-:W-:Y:S02]  /*8cc0*/  LOP3.LUT P0, RZ, R194.reuse, 0x4, RZ, 0xc0, !PT ;  /* 0x00000004c2ff7812 */ /* 0x040fe4000780c0ff */
[----:B------:R-:W-:Y:S02]  /*8cd0*/  LOP3.LUT P1, RZ, R194, 0x2, RZ, 0xc0, !PT ;  /* 0x00000002c2ff7812 */ /* 0x000fe4000782c0ff */
[----:B------:R-:W-:Y:S02]  /*8ce0*/  ISETP.GT.AND P0, PT, R0, 0x11, !P0 ;  /* 0x000000110000780c */ /* 0x000fe40004704270 */
[----:B------:R-:W-:Y:S02]  /*8cf0*/  FMNMX.FTZ R4, R19, R4, !PT ;  /* 0x0000000413047209 */ /* 0x000fe40007810000 */
[----:B------:R-:W-:Y:S02]  /*8d00*/  ISETP.LT.OR P0, PT, R2, 0x12, P0 ;  /* 0x000000120200780c */ /* 0x000fe40000701670 */
[----:B------:R-:W-:Y:S02]  /*8d10*/  FMNMX.FTZ R4, R162, R4, !PT ;  /* 0x00000004a2047209 */ /* 0x000fe40007810000 */
[----:B------:R-:W-:Y:S02]  /*8d20*/  FSEL R172, R27, -INF , !P0 ;  /* 0xff8000001bac7808 */ /* 0x000fe40004000000 */
[----:B------:R-:W-:Y:S02]  /*8d30*/  ISETP.GT.AND P0, PT, R0, 0x18, !P1 ;  /* 0x000000180000780c */ /* 0x000fe40004f04270 */
[----:B------:R-:W-:Y:S02]  /*8d40*/  LOP3.LUT P2, RZ, R194, 0x1, RZ, 0xc0, !PT ;  /* 0x00000001c2ff7812 */ /* 0x000fe4000784c0ff */
[----:B------:R-:W-:Y:S02]  /*8d50*/  ISETP.LT.OR P0, PT, R2, 0x19, P0 ;  /* 0x000000190200780c */ /* 0x000fe40000701670 */
[----:B------:R-:W-:Y:S02]  /*8d60*/  FMNMX.FTZ R4, R163, R4, !PT ;  /* 0x00000004a3047209 */ /* 0x000fe40007810000 */
[----:B------:R-:W-:Y:S02]  /*8d70*/  FSEL R173, R30, -INF , !P0 ;  /* 0xff8000001ead7808 */ /* 0x000fe40004000000 */
[----:B------:R-:W-:Y:S02]  /*8d80*/  ISETP.GT.AND P0, PT, R0, 0x19, !P2 ;  /* 0x000000190000780c */ /* 0x000fe40005704270 */
[----:B------:R-:W-:Y:S02]  /*8d90*/  FMNMX.FTZ R4, R166, R4, !PT ;  /* 0x00000004a6047209 */ /* 0x000fe40007810000 */
[----:B------:R-:W-:Y:S02]  /*8da0*/  ISETP.LT.OR P0, PT, R2, 0x1a, P0 ;  /* 0x0000001a0200780c */ /* 0x000fe40000701670 */
[----:B-1----:R-:W-:Y:S02]  /*8db0*/  FMNMX.FTZ R3, R3, R6, !PT ;  /* 0x0000000603037209 */ /* 0x002fe40007810000 */
[----:B------:R-:W-:Y:S02]  /*8dc0*/  FMNMX.FTZ R4, R168, R4, !PT ;  /* 0x00000004a8047209 */ /* 0x000fe40007810000 */
[----:B------:R-:W-:Y:S01]  /*8dd0*/  FSEL R176, R31, -INF , !P0 ;  /* 0xff8000001fb07808 */ /* 0x000fe20004000000 */
[----:B------:R-:W1:Y:S01]  /*8de0*/  SHFL.BFLY PT, R6, R3, 0x1, 0x1f ;  /* 0x0c201f0003067f89 */ /* 0x000e6200000e0000 */
[----:B------:R-:W-:Y:S02]  /*8df0*/  ISETP.GT.AND P0, PT, R0, 0x20, !P5 ;  /* 0x000000200000780c */ /* 0x000fe40006f04270 */
[----:B------:R-:W-:Y:S02]  /*8e00*/  FMNMX.FTZ R4, R178, R4, !PT ;  /* 0x00000004b2047209 */ /* 0x000fe40007810000 */
[----:B------:R-:W-:Y:S02]  /*8e10*/  ISETP.LT.OR P0, PT, R2, 0x21, P0 ;  /* 0x000000210200780c */ /* 0x000fe40000701670 */
[----:B------:R-:W-:Y:S02]  /*8e20*/  FMNMX.FTZ R4, R177, R4, !PT ;  /* 0x00000004b1047209 */ /* 0x000fe40007810000 */
[----:B------:R-:W-:Y:S02]  /*8e30*/  FSEL R203, R42, -INF , !P0 ;  /* 0xff8000002acb7808 */ /* 0x000fe40004000000 */
[----:B------:R-:W-:Y:S02]  /*8e40*/  ISETP.GT.AND P0, PT, R0, 0x21, !P4 ;  /* 0x000000210000780c */ /* 0x000fe40006704270 */
[----:B------:R-:W-:Y:S02]  /*8e50*/  FMNMX.FTZ R4, R210, R4, !PT ;  /* 0x00000004d2047209 */ /* 0x000fe40007810000 */
[----:B------:R-:W-:Y:S02]  /*8e60*/  FMNMX.FTZ R5, R8, R135, !PT ;  /* 0x0000008708057209 */ /* 0x000fe40007810000 */
[----:B------:R-:W-:Y:S02]  /*8e70*/  ISETP.LT.OR P0, PT, R2, 0x22, P0 ;  /* 0x000000220200780c */ /* 0x000fe40000701670 */
[----:B------:R-:W-:Y:S02]  /*8e80*/  FMNMX.FTZ R4, R211, R4, !PT ;  /* 0x00000004d3047209 */ /* 0x000fe40007810000 */
        /* <DEDUP_REMOVED lines=8> */
[----:B------:R-:W-:Y:S01]  /*8f10*/  FSEL R205, R46, -INF , !P0 ;  /* 0xff8000002ecd7808 */ /* 0x000fe20004000000 */
[----:B------:R-:W2:Y:S01]  /*8f20*/  SHFL.BFLY PT, R7, R4, 0x2, 0x1f ;  /* 0x0c401f0004077f89 */ /* 0x000ea200000e0000 */
[----:B------:R-:W-:Y:S02]  /*8f30*/  ISETP.GT.AND P0, PT, R0, 0x29, !P6 ;  /* 0x000000290000780c */ /* 0x000fe40007704270 */
[----:B-1----:R-:W-:Y:S02]  /*8f40*/  FMNMX.FTZ R138, R3, R6, !PT ;  /* 0x00000006038a7209 */ /* 0x002fe40007810000 */
[----:B------:R-:W-:Y:S02]  /*8f50*/  FMNMX.FTZ R5, R171, R5, !PT ;  /* 0x00000005ab057209 */ /* 0x000fe40007810000 */
[----:B------:R-:W-:Y:S01]  /*8f60*/  ISETP.LT.OR P0, PT, R2, 0x2a, P0 ;  /* 0x0000002a0200780c */ /* 0x000fe20000701670 */
[----:B------:R-:W-:Y:S01]  /*8f70*/  FMUL.FTZ R3, R138, c[0x0][0x2d0] ;  /* 0x0000b4008a037a20 */ /* 0x000fe20000410000 */
[----:B------:R-:W-:Y:S02]  /*8f80*/  FMNMX.FTZ R5, R170, R5, !PT ;  /* 0x00000005aa057209 */ /* 0x000fe40007810000 */
[----:B------:R-:W-:Y:S02]  /*8f90*/  FSEL R140, R47, -INF , !P0 ;  /* 0xff8000002f8c7808 */ /* 0x000fe40004000000 */
[----:B------:R-:W-:Y:S02]  /*8fa0*/  FSETP.NEU.FTZ.AND P0, PT, R138, -INF , PT ;  /* 0xff8000008a00780b */ /* 0x000fe40003f1d000 */
[----:B------:R-:W-:Y:S02]  /*8fb0*/  FMNMX.FTZ R5, R169, R5, !PT ;  /* 0x00000005a9057209 */ /* 0x000fe40007810000 */
[----:B------:R-:W-:Y:S02]  /*8fc0*/  FSEL R141, R3, RZ, P0 ;  /* 0x000000ff038d7208 */ /* 0x000fe40000000000 */
[----:B------:R-:W-:Y:S03]  /*8fd0*/  FMNMX.FTZ R5, R175, R5, !PT ;  /* 0x00000005af057209 */ /* 0x000fe60007810000 */
[--C-:B------:R-:W-:Y:S01]  /*8fe0*/  FFMA.FTZ R3, R16, c[0x0][0x2d0], -R141.reuse ;  /* 0x0000b40010037a23 */ /* 0x100fe2000001088d */
[----:B------:R-:W-:Y:S03]  /*8ff0*/  FMNMX.FTZ R5, R209, R5, !PT ;  /* 0x00000005d1057209 */ /* 0x000fe60007810000 */
[----:B------:R1:W-:Y:S01]  /*9000*/  MUFU.EX2 R248, R3 ;  /* 0x0000000300f87308 */ /* 0x0003e20000000800 */
[----:B------:R-:W-:Y:S04]  /*9010*/  FMNMX.FTZ R0, R208, R5, !PT ;  /* 0x00000005d0007209 */ /* 0x000fe80007810000 */
[----:B------:R-:W-:Y:S02]  /*9020*/  FMNMX.FTZ R2, R207, R0, !PT ;  /* 0x00000000cf027209 */ /* 0x000fe40007810000 */
[----:B--2---:R-:W-:Y:S01]  /*9030*/  FMNMX.FTZ R0, R4, R7, !PT ;  /* 0x0000000704007209 */ /* 0x004fe20007810000 */
[--C-:B------:R-:W-:Y:S01]  /*9040*/  FFMA.FTZ R4, R17, c[0x0][0x2d0], -R141.reuse ;  /* 0x0000b40011047a23 */ /* 0x100fe2000001088d */
[----:B------:R-:W-:Y:S03]  /*9050*/  FMNMX.FTZ R2, R206, R2, !PT ;  /* 0x00000002ce027209 */ /* 0x000fe60007810000 */
[----:B------:R2:W3:Y:S01]  /*9060*/  MUFU.EX2 R251, R4 ;  /* 0x0000000400fb7308 */ /* 0x0004e20000000800 */
[----:B------:R-:W4:Y:S08]  /*9070*/  SHFL.BFLY PT, R5, R0, 0x1, 0x1f ;  /* 0x0c201f0000057f89 */ /* 0x000f3000000e0000 */
[----:B------:R-:W5:Y:S01]  /*9080*/  SHFL.BFLY PT, R6, R2, 0x2, 0x1f ;  /* 0x0c401f0002067f89 */ /* 0x000f6200000e0000 */
[----:B-1----:R-:W-:Y:S04]  /*9090*/  FMNMX.FTZ R3, R10, R139, !PT ;  /* 0x0000008b0a037209 */ /* 0x002fe80007810000 */
[----:B------:R-:W-:Y:S04]  /*90a0*/  FMNMX.FTZ R3, R11, R3, !PT ;  /* 0x000000030b037209 */ /* 0x000fe80007810000 */
[----:B------:R-:W-:Y:S01]  /*90b0*/  FMNMX.FTZ R3, R9, R3, !PT ;  /* 0x0000000309037209 */ /* 0x000fe20007810000 */
[----:B--2---:R-:W-:Y:S01]  /*90c0*/  FFMA.FTZ R4, R160, c[0x0][0x2d0], -R141 ;  /* 0x0000b400a0047a23 */ /* 0x004fe2000001088d */
[----:B----4-:R-:W-:Y:S02]  /*90d0*/  FMNMX.FTZ R137, R0, R5, !PT ;  /* 0x0000000500897209 */ /* 0x010fe40007810000 */
[----:B------:R-:W-:Y:S01]  /*90e0*/  FMNMX.FTZ R0, R15, R3, !PT ;  /* 0x000000030f007209 */ /* 0x000fe20007810000 */
[----:B------:R1:W-:Y:S01]  /*90f0*/  MUFU.EX2 R249, R4 ;  /* 0x0000000400f97308 */ /* 0x0003e20000000800 */
[----:B------:R-:W-:Y:S02]  /*9100*/  FSEL R3, R138, RZ, P0 ;  /* 0x000000ff8a037208 */ /* 0x000fe40000000000 */
[----:B------:R-:W-:Y:S01]  /*9110*/  FMNMX.FTZ R5, R167, R0, !PT ;  /* 0x00000000a7057209 */ /* 0x000fe20007810000 */
[C---:B------:R-:W-:Y:S01]  /*9120*/  FMUL.FTZ R0, R137.reuse, c[0x0][0x2d0] ;  /* 0x0000b40089007a20 */ /* 0x040fe20000410000 */
[----:B------:R-:W-:Y:S02]  /*9130*/  FSETP.NEU.FTZ.AND P0, PT, R137, -INF , PT ;  /* 0xff8000008900780b */ /* 0x000fe40003f1d000 */
[----:B-----5:R-:W-:Y:S02]  /*9140*/  FMNMX.FTZ R2, R2, R6, !PT ;  /* 0x0000000602027209 */ /* 0x020fe40007810000 */
[----:B------:R-:W-:Y:S02]  /*9150*/  FSEL R143, R0, RZ, P0 ;  /* 0x000000ff008f7208 */ /* 0x000fe40000000000 */
[----:B------:R-:W-:Y:S02]  /*9160*/  FMNMX.FTZ R6, R172, R5, !PT ;  /* 0x00000005ac067209 */ /* 0x000fe40007810000 */
[----:B------:R-:W2:Y:S01]  /*9170*/  SHFL.BFLY PT, R5, R2, 0x1, 0x1f ;  /* 0x0c201f0002057f89 */ /* 0x000ea200000e0000 */
[----:B------:R-:W-:Y:S01]  /*9180*/  FFMA.FTZ R0, R18, c[0x0][0x2d0], -R143 ;  /* 0x0000b40012007a23 */ /* 0x000fe2000001088f */
[----:B---3--:R-:W-:Y:S03]  /*9190*/  F2FP.PACK_AB R160, R251, R248 ;  /* 0x000000f8fba0723e */ /* 0x008fe600000000ff */
[----:B------:R3:W-:Y:S01]  /*91a0*/  MUFU.EX2 R241, R0 ;  /* 0x0000000000f17308 */ /* 0x0007e20000000800 */
[----:B-1----:R-:W-:Y:S09]  /*91b0*/  FFMA.FTZ R4, R161, c[0x0][0x2d0], -R141 ;  /* 0x0000b400a1047a23 */ /* 0x002ff2000001088d */
[----:B------:R1:W4:Y:S01]  /*91c0*/  MUFU.EX2 R25, R4 ;  /* 0x0000000400197308 */ /* 0x0003220000000800 */
[----:B--2---:R-:W-:Y:S02]  /*91d0*/  FMNMX.FTZ R136, R2, R5, !PT ;  /* 0x0000000502887209 */ /* 0x004fe40007810000 */
[----:B------:R-:W-:Y:S02]  /*91e0*/  FSEL R5, R137, RZ, P0 ;  /* 0x000000ff89057208 */ /* 0x000fe40000000000 */
[----:B------:R-:W-:Y:S01]  /*91f0*/  FSETP.NEU.FTZ.AND P0, PT, R136, -INF , PT ;  /* 0xff8000008800780b */ /* 0x000fe20003f1d000 */
[--C-:B---3--:R-:W-:Y:S04]  /*9200*/  FFMA.FTZ R0, R19, c[0x0][0x2d0], -R143.reuse ;  /* 0x0000b40013007a23 */ /* 0x108fe8000001088f */
[----:B------:R2:W3:Y:S01]  /*9210*/  MUFU.EX2 R242, R0 ;  /* 0x0000000000f27308 */ /* 0x0004e20000000800 */
[----:B-1----:R-:W-:Y:S01]  /*9220*/  FMNMX.FTZ R4, R173, R6, !PT ;  /* 0x00000006ad047209 */ /* 0x002fe20007810000 */
[--C-:B------:R-:W-:Y:S03]  /*9230*/  FFMA.FTZ R6, R163, c[0x0][0x2d0], -R143.reuse ;  /* 0x0000b400a3067a23 */ /* 0x100fe6000001088f */
[----:B------:R-:W-:Y:S05]  /*9240*/  FMNMX.FTZ R4, R176, R4, !PT ;  /* 0x00000004b0047209 */ /* 0x000fea0007810000 */
[----:B------:R-:W-:Y:S01]  /*9250*/  MUFU.EX2 R24, R6 ;  /* 0x0000000600187308 */ /* 0x000fe20000000800 */
[----:B------:R-:W-:Y:S04]  /*9260*/  FMNMX.FTZ R4, R203, R4, !PT ;  /* 0x00000004cb047209 */ /* 0x000fe80007810000 */
[----:B------:R-:W-:Y:S04]  /*9270*/  FMNMX.FTZ R4, R204, R4, !PT ;  /* 0x00000004cc047209 */ /* 0x000fe80007810000 */
[----:B--2---:R-:W-:Y:S01]  /*9280*/  FMNMX.FTZ R0, R205, R4, !PT ;  /* 0x00000004cd007209 */ /* 0x004fe20007810000 */
[----:B------:R-:W-:Y:S01]  /*9290*/  FFMA.FTZ R4, R162, c[0x0][0x2d0], -R143 ;  /* 0x0000b400a2047a23 */ /* 0x000fe2000001088f */
[----:B----4-:R-:W-:Y:S02]  /*92a0*/  F2FP.PACK_AB R162, R25, R249 ;  /* 0x000000f919a2723e */ /* 0x010fe400000000ff */
[----:B------:R-:W-:Y:S01]  /*92b0*/  FMNMX.FTZ R0, R140, R0, !PT ;  /* 0x000000008c007209 */ /* 0x000fe20007810000 */
[----:B------:R1:W2:Y:S01]  /*92c0*/  MUFU.EX2 R243, R4 ;  /* 0x0000000400f37308 */ /* 0x0002a20000000800 */
[----:B---3--:R-:W-:Y:S03]  /*92d0*/  F2FP.PACK_AB R161, R242, R241 ;  /* 0x000000f1f2a1723e */ /* 0x008fe600000000ff */
[----:B------:R-:W3:Y:S01]  /*92e0*/  SHFL.BFLY PT, R2, R0, 0x2, 0x1f ;  /* 0x0c401f0000027f89 */ /* 0x000ee200000e0000 */
[----:B-1----:R-:W-:Y:S01]  /*92f0*/  FMUL.FTZ R4, R136, c[0x0][0x2d0] ;  /* 0x0000b40088047a20 */ /* 0x002fe20000410000 */
[----:B--2---:R-:W-:Y:S04]  /*9300*/  F2FP.PACK_AB R163, R24, R243 ;  /* 0x000000f318a3723e */ /* 0x004fe800000000ff */
[----:B------:R-:W-:Y:S05]  /*9310*/  FSEL R142, R4, RZ, P0 ;  /* 0x000000ff048e7208 */ /* 0x000fea0000000000 */
[--C-:B------:R-:W-:Y:S04]  /*9320*/  FFMA.FTZ R4, R8, c[0x0][0x2d0], -R142.reuse ;  /* 0x0000b40008047a23 */ /* 0x100fe8000001088e */
[----:B------:R1:W-:Y:S02]  /*9330*/  MUFU.EX2 R239, R4 ;  /* 0x0000000400ef7308 */ /* 0x0003e40000000800 */
[--C-:B-1----:R-:W-:Y:S02]  /*9340*/  FFMA.FTZ R4, R20, c[0x0][0x2d0], -R142.reuse ;  /* 0x0000b40014047a23 */ /* 0x102fe4000001088e */
[----:B------:R-:W-:Y:S06]  /*9350*/  LDSM.16.MT88.4 R20, [R181] ;  /* 0x00000000b514783b */ /* 0x000fec0000004200 */
[----:B------:R3:W-:Y:S02]  /*9360*/  MUFU.EX2 R240, R4 ;  /* 0x0000000400f07308 */ /* 0x0007e40000000800 */
[----:B---3--:R-:W-:Y:S01]  /*9370*/  FMNMX.FTZ R4, R0, R2, !PT ;  /* 0x0000000200047209 */ /* 0x008fe20007810000 */
[--C-:B------:R-:W-:Y:S02]  /*9380*/  FFMA.FTZ R0, R12, c[0x0][0x2d0], -R142.reuse ;  /* 0x0000b4000c007a23 */ /* 0x100fe4000001088e */
[----:B------:R-:W-:Y:S05]  /*9390*/  FADD.FTZ R2, -R5, R133 ;  /* 0x0000008505027221 */ /* 0x000fea0000010100 */
[----:B------:R1:W-:Y:S01]  /*93a0*/  MUFU.EX2 R250, R0 ;  /* 0x0000000000fa7308 */ /* 0x0003e20000000800 */
[----:B------:R-:W2:Y:S01]  /*93b0*/  SHFL.BFLY PT, R6, R4, 0x1, 0x1f ;  /* 0x0c201f0004067f89 */ /* 0x000ea200000e0000 */
[----:B------:R-:W-:Y:S02]  /*93c0*/  FMUL.FTZ R2, R2, c[0x0][0x2d0] ;  /* 0x0000b40002027a20 */ /* 0x000fe40000410000 */
[----:B-1----:R-:W-:Y:S01]  /*93d0*/  FFMA.FTZ R0, R13, c[0x0][0x2d0], -R142 ;  /* 0x0000b4000d007a23 */ /* 0x002fe2000001088e */
[----:B--2---:R-:W-:Y:S05]  /*93e0*/  FMNMX.FTZ R134, R4, R6, !PT ;  /* 0x0000000604867209 */ /* 0x004fea0007810000 */
[----:B------:R1:W-:Y:S01]  /*93f0*/  MUFU.EX2 R252, R0 ;  /* 0x0000000000fc7308 */ /* 0x0003e20000000800 */
[----:B------:R-:W-:Y:S02]  /*9400*/  FMUL.FTZ R4, R134, c[0x0][0x2d0] ;  /* 0x0000b40086047a20 */ /* 0x000fe40000410000 */
[----:B-1----:R-:W-:Y:S07]  /*9410*/  FADD.FTZ R0, -R3, R132 ;  /* 0x0000008403007221 */ /* 0x002fee0000010100 */
[----:B------:R-:W1:Y:S01]  /*9420*/  MUFU.EX2 R3, R2 ;  /* 0x0000000200037308 */ /* 0x000e620000000800 */
[----:B------:R-:W-:Y:S09]  /*9430*/  FMUL.FTZ R0, R0, c[0x0][0x2d0] ;  /* 0x0000b40000007a20 */ /* 0x000ff20000410000 */
[----:B------:R2:W3:Y:S01]  /*9440*/  MUFU.EX2 R132, R0 ;  /* 0x0000000000847308 */ /* 0x0004e20000000800 */
[C---:B-1----:R-:W-:Y:S01]  /*9450*/  FMUL.FTZ R6, R3.reuse, R146 ;  /* 0x0000009203067220 */ /* 0x042fe20000410000 */
[----:B------:R-:W-:Y:S01]  /*9460*/  F2FP.PACK_AB R146, R252, R250 ;  /* 0x000000fafc92723e */ /* 0x000fe200000000ff */
[C---:B------:R-:W-:Y:S02]  /*9470*/  FMUL.FTZ R7, R3.reuse, R147 ;  /* 0x0000009303077220 */ /* 0x040fe40000410000 */
[C---:B------:R-:W-:Y:S02]  /*9480*/  FMUL.FTZ R18, R3.reuse, R158 ;  /* 0x0000009e03127220 */ /* 0x040fe40000410000 */
[C---:B------:R-:W-:Y:S02]  /*9490*/  FMUL.FTZ R19, R3.reuse, R159 ;  /* 0x0000009f03137220 */ /* 0x040fe40000410000 */
[----:B------:R-:W-:Y:S01]  /*94a0*/  FMUL.FTZ R35, R3, R115 ;  /* 0x0000007303237220 */ /* 0x000fe20000410000 */
[----:B--2---:R-:W-:Y:S01]  /*94b0*/  FSEL R0, R136, RZ, P0 ;  /* 0x000000ff88007208 */ /* 0x004fe20000000000 */
[----:B---3--:R-:W-:Y:S01]  /*94c0*/  FMUL.FTZ R16, R132, R156 ;  /* 0x0000009c84107220 */ /* 0x008fe20000410000 */
[----:B------:R-:W-:Y:S01]  /*94d0*/  FSETP.NEU.FTZ.AND P0, PT, R134, -INF , PT ;  /* 0xff8000008600780b */ /* 0x000fe20003f1d000 */
[----:B------:R-:W-:Y:S02]  /*94e0*/  FMUL.FTZ R17, R132, R157 ;  /* 0x0000009d84117220 */ /* 0x000fe40000410000 */
[----:B------:R-:W-:Y:S01]  /*94f0*/  FADD.FTZ R0, -R0, R135 ;  /* 0x0000008700007221 */ /* 0x000fe20000010100 */
[----:B------:R-:W-:Y:S01]  /*9500*/  FSEL R133, R4, RZ, P0 ;  /* 0x000000ff04857208 */ /* 0x000fe20000000000 */
[----:B------:R-:W-:Y:S01]  /*9510*/  FMUL.FTZ R33, R132, R113 ;  /* 0x0000007184217220 */ /* 0x000fe20000410000 */
[----:B------:R-:W-:Y:S01]  /*9520*/  LDSM.16.MT88.4 R156, [R181+0x800] ;  /* 0x00080000b59c783b */ /* 0x000fe20000004200 */
[----:B------:R-:W-:Y:S02]  /*9530*/  FMUL.FTZ R0, R0, c[0x0][0x2d0] ;  /* 0x0000b40000007a20 */ /* 0x000fe40000410000 */
[--C-:B------:R-:W-:Y:S02]  /*9540*/  FFMA.FTZ R5, R9, c[0x0][0x2d0], -R133.reuse ;  /* 0x0000b40009057a23 */ /* 0x100fe40000010885 */
[----:B------:R1:W2:Y:S01]  /*9550*/  MUFU.EX2 R2, R0 ;  /* 0x0000000000027308 */ /* 0x0002a20000000800 */
[--C-:B------:R-:W-:Y:S02]  /*9560*/  FFMA.FTZ R4, R15, c[0x0][0x2d0], -R133.reuse ;  /* 0x0000b4000f047a23 */ /* 0x100fe40000010885 */
[C---:B------:R-:W-:Y:S02]  /*9570*/  FMUL.FTZ R34, R3.reuse, R114 ;  /* 0x0000007203227220 */ /* 0x040fe40000410000 */
[C---:B------:R-:W-:Y:S02]  /*9580*/  FMUL.FTZ R32, R132.reuse, R112 ;  /* 0x0000007084207220 */ /* 0x040fe40000410000 */
[C---:B------:R-:W-:Y:S02]  /*9590*/  FMUL.FTZ R48, R132.reuse, R128 ;  /* 0x0000008084307220 */ /* 0x040fe40000410000 */
[C---:B------:R-:W-:Y:S01]  /*95a0*/  FMUL.FTZ R49, R132.reuse, R129 ;  /* 0x0000008184317220 */ /* 0x040fe20000410000 */
[----:B------:R3:W-:Y:S01]  /*95b0*/  MUFU.EX2 R244, R5 ;  /* 0x0000000500f47308 */ /* 0x0007e20000000800 */
[C---:B------:R-:W-:Y:S02]  /*95c0*/  FMUL.FTZ R50, R3.reuse, R130 ;  /* 0x0000008203327220 */ /* 0x040fe40000410000 */
[C---:B------:R-:W-:Y:S02]  /*95d0*/  FMUL.FTZ R51, R3.reuse, R131 ;  /* 0x0000008303337220 */ /* 0x040fe40000410000 */
[C---:B------:R-:W-:Y:S01]  /*95e0*/  FMUL.FTZ R52, R132.reuse, R52 ;  /* 0x0000003484347220 */ /* 0x040fe20000410000 */
[----:B------:R-:W-:Y:S01]  /*95f0*/  LDSM.16.MT88.4 R128, [R181+0x1400] ;  /* 0x00140000b580783b */ /* 0x000fe20000004200 */
[C---:B------:R-:W-:Y:S02]  /*9600*/  FMUL.FTZ R53, R132.reuse, R53 ;  /* 0x0000003584357220 */ /* 0x040fe40000410000 */
[C---:B------:R-:W-:Y:S01]  /*9610*/  FMUL.FTZ R54, R3.reuse, R54 ;  /* 0x0000003603367220 */ /* 0x040fe20000410000 */
[----:B------:R-:W4:Y:S01]  /*9620*/  MUFU.EX2 R245, R4 ;  /* 0x0000000400f57308 */ /* 0x000f220000000800 */
[----:B------:R-:W-:Y:S02]  /*9630*/  FMUL.FTZ R55, R3, R55 ;  /* 0x0000003703377220 */ /* 0x000fe40000410000 */
[----:B------:R-:W-:Y:S02]  /*9640*/  FMUL.FTZ R64, R132, R64 ;  /* 0x0000004084407220 */ /* 0x000fe40000410000 */
[----:B-1----:R-:W-:Y:S02]  /*9650*/  FFMA.FTZ R0, R10, c[0x0][0x2d0], -R133 ;  /* 0x0000b4000a007a23 */ /* 0x002fe40000010885 */
[C---:B--2---:R-:W-:Y:S02]  /*9660*/  FMUL.FTZ R8, R2.reuse, R148 ;  /* 0x0000009402087220 */ /* 0x044fe40000410000 */
[C---:B------:R-:W-:Y:S01]  /*9670*/  FMUL.FTZ R9, R2.reuse, R149 ;  /* 0x0000009502097220 */ /* 0x040fe20000410000 */
[----:B------:R1:W-:Y:S01]  /*9680*/  MUFU.EX2 R201, R0 ;  /* 0x0000000000c97308 */ /* 0x0003e20000000800 */
[C---:B------:R-:W-:Y:S01]  /*9690*/  FMUL.FTZ R12, R2.reuse, R152 ;  /* 0x00000098020c7220 */ /* 0x040fe20000410000 */
[----:B------:R-:W-:Y:S01]  /*96a0*/  MOV R149, R25 ;  /* 0x0000001900957202 */ /* 0x000fe20000000f00 */
[----:B------:R-:W-:Y:S01]  /*96b0*/  FMUL.FTZ R13, R2, R153 ;  /* 0x00000099020d7220 */ /* 0x000fe20000410000 */
[----:B------:R-:W2:Y:S01]  /*96c0*/  LDL.LU R148, [R1+0x4] ;  /* 0x0000040001947983 */ /* 0x000ea20000300800 */
[----:B---3--:R-:W-:Y:S02]  /*96d0*/  FMUL.FTZ R5, R132, R145 ;  /* 0x0000009184057220 */ /* 0x008fe40000410000 */
[C---:B------:R-:W-:Y:S02]  /*96e0*/  FMUL.FTZ R25, R2.reuse, R105 ;  /* 0x0000006902197220 */ /* 0x040fe40000410000 */
[C---:B------:R-:W-:Y:S02]  /*96f0*/  FMUL.FTZ R28, R2.reuse, R108 ;  /* 0x0000006c021c7220 */ /* 0x040fe40000410000 */
[C---:B------:R-:W-:Y:S02]  /*9700*/  FMUL.FTZ R29, R2.reuse, R109 ;  /* 0x0000006d021d7220 */ /* 0x040fe40000410000 */
[----:B------:R-:W-:Y:S01]  /*9710*/  FMUL.FTZ R40, R2, R120 ;  /* 0x0000007802287220 */ /* 0x000fe20000410000 */
[----:B----4-:R-:W-:Y:S01]  /*9720*/  F2FP.PACK_AB R147, R245, R244 ;  /* 0x000000f4f593723e */ /* 0x010fe200000000ff */
[----:B------:R-:W-:Y:S01]  /*9730*/  FMUL.FTZ R4, R132, R144 ;  /* 0x0000009084047220 */ /* 0x000fe20000410000 */
[----:B------:R-:W-:Y:S01]  /*9740*/  F2FP.PACK_AB R144, R240, R239 ;  /* 0x000000eff090723e */ /* 0x000fe200000000ff */
[--C-:B------:R-:W-:Y:S02]  /*9750*/  FFMA.FTZ R114, R198, c[0x0][0x2d0], -R141.reuse ;  /* 0x0000b400c6727a23 */ /* 0x100fe4000001088d */
[----:B------:R-:W-:Y:S02]  /*9760*/  FFMA.FTZ R113, R199, c[0x0][0x2d0], -R141 ;  /* 0x0000b400c7717a23 */ /* 0x000fe4000001088d */
[C---:B------:R-:W-:Y:S01]  /*9770*/  FMUL.FTZ R41, R2.reuse, R121 ;  /* 0x0000007902297220 */ /* 0x040fe20000410000 */
[-C--:B------:R-:W-:Y:S01]  /*9780*/  HMMA.16816.F32 R4, R160, R20.reuse, R4 ;  /* 0x00000014a004723c */ /* 0x080fe20000001804 */
[C---:B------:R-:W-:Y:S01]  /*9790*/  FMUL.FTZ R44, R2.reuse, R124 ;  /* 0x0000007c022c7220 */ /* 0x040fe20000410000 */
[----:B------:R-:W-:Y:S01]  /*97a0*/  MUFU.EX2 R215, R113 ;  /* 0x0000007100d77308 */ /* 0x000fe20000000800 */
[----:B-1----:R-:W-:Y:S02]  /*97b0*/  FFMA.FTZ R0, R11, c[0x0][0x2d0], -R133 ;  /* 0x0000b4000b007a23 */ /* 0x002fe40000010885 */
[C---:B------:R-:W-:Y:S02]  /*97c0*/  FMUL.FTZ R45, R2.reuse, R125 ;  /* 0x0000007d022d7220 */ /* 0x040fe40000410000 */
[C---:B------:R-:W-:Y:S02]  /*97d0*/  FMUL.FTZ R56, R2.reuse, R56 ;  /* 0x0000003802387220 */ /* 0x040fe40000410000 */
[C---:B------:R-:W-:Y:S03]  /*97e0*/  FMUL.FTZ R57, R2.reuse, R57 ;  /* 0x0000003902397220 */ /* 0x040fe60000410000 */
[----:B------:R1:W3:Y:S01]  /*97f0*/  MUFU.EX2 R202, R0 ;  /* 0x0000000000ca7308 */ /* 0x0002e20000000800 */
[C---:B------:R-:W-:Y:S02]  /*9800*/  FMUL.FTZ R60, R2.reuse, R60 ;  /* 0x0000003c023c7220 */ /* 0x040fe40000410000 */
[----:B------:R-:W-:Y:S02]  /*9810*/  FMUL.FTZ R61, R2, R61 ;  /* 0x0000003d023d7220 */ /* 0x000fe40000410000 */
[C---:B------:R-:W-:Y:S02]  /*9820*/  FMUL.FTZ R65, R132.reuse, R65 ;  /* 0x0000004184417220 */ /* 0x040fe40000410000 */
[C---:B------:R-:W-:Y:S02]  /*9830*/  FMUL.FTZ R66, R3.reuse, R66 ;  /* 0x0000004203427220 */ /* 0x040fe40000410000 */
[C---:B------:R-:W-:Y:S02]  /*9840*/  FMUL.FTZ R67, R3.reuse, R67 ;  /* 0x0000004303437220 */ /* 0x040fe40000410000 */
[C---:B------:R-:W-:Y:S02]  /*9850*/  FMUL.FTZ R68, R132.reuse, R68 ;  /* 0x0000004484447220 */ /* 0x040fe40000410000 */
[----:B------:R-:W-:Y:S02]  /*9860*/  FMUL.FTZ R69, R132, R69 ;  /* 0x0000004584457220 */ /* 0x000fe40000410000 */
[C---:B------:R-:W-:Y:S02]  /*9870*/  FMUL.FTZ R70, R3.reuse, R70 ;  /* 0x0000004603467220 */ /* 0x040fe40000410000 */
[C---:B------:R-:W-:Y:S02]  /*9880*/  FMUL.FTZ R71, R3.reuse, R71 ;  /* 0x0000004703477220 */ /* 0x040fe40000410000 */
[C---:B------:R-:W-:Y:S02]  /*9890*/  FMUL.FTZ R72, R2.reuse, R72 ;  /* 0x0000004802487220 */ /* 0x040fe40000410000 */
[C---:B------:R-:W-:Y:S02]  /*98a0*/  FMUL.FTZ R73, R2.reuse, R73 ;  /* 0x0000004902497220 */ /* 0x040fe40000410000 */
[----:B------:R-:W-:Y:S01]  /*98b0*/  FMUL.FTZ R76, R2, R76 ;  /* 0x0000004c024c7220 */ /* 0x000fe20000410000 */
[----:B-1----:R-:W-:Y:S01]  /*98c0*/  FSEL R0, R134, RZ, P0 ;  /* 0x000000ff86007208 */ /* 0x002fe20000000000 */
[----:B------:R-:W-:Y:S01]  /*98d0*/  FMUL.FTZ R77, R2, R77 ;  /* 0x0000004d024d7220 */ /* 0x000fe20000410000 */
[----:B---3--:R-:W-:Y:S01]  /*98e0*/  F2FP.PACK_AB R145, R202, R201 ;  /* 0x000000c9ca91723e */ /* 0x008fe200000000ff */
[----:B------:R-:W-:Y:S02]  /*98f0*/  FMUL.FTZ R80, R132, R80 ;  /* 0x0000005084507220 */ /* 0x000fe40000410000 */
[----:B------:R-:W-:Y:S02]  /*9900*/  FADD.FTZ R0, -R0, R139 ;  /* 0x0000008b00007221 */ /* 0x000fe40000010100 */
[----:B------:R-:W-:Y:S02]  /*9910*/  FMUL.FTZ R81, R132, R81 ;  /* 0x0000005184517220 */ /* 0x000fe40000410000 */
[----:B------:R-:W-:Y:S02]  /*9920*/  FMUL.FTZ R0, R0, c[0x0][0x2d0] ;  /* 0x0000b40000007a20 */ /* 0x000fe40000410000 */
[C---:B------:R-:W-:Y:S02]  /*9930*/  FMUL.FTZ R82, R3.reuse, R82 ;  /* 0x0000005203527220 */ /* 0x040fe40000410000 */
[C---:B------:R-:W-:Y:S02]  /*9940*/  FMUL.FTZ R83, R3.reuse, R83 ;  /* 0x0000005303537220 */ /* 0x040fe40000410000 */
[----:B------:R-:W1:Y:S01]  /*9950*/  MUFU.EX2 R0, R0 ;  /* 0x0000000000007308 */ /* 0x000e620000000800 */
[C---:B------:R-:W-:Y:S02]  /*9960*/  FMUL.FTZ R84, R132.reuse, R84 ;  /* 0x0000005484547220 */ /* 0x040fe40000410000 */
[----:B------:R-:W-:Y:S02]  /*9970*/  FMUL.FTZ R85, R132, R85 ;  /* 0x0000005584557220 */ /* 0x000fe40000410000 */
[C---:B------:R-:W-:Y:S02]  /*9980*/  FMUL.FTZ R86, R3.reuse, R86 ;  /* 0x0000005603567220 */ /* 0x040fe40000410000 */
[C---:B------:R-:W-:Y:S02]  /*9990*/  FMUL.FTZ R87, R3.reuse, R87 ;  /* 0x0000005703577220 */ /* 0x040fe40000410000 */
[C---:B------:R-:W-:Y:S02]  /*99a0*/  FMUL.FTZ R88, R2.reuse, R88 ;  /* 0x0000005802587220 */ /* 0x040fe40000410000 */
[C---:B------:R-:W-:Y:S02]  /*99b0*/  FMUL.FTZ R89, R2.reuse, R89 ;  /* 0x0000005902597220 */ /* 0x040fe40000410000 */
[C---:B------:R-:W-:Y:S02]  /*99c0*/  FMUL.FTZ R92, R2.reuse, R92 ;  /* 0x0000005c025c7220 */ /* 0x040fe40000410000 */
[----:B------:R-:W-:Y:S02]  /*99d0*/  FMUL.FTZ R93, R2, R93 ;  /* 0x0000005d025d7220 */ /* 0x000fe40000410000 */
[C---:B------:R-:W-:Y:S02]  /*99e0*/  FMUL.FTZ R96, R132.reuse, R96 ;  /* 0x0000006084607220 */ /* 0x040fe40000410000 */
[----:B------:R-:W-:Y:S02]  /*99f0*/  FMUL.FTZ R97, R132, R97 ;  /* 0x0000006184617220 */ /* 0x000fe40000410000 */
[C---:B------:R-:W-:Y:S02]  /*9a00*/  FMUL.FTZ R98, R3.reuse, R98 ;  /* 0x0000006203627220 */ /* 0x040fe40000410000 */
[----:B------:R-:W-:Y:S02]  /*9a10*/  FMUL.FTZ R99, R3, R99 ;  /* 0x0000006303637220 */ /* 0x000fe40000410000 */
[C---:B-1----:R-:W-:Y:S02]  /*9a20*/  FMUL.FTZ R11, R0.reuse, R151 ;  /* 0x00000097000b7220 */ /* 0x042fe40000410000 */
[C---:B------:R-:W-:Y:S01]  /*9a30*/  FMUL.FTZ R10, R0.reuse, R150 ;  /* 0x00000096000a7220 */ /* 0x040fe20000410000 */
[----:B------:R-:W3:Y:S01]  /*9a40*/  LDL.LU R151, [R1] ;  /* 0x0000000001977983 */ /* 0x000ee20000300800 */
[C---:B------:R-:W-:Y:S01]  /*9a50*/  FMUL.FTZ R26, R0.reuse, R106 ;  /* 0x0000006a001a7220 */ /* 0x040fe20000410000 */
[----:B------:R-:W-:Y:S01]  /*9a60*/  MOV R150, R24 ;  /* 0x0000001800967202 */ /* 0x000fe20000000f00 */
[----:B------:R-:W-:Y:S02]  /*9a70*/  FMUL.FTZ R27, R0, R107 ;  /* 0x0000006b001b7220 */ /* 0x000fe40000410000 */
[----:B------:R-:W-:Y:S01]  /*9a80*/  FMUL.FTZ R24, R2, R104 ;  /* 0x0000006802187220 */ /* 0x000fe20000410000 */
[C---:B------:R-:W-:Y:S01]  /*9a90*/  HMMA.16816.F32 R8, R144.reuse, R20, R8 ;  /* 0x000000149008723c */ /* 0x040fe20000001808 */
[C---:B------:R-:W-:Y:S02]  /*9aa0*/  FMUL.FTZ R14, R0.reuse, R154 ;  /* 0x0000009a000e7220 */ /* 0x040fe40000410000 */
[----:B------:R-:W-:Y:S02]  /*9ab0*/  FMUL.FTZ R15, R0, R155 ;  /* 0x0000009b000f7220 */ /* 0x000fe40000410000 */
[--C-:B------:R-:W-:Y:S02]  /*9ac0*/  FFMA.FTZ R104, R165, c[0x0][0x2d0], -R141.reuse ;  /* 0x0000b400a5687a23 */ /* 0x100fe4000001088d */
[C---:B------:R-:W-:Y:S02]  /*9ad0*/  FMUL.FTZ R20, R132.reuse, R100 ;  /* 0x0000006484147220 */ /* 0x040fe40000410000 */
[----:B------:R-:W-:Y:S01]  /*9ae0*/  FMUL.FTZ R21, R132, R101 ;  /* 0x0000006584157220 */ /* 0x000fe20000410000 */
[-C--:B------:R-:W-:Y:S01]  /*9af0*/  HMMA.16816.F32 R12, R144, R22.reuse, R12 ;  /* 0x00000016900c723c */ /* 0x080fe2000000180c */
[----:B------:R1:W-:Y:S01]  /*9b00*/  MUFU.EX2 R233, R104 ;  /* 0x0000006800e97308 */ /* 0x0003e20000000800 */
[C---:B------:R-:W-:Y:S02]  /*9b10*/  FMUL.FTZ R42, R0.reuse, R122 ;  /* 0x0000007a002a7220 */ /* 0x040fe40000410000 */
[C---:B------:R-:W-:Y:S02]  /*9b20*/  FMUL.FTZ R43, R0.reuse, R123 ;  /* 0x0000007b002b7220 */ /* 0x040fe40000410000 */
[C---:B------:R-:W-:Y:S02]  /*9b30*/  FMUL.FTZ R46, R0.reuse, R126 ;  /* 0x0000007e002e7220 */ /* 0x040fe40000410000 */
[C---:B------:R-:W-:Y:S01]  /*9b40*/  HMMA.16816.F32 R16, R160.reuse, R22, R16 ;  /* 0x00000016a010723c */ /* 0x040fe20000001810 */
[C---:B------:R-:W-:Y:S03]  /*9b50*/  FMUL.FTZ R30, R0.reuse, R110 ;  /* 0x0000006e001e7220 */ /* 0x040fe60000410000 */
[C---:B------:R-:W-:Y:S02]  /*9b60*/  FMUL.FTZ R31, R0.reuse, R111 ;  /* 0x0000006f001f7220 */ /* 0x040fe40000410000 */
[C---:B------:R-:W-:Y:S02]  /*9b70*/  FMUL.FTZ R47, R0.reuse, R127 ;  /* 0x0000007f002f7220 */ /* 0x040fe40000410000 */
[C---:B------:R-:W-:Y:S04]  /*9b80*/  FMUL.FTZ R22, R3.reuse, R102 ;  /* 0x0000006603167220 */ /* 0x040fe80000410000 */
[C---:B------:R-:W-:Y:S02]  /*9b90*/  FMUL.FTZ R23, R3.reuse, R103 ;  /* 0x0000006703177220 */ /* 0x040fe40000410000 */
[----:B------:R-:W4:Y:S01]  /*9ba0*/  LDSM.16.MT88.4 R100, [R181+0xc00] ;  /* 0x000c0000b564783b */ /* 0x000f220000004200 */
[----:B------:R-:W-:Y:S02]  /*9bb0*/  FMUL.FTZ R58, R0, R58 ;  /* 0x0000003a003a7220 */ /* 0x000fe40000410000 */
[--C-:B-1----:R-:W-:Y:S02]  /*9bc0*/  FFMA.FTZ R104, R164, c[0x0][0x2d0], -R141.reuse ;  /* 0x0000b400a4687a23 */ /* 0x102fe4000001088d */
[-C--:B------:R-:W-:Y:S01]  /*9bd0*/  HMMA.16816.F32 R20, R160, R36.reuse, R20 ;  /* 0x00000024a014723c */ /* 0x080fe20000001814 */
[C---:B------:R-:W-:Y:S01]  /*9be0*/  FMUL.FTZ R59, R0.reuse, R59 ;  /* 0x0000003b003b7220 */ /* 0x040fe20000410000 */
[----:B------:R1:W-:Y:S01]  /*9bf0*/  MUFU.EX2 R234, R104 ;  /* 0x0000006800ea7308 */ /* 0x0003e20000000800 */
[C---:B------:R-:W-:Y:S02]  /*9c00*/  FMUL.FTZ R62, R0.reuse, R62 ;  /* 0x0000003e003e7220 */ /* 0x040fe40000410000 */
[C---:B------:R-:W-:Y:S02]  /*9c10*/  FMUL.FTZ R63, R0.reuse, R63 ;  /* 0x0000003f003f7220 */ /* 0x040fe40000410000 */
[C---:B------:R-:W-:Y:S01]  /*9c20*/  FMUL.FTZ R74, R0.reuse, R74 ;  /* 0x0000004a004a7220 */ /* 0x040fe20000410000 */
[C---:B------:R-:W-:Y:S01]  /*9c30*/  HMMA.16816.F32 R24, R144.reuse, R36, R24 ;  /* 0x000000249018723c */ /* 0x040fe20000001818 */
[C---:B------:R-:W-:Y:S03]  /*9c40*/  FMUL.FTZ R75, R0.reuse, R75 ;  /* 0x0000004b004b7220 */ /* 0x040fe60000410000 */
[C---:B------:R-:W-:Y:S02]  /*9c50*/  FMUL.FTZ R78, R0.reuse, R78 ;  /* 0x0000004e004e7220 */ /* 0x040fe40000410000 */
[----:B------:R-:W-:Y:S02]  /*9c60*/  FMUL.FTZ R79, R0, R79 ;  /* 0x0000004f004f7220 */ /* 0x000fe40000410000 */
[-C--:B------:R-:W-:Y:S01]  /*9c70*/  HMMA.16816.F32 R28, R144, R38.reuse, R28 ;  /* 0x00000026901c723c */ /* 0x080fe2000000181c */
[C---:B------:R-:W-:Y:S03]  /*9c80*/  FMUL.FTZ R36, R132.reuse, R116 ;  /* 0x0000007484247220 */ /* 0x040fe60000410000 */
[----:B------:R-:W-:Y:S02]  /*9c90*/  FMUL.FTZ R37, R132, R117 ;  /* 0x0000007584257220 */ /* 0x000fe40000410000 */
[----:B------:R-:W-:Y:S02]  /*9ca0*/  FFMA.FTZ R112, R200, c[0x0][0x2d0], -R141 ;  /* 0x0000b400c8707a23 */ /* 0x000fe4000001088d */
[C---:B------:R-:W-:Y:S01]  /*9cb0*/  HMMA.16816.F32 R32, R160.reuse, R38, R32 ;  /* 0x00000026a020723c */ /* 0x040fe20000001820 */
[----:B------:R-:W-:Y:S01]  /*9cc0*/  FMUL.FTZ R90, R0, R90 ;  /* 0x0000005a005a7220 */ /* 0x000fe20000410000 */
[----:B------:R5:W-:Y:S02]  /*9cd0*/  MUFU.EX2 R216, R112 ;  /* 0x0000007000d87308 */ /* 0x000be40000000800 */
[----:B-1----:R-:W-:Y:S02]  /*9ce0*/  FFMA.FTZ R104, R166, c[0x0][0x2d0], -R143 ;  /* 0x0000b400a6687a23 */ /* 0x002fe4000001088f */
[C---:B------:R-:W-:Y:S02]  /*9cf0*/  FMUL.FTZ R91, R0.reuse, R91 ;  /* 0x0000005b005b7220 */ /* 0x040fe40000410000 */
[C---:B------:R-:W-:Y:S04]  /*9d00*/  FMUL.FTZ R38, R3.reuse, R118 ;  /* 0x0000007603267220 */ /* 0x040fe80000410000 */
[C---:B------:R-:W-:Y:S01]  /*9d10*/  FMUL.FTZ R39, R3.reuse, R119 ;  /* 0x0000007703277220 */ /* 0x040fe20000410000 */
[----:B------:R-:W-:Y:S01]  /*9d20*/  MUFU.EX2 R200, R114 ;  /* 0x0000007200c87308 */ /* 0x000fe20000000800 */
[C---:B------:R-:W-:Y:S02]  /*9d30*/  FMUL.FTZ R94, R0.reuse, R94 ;  /* 0x0000005e005e7220 */ /* 0x040fe40000410000 */
[----:B------:R-:W-:Y:S02]  /*9d40*/  FMUL.FTZ R95, R0, R95 ;  /* 0x0000005f005f7220 */ /* 0x000fe40000410000 */
[----:B------:R-:W-:Y:S01]  /*9d50*/  FFMA.FTZ R3, R3, R246, R241 ;  /* 0x000000f603037223 */ /* 0x000fe200000100f1 */
[-C--:B----4-:R-:W-:Y:S03]  /*9d60*/  HMMA.16816.F32 R36, R160, R100.reuse, R36 ;  /* 0x00000064a024723c */ /* 0x090fe60000001824 */
[----:B------:R-:W-:Y:S01]  /*9d70*/  FADD.FTZ R3, R242, R3 ;  /* 0x00000003f2037221 */ /* 0x000fe20000010000 */
[----:B------:R1:W-:Y:S01]  /*9d80*/  MUFU.EX2 R232, R104 ;  /* 0x0000006800e87308 */ /* 0x0003e20000000800 */
[----:B-----5:R-:W-:Y:S03]  /*9d90*/  FFMA.FTZ R112, R210, c[0x0][0x2d0], -R143 ;  /* 0x0000b400d2707a23 */ /* 0x020fe6000001088f */
[C---:B------:R-:W-:Y:S06]  /*9da0*/  HMMA.16816.F32 R40, R144.reuse, R100, R40 ;  /* 0x000000649028723c */ /* 0x040fec0000001828 */
[----:B------:R4:W-:Y:S02]  /*9db0*/  MUFU.EX2 R214, R112 ;  /* 0x0000007000d67308 */ /* 0x0009e40000000800 */
[-C--:B------:R-:W-:Y:S08]  /*9dc0*/  HMMA.16816.F32 R44, R144, R102.reuse, R44 ;  /* 0x00000066902c723c */ /* 0x080ff0000000182c */
[C---:B------:R-:W-:Y:S01]  /*9dd0*/  HMMA.16816.F32 R48, R160.reuse, R102, R48 ;  /* 0x00000066a030723c */ /* 0x040fe20000001830 */
[----:B------:R-:W5:Y:S03]  /*9de0*/  LDSM.16.MT88.4 R100, [R182+0xc00] ;  /* 0x000c0000b664783b */ /* 0x000f660000004200 */
[----:B-1----:R-:W-:Y:S04]  /*9df0*/  FFMA.FTZ R104, R179, c[0x0][0x2d0], -R141 ;  /* 0x0000b400b3687a23 */ /* 0x002fe8000001088d */
[----:B------:R1:W-:Y:S01]  /*9e00*/  MUFU.EX2 R229, R104 ;  /* 0x0000006800e57308 */ /* 0x0003e20000000800 */
[--C-:B----4-:R-:W-:Y:S03]  /*9e10*/  FFMA.FTZ R112, R213, c[0x0][0x2d0], -R143.reuse ;  /* 0x0000b400d5707a23 */ /* 0x110fe6000001088f */
[----:B------:R-:W-:Y:S06]  /*9e20*/  MOV R213, R150 ;  /* 0x0000009600d57202 */ /* 0x000fec0000000f00 */
[----:B------:R4:W-:Y:S01]  /*9e30*/  MUFU.EX2 R198, R112 ;  /* 0x0000007000c67308 */ /* 0x0009e20000000800 */
[--C-:B-1----:R-:W-:Y:S09]  /*9e40*/  FFMA.FTZ R104, R178, c[0x0][0x2d0], -R143.reuse ;  /* 0x0000b400b2687a23 */ /* 0x102ff2000001088f */
[----:B------:R1:W-:Y:S01]  /*9e50*/  MUFU.EX2 R227, R104 ;  /* 0x0000006800e37308 */ /* 0x0003e20000000800 */
[-C--:B-----5:R-:W-:Y:S01]  /*9e60*/  HMMA.16816.F32 R52, R160, R100.reuse, R52 ;  /* 0x00000064a034723c */ /* 0x0a0fe20000001834 */
[--C-:B----4-:R-:W-:Y:S07]  /*9e70*/  FFMA.FTZ R112, R209, c[0x0][0x2d0], -R142.reuse ;  /* 0x0000b400d1707a23 */ /* 0x110fee000001088e */
[C---:B------:R-:W-:Y:S08]  /*9e80*/  HMMA.16816.F32 R56, R144.reuse, R100, R56 ;  /* 0x000000649038723c */ /* 0x040ff00000001838 */
[-C--:B------:R-:W-:Y:S01]  /*9e90*/  HMMA.16816.F32 R60, R144, R102.reuse, R60 ;  /* 0x00000066903c723c */ /* 0x080fe2000000183c */
[--C-:B-1----:R-:W-:Y:S02]  /*9ea0*/  FFMA.FTZ R104, R177, c[0x0][0x2d0], -R143.reuse ;  /* 0x0000b400b1687a23 */ /* 0x102fe4000001088f */
[----:B------:R1:W-:Y:S05]  /*9eb0*/  MUFU.EX2 R177, R112 ;  /* 0x0000007000b17308 */ /* 0x0003ea0000000800 */
[C---:B------:R-:W-:Y:S01]  /*9ec0*/  HMMA.16816.F32 R64, R160.reuse, R102, R64 ;  /* 0x00000066a040723c */ /* 0x040fe20000001840 */
[----:B------:R-:W4:Y:S04]  /*9ed0*/  LDSM.16.MT88.4 R100, [R181+0x1800] ;  /* 0x00180000b564783b */ /* 0x000f280000004200 */
[----:B------:R5:W-:Y:S01]  /*9ee0*/  MUFU.EX2 R228, R104 ;  /* 0x0000006800e47308 */ /* 0x000be20000000800 */
[--C-:B-1----:R-:W-:Y:S09]  /*9ef0*/  FFMA.FTZ R112, R208, c[0x0][0x2d0], -R142.reuse ;  /* 0x0000b400d0707a23 */ /* 0x102ff2000001088e */
[----:B------:R1:W-:Y:S01]  /*9f00*/  MUFU.EX2 R178, R112 ;  /* 0x0000007000b27308 */ /* 0x0003e20000000800 */
[--C-:B-----5:R-:W-:Y:S09]  /*9f10*/  FFMA.FTZ R104, R171, c[0x0][0x2d0], -R142.reuse ;  /* 0x0000b400ab687a23 */ /* 0x120ff2000001088e */
[----:B------:R5:W-:Y:S01]  /*9f20*/  MUFU.EX2 R224, R104 ;  /* 0x0000006800e07308 */ /* 0x000be20000000800 */
[-C--:B----4-:R-:W-:Y:S08]  /*9f30*/  HMMA.16816.F32 R68, R160, R100.reuse, R68 ;  /* 0x00000064a044723c */ /* 0x090ff00000001844 */
[C---:B------:R-:W-:Y:S01]  /*9f40*/  HMMA.16816.F32 R72, R144.reuse, R100, R72 ;  /* 0x000000649048723c */ /* 0x040fe20000001848 */
[--C-:B-1----:R-:W-:Y:S06]  /*9f50*/  FFMA.FTZ R112, R207, c[0x0][0x2d0], -R142.reuse ;  /* 0x0000b400cf707a23 */ /* 0x102fec000001088e */
[----:B------:R-:W-:Y:S01]  /*9f60*/  FFMA.FTZ R100, R168, c[0x0][0x2d0], -R143 ;  /* 0x0000b400a8647a23 */ /* 0x000fe2000001088f */
[-C--:B------:R-:W-:Y:S03]  /*9f70*/  HMMA.16816.F32 R76, R144, R102.reuse, R76 ;  /* 0x00000066904c723c */ /* 0x080fe6000000184c */
[----:B------:R1:W-:Y:S01]  /*9f80*/  MUFU.EX2 R231, R100 ;  /* 0x0000006400e77308 */ /* 0x0003e20000000800 */
[--C-:B-----5:R-:W-:Y:S04]  /*9f90*/  FFMA.FTZ R104, R170, c[0x0][0x2d0], -R142.reuse ;  /* 0x0000b400aa687a23 */ /* 0x120fe8000001088e */
[C---:B------:R-:W-:Y:S05]  /*9fa0*/  HMMA.16816.F32 R80, R160.reuse, R102, R80 ;  /* 0x00000066a050723c */ /* 0x040fea0000001850 */
[----:B------:R4:W5:Y:S01]  /*9fb0*/  MUFU.EX2 R225, R104 ;  /* 0x0000006800e17308 */ /* 0x0009620000000800 */
[--C-:B-1----:R-:W-:Y:S02]  /*9fc0*/  FFMA.FTZ R100, R174, c[0x0][0x2d0], -R141.reuse ;  /* 0x0000b400ae647a23 */ /* 0x102fe4000001088d */
[----:B------:R-:W-:Y:S07]  /*9fd0*/  FFMA.FTZ R141, R197, c[0x0][0x2d0], -R141 ;  /* 0x0000b400c58d7a23 */ /* 0x000fee000001088d */
[----:B------:R1:W-:Y:S01]  /*9fe0*/  MUFU.EX2 R230, R100 ;  /* 0x0000006400e67308 */ /* 0x0003e20000000800 */
[--C-:B----4-:R-:W-:Y:S01]  /*9ff0*/  FFMA.FTZ R104, R169, c[0x0][0x2d0], -R142.reuse ;  /* 0x0000b400a9687a23 */ /* 0x110fe2000001088e */
[----:B-----5:R-:W-:Y:S01]  /*a000*/  F2FP.PACK_AB R108, R225, R224 ;  /* 0x000000e0e16c723e */ /* 0x020fe200000000ff */
[----:B------:R-:W-:Y:S07]  /*a010*/  LDSM.16.MT88.4 R168, [R181+0x2000] ;  /* 0x00200000b5a8783b */ /* 0x000fee0000004200 */
[----:B------:R4:W-:Y:S10]  /*a020*/  MUFU.EX2 R226, R104 ;  /* 0x0000006800e27308 */ /* 0x0009f40000000800 */
[----:B------:R5:W-:Y:S01]  /*a030*/  MUFU.EX2 R197, R112 ;  /* 0x0000007000c57308 */ /* 0x000be20000000800 */
[----:B-1----:R-:W1:Y:S09]  /*a040*/  LDSM.16.MT88.4 R100, [R182+0x1800] ;  /* 0x00180000b664783b */ /* 0x002e720000004200 */
[----:B------:R-:W-:Y:S01]  /*a050*/  MUFU.EX2 R210, R141 ;  /* 0x0000008d00d27308 */ /* 0x000fe20000000800 */
[--C-:B----4-:R-:W-:Y:S02]  /*a060*/  FFMA.FTZ R104, R175, c[0x0][0x2d0], -R142.reuse ;  /* 0x0000b400af687a23 */ /* 0x110fe4000001088e */
[----:B------:R-:W-:Y:S07]  /*a070*/  FFMA.FTZ R142, R206, c[0x0][0x2d0], -R142 ;  /* 0x0000b400ce8e7a23 */ /* 0x000fee000001088e */
[----:B------:R4:W1:Y:S01]  /*a080*/  MUFU.EX2 R223, R104 ;  /* 0x0000006800df7308 */ /* 0x0008620000000800 */
[--C-:B-----5:R-:W-:Y:S09]  /*a090*/  FFMA.FTZ R112, R203, c[0x0][0x2d0], -R133.reuse ;  /* 0x0000b400cb707a23 */ /* 0x120ff20000010885 */
[----:B------:R5:W-:Y:S10]  /*a0a0*/  MUFU.EX2 R139, R112 ;  /* 0x00000070008b7308 */ /* 0x000bf40000000800 */
[----:B------:R2:W2:Y:S01]  /*a0b0*/  MUFU.EX2 R179, R142 ;  /* 0x0000008e00b37308 */ /* 0x0004a20000000800 */
[-C--:B-1----:R-:W-:Y:S01]  /*a0c0*/  HMMA.16816.F32 R84, R160, R100.reuse, R84 ;  /* 0x00000064a054723c */ /* 0x082fe20000001854 */
[----:B----4-:R-:W1:Y:S01]  /*a0d0*/  LDSM.16.MT88.4 R104, [R181+0x400] ;  /* 0x00040000b568783b */ /* 0x010e620000004200 */
[----:B------:R-:W-:Y:S06]  /*a0e0*/  F2FP.PACK_AB R110, R223, R226 ;  /* 0x000000e2df6e723e */ /* 0x000fec00000000ff */
[C---:B------:R-:W-:Y:S01]  /*a0f0*/  HMMA.16816.F32 R88, R144.reuse, R100, R88 ;  /* 0x000000649058723c */ /* 0x040fe20000001858 */
[----:B-----5:R-:W-:Y:S06]  /*a100*/  LDSM.16.MT88.4 R112, [R182+0x800] ;  /* 0x00080000b670783b */ /* 0x020fec0000004200 */
[--C-:B------:R-:W-:Y:S01]  /*a110*/  FFMA.FTZ R100, R167, c[0x0][0x2d0], -R133.reuse ;  /* 0x0000b400a7647a23 */ /* 0x100fe20000010885 */
[-C--:B------:R-:W-:Y:S01]  /*a120*/  HMMA.16816.F32 R92, R144, R102.reuse, R92 ;  /* 0x00000066905c723c */ /* 0x080fe2000000185c */
[----:B------:R-:W-:Y:S01]  /*a130*/  F2FP.PACK_AB R101, R231, R232 ;  /* 0x000000e8e765723e */ /* 0x000fe200000000ff */
[----:B------:R-:W-:Y:S01]  /*a140*/  LDSM.16.MT88.4 R164, [R182+0x1400] ;  /* 0x00140000b6a4783b */ /* 0x000fe20000004200 */
[----:B------:R4:W-:Y:S01]  /*a150*/  MUFU.EX2 R217, R100 ;  /* 0x0000006400d97308 */ /* 0x0009e20000000800 */
[----:B--2---:R-:W-:Y:S04]  /*a160*/  F2FP.PACK_AB R142, R210, R200 ;  /* 0x000000c8d28e723e */ /* 0x004fe800000000ff */
[----:B------:R-:W-:Y:S07]  /*a170*/  HMMA.16816.F32 R96, R160, R102, R96 ;  /* 0x00000066a060723c */ /* 0x000fee0000001860 */
[----:B------:R-:W-:Y:S02]  /*a180*/  F2FP.PACK_AB R102, R229, R230 ;  /* 0x000000e6e566723e */ /* 0x000fe400000000ff */
[----:B------:R-:W-:Y:S03]  /*a190*/  F2FP.PACK_AB R103, R228, R227 ;  /* 0x000000e3e467723e */ /* 0x000fe600000000ff */
[----:B------:R-:W-:Y:S02]  /*a1a0*/  F2FP.PACK_AB R160, R178, R177 ;  /* 0x000000b1b2a0723e */ /* 0x000fe400000000ff */
[----:B------:R-:W-:Y:S01]  /*a1b0*/  F2FP.PACK_AB R162, R179, R197 ;  /* 0x000000c5b3a2723e */ /* 0x000fe200000000ff */
[--C-:B----4-:R-:W-:Y:S04]  /*a1c0*/  FFMA.FTZ R100, R172, c[0x0][0x2d0], -R133.reuse ;  /* 0x0000b400ac647a23 */ /* 0x110fe80000010885 */
[----:B------:R2:W4:Y:S02]  /*a1d0*/  MUFU.EX2 R174, R100 ;  /* 0x0000006400ae7308 */ /* 0x0005240000000800 */
[----:B--2---:R-:W-:Y:S01]  /*a1e0*/  FFMA.FTZ R100, R173, c[0x0][0x2d0], -R133 ;  /* 0x0000b400ad647a23 */ /* 0x004fe20000010885 */
[----:B----4-:R-:W-:Y:S01]  /*a1f0*/  F2FP.PACK_AB R109, R174, R217 ;  /* 0x000000d9ae6d723e */ /* 0x010fe200000000ff */
[----:B------:R-:W-:Y:S06]  /*a200*/  FADD.FTZ R173, R243, R3 ;  /* 0x00000003f3ad7221 */ /* 0x000fec0000010000 */
[----:B------:R2:W4:Y:S01]  /*a210*/  MUFU.EX2 R175, R100 ;  /* 0x0000006400af7308 */ /* 0x0005220000000800 */
[----:B------:R-:W-:Y:S04]  /*a220*/  FFMA.FTZ R3, R0, R148, R201 ;  /* 0x0000009400037223 */ /* 0x000fe800000100c9 */
[----:B------:R-:W-:Y:S04]  /*a230*/  FADD.FTZ R3, R202, R3 ;  /* 0x00000003ca037221 */ /* 0x000fe80000010000 */
[----:B------:R-:W-:Y:S04]  /*a240*/  FADD.FTZ R3, R244, R3 ;  /* 0x00000003f4037221 */ /* 0x000fe80000010000 */
[----:B------:R-:W-:Y:S04]  /*a250*/  FADD.FTZ R3, R245, R3 ;  /* 0x00000003f5037221 */ /* 0x000fe80000010000 */
[----:B------:R-:W-:Y:S04]  /*a260*/  FADD.FTZ R3, R217, R3 ;  /* 0x00000003d9037221 */ /* 0x000fe80000010000 */
[----:B------:R-:W-:Y:S02]  /*a270*/  FADD.FTZ R3, R174, R3 ;  /* 0x00000003ae037221 */ /* 0x000fe40000010000 */
[----:B--2---:R-:W-:Y:S02]  /*a280*/  FFMA.FTZ R100, R176, c[0x0][0x2d0], -R133 ;  /* 0x0000b400b0647a23 */ /* 0x004fe40000010885 */
[----:B----4-:R-:W-:Y:S02]  /*a290*/  FADD.FTZ R3, R175, R3 ;  /* 0x00000003af037221 */ /* 0x010fe40000010000 */
[----:B------:R2:W4:Y:S02]  /*a2a0*/  MUFU.EX2 R176, R100 ;  /* 0x0000006400b07308 */ /* 0x0005240000000800 */
[----:B--2---:R-:W-:Y:S01]  /*a2b0*/  F2FP.PACK_AB R100, R234, R233 ;  /* 0x000000e9ea64723e */ /* 0x004fe200000000ff */
[C---:B----4-:R-:W-:Y:S01]  /*a2c0*/  FADD.FTZ R3, R176.reuse, R3 ;  /* 0x00000003b0037221 */ /* 0x050fe20000010000 */
[----:B------:R-:W-:Y:S05]  /*a2d0*/  F2FP.PACK_AB R111, R176, R175 ;  /* 0x000000afb06f723e */ /* 0x000fea00000000ff */
        /* <DEDUP_REMOVED lines=24> */
[----:B------:R-:W-:Y:S02]  /*a460*/  FFMA.FTZ R143, R212, c[0x0][0x2d0], -R143 ;  /* 0x0000b400d48f7a23 */ /* 0x000fe4000001088f */
[----:B------:R1:W2:Y:S01]  /*a470*/  MUFU.EX2 R211, R104 ;  /* 0x0000006800d37308 */ /* 0x0002a20000000800 */
[----:B------:R-:W-:Y:S04]  /*a480*/  MOV R212, R149 ;  /* 0x0000009500d47202 */ /* 0x000fe80000000f00 */
[C---:B------:R-:W-:Y:S05]  /*a490*/  HMMA.16816.F32 R80, R100.reuse, R106, R80 ;  /* 0x0000006a6450723c */ /* 0x040fea0000001850 */
[----:B------:R-:W4:Y:S01]  /*a4a0*/  MUFU.EX2 R199, R143 ;  /* 0x0000008f00c77308 */ /* 0x000f220000000800 */
[----:B-1----:R-:W1:Y:S01]  /*a4b0*/  LDSM.16.MT88.4 R104, [R182+0x1c00] ;  /* 0x001c0000b668783b */ /* 0x002e620000004200 */
[----:B--2---:R-:W-:Y:S02]  /*a4c0*/  F2FP.PACK_AB R141, R211, R214 ;  /* 0x000000d6d38d723e */ /* 0x004fe400000000ff */
[----:B----4-:R-:W-:Y:S01]  /*a4d0*/  F2FP.PACK_AB R143, R199, R198 ;  /* 0x000000c6c78f723e */ /* 0x010fe200000000ff */
[-C--:B-1----:R-:W-:Y:S08]  /*a4e0*/  HMMA.16816.F32 R84, R100, R104.reuse, R84 ;  /* 0x000000686454723c */ /* 0x082ff00000001854 */
[C---:B------:R-:W-:Y:S07]  /*a4f0*/  HMMA.16816.F32 R88, R108.reuse, R104, R88 ;  /* 0x000000686c58723c */ /* 0x040fee0000001858 */
[--C-:B------:R-:W-:Y:S01]  /*a500*/  FFMA.FTZ R104, R204, c[0x0][0x2d0], -R133.reuse ;  /* 0x0000b400cc687a23 */ /* 0x100fe20000010885 */
[-C--:B------:R-:W-:Y:S01]  /*a510*/  HMMA.16816.F32 R92, R108, R106.reuse, R92 ;  /* 0x0000006a6c5c723c */ /* 0x080fe2000000185c */
[----:B------:R-:W-:Y:S02]  /*a520*/  FFMA.FTZ R105, R132, R247, R248 ;  /* 0x000000f784697223 */ /* 0x000fe400000100f8 */
[----:B------:R1:W2:Y:S05]  /*a530*/  MUFU.EX2 R135, R104 ;  /* 0x0000006800877308 */ /* 0x0002aa0000000800 */
[----:B------:R-:W-:Y:S01]  /*a540*/  HMMA.16816.F32 R96, R100, R106, R96 ;  /* 0x0000006a6460723c */ /* 0x000fe20000001860 */
[--C-:B-1----:R-:W-:Y:S03]  /*a550*/  FFMA.FTZ R104, R205, c[0x0][0x2d0], -R133.reuse ;  /* 0x0000b400cd687a23 */ /* 0x102fe60000010885 */
[----:B--2---:R-:W-:Y:S01]  /*a560*/  F2FP.PACK_AB R161, R135, R139 ;  /* 0x0000008b87a1723e */ /* 0x004fe200000000ff */
[----:B------:R-:W-:Y:S01]  /*a570*/  FFMA.FTZ R133, R140, c[0x0][0x2d0], -R133 ;  /* 0x0000b4008c857a23 */ /* 0x000fe20000010885 */
[----:B------:R-:W-:Y:S01]  /*a580*/  F2FP.PACK_AB R140, R216, R215 ;  /* 0x000000d7d88c723e */ /* 0x000fe200000000ff */
[----:B------:R3:W-:Y:S06]  /*a590*/  MUFU.EX2 R172, R104 ;  /* 0x0000006800ac7308 */ /* 0x0007ec0000000800 */
[-C--:B------:R-:W-:Y:S01]  /*a5a0*/  HMMA.16816.F32 R144, R140, R156.reuse, R4 ;  /* 0x0000009c8c90723c */ /* 0x080fe20000001804 */
[----:B------:R-:W1:Y:S03]  /*a5b0*/  LDSM.16.MT88.4 R4, [R182+0x2000] ;  /* 0x00200000b604783b */ /* 0x000e660000004200 */
[----:B------:R-:W2:Y:S01]  /*a5c0*/  MUFU.EX2 R133, R133 ;  /* 0x0000008500857308 */ /* 0x000ea20000000800 */
[----:B---3--:R-:W-:Y:S02]  /*a5d0*/  FFMA.FTZ R104, R2, R151, R239 ;  /* 0x0000009702687223 */ /* 0x008fe400000100ef */
[----:B------:R-:W-:Y:S02]  /*a5e0*/  FADD.FTZ R2, R251, R105 ;  /* 0x00000069fb027221 */ /* 0x000fe40000010000 */
[----:B------:R-:W-:Y:S03]  /*a5f0*/  FADD.FTZ R132, R240, R104 ;  /* 0x00000068f0847221 */ /* 0x000fe60000010000 */
[----:B------:R-:W-:Y:S02]  /*a600*/  FADD.FTZ R2, R249, R2 ;  /* 0x00000002f9027221 */ /* 0x000fe40000010000 */
[----:B------:R-:W-:Y:S01]  /*a610*/  FADD.FTZ R0, R250, R132 ;  /* 0x00000084fa007221 */ /* 0x000fe20000010000 */
[----:B------:R-:W-:Y:S02]  /*a620*/  MOV R132, R138 ;  /* 0x0000008a00847202 */ /* 0x000fe40000000f00 */
[----:B--2---:R-:W-:Y:S01]  /*a630*/  F2FP.PACK_AB R163, R133, R172 ;  /* 0x000000ac85a3723e */ /* 0x004fe200000000ff */
[----:B------:R-:W-:Y:S06]  /*a640*/  FADD.FTZ R0, R252, R0 ;  /* 0x00000000fc007221 */ /* 0x000fec0000010000 */
[C---:B------:R-:W-:Y:S01]  /*a650*/  HMMA.16816.F32 R148, R160.reuse, R156, R8 ;  /* 0x0000009ca094723c */ /* 0x040fe20000001808 */
[----:B------:R-:W2:Y:S06]  /*a660*/  LDL R11, [R1+0xc] ;  /* 0x00000c00010b7983 */ /* 0x000eac0000100800 */
[----:B------:R-:W-:Y:S01]  /*a670*/  FADD.FTZ R8, R224, R0 ;  /* 0x00000000e0087221 */ /* 0x000fe20000010000 */
[-C--:B------:R-:W-:Y:S01]  /*a680*/  HMMA.16816.F32 R152, R160, R158.reuse, R12 ;  /* 0x0000009ea098723c */ /* 0x080fe2000000180c */
[----:B------:R-:W-:Y:S03]  /*a690*/  FADD.FTZ R9, R212, R2 ;  /* 0x00000002d4097221 */ /* 0x000fe60000010000 */
        /* <DEDUP_REMOVED lines=8> */
[----:B------:R-:W-:Y:S02]  /*a720*/  FADD.FTZ R10, R230, R2 ;  /* 0x00000002e60a7221 */ /* 0x000fe40000010000 */
[----:B------:R-:W-:Y:S02]  /*a730*/  FADD.FTZ R2, R226, R9 ;  /* 0x00000009e2027221 */ /* 0x000fe40000010000 */
[C---:B------:R-:W-:Y:S01]  /*a740*/  HMMA.16816.F32 R104, R160.reuse, R112, R24 ;  /* 0x00000070a068723c */ /* 0x040fe20000001818 */
[----:B------:R-:W-:Y:S03]  /*a750*/  FADD.FTZ R8, R227, R0 ;  /* 0x00000000e3087221 */ /* 0x000fe60000010000 */
[----:B------:R-:W-:Y:S04]  /*a760*/  FADD.FTZ R0, R229, R10 ;  /* 0x0000000ae5007221 */ /* 0x000fe80000010000 */
        /* <DEDUP_REMOVED lines=15> */
[C---:B------:R-:W-:Y:S07]  /*a860*/  HMMA.16816.F32 R88, R160.reuse, R4, R88 ;  /* 0x00000004a058723c */ /* 0x040fee0000001858 */
[----:B------:R-:W-:Y:S01]  /*a870*/  FADD.FTZ R5, R228, R8 ;  /* 0x00000008e4057221 */ /* 0x000fe20000010000 */
[-C--:B------:R-:W-:Y:S01]  /*a880*/  HMMA.16816.F32 R92, R160, R6.reuse, R92 ;  /* 0x00000006a05c723c */ /* 0x080fe2000000185c */
[----:B------:R-:W-:Y:S03]  /*a890*/  FADD.FTZ R8, R223, R2 ;  /* 0x00000002df087221 */ /* 0x000fe60000010000 */
[----:B------:R-:W-:Y:S02]  /*a8a0*/  FADD.FTZ R4, R215, R0 ;  /* 0x00000000d7047221 */ /* 0x000fe40000010000 */
[----:B------:R-:W-:Y:S02]  /*a8b0*/  FADD.FTZ R2, R214, R5 ;  /* 0x00000005d6027221 */ /* 0x000fe40000010000 */
[----:B------:R-:W-:Y:S01]  /*a8c0*/  FADD.FTZ R0, R177, R8 ;  /* 0x00000008b1007221 */ /* 0x000fe20000010000 */
[----:B------:R-:W-:Y:S03]  /*a8d0*/  HMMA.16816.F32 R96, R140, R6, R96 ;  /* 0x000000068c60723c */ /* 0x000fe60000001860 */
[----:B------:R-:W-:Y:S02]  /*a8e0*/  FADD.FTZ R4, R216, R4 ;  /* 0x00000004d8047221 */ /* 0x000fe40000010000 */
[----:B------:R-:W-:Y:S02]  /*a8f0*/  FADD.FTZ R5, R211, R2 ;  /* 0x00000002d3057221 */ /* 0x000fe40000010000 */
[----:B------:R-:W-:Y:S01]  /*a900*/  FADD.FTZ R2, R139, R3 ;  /* 0x000000038b027221 */ /* 0x000fe20000010000 */
[----:B------:R-:W-:Y:S01]  /*a910*/  MOV R139, R134 ;  /* 0x00000086008b7202 */ /* 0x000fe20000000f00 */
[----:B------:R-:W-:Y:S03]  /*a920*/  FADD.FTZ R3, R178, R0 ;  /* 0x00000000b2037221 */ /* 0x000fe60000010000 */
[----:B------:R-:W-:Y:S02]  /*a930*/  FADD.FTZ R0, R200, R4 ;  /* 0x00000004c8007221 */ /* 0x000fe40000010000 */
[----:B------:R-:W-:Y:S01]  /*a940*/  FADD.FTZ R2, R135, R2 ;  /* 0x0000000287027221 */ /* 0x000fe20000010000 */
[----:B------:R-:W-:Y:S01]  /*a950*/  MOV R135, R136 ;  /* 0x0000008800877202 */ /* 0x000fe20000000f00 */
[----:B------:R-:W-:Y:S02]  /*a960*/  FADD.FTZ R3, R197, R3 ;  /* 0x00000003c5037221 */ /* 0x000fe40000010000 */
[----:B------:R-:W-:Y:S02]  /*a970*/  FADD.FTZ R247, R210, R0 ;  /* 0x00000000d2f77221 */ /* 0x000fe40000010000 */
[----:B------:R-:W-:Y:S02]  /*a980*/  FADD.FTZ R0, R172, R2 ;  /* 0x00000002ac007221 */ /* 0x000fe40000010000 */
[----:B------:R-:W-:Y:S02]  /*a990*/  FADD.FTZ R2, R179, R3 ;  /* 0x00000003b3027221 */ /* 0x000fe40000010000 */
[----:B------:R-:W-:Y:S01]  /*a9a0*/  FADD.FTZ R0, R133, R0 ;  /* 0x0000000085007221 */ /* 0x000fe20000010000 */
[----:B------:R-:W-:Y:S01]  /*a9b0*/  MOV R133, R137 ;  /* 0x0000008900857202 */ /* 0x000fe20000000f00 */
[----:B------:R-:W-:Y:S01]  /*a9c0*/  FADD.FTZ R4, R198, R5 ;  /* 0x00000005c6047221 */ /* 0x000fe20000010000 */
[----:B------:R1:W-:Y:S03]  /*a9d0*/  STL [R1], R2 ;  /* 0x0000000201007387 */ /* 0x0003e60000100800 */
[----:B------:R-:W-:Y:S01]  /*a9e0*/  FADD.FTZ R246, R199, R4 ;  /* 0x00000004c7f67221 */ /* 0x000fe20000010000 */
[----:B------:R1:W-:Y:S01]  /*a9f0*/  STL [R1+0x4], R0 ;  /* 0x0000040001007387 */ /* 0x0003e20000100800 */
[C---:B--2---:R-:W-:Y:S02]  /*aa00*/  ISETP.GT.AND P0, PT, R196.reuse, R11, PT ;  /* 0x0000000bc400720c */ /* 0x044fe40003f04270 */
[----:B------:R-:W-:Y:S11]  /*aa10*/  IADD3 R196, R196, -0x1, RZ ;  /* 0xffffffffc4c47810 */ /* 0x000ff60007ffe0ff */
[----:B-1----:R-:W-:-:S05]  /*aa20*/  @P0 BRA `(.L_x_544) ;  /* 0xffffc3d000000947 */ /* 0x002fca000383ffff */
.L_x_523:
[----:B------:R-:W2:Y:S01]  /*aa30*/  LDL R0, [R1+0x10] ;  /* 0x0000100001007983 */ /* 0x000ea20000100800 */
[----:B-1----:R-:W-:-:S02]  /*aa40*/  IMAD.MOV.U32 R2, RZ, RZ, c[0x0][0x2c4] ;  /* 0x0000b100ff027624 */ /* 0x002fc400078e00ff */
[----:B------:R-:W-:-:S03]  /*aa50*/  IMAD.MOV.U32 R4, RZ, RZ, c[0x0][0x32c] ;  /* 0x0000cb00ff047624 */ /* 0x000fc600078e00ff */
[----:B------:R-:W-:Y:S02]  /*aa60*/  ISETP.NE.AND P1, PT, R2, 0x1, PT ;  /* 0x000000010200780c */ /* 0x000fe40003f25270 */
[----:B------:R-:W-:Y:S02]  /*aa70*/  ISETP.GE.AND P0, PT, R4, 0x1, PT ;  /* 0x000000010400780c */ /* 0x000fe40003f06270 */
[----:B------:R-:W-:Y:S02]  /*aa80*/  IADD3 R2, R219, 0x1, -R218 ;  /* 0x00000001db027810 */ /* 0x000fe40007ffe8da */
[----:B--2---:R-:W-:-:S07]  /*aa90*/  IADD3 R0, R0, 0x7f, RZ ;  /* 0x0000007f00007810 */ /* 0x004fce0007ffe0ff */
[----:B------:R-:W-:-:S05]  /*aaa0*/  @P1 IMAD.HI.U32 R3, R0, c[0x0][0x2c8], RZ ;  /* 0x0000b20000031a27 */ /* 0x000fca00078e00ff */
[----:B------:R-:W-:-:S05]  /*aab0*/  @P1 SHF.R.U32.HI R0, RZ, c[0x0][0x2cc], R3 ;  /* 0x0000b300ff001a19 */ /* 0x000fca0000011603 */
[----:B------:R-:W-:-:S05]  /*aac0*/  IMAD.IADD R0, R2, 0x1, R0 ;  /* 0x0000000102007824 */ /* 0x000fca00078e0200 */
[----:B------:R-:W-:Y:S01]  /*aad0*/  IADD3 R2, R0, -c[0x0][0x324], RZ ;  /* 0x8000c90000027a10 */ /* 0x000fe20007ffe0ff */
[----:B------:R-:W-:Y:S05]  /*aae0*/  @!P0 BRA `(.L_x_545) ;  /* 0x0000011000008947 */ /* 0x000fea0003800000 */
[----:B------:R-:W-:Y:S01]  /*aaf0*/  ISETP.GT.AND P0, PT, R0, -0x1, PT ;  /* 0xffffffff0000780c */ /* 0x000fe20003f04270 */
[----:B------:R-:W-:-:S12]  /*ab00*/  BSSY B0, `(.L_x_546) ;  /* 0x000000d000007945 */ /* 0x000fd80003800000 */
        /* <DEDUP_REMOVED lines=8> */
.L_x_547:
[----:B------:R-:W-:-:S04]  /*ab90*/  MOV R3, c[0x0][0x32c] ;  /* 0x0000cb0000037a02 */ /* 0x000fc80000000f00 */
[----:B------:R-:W-:-:S13]  /*aba0*/  ISETP.NE.AND P0, PT, R3, 0x1, PT ;  /* 0x000000010300780c */ /* 0x000fda0003f05270 */
[----:B------:R-:W-:-:S05]  /*abb0*/  @P0 IMAD.HI.U32 R3, R0, c[0x0][0x330], RZ ;  /* 0x0000cc0000030a27 */ /* 0x000fca00078e00ff */
[----:B------:R-:W-:Y:S02]  /*abc0*/  @P0 SHF.R.U32.HI R0, RZ, c[0x0][0x334], R3 ;  /* 0x0000cd00ff000a19 */ /* 0x000fe40000011603 */
.L_x_548:
[----:B------:R-:W-:Y:S05]  /*abd0*/  BSYNC B0 ;  /* 0x0000000000007941 */ /* 0x000fea0003800000 */
.L_x_546:
[----:B------:R-:W-:-:S05]  /*abe0*/  IMAD R0, R0, c[0x0][0x32c], RZ ;  /* 0x0000cb0000007a24 */ /* 0x000fca00078e02ff */
[----:B------:R-:W-:-:S03]  /*abf0*/  IMNMX R2, R2, R0, !PT ;  /* 0x0000000002027217 */ /* 0x000fc60007800200 */
.L_x_545:
[----:B------:R-:W2:Y:S01]  /*ac00*/  LDL R3, [R1+0x8] ;  /* 0x0000080001037983 */ /* 0x000ea20000100800 */
[----:B------:R-:W-:-:S05]  /*ac10*/  IADD3 R2, R2, 0x2f, RZ ;  /* 0x0000002f02027810 */ /* 0x000fca0007ffe0ff */
[----:B------:R-:W-:-:S05]  /*ac20*/  IMAD.HI R2, R2, 0x2aaaaaab, RZ ;  /* 0x2aaaaaab02027827 */ /* 0x000fca00078e02ff */
[----:B------:R-:W-:-:S04]  /*ac30*/  SHF.R.U32.HI R0, RZ, 0x1f, R2 ;  /* 0x0000001fff007819 */ /* 0x000fc80000011602 */
[----:B------:R-:W-:-:S04]  /*ac40*/  LEA.HI.SX32 R0, R2, R0, 0x1d ;  /* 0x0000000002007211 */ /* 0x000fc800078feaff */
[----:B--2---:R-:W-:-:S04]  /*ac50*/  IMNMX R212, R3, R0, !PT ;  /* 0x0000000003d47217 */ /* 0x004fc80007800200 */
[----:B------:R-:W-:-:S13]  /*ac60*/  ISETP.GE.AND P0, PT, R196, R212, PT ;  /* 0x000000d4c400720c */ /* 0x000fda0003f06270 */
[----:B------:R-:W-:Y:S05]  /*ac70*/  @!P0 BRA `(.L_x_549) ;  /* 0x00002a6000008947 */ /* 0x000fea0003800000 */
.L_x_554:
[----:B------:R-:W2:Y:S01]  /*ac80*/  LDL R133, [R1+0x8] ;  /* 0x0000080001857983 */ /* 0x000ea20000100800 */
[----:B------:R-:W-:Y:S04]  /*ac90*/  DEPBAR.LE SB0, 0x0 ;  /* 0x000080000000791a */ /* 0x000fe80000000000 */
[----:B-1----:R-:W1:Y:S01]  /*aca0*/  S2R R132, SR_TID.X ;  /* 0x0000000000847919 */ /* 0x002e620000002100 */
[----:B------:R-:W-:Y:S01]  /*acb0*/  WARPSYNC 0xffffffff ;  /* 0xffffffff00007948 */ /* 0x000fe20003800000 */
[----:B------:R-:W-:Y:S02]  /*acc0*/  BSSY B0, `(.L_x_550) ;  /* 0x0000043000007945 */ /* 0x000fe40003800000 */
[----:B------:R-:W-:Y:S01]  /*acd0*/  BAR.SYNC.DEFER_BLOCKING 0x0 ;  /* 0x0000000000007b1d */ /* 0x000fe20000010000 */
[C---:B------:R-:W-:Y:S01]  /*ace0*/  LOP3.LUT P6, RZ, R194.reuse, 0x100, RZ, 0xc0, !PT ;  /* 0x00000100c2ff7812 */ /* 0x040fe200078cc0ff */
[----:B------:R-:W-:Y:S01]  /*acf0*/  IMAD.MOV.U32 R0, RZ, RZ, R138 ;  /* 0x000000ffff007224 */ /* 0x000fe200078e008a */
[C---:B------:R-:W-:Y:S01]  /*ad00*/  LOP3.LUT P5, RZ, R194.reuse, 0x80, RZ, 0xc0, !PT ;  /* 0x00000080c2ff7812 */ /* 0x040fe200078ac0ff */
[----:B------:R-:W-:Y:S01]  /*ad10*/  IMAD.MOV.U32 R3, RZ, RZ, R137 ;  /* 0x000000ffff037224 */ /* 0x000fe200078e0089 */
[----:B------:R-:W-:Y:S01]  /*ad20*/  LOP3.LUT P4, RZ, R194, 0x40, RZ, 0xc0, !PT ;  /* 0x00000040c2ff7812 */ /* 0x000fe2000788c0ff */
[----:B------:R-:W-:Y:S01]  /*ad30*/  IMAD.MOV.U32 R135, RZ, RZ, R136 ;  /* 0x000000ffff877224 */ /* 0x000fe200078e0088 */
[----:B------:R3:W4:Y:S04]  /*ad40*/  LDSM.16.M88.4 R48, [R183] ;  /* 0x00000000b730783b */ /* 0x0007280000000200 */
        /* <DEDUP_REMOVED lines=18> */
[----:B------:R-:W-:Y:S04]  /*ae70*/  IMAD.WIDE.U32 R4, R4, 0x30, RZ ;  /* 0x0000003004047825 */ /* 0x000fe800078e00ff */
[----:B------:R-:W-:Y:S01]  /*ae80*/  IMAD R2, R2, 0x30, RZ ;  /* 0x0000003002027824 */ /* 0x000fe200078e02ff */
[----:B------:R-:W-:Y:S01]  /*ae90*/  IADD3 R7, P1, P0, R4, 0x20, R220 ;  /* 0x0000002004077810 */ /* 0x000fe2000783e0dc */
[----:B------:R-:W-:Y:S02]  /*aea0*/  @!P2 IMAD.MOV.U32 R9, RZ, RZ, c[0x0][0x20c] ;  /* 0x00008300ff09a624 */ /* 0x000fe400078e00ff */
[----:B------:R-:W-:Y:S02]  /*aeb0*/  IMAD.IADD R2, R5, 0x1, R2 ;  /* 0x0000000105027824 */ /* 0x000fe400078e0202 */
[----:B------:R-:W-:Y:S03]  /*aec0*/  @!P2 IMAD.MOV.U32 R5, RZ, RZ, c[0x0][0x208] ;  /* 0x00008200ff05a624 */ /* 0x000fe600078e00ff */
[----:B------:R-:W-:Y:S02]  /*aed0*/  IADD3.X R10, R2, RZ, R222, P1, P0 ;  /* 0x000000ff020a7210 */ /* 0x000fe40000fe04de */
[----:B------:R-:W-:Y:S04]  /*aee0*/  IADD3 R8, P1, P0, R4, 0x40, R220 ;  /* 0x0000004004087810 */ /* 0x000fe8000783e0dc */
[----:B------:R-:W-:Y:S02]  /*aef0*/  IADD3.X R11, R2, RZ, R222, P1, P0 ;  /* 0x000000ff020b7210 */ /* 0x000fe40000fe04de */
[C---:B------:R-:W-:Y:S04]  /*af00*/  @!P2 LEA R6, P0, R5.reuse, R4, 0x5 ;  /* 0x000000040506a211 */ /* 0x040fe800078028ff */
[----:B------:R-:W-:Y:S02]  /*af10*/  @!P2 LEA.HI.X R5, R5, R2, R9, 0x5, P0 ;  /* 0x000000020505a211 */ /* 0x000fe400000f2c09 */
[C---:B------:R-:W-:Y:S04]  /*af20*/  @!P2 IADD3 R20, P1, P0, R6.reuse, 0x20, R220 ;  /* 0x000000200614a810 */ /* 0x040fe8000783e0dc */
[C---:B------:R-:W-:Y:S02]  /*af30*/  @!P2 IADD3.X R22, R5.reuse, RZ, R222, P1, P0 ;  /* 0x000000ff0516a210 */ /* 0x040fe40000fe04de */
[----:B------:R-:W-:Y:S04]  /*af40*/  @!P2 IADD3 R21, P1, P0, R6, 0x40, R220 ;  /* 0x000000400615a810 */ /* 0x000fe8000783e0dc */
[--C-:B------:R-:W-:Y:S02]  /*af50*/  @!P2 IADD3.X R23, R5, RZ, R222.reuse, P1, P0 ;  /* 0x000000ff0517a210 */ /* 0x100fe40000fe04de */
[----:B------:R-:W-:Y:S05]  /*af60*/  IADD3 R4, P0, R220, R4, RZ ;  /* 0x00000004dc047210 */ /* 0x000fea0007f1e0ff */
[----:B------:R-:W-:Y:S01]  /*af70*/  IMAD.X R2, R2, 0x1, R222, P0 ;  /* 0x0000000102027824 */ /* 0x000fe200000e06de */
[C---:B------:R-:W-:Y:S04]  /*af80*/  LEA R14, P0, R4.reuse, c[0x0][0x1f8], 0x1 ;  /* 0x00007e00040e7a11 */ /* 0x040fe800078008ff */
[----:B------:R-:W-:Y:S02]  /*af90*/  LEA.HI.X R15, R4, c[0x0][0x1fc], R2, 0x1, P0 ;  /* 0x00007f00040f7a11 */ /* 0x000fe400000f0c02 */
[C---:B------:R-:W-:Y:S03]  /*afa0*/  LEA R12, P0, R7.reuse, c[0x0][0x1f8], 0x1 ;  /* 0x00007e00070c7a11 */ /* 0x040fe600078008ff */
[----:B------:R-:W-:Y:S01]  /*afb0*/  @!PT LDS RZ, [RZ] ;  /* 0x00000000fffff984 */ /* 0x000fe20000000800 */
[----:B------:R-:W-:Y:S01]  /*afc0*/  @!PT LDS RZ, [RZ] ;  /* 0x00000000fffff984 */ /* 0x000fe20000000800 */
[----:B------:R-:W-:Y:S01]  /*afd0*/  @!PT LDS RZ, [RZ] ;  /* 0x00000000fffff984 */ /* 0x000fe20000000800 */
[----:B------:R1:W-:Y:S01]  /*afe0*/  LDGSTS.E.BYPASS.LTC128B.128 [R195+0x1880], [R14.64], !P6 ;  /* 0x018800000ec37fae */ /* 0x0003e2000f101d46 */
[----:B------:R-:W-:Y:S02]  /*aff0*/  LEA.HI.X R13, R7, c[0x0][0x1fc], R10, 0x1, P0 ;  /* 0x00007f00070d7a11 */ /* 0x000fe400000f0c0a */
[C---:B------:R-:W-:Y:S03]  /*b000*/  LEA R10, P0, R8.reuse, c[0x0][0x1f8], 0x1 ;  /* 0x00007e00080a7a11 */ /* 0x040fe600078008ff */
[----:B------:R1:W-:Y:S01]  /*b010*/  LDGSTS.E.BYPASS.LTC128B.128 [R195+0x2480], [R12.64], !P5 ;  /* 0x024800000cc37fae */ /* 0x0003e2000e901d46 */
[----:B------:R-:W-:Y:S02]  /*b020*/  LEA.HI.X R11, R8, c[0x0][0x1fc], R11, 0x1, P0 ;  /* 0x00007f00080b7a11 */ /* 0x000fe400000f0c0b */
[----:B------:R-:W-:Y:S03]  /*b030*/  @!P2 IADD3 R2, P0, R6, R220, RZ ;  /* 0x000000dc0602a210 */ /* 0x000fe60007f1e0ff */
[----:B------:R1:W-:Y:S02]  /*b040*/  LDGSTS.E.BYPASS.LTC128B.128 [R195+0x3080], [R10.64], !P4 ;  /* 0x030800000ac37fae */ /* 0x0003e4000e101d46 */
[----:B------:R-:W-:Y:S01]  /*b050*/  @!P2 IMAD.X R5, R5, 0x1, R222, P0 ;  /* 0x000000010505a824 */ /* 0x000fe200000e06de */
[C---:B------:R-:W-:Y:S04]  /*b060*/  @!P2 LEA R8, P0, R2.reuse, c[0x0][0x1f8], 0x1 ;  /* 0x00007e000208aa11 */ /* 0x040fe800078008ff */
[----:B------:R-:W-:Y:S02]  /*b070*/  @!P2 LEA.HI.X R9, R2, c[0x0][0x1fc], R5, 0x1, P0 ;  /* 0x00007f000209aa11 */ /* 0x000fe400000f0c05 */
[C---:B------:R-:W-:Y:S03]  /*b080*/  @!P2 LEA R6, P0, R20.reuse, c[0x0][0x1f8], 0x1 ;  /* 0x00007e001406aa11 */ /* 0x040fe600078008ff */
[----:B------:R1:W-:Y:S01]  /*b090*/  @!P2 LDGSTS.E.BYPASS.LTC128B.128 [R195+0x2080], [R8.64], !P6 ;  /* 0x0208000008c3afae */ /* 0x0003e2000f101d46 */
[----:B------:R-:W-:Y:S02]  /*b0a0*/  @!P2 LEA.HI.X R7, R20, c[0x0][0x1fc], R22, 0x1, P0 ;  /* 0x00007f001407aa11 */ /* 0x000fe400000f0c16 */
[C---:B------:R-:W-:Y:S03]  /*b0b0*/  @!P2 LEA R4, P0, R21.reuse, c[0x0][0x1f8], 0x1 ;  /* 0x00007e001504aa11 */ /* 0x040fe600078008ff */
[----:B------:R1:W-:Y:S01]  /*b0c0*/  @!P2 LDGSTS.E.BYPASS.LTC128B.128 [R195+0x2c80], [R6.64], !P5 ;  /* 0x02c8000006c3afae */ /* 0x0003e2000e901d46 */
[----:B------:R-:W-:Y:S05]  /*b0d0*/  @!P2 LEA.HI.X R5, R21, c[0x0][0x1fc], R23, 0x1, P0 ;  /* 0x00007f001505aa11 */ /* 0x000fea00000f0c17 */
[----:B------:R1:W-:Y:S04]  /*b0e0*/  @!P2 LDGSTS.E.BYPASS.LTC128B.128 [R195+0x3880], [R4.64], !P4 ;  /* 0x0388000004c3afae */ /* 0x0003e8000e101d46 */
.L_x_551:
[----:B-1-34-:R-:W-:Y:S05]  /*b0f0*/  BSYNC B0 ;  /* 0x0000000000007941 */ /* 0x01afea0003800000 */
.L_x_550:
        /* <DEDUP_REMOVED lines=99> */
[----:B------:R-:W-:Y:S04]  /*b730*/  SHF.R.S32.HI R2, RZ, 0x1f, R132 ;  /* 0x0000001fff027819 */ /* 0x000fe80000011484 */
[----:B------:R-:W-:Y:S04]  /*b740*/  LEA.HI R2, R2, R132, RZ, 0x2 ;  /* 0x0000008402027211 */ /* 0x000fe800078f10ff */
[----:B------:R-:W-:Y:S04]  /*b750*/  SHF.R.S32.HI R2, RZ, 0x2, R2 ;  /* 0x00000002ff027819 */ /* 0x000fe80000011402 */
[----:B------:R-:W-:Y:S04]  /*b760*/  IADD3 R2, -R2, 0x30, RZ ;  /* 0x0000003002027810 */ /* 0x000fe80007ffe1ff */
[----:B------:R-:W-:Y:S11]  /*b770*/  ISETP.GE.AND P0, PT, R2, 0x21, PT ;  /* 0x000000210200780c */ /* 0x000ff60003f06270 */
[----:B------:R-:W-:Y:S02]  /*b780*/  @!UPT UIADD3 URZ, URZ, URZ, URZ ;  /* 0x0000003f3f3ff290 */ /* 0x000fe4000fffe03f */
[----:B------:R-:W-:Y:S01]  /*b790*/  @P0 IADD3 R132, R196, -0x1, RZ ;  /* 0xffffffffc4840810 */ /* 0x000fe20007ffe0ff */
[----:B------:R-:W-:Y:S02]  /*b7a0*/  @P0 IMAD.MOV.U32 R142, RZ, RZ, c[0x0][0x1e0] ;  /* 0x00007800ff8e0624 */ /* 0x000fe400078e00ff */
[----:B------:R-:W-:Y:S01]  /*b7b0*/  @P0 IMAD.MOV.U32 R143, RZ, RZ, c[0x0][0x1e4] ;  /* 0x00007900ff8f0624 */ /* 0x000fe200078e00ff */
[----:B------:R-:W-:Y:S01]  /*b7c0*/  @P0 SHF.R.S32.HI R133, RZ, 0x1f, R132 ;  /* 0x0000001fff850819 */ /* 0x000fe20000011484 */
[C---:B------:R-:W-:Y:S04]  /*b7d0*/  @P0 IMAD.WIDE.U32 R140, R132.reuse, c[0x0][0x1e0], RZ ;  /* 0x00007800848c0a25 */ /* 0x040fe800078e00ff */
[----:B------:R-:W-:Y:S04]  /*b7e0*/  @P0 IMAD R133, R133, c[0x0][0x1e0], RZ ;  /* 0x0000780085850a24 */ /* 0x000fe800078e02ff */
[----:B------:R-:W-:Y:S01]  /*b7f0*/  @P0 IMAD R139, R132, c[0x0][0x1e4], R133 ;  /* 0x00007900848b0a24 */ /* 0x000fe200078e0285 */
[C---:B------:R-:W-:Y:S01]  /*b800*/  @P0 SHF.L.U64.HI R133, R142.reuse, 0x5, R143 ;  /* 0x000000058e850819 */ /* 0x040fe2000001028f */
[----:B------:R-:W-:Y:S02]  /*b810*/  @P0 IMAD.SHL.U32 R132, R142, 0x20, RZ ;  /* 0x000000208e840824 */ /* 0x000fe400078e00ff */
[----:B------:R-:W-:Y:S02]  /*b820*/  @P0 IMAD.IADD R139, R141, 0x1, R139 ;  /* 0x000000018d8b0824 */ /* 0x000fe400078e028b */
[----:B------:R-:W-:Y:S04]  /*b830*/  @P0 IMAD.WIDE.U32 R132, R140, 0x30, R132 ;  /* 0x000000308c840825 */ /* 0x000fe800078e0084 */
[----:B------:R-:W-:Y:S01]  /*b840*/  @P0 IMAD R139, R139, 0x30, RZ ;  /* 0x000000308b8b0824 */ /* 0x000fe200078e02ff */
[C---:B------:R-:W-:Y:S03]  /*b850*/  @P0 IADD3 R166, P2, P1, R132.reuse, 0x20, R236 ;  /* 0x0000002084a60810 */ /* 0x040fe6000795e0ec */
[----:B------:R-:W-:Y:S05]  /*b860*/  @P0 IMAD.IADD R139, R139, 0x1, R133 ;  /* 0x000000018b8b0824 */ /* 0x000fea00078e0285 */
[C---:B------:R-:W-:Y:S02]  /*b870*/  @P0 IADD3.X R168, R139.reuse, RZ, R238, P2, P1 ;  /* 0x000000ff8ba80210 */ /* 0x040fe400017e24ee */
[----:B------:R-:W-:Y:S04]  /*b880*/  @P0 IADD3 R167, P2, P1, R132, 0x40, R236 ;  /* 0x0000004084a70810 */ /* 0x000fe8000795e0ec */
[----:B------:R-:W-:Y:S02]  /*b890*/  @P0 IADD3.X R169, R139, RZ, R238, P2, P1 ;  /* 0x000000ff8ba90210 */ /* 0x000fe400017e24ee */
[----:B------:R-:W-:Y:S11]  /*b8a0*/  ISETP.GE.AND P1, PT, R2, 0x1, PT ;  /* 0x000000010200780c */ /* 0x000ff60003f26270 */
[----:B------:R-:W-:Y:S02]  /*b8b0*/  @!UPT UIADD3 URZ, URZ, URZ, URZ ;  /* 0x0000003f3f3ff290 */ /* 0x000fe4000fffe03f */
[----:B------:R-:W-:Y:S01]  /*b8c0*/  @P1 IADD3 R2, R196, -0x1, RZ ;  /* 0xffffffffc4021810 */ /* 0x000fe20007ffe0ff */
[----:B------:R-:W-:Y:S02]  /*b8d0*/  @P1 IMAD.MOV.U32 R140, RZ, RZ, R236 ;  /* 0x000000ffff8c1224 */ /* 0x000fe400078e00ec */
[----:B------:R-:W-:Y:S01]  /*b8e0*/  @P1 IMAD.MOV.U32 R141, RZ, RZ, R238 ;  /* 0x000000ffff8d1224 */ /* 0x000fe200078e00ee */
[----:B------:R-:W-:Y:S01]  /*b8f0*/  @P1 SHF.R.S32.HI R133, RZ, 0x1f, R2 ;  /* 0x0000001fff851819 */ /* 0x000fe20000011402 */
[----:B------:R-:W-:Y:S04]  /*b900*/  @P1 IMAD.WIDE.U32 R142, R2, c[0x0][0x1e0], RZ ;  /* 0x00007800028e1a25 */ /* 0x000fe800078e00ff */
[----:B------:R-:W-:Y:S02]  /*b910*/  @P1 IMAD R133, R133, c[0x0][0x1e0], RZ ;  /* 0x0000780085851a24 */ /* 0x000fe400078e02ff */
[----:B------:R-:W-:Y:S04]  /*b920*/  @P1 IMAD.WIDE.U32 R140, R142, 0x30, R140 ;  /* 0x000000308e8c1825 */ /* 0x000fe800078e008c */
[----:B------:R-:W-:Y:S04]  /*b930*/  @P1 IMAD R133, R2, c[0x0][0x1e4], R133 ;  /* 0x0000790002851a24 */ /* 0x000fe800078e0285 */
[----:B------:R-:W-:Y:S02]  /*b940*/  @P1 IMAD.IADD R2, R143, 0x1, R133 ;  /* 0x000000018f021824 */ /* 0x000fe400078e0285 */
[----:B------:R-:W-:Y:S02]  /*b950*/  @P1 IMAD.SHL.U32 R133, R140, 0x2, RZ ;  /* 0x000000028c851824 */ /* 0x000fe400078e00ff */
[----:B------:R-:W-:Y:S04]  /*b960*/  @P1 IMAD R2, R2, 0x30, RZ ;  /* 0x0000003002021824 */ /* 0x000fe800078e02ff */
[----:B------:R-:W-:Y:S05]  /*b970*/  @P1 IMAD.IADD R2, R141, 0x1, R2 ;  /* 0x000000018d021824 */ /* 0x000fea00078e0202 */
[----:B------:R-:W-:Y:S02]  /*b980*/  @P1 SHF.L.U64.HI R2, R140, 0x1, R2 ;  /* 0x000000018c021819 */ /* 0x000fe40000010202 */
[C---:B------:R-:W-:Y:S04]  /*b990*/  @P1 IADD3 R140, P3, R133.reuse, 0x40, RZ ;  /* 0x00000040858c1810 */ /* 0x040fe80007f7e0ff */
[----:B------:R-:W-:Y:S04]  /*b9a0*/  @P1 IADD3 R164, P2, R140, c[0x0][0x1c8], RZ ;  /* 0x000072008ca41a10 */ /* 0x000fe80007f5e0ff */
[--C-:B------:R-:W-:Y:S02]  /*b9b0*/  @P1 IADD3.X R165, RZ, c[0x0][0x1cc], R2.reuse, P2, P3 ;  /* 0x00007300ffa51a10 */ /* 0x100fe400017e6402 */
[----:B------:R-:W-:Y:S04]  /*b9c0*/  @P1 IADD3 R140, P3, R133, 0x80, RZ ;  /* 0x00000080858c1810 */ /* 0x000fe80007f7e0ff */
[----:B------:R-:W-:Y:S04]  /*b9d0*/  @P1 IADD3 R162, P2, R140, c[0x0][0x1c8], RZ ;  /* 0x000072008ca21a10 */ /* 0x000fe80007f5e0ff */
[----:B------:R-:W-:Y:S02]  /*b9e0*/  @P1 IADD3.X R163, RZ, c[0x0][0x1cc], R2, P2, P3 ;  /* 0x00007300ffa31a10 */ /* 0x000fe400017e6402 */
[----:B------:R-:W-:Y:S05]  /*b9f0*/  @P0 IADD3 R132, P2, R236, R132, RZ ;  /* 0x00000084ec840210 */ /* 0x000fea0007f5e0ff */
[----:B------:R-:W-:Y:S01]  /*ba00*/  @P0 IMAD.X R139, R139, 0x1, R238, P2 ;  /* 0x000000018b8b0824 */ /* 0x000fe200010e06ee */
[C---:B------:R-:W-:Y:S04]  /*ba10*/  @P0 LEA R160, P2, R132.reuse, c[0x0][0x1c8], 0x1 ;  /* 0x0000720084a00a11 */ /* 0x040fe800078408ff */
[----:B------:R-:W-:Y:S02]  /*ba20*/  @P0 LEA.HI.X R161, R132, c[0x0][0x1cc], R139, 0x1, P2 ;  /* 0x0000730084a10a11 */ /* 0x000fe400010f0c8b */
[C---:B------:R-:W-:Y:S04]  /*ba30*/  @P0 LEA R142, P2, R166.reuse, c[0x0][0x1c8], 0x1 ;  /* 0x00007200a68e0a11 */ /* 0x040fe800078408ff */
[----:B------:R-:W-:Y:S02]  /*ba40*/  @P0 LEA.HI.X R143, R166, c[0x0][0x1cc], R168, 0x1, P2 ;  /* 0x00007300a68f0a11 */ /* 0x000fe400010f0ca8 */
[----:B------:R-:W-:Y:S04]  /*ba50*/  @P1 IADD3 R140, P2, R133, c[0x0][0x1c8], RZ ;  /* 0x00007200858c1a10 */ /* 0x000fe80007f5e0ff */
[----:B------:R-:W-:Y:S02]  /*ba60*/  @P1 IADD3.X R141, R2, c[0x0][0x1cc], RZ, P2, !PT ;  /* 0x00007300028d1a10 */ /* 0x000fe400017fe4ff */
[C---:B------:R-:W-:Y:S03]  /*ba70*/  @P0 LEA R132, P2, R167.reuse, c[0x0][0x1c8], 0x1 ;  /* 0x00007200a7840a11 */ /* 0x040fe600078408ff */
[----:B------:R-:W-:Y:S01]  /*ba80*/  @!PT LDS RZ, [RZ] ;  /* 0x00000000fffff984 */ /* 0x000fe20000000800 */
[----:B------:R-:W-:Y:S01]  /*ba90*/  @!PT LDS RZ, [RZ] ;  /* 0x00000000fffff984 */ /* 0x000fe20000000800 */
[----:B------:R-:W-:Y:S01]  /*baa0*/  @!PT LDS RZ, [RZ] ;  /* 0x00000000fffff984 */ /* 0x000fe20000000800 */
[----:B------:R1:W-:Y:S01]  /*bab0*/  @P1 LDGSTS.E.BYPASS.LTC128B.128 [R195+0x3c80], [R140.64], !P6 ;  /* 0x03c800008cc31fae */ /* 0x0003e2000f101d46 */
[----:B------:R-:W-:Y:S07]  /*bac0*/  @P0 LEA.HI.X R133, R167, c[0x0][0x1cc], R169, 0x1, P2 ;  /* 0x00007300a7850a11 */ /* 0x000fee00010f0ca9 */
[----:B------:R1:W-:Y:S08]  /*bad0*/  @P1 LDGSTS.E.BYPASS.LTC128B.128 [R195+0x4880], [R164.64], !P5 ;  /* 0x04880000a4c31fae */ /* 0x0003f0000e901d46 */
[----:B------:R1:W-:Y:S08]  /*bae0*/  @P1 LDGSTS.E.BYPASS.LTC128B.128 [R195+0x5480], [R162.64], !P4 ;  /* 0x05480000a2c31fae */ /* 0x0003f0000e101d46 */
[----:B------:R1:W-:Y:S08]  /*baf0*/  @P0 LDGSTS.E.BYPASS.LTC128B.128 [R195+0x4480], [R160.64], !P6 ;  /* 0x04480000a0c30fae */ /* 0x0003f0000f101d46 */
[----:B------:R1:W-:Y:S08]  /*bb00*/  @P0 LDGSTS.E.BYPASS.LTC128B.128 [R195+0x5080], [R142.64], !P5 ;  /* 0x050800008ec30fae */ /* 0x0003f0000e901d46 */
[----:B------:R1:W-:Y:S02]  /*bb10*/  @P0 LDGSTS.E.BYPASS.LTC128B.128 [R195+0x5c80], [R132.64], !P4 ;  /* 0x05c8000084c30fae */ /* 0x0003e4000e101d46 */
.L_x_553:
[----:B------:R-:W-:Y:S05]  /*bb20*/  BSYNC B0 ;  /* 0x0000000000007941 */ /* 0x000fea0003800000 */
.L_x_552:
[----:B------:R-:W-:Y:S01]  /*bb30*/  FMNMX.FTZ R2, R4, R138, !PT ;  /* 0x0000008a04027209 */ /* 0x000fe20007810000 */
[----:B-1----:R-:W-:Y:S01]  /*bb40*/  LDSM.16.MT88.4 R160, [R181] ;  /* 0x00000000b5a0783b */ /* 0x002fe20000004200 */
[----:B------:R-:W-:Y:S02]  /*bb50*/  FMNMX.FTZ R132, R6, R137, !PT ;  /* 0x0000008906847209 */ /* 0x000fe40007810000 */
[----:B------:R-:W-:Y:S02]  /*bb60*/  FMNMX.FTZ R2, R5, R2, !PT ;  /* 0x0000000205027209 */ /* 0x000fe40007810000 */
[----:B------:R-:W-:Y:S02]  /*bb70*/  FMNMX.FTZ R132, R7, R132, !PT ;  /* 0x0000008407847209 */ /* 0x000fe40007810000 */
[----:B------:R-:W-:Y:S01]  /*bb80*/  FMNMX.FTZ R2, R16, R2, !PT ;  /* 0x0000000210027209 */ /* 0x000fe20007810000 */
[----:B------:R-:W2:Y:S01]  /*bb90*/  LDL.LU R214, [R1] ;  /* 0x0000000001d67983 */ /* 0x000ea20000300800 */
[----:B------:R-:W-:Y:S02]  /*bba0*/  FMNMX.FTZ R132, R18, R132, !PT ;  /* 0x0000008412847209 */ /* 0x000fe40007810000 */
[----:B------:R-:W-:Y:S01]  /*bbb0*/  FMNMX.FTZ R2, R17, R2, !PT ;  /* 0x0000000211027209 */ /* 0x000fe20007810000 */
[----:B------:R-:W3:Y:S01]  /*bbc0*/  LDL.LU R213, [R1+0x4] ;  /* 0x0000040001d57983 */ /* 0x000ee20000300800 */
[----:B------:R-:W-:Y:S02]  /*bbd0*/  FMNMX.FTZ R133, R8, R136, !PT ;  /* 0x0000008808857209 */ /* 0x000fe40007810000 */
        /* <DEDUP_REMOVED lines=27> */
[----:B------:R-:W-:Y:S02]  /*bd90*/  FMNMX.FTZ R133, R41, R133, !PT ;  /* 0x0000008529857209 */ /* 0x000fe40007810000 */
[----:B------:R-:W-:Y:S01]  /*bda0*/  ISETP.GT.AND P0, PT, R196, R212, PT ;  /* 0x000000d4c400720c */ /* 0x000fe20003f04270 */
[----:B------:R-:W4:Y:S01]  /*bdb0*/  SHFL.BFLY PT, R137, R132, 0x2, 0x1f ;  /* 0x0c401f0084897f89 */ /* 0x000f2200000e0000 */
[----:B------:R-:W-:Y:S02]  /*bdc0*/  FMNMX.FTZ R133, R44, R133, !PT ;  /* 0x000000852c857209 */ /* 0x000fe40007810000 */
[----:B------:R-:W-:Y:S02]  /*bdd0*/  IADD3 R196, R196, -0x1, RZ ;  /* 0xffffffffc4c47810 */ /* 0x000fe40007ffe0ff */
[----:B------:R-:W-:Y:S05]  /*bde0*/  FMNMX.FTZ R133, R45, R133, !PT ;  /* 0x000000852d857209 */ /* 0x000fea0007810000 */
[----:B------:R-:W5:Y:S01]  /*bdf0*/  SHFL.BFLY PT, R138, R133, 0x2, 0x1f ;  /* 0x0c401f00858a7f89 */ /* 0x000f6200000e0000 */
[----:B-1----:R-:W-:Y:S02]  /*be00*/  FMNMX.FTZ R2, R2, R136, !PT ;  /* 0x0000008802027209 */ /* 0x002fe40007810000 */
[----:B------:R-:W-:Y:S05]  /*be10*/  FMNMX.FTZ R136, R10, R134, !PT ;  /* 0x000000860a887209 */ /* 0x000fea0007810000 */
[----:B------:R-:W1:Y:S01]  /*be20*/  SHFL.BFLY PT, R139, R2, 0x1, 0x1f ;  /* 0x0c201f00028b7f89 */ /* 0x000e6200000e0000 */
[----:B------:R-:W-:Y:S02]  /*be30*/  FMNMX.FTZ R136, R11, R136, !PT ;  /* 0x000000880b887209 */ /* 0x000fe40007810000 */
[----:B----4-:R-:W-:Y:S02]  /*be40*/  FMNMX.FTZ R132, R132, R137, !PT ;  /* 0x0000008984847209 */ /* 0x010fe40007810000 */
[----:B------:R-:W-:Y:S03]  /*be50*/  FMNMX.FTZ R137, R14, R136, !PT ;  /* 0x000000880e897209 */ /* 0x000fe60007810000 */
[----:B------:R-:W4:Y:S01]  /*be60*/  SHFL.BFLY PT, R140, R132, 0x1, 0x1f ;  /* 0x0c201f00848c7f89 */ /* 0x000f2200000e0000 */
[----:B-----5:R-:W-:Y:S02]  /*be70*/  FMNMX.FTZ R136, R133, R138, !PT ;  /* 0x0000008a85887209 */ /* 0x020fe40007810000 */
[----:B------:R-:W-:Y:S05]  /*be80*/  FMNMX.FTZ R133, R15, R137, !PT ;  /* 0x000000890f857209 */ /* 0x000fea0007810000 */
[----:B------:R-:W5:Y:S01]  /*be90*/  SHFL.BFLY PT, R141, R136, 0x1, 0x1f ;  /* 0x0c201f00888d7f89 */ /* 0x000f6200000e0000 */
[----:B------:R-:W-:Y:S02]  /*bea0*/  FMNMX.FTZ R133, R26, R133, !PT ;  /* 0x000000851a857209 */ /* 0x000fe40007810000 */
[----:B-1----:R-:W-:Y:S02]  /*beb0*/  FMNMX.FTZ R138, R2, R139, !PT ;  /* 0x0000008b028a7209 */ /* 0x002fe40007810000 */
[----:B------:R-:W-:Y:S03]  /*bec0*/  FMNMX.FTZ R133, R27, R133, !PT ;  /* 0x000000851b857209 */ /* 0x000fe60007810000 */
[----:B------:R-:W-:Y:S01]  /*bed0*/  FADD.FTZ R0, -R138, R0 ;  /* 0x000000008a007221 */ /* 0x000fe20000010100 */
[----:B------:R-:W-:Y:S01]  /*bee0*/  FMNMX.FTZ R2, R30, R133, !PT ;  /* 0x000000851e027209 */ /* 0x000fe20007810000 */
[----:B------:R-:W-:Y:S03]  /*bef0*/  FMUL.FTZ R166, R138, c[0x0][0x2d0] ;  /* 0x0000b4008aa67a20 */ /* 0x000fe60000410000 */
[----:B------:R-:W-:Y:S01]  /*bf00*/  FMNMX.FTZ R2, R31, R2, !PT ;  /* 0x000000021f027209 */ /* 0x000fe20007810000 */
[--C-:B------:R-:W-:Y:S01]  /*bf10*/  FFMA.FTZ R4, R4, c[0x0][0x2d0], -R166.reuse ;  /* 0x0000b40004047a23 */ /* 0x100fe200000108a6 */
[----:B----4-:R-:W-:Y:S01]  /*bf20*/  FMNMX.FTZ R137, R132, R140, !PT ;  /* 0x0000008c84897209 */ /* 0x010fe20007810000 */
[--C-:B------:R-:W-:Y:S01]  /*bf30*/  FFMA.FTZ R20, R20, c[0x0][0x2d0], -R166.reuse ;  /* 0x0000b40014147a23 */ /* 0x100fe200000108a6 */
[----:B------:R-:W-:Y:S01]  /*bf40*/  FMNMX.FTZ R132, R42, R2, !PT ;  /* 0x000000022a847209 */ /* 0x000fe20007810000 */
[----:B------:R-:W-:Y:S01]  /*bf50*/  FMUL.FTZ R2, R0, c[0x0][0x2d0] ;  /* 0x0000b40000027a20 */ /* 0x000fe20000410000 */
[----:B------:R-:W-:Y:S01]  /*bf60*/  MUFU.EX2 R168, R4 ;  /* 0x0000000400a87308 */ /* 0x000fe20000000800 */
[----:B------:R-:W-:Y:S01]  /*bf70*/  FMUL.FTZ R165, R137, c[0x0][0x2d0] ;  /* 0x0000b40089a57a20 */ /* 0x000fe20000410000 */
[----:B------:R-:W-:Y:S01]  /*bf80*/  FMNMX.FTZ R0, R43, R132, !PT ;  /* 0x000000842b007209 */ /* 0x000fe20007810000 */
[----:B------:R-:W-:Y:S01]  /*bf90*/  FFMA.FTZ R21, R21, c[0x0][0x2d0], -R166 ;  /* 0x0000b40015157a23 */ /* 0x000fe200000108a6 */
[----:B-----5:R-:W-:Y:S01]  /*bfa0*/  FMNMX.FTZ R136, R136, R141, !PT ;  /* 0x0000008d88887209 */ /* 0x020fe20007810000 */
[--C-:B------:R-:W-:Y:S01]  /*bfb0*/  FFMA.FTZ R22, R22, c[0x0][0x2d0], -R165.reuse ;  /* 0x0000b40016167a23 */ /* 0x100fe200000108a5 */
[----:B------:R-:W-:Y:S01]  /*bfc0*/  FMNMX.FTZ R0, R46, R0, !PT ;  /* 0x000000002e007209 */ /* 0x000fe20007810000 */
[--C-:B------:R-:W-:Y:S02]  /*bfd0*/  FFMA.FTZ R23, R23, c[0x0][0x2d0], -R165.reuse ;  /* 0x0000b40017177a23 */ /* 0x100fe400000108a5 */
[----:B------:R-:W-:Y:S01]  /*bfe0*/  FMUL.FTZ R164, R136, c[0x0][0x2d0] ;  /* 0x0000b40088a47a20 */ /* 0x000fe20000410000 */
[----:B------:R1:W4:Y:S01]  /*bff0*/  MUFU.EX2 R133, R2 ;  /* 0x0000000200857308 */ /* 0x0003220000000800 */
[----:B------:R-:W-:Y:S01]  /*c000*/  FMNMX.FTZ R0, R47, R0, !PT ;  /* 0x000000002f007209 */ /* 0x000fe20007810000 */
[--C-:B------:R-:W-:Y:S02]  /*c010*/  FFMA.FTZ R34, R34, c[0x0][0x2d0], -R165.reuse ;  /* 0x0000b40022227a23 */ /* 0x100fe400000108a5 */
[--C-:B------:R-:W-:Y:S02]  /*c020*/  FFMA.FTZ R25, R25, c[0x0][0x2d0], -R164.reuse ;  /* 0x0000b40019197a23 */ /* 0x100fe400000108a4 */
[--C-:B------:R-:W-:Y:S02]  /*c030*/  FFMA.FTZ R35, R35, c[0x0][0x2d0], -R165.reuse ;  /* 0x0000b40023237a23 */ /* 0x100fe400000108a5 */
[----:B------:R-:W-:Y:S02]  /*c040*/  FFMA.FTZ R24, R24, c[0x0][0x2d0], -R164 ;  /* 0x0000b40018187a23 */ /* 0x000fe400000108a4 */
[----:B------:R5:W-:Y:S01]  /*c050*/  MUFU.EX2 R179, R20 ;  /* 0x0000001400b37308 */ /* 0x000be20000000800 */
[----:B------:R-:W-:Y:S02]  /*c060*/  FFMA.FTZ R139, R48, c[0x0][0x2d0], -R166 ;  /* 0x0000b400308b7a23 */ /* 0x000fe400000108a6 */
[--C-:B------:R-:W-:Y:S02]  /*c070*/  FFMA.FTZ R48, R39, c[0x0][0x2d0], -R165.reuse ;  /* 0x0000b40027307a23 */ /* 0x100fe400000108a5 */
[--C-:B------:R-:W-:Y:S02]  /*c080*/  FFMA.FTZ R41, R41, c[0x0][0x2d0], -R164.reuse ;  /* 0x0000b40029297a23 */ /* 0x100fe400000108a4 */
[--C-:B------:R-:W-:Y:S02]  /*c090*/  FFMA.FTZ R45, R45, c[0x0][0x2d0], -R164.reuse ;  /* 0x0000b4002d2d7a23 */ /* 0x100fe400000108a4 */
[--C-:B------:R-:W-:Y:S01]  /*c0a0*/  FFMA.FTZ R50, R50, c[0x0][0x2d0], -R165.reuse ;  /* 0x0000b40032327a23 */ /* 0x100fe200000108a5 */
[----:B------:R-:W-:Y:S01]  /*c0b0*/  MUFU.EX2 R197, R21 ;  /* 0x0000001500c57308 */ /* 0x000fe20000000800 */
[----:B------:R-:W-:Y:S02]  /*c0c0*/  FFMA.FTZ R51, R51, c[0x0][0x2d0], -R165 ;  /* 0x0000b40033337a23 */ /* 0x000fe400000108a5 */
[----:B------:R-:W-:Y:S02]  /*c0d0*/  FFMA.FTZ R40, R40, c[0x0][0x2d0], -R164 ;  /* 0x0000b40028287a23 */ /* 0x000fe400000108a4 */
[----:B-1----:R-:W-:Y:S02]  /*c0e0*/  FADD.FTZ R2, -R137, R3 ;  /* 0x0000000389027221 */ /* 0x002fe40000010100 */
[----:B------:R-:W1:Y:S01]  /*c0f0*/  SHFL.BFLY PT, R3, R0, 0x2, 0x1f ;  /* 0x0c401f0000037f89 */ /* 0x000e6200000e0000 */
[C---:B----4-:R-:W-:Y:S02]  /*c100*/  FMUL.FTZ R100, R133.reuse, R100 ;  /* 0x0000006485647220 */ /* 0x050fe40000410000 */
[----:B------:R-:W-:Y:S01]  /*c110*/  FMUL.FTZ R2, R2, c[0x0][0x2d0] ;  /* 0x0000b40002027a20 */ /* 0x000fe20000410000 */
[----:B------:R-:W-:Y:S01]  /*c120*/  MUFU.EX2 R178, R22 ;  /* 0x0000001600b27308 */ /* 0x000fe20000000800 */
[C---:B------:R-:W-:Y:S02]  /*c130*/  FMUL.FTZ R101, R133.reuse, R101 ;  /* 0x0000006585657220 */ /* 0x040fe40000410000 */
[C---:B------:R-:W-:Y:S02]  /*c140*/  FMUL.FTZ R112, R133.reuse, R112 ;  /* 0x0000007085707220 */ /* 0x040fe40000410000 */
[C---:B------:R-:W-:Y:S02]  /*c150*/  FMUL.FTZ R113, R133.reuse, R113 ;  /* 0x0000007185717220 */ /* 0x040fe40000410000 */
[C---:B------:R-:W-:Y:S02]  /*c160*/  FMUL.FTZ R116, R133.reuse, R116 ;  /* 0x0000007485747220 */ /* 0x040fe40000410000 */
[C---:B------:R-:W-:Y:S01]  /*c170*/  FMUL.FTZ R117, R133.reuse, R117 ;  /* 0x0000007585757220 */ /* 0x040fe20000410000 */
[----:B------:R4:W4:Y:S01]  /*c180*/  MUFU.EX2 R132, R2 ;  /* 0x0000000200847308 */ /* 0x0009220000000800 */
[C---:B------:R-:W-:Y:S02]  /*c190*/  FMUL.FTZ R128, R133.reuse, R128 ;  /* 0x0000008085807220 */ /* 0x040fe40000410000 */
[C---:B------:R-:W-:Y:S02]  /*c1a0*/  FMUL.FTZ R129, R133.reuse, R129 ;  /* 0x0000008185817220 */ /* 0x040fe40000410000 */
[C---:B------:R-:W-:Y:S02]  /*c1b0*/  FMUL.FTZ R52, R133.reuse, R52 ;  /* 0x0000003485347220 */ /* 0x040fe40000410000 */
[----:B------:R-:W-:Y:S02]  /*c1c0*/  FMUL.FTZ R53, R133, R53 ;  /* 0x0000003585357220 */ /* 0x000fe40000410000 */
[--C-:B-----5:R-:W-:Y:S01]  /*c1d0*/  FFMA.FTZ R20, R32, c[0x0][0x2d0], -R166.reuse ;  /* 0x0000b40020147a23 */ /* 0x120fe200000108a6 */
[----:B-1----:R-:W-:Y:S01]  /*c1e0*/  FMNMX.FTZ R0, R0, R3, !PT ;  /* 0x0000000300007209 */ /* 0x002fe20007810000 */
[----:B------:R-:W-:Y:S01]  /*c1f0*/  FFMA.FTZ R3, R7, c[0x0][0x2d0], -R165 ;  /* 0x0000b40007037a23 */ /* 0x000fe200000108a5 */
[----:B------:R-:W-:Y:S01]  /*c200*/  MUFU.EX2 R177, R23 ;  /* 0x0000001700b17308 */ /* 0x000fe20000000800 */
[C---:B------:R-:W-:Y:S02]  /*c210*/  FMUL.FTZ R64, R133.reuse, R64 ;  /* 0x0000004085407220 */ /* 0x040fe40000410000 */
[C---:B------:R-:W-:Y:S02]  /*c220*/  FMUL.FTZ R65, R133.reuse, R65 ;  /* 0x0000004185417220 */ /* 0x040fe40000410000 */
[C---:B------:R-:W-:Y:S02]  /*c230*/  FMUL.FTZ R68, R133.reuse, R68 ;  /* 0x0000004485447220 */ /* 0x040fe40000410000 */
[C---:B------:R-:W-:Y:S02]  /*c240*/  FMUL.FTZ R69, R133.reuse, R69 ;  /* 0x0000004585457220 */ /* 0x040fe40000410000 */
[C---:B------:R-:W-:Y:S01]  /*c250*/  FMUL.FTZ R80, R133.reuse, R80 ;  /* 0x0000005085507220 */ /* 0x040fe20000410000 */
[----:B------:R1:W-:Y:S01]  /*c260*/  MUFU.EX2 R202, R3 ;  /* 0x0000000300ca7308 */ /* 0x0003e20000000800 */
[C---:B------:R-:W-:Y:S02]  /*c270*/  FMUL.FTZ R81, R133.reuse, R81 ;  /* 0x0000005185517220 */ /* 0x040fe40000410000 */
[----:B----4-:R-:W-:Y:S02]  /*c280*/  FADD.FTZ R2, -R136, R135 ;  /* 0x0000008788027221 */ /* 0x010fe40000010100 */
[----:B------:R-:W-:Y:S02]  /*c290*/  FMUL.FTZ R7, R132, R147 ;  /* 0x0000009384077220 */ /* 0x000fe40000410000 */
[----:B------:R-:W-:Y:S02]  /*c2a0*/  FMUL.FTZ R2, R2, c[0x0][0x2d0] ;  /* 0x0000b40002027a20 */ /* 0x000fe40000410000 */
[C---:B------:R-:W-:Y:S01]  /*c2b0*/  FMUL.FTZ R102, R132.reuse, R102 ;  /* 0x0000006684667220 */ /* 0x040fe20000410000 */
[----:B------:R4:W-:Y:S01]  /*c2c0*/  MUFU.EX2 R176, R20 ;  /* 0x0000001400b07308 */ /* 0x0009e20000000800 */
[C---:B------:R-:W-:Y:S02]  /*c2d0*/  FMUL.FTZ R103, R132.reuse, R103 ;  /* 0x0000006784677220 */ /* 0x040fe40000410000 */
[C---:B------:R-:W-:Y:S02]  /*c2e0*/  FMUL.FTZ R114, R132.reuse, R114 ;  /* 0x0000007284727220 */ /* 0x040fe40000410000 */
[C---:B------:R-:W-:Y:S02]  /*c2f0*/  FMUL.FTZ R115, R132.reuse, R115 ;  /* 0x0000007384737220 */ /* 0x040fe40000410000 */
[C---:B------:R-:W-:Y:S02]  /*c300*/  FMUL.FTZ R118, R132.reuse, R118 ;  /* 0x0000007684767220 */ /* 0x040fe40000410000 */
[C---:B------:R-:W-:Y:S01]  /*c310*/  FMUL.FTZ R119, R132.reuse, R119 ;  /* 0x0000007784777220 */ /* 0x040fe20000410000 */
[----:B------:R5:W5:Y:S01]  /*c320*/  MUFU.EX2 R135, R2 ;  /* 0x0000000200877308 */ /* 0x000b620000000800 */
[C---:B------:R-:W-:Y:S02]  /*c330*/  FMUL.FTZ R130, R132.reuse, R130 ;  /* 0x0000008284827220 */ /* 0x040fe40000410000 */
[----:B------:R-:W-:Y:S02]  /*c340*/  FMUL.FTZ R131, R132, R131 ;  /* 0x0000008384837220 */ /* 0x000fe40000410000 */
[--C-:B-1----:R-:W-:Y:S02]  /*c350*/  FFMA.FTZ R3, R16, c[0x0][0x2d0], -R166.reuse ;  /* 0x0000b40010037a23 */ /* 0x102fe400000108a6 */
[----:B------:R-:W-:Y:S02]  /*c360*/  FMUL.FTZ R16, R133, R156 ;  /* 0x0000009c85107220 */ /* 0x000fe40000410000 */
[C---:B------:R-:W-:Y:S01]  /*c370*/  FMUL.FTZ R54, R132.reuse, R54 ;  /* 0x0000003684367220 */ /* 0x040fe20000410000 */
[----:B------:R1:W-:Y:S01]  /*c380*/  MUFU.EX2 R205, R3 ;  /* 0x0000000300cd7308 */ /* 0x0003e20000000800 */
[C---:B------:R-:W-:Y:S02]  /*c390*/  FMUL.FTZ R55, R132.reuse, R55 ;  /* 0x0000003784377220 */ /* 0x040fe40000410000 */
[C---:B------:R-:W-:Y:S02]  /*c3a0*/  FMUL.FTZ R66, R132.reuse, R66 ;  /* 0x0000004284427220 */ /* 0x040fe40000410000 */
[--C-:B----4-:R-:W-:Y:S02]  /*c3b0*/  FFMA.FTZ R20, R33, c[0x0][0x2d0], -R166.reuse ;  /* 0x0000b40021147a23 */ /* 0x110fe400000108a6 */
[C---:B------:R-:W-:Y:S02]  /*c3c0*/  FMUL.FTZ R67, R132.reuse, R67 ;  /* 0x0000004384437220 */ /* 0x040fe40000410000 */
[C---:B------:R-:W-:Y:S01]  /*c3d0*/  FMUL.FTZ R70, R132.reuse, R70 ;  /* 0x0000004684467220 */ /* 0x040fe20000410000 */
[----:B------:R4:W-:Y:S01]  /*c3e0*/  MUFU.EX2 R175, R20 ;  /* 0x0000001400af7308 */ /* 0x0009e20000000800 */
[C---:B------:R-:W-:Y:S02]  /*c3f0*/  FMUL.FTZ R71, R132.reuse, R71 ;  /* 0x0000004784477220 */ /* 0x040fe40000410000 */
[----:B------:R-:W-:Y:S02]  /*c400*/  FMUL.FTZ R82, R132, R82 ;  /* 0x0000005284527220 */ /* 0x000fe40000410000 */
[--C-:B-----5:R-:W-:Y:S02]  /*c410*/  FFMA.FTZ R2, R5, c[0x0][0x2d0], -R166.reuse ;  /* 0x0000b40005027a23 */ /* 0x120fe400000108a6 */
[----:B------:R-:W-:Y:S02]  /*c420*/  FMUL.FTZ R5, R133, R145 ;  /* 0x0000009185057220 */ /* 0x000fe40000410000 */
[C---:B------:R-:W-:Y:S01]  /*c430*/  FMUL.FTZ R104, R135.reuse, R104 ;  /* 0x0000006887687220 */ /* 0x040fe20000410000 */
[----:B------:R-:W5:Y:S01]  /*c440*/  MUFU.EX2 R203, R2 ;  /* 0x0000000200cb7308 */ /* 0x000f620000000800 */
[C---:B------:R-:W-:Y:S02]  /*c450*/  FMUL.FTZ R105, R135.reuse, R105 ;  /* 0x0000006987697220 */ /* 0x040fe40000410000 */
[----:B------:R-:W-:Y:S02]  /*c460*/  FMUL.FTZ R108, R135, R108 ;  /* 0x0000006c876c7220 */ /* 0x000fe40000410000 */
[----:B-1----:R-:W-:Y:S02]  /*c470*/  FFMA.FTZ R3, R17, c[0x0][0x2d0], -R166 ;  /* 0x0000b40011037a23 */ /* 0x002fe400000108a6 */
[----:B------:R-:W-:Y:S02]  /*c480*/  FMUL.FTZ R17, R133, R157 ;  /* 0x0000009d85117220 */ /* 0x000fe40000410000 */
[C---:B------:R-:W-:Y:S01]  /*c490*/  FMUL.FTZ R109, R135.reuse, R109 ;  /* 0x0000006d876d7220 */ /* 0x040fe20000410000 */
[----:B------:R-:W1:Y:S01]  /*c4a0*/  MUFU.EX2 R211, R3 ;  /* 0x0000000300d37308 */ /* 0x000e620000000800 */
[C---:B------:R-:W-:Y:S02]  /*c4b0*/  FMUL.FTZ R120, R135.reuse, R120 ;  /* 0x0000007887787220 */ /* 0x040fe40000410000 */
[C---:B------:R-:W-:Y:S01]  /*c4c0*/  FMUL.FTZ R121, R135.reuse, R121 ;  /* 0x0000007987797220 */ /* 0x040fe20000410000 */
[----:B----4-:R-:W-:Y:S01]  /*c4d0*/  LDSM.16.MT88.4 R20, [R182+0x1800] ;  /* 0x00180000b614783b */ /* 0x010fe20000004200 */
[C---:B------:R-:W-:Y:S02]  /*c4e0*/  FMUL.FTZ R124, R135.reuse, R124 ;  /* 0x0000007c877c7220 */ /* 0x040fe40000410000 */
[C---:B------:R-:W-:Y:S02]  /*c4f0*/  FMUL.FTZ R125, R135.reuse, R125 ;  /* 0x0000007d877d7220 */ /* 0x040fe40000410000 */
[C---:B------:R-:W-:Y:S01]  /*c500*/  FMUL.FTZ R56, R135.reuse, R56 ;  /* 0x0000003887387220 */ /* 0x040fe20000410000 */
[----:B------:R-:W-:Y:S01]  /*c510*/  MUFU.EX2 R172, R25 ;  /* 0x0000001900ac7308 */ /* 0x000fe20000000800 */
[C---:B------:R-:W-:Y:S02]  /*c520*/  FMUL.FTZ R57, R135.reuse, R57 ;  /* 0x0000003987397220 */ /* 0x040fe40000410000 */
[----:B------:R-:W-:Y:S01]  /*c530*/  FMUL.FTZ R60, R135, R60 ;  /* 0x0000003c873c7220 */ /* 0x000fe20000410000 */
[----:B-----5:R-:W-:Y:S01]  /*c540*/  F2FP.PACK_AB R140, R203, R168 ;  /* 0x000000a8cb8c723e */ /* 0x020fe200000000ff */
[--C-:B------:R-:W-:Y:S02]  /*c550*/  FFMA.FTZ R2, R6, c[0x0][0x2d0], -R165.reuse ;  /* 0x0000b40006027a23 */ /* 0x100fe400000108a5 */
[----:B------:R-:W-:Y:S02]  /*c560*/  FMUL.FTZ R6, R132, R146 ;  /* 0x0000009284067220 */ /* 0x000fe40000410000 */
[C---:B------:R-:W-:Y:S01]  /*c570*/  FMUL.FTZ R61, R135.reuse, R61 ;  /* 0x0000003d873d7220 */ /* 0x040fe20000410000 */
[----:B------:R4:W5:Y:S01]  /*c580*/  MUFU.EX2 R167, R2 ;  /* 0x0000000200a77308 */ /* 0x0009620000000800 */
[C---:B------:R-:W-:Y:S02]  /*c590*/  FMUL.FTZ R72, R135.reuse, R72 ;  /* 0x0000004887487220 */ /* 0x040fe40000410000 */
[----:B------:R-:W-:Y:S01]  /*c5a0*/  FMUL.FTZ R73, R135, R73 ;  /* 0x0000004987497220 */ /* 0x000fe20000410000 */
[----:B-1----:R-:W-:Y:S01]  /*c5b0*/  F2FP.PACK_AB R142, R211, R205 ;  /* 0x000000cdd38e723e */ /* 0x002fe200000000ff */
[--C-:B------:R-:W-:Y:S02]  /*c5c0*/  FFMA.FTZ R3, R18, c[0x0][0x2d0], -R165.reuse ;  /* 0x0000b40012037a23 */ /* 0x100fe400000108a5 */
[C---:B------:R-:W-:Y:S02]  /*c5d0*/  FMUL.FTZ R18, R132.reuse, R158 ;  /* 0x0000009e84127220 */ /* 0x040fe40000410000 */
[C---:B------:R-:W-:Y:S01]  /*c5e0*/  FMUL.FTZ R76, R135.reuse, R76 ;  /* 0x0000004c874c7220 */ /* 0x040fe20000410000 */
[----:B------:R1:W-:Y:S01]  /*c5f0*/  MUFU.EX2 R204, R3 ;  /* 0x0000000300cc7308 */ /* 0x0003e20000000800 */
[C---:B------:R-:W-:Y:S02]  /*c600*/  FMUL.FTZ R77, R135.reuse, R77 ;  /* 0x0000004d874d7220 */ /* 0x040fe40000410000 */
[C---:B------:R-:W-:Y:S02]  /*c610*/  FMUL.FTZ R83, R132.reuse, R83 ;  /* 0x0000005384537220 */ /* 0x040fe40000410000 */
[C---:B------:R-:W-:Y:S02]  /*c620*/  FMUL.FTZ R86, R132.reuse, R86 ;  /* 0x0000005684567220 */ /* 0x040fe40000410000 */
[----:B------:R-:W-:Y:S02]  /*c630*/  FMUL.FTZ R87, R132, R87 ;  /* 0x0000005784577220 */ /* 0x000fe40000410000 */
[C---:B------:R-:W-:Y:S01]  /*c640*/  FMUL.FTZ R88, R135.reuse, R88 ;  /* 0x0000005887587220 */ /* 0x040fe20000410000 */
[----:B------:R-:W-:Y:S01]  /*c650*/  MUFU.EX2 R173, R34 ;  /* 0x0000002200ad7308 */ /* 0x000fe20000000800 */
[C---:B------:R-:W-:Y:S02]  /*c660*/  FMUL.FTZ R89, R135.reuse, R89 ;  /* 0x0000005987597220 */ /* 0x040fe40000410000 */
[C---:B------:R-:W-:Y:S01]  /*c670*/  FMUL.FTZ R92, R135.reuse, R92 ;  /* 0x0000005c875c7220 */ /* 0x040fe20000410000 */
[----:B----4-:R-:W4:Y:S01]  /*c680*/  SHFL.BFLY PT, R2, R0, 0x1, 0x1f ;  /* 0x0c201f0000027f89 */ /* 0x010f2200000e0000 */
[----:B-----5:R-:W-:Y:S01]  /*c690*/  F2FP.PACK_AB R141, R202, R167 ;  /* 0x000000a7ca8d723e */ /* 0x020fe200000000ff */
[----:B------:R-:W-:Y:S02]  /*c6a0*/  FMUL.FTZ R93, R135, R93 ;  /* 0x0000005d875d7220 */ /* 0x000fe40000410000 */
[C---:B------:R-:W-:Y:S02]  /*c6b0*/  FMUL.FTZ R96, R133.reuse, R96 ;  /* 0x0000006085607220 */ /* 0x040fe40000410000 */
[----:B------:R5:W-:Y:S01]  /*c6c0*/  MUFU.EX2 R174, R35 ;  /* 0x0000002300ae7308 */ /* 0x000be20000000800 */
[----:B------:R-:W-:Y:S02]  /*c6d0*/  FMUL.FTZ R97, R133, R97 ;  /* 0x0000006185617220 */ /* 0x000fe40000410000 */
[----:B------:R-:W-:Y:S02]  /*c6e0*/  FMUL.FTZ R98, R132, R98 ;  /* 0x0000006284627220 */ /* 0x000fe40000410000 */
[--C-:B-1----:R-:W-:Y:S02]  /*c6f0*/  FFMA.FTZ R3, R8, c[0x0][0x2d0], -R164.reuse ;  /* 0x0000b40008037a23 */ /* 0x102fe400000108a4 */
[----:B------:R-:W-:Y:S02]  /*c700*/  FMUL.FTZ R8, R135, R148 ;  /* 0x0000009487087220 */ /* 0x000fe40000410000 */
[----:B------:R-:W-:Y:S01]  /*c710*/  FMUL.FTZ R99, R132, R99 ;  /* 0x0000006384637220 */ /* 0x000fe20000410000 */
[----:B------:R1:W-:Y:S01]  /*c720*/  MUFU.EX2 R199, R3 ;  /* 0x0000000300c77308 */ /* 0x0003e20000000800 */
[C---:B------:R-:W-:Y:S02]  /*c730*/  FMUL.FTZ R84, R133.reuse, R84 ;  /* 0x0000005485547220 */ /* 0x040fe40000410000 */
[----:B------:R-:W-:Y:S02]  /*c740*/  FMUL.FTZ R85, R133, R85 ;  /* 0x0000005585557220 */ /* 0x000fe40000410000 */
[--C-:B------:R-:W-:Y:S01]  /*c750*/  FFMA.FTZ R44, R44, c[0x0][0x2d0], -R164.reuse ;  /* 0x0000b4002c2c7a23 */ /* 0x100fe200000108a4 */
[----:B----4-:R-:W-:Y:S01]  /*c760*/  FMNMX.FTZ R2, R0, R2, !PT ;  /* 0x0000000200027209 */ /* 0x010fe20007810000 */
[--C-:B------:R-:W-:Y:S03]  /*c770*/  FFMA.FTZ R0, R19, c[0x0][0x2d0], -R165.reuse ;  /* 0x0000b40013007a23 */ /* 0x100fe600000108a5 */
[----:B------:R4:W2:Y:S01]  /*c780*/  MUFU.EX2 R171, R24 ;  /* 0x0000001800ab7308 */ /* 0x0008a20000000800 */
[----:B------:R-:W-:Y:S02]  /*c790*/  FMUL.FTZ R19, R132, R159 ;  /* 0x0000009f84137220 */ /* 0x000fe40000410000 */
[----:B------:R-:W-:Y:S07]  /*c7a0*/  LDSM.16.MT88.4 R156, [R181+0x800] ;  /* 0x00080000b59c783b */ /* 0x000fee0000004200 */
[----:B------:R3:W3:Y:S01]  /*c7b0*/  MUFU.EX2 R210, R0 ;  /* 0x0000000000d27308 */ /* 0x0006e20000000800 */
[----:B-----5:R-:W-:Y:S01]  /*c7c0*/  LDSM.16.MT88.4 R32, [R182+0x400] ;  /* 0x00040000b620783b */ /* 0x020fe20000004200 */
[--C-:B-1----:R-:W-:Y:S02]  /*c7d0*/  FFMA.FTZ R3, R9, c[0x0][0x2d0], -R164.reuse ;  /* 0x0000b40009037a23 */ /* 0x102fe400000108a4 */
[----:B------:R-:W-:Y:S06]  /*c7e0*/  FMUL.FTZ R9, R135, R149 ;  /* 0x0000009587097220 */ /* 0x000fec0000410000 */
[----:B------:R1:W-:Y:S01]  /*c7f0*/  MUFU.EX2 R200, R3 ;  /* 0x0000000300c87308 */ /* 0x0003e20000000800 */
[----:B----4-:R-:W-:Y:S01]  /*c800*/  FFMA.FTZ R24, R28, c[0x0][0x2d0], -R164 ;  /* 0x0000b4001c187a23 */ /* 0x010fe200000108a4 */
[----:B--2---:R-:W-:Y:S08]  /*c810*/  F2FP.PACK_AB R28, R172, R171 ;  /* 0x000000abac1c723e */ /* 0x004ff000000000ff */
[----:B------:R-:W-:Y:S01]  /*c820*/  MUFU.EX2 R139, R139 ;  /* 0x0000008b008b7308 */ /* 0x000fe20000000800 */
[----:B---3--:R-:W-:Y:S01]  /*c830*/  FADD.FTZ R0, -R2, R134 ;  /* 0x0000008602007221 */ /* 0x008fe20000010100 */
[----:B------:R-:W-:Y:S01]  /*c840*/  F2FP.PACK_AB R143, R210, R204 ;  /* 0x000000ccd28f723e */ /* 0x000fe200000000ff */
[----:B------:R-:W-:Y:S02]  /*c850*/  FFMA.FTZ R134, R49, c[0x0][0x2d0], -R166 ;  /* 0x0000b40031867a23 */ /* 0x000fe400000108a6 */
[----:B------:R-:W-:Y:S02]  /*c860*/  FMUL.FTZ R0, R0, c[0x0][0x2d0] ;  /* 0x0000b40000007a20 */ /* 0x000fe40000410000 */
[----:B------:R-:W-:Y:S03]  /*c870*/  FFMA.FTZ R49, R38, c[0x0][0x2d0], -R165 ;  /* 0x0000b40026317a23 */ /* 0x000fe600000108a5 */
[----:B------:R-:W-:Y:S01]  /*c880*/  MUFU.EX2 R50, R50 ;  /* 0x0000003200327308 */ /* 0x000fe20000000800 */
[--C-:B-1----:R-:W-:Y:S02]  /*c890*/  FFMA.FTZ R3, R12, c[0x0][0x2d0], -R164.reuse ;  /* 0x0000b4000c037a23 */ /* 0x102fe400000108a4 */
[----:B------:R-:W-:Y:S07]  /*c8a0*/  FMUL.FTZ R12, R135, R152 ;  /* 0x00000098870c7220 */ /* 0x000fee0000410000 */
[----:B------:R1:W-:Y:S10]  /*c8b0*/  MUFU.EX2 R208, R3 ;  /* 0x0000000300d07308 */ /* 0x0003f40000000800 */
[----:B------:R-:W2:Y:S10]  /*c8c0*/  MUFU.EX2 R0, R0 ;  /* 0x0000000000007308 */ /* 0x000eb40000000800 */
[----:B------:R-:W-:Y:S01]  /*c8d0*/  MUFU.EX2 R134, R134 ;  /* 0x0000008600867308 */ /* 0x000fe20000000800 */
[----:B-1----:R-:W-:Y:S02]  /*c8e0*/  FFMA.FTZ R3, R13, c[0x0][0x2d0], -R164 ;  /* 0x0000b4000d037a23 */ /* 0x002fe400000108a4 */
[----:B------:R-:W-:Y:S07]  /*c8f0*/  FMUL.FTZ R13, R135, R153 ;  /* 0x00000099870d7220 */ /* 0x000fee0000410000 */
[----:B------:R1:W3:Y:S01]  /*c900*/  MUFU.EX2 R209, R3 ;  /* 0x0000000300d17308 */ /* 0x0002e20000000800 */
[C---:B--2---:R-:W-:Y:S02]  /*c910*/  FMUL.FTZ R106, R0.reuse, R106 ;  /* 0x0000006a006a7220 */ /* 0x044fe40000410000 */
        /* <DEDUP_REMOVED lines=8> */
[C---:B------:R-:W-:Y:S02]  /*c9a0*/  FMUL.FTZ R58, R0.reuse, R58 ;  /* 0x0000003a003a7220 */ /* 0x040fe40000410000 */
[----:B------:R-:W-:Y:S02]  /*c9b0*/  FMUL.FTZ R59, R0, R59 ;  /* 0x0000003b003b7220 */ /* 0x000fe40000410000 */
[----:B-1----:R-:W-:Y:S01]  /*c9c0*/  FMUL.FTZ R3, R2, c[0x0][0x2d0] ;  /* 0x0000b40002037a20 */ /* 0x002fe20000410000 */
[----:B---3--:R-:W-:Y:S01]  /*c9d0*/  F2FP.PACK_AB R146, R209, R208 ;  /* 0x000000d0d192723e */ /* 0x008fe200000000ff */
[----:B------:R-:W-:Y:S02]  /*c9e0*/  FMUL.FTZ R62, R0, R62 ;  /* 0x0000003e003e7220 */ /* 0x000fe40000410000 */
[--C-:B------:R-:W-:Y:S02]  /*c9f0*/  FFMA.FTZ R4, R10, c[0x0][0x2d0], -R3.reuse ;  /* 0x0000b4000a047a23 */ /* 0x100fe40000010803 */
[C---:B------:R-:W-:Y:S02]  /*ca00*/  FMUL.FTZ R10, R0.reuse, R150 ;  /* 0x00000096000a7220 */ /* 0x040fe40000410000 */
[----:B------:R1:W-:Y:S01]  /*ca10*/  MUFU.EX2 R198, R4 ;  /* 0x0000000400c67308 */ /* 0x0003e20000000800 */
[----:B------:R-:W-:Y:S02]  /*ca20*/  FMUL.FTZ R63, R0, R63 ;  /* 0x0000003f003f7220 */ /* 0x000fe40000410000 */
[--C-:B------:R-:W-:Y:S02]  /*ca30*/  FFMA.FTZ R26, R26, c[0x0][0x2d0], -R3.reuse ;  /* 0x0000b4001a1a7a23 */ /* 0x100fe40000010803 */
[--C-:B------:R-:W-:Y:S02]  /*ca40*/  FFMA.FTZ R27, R27, c[0x0][0x2d0], -R3.reuse ;  /* 0x0000b4001b1b7a23 */ /* 0x100fe40000010803 */
        /* <DEDUP_REMOVED lines=8> */
[----:B------:R-:W-:Y:S01]  /*cad0*/  MUFU.EX2 R170, R27 ;  /* 0x0000001b00aa7308 */ /* 0x000fe20000000800 */
[----:B------:R-:W-:Y:S02]  /*cae0*/  FMUL.FTZ R95, R0, R95 ;  /* 0x0000005f005f7220 */ /* 0x000fe40000410000 */
[--C-:B------:R-:W-:Y:S02]  /*caf0*/  FFMA.FTZ R42, R42, c[0x0][0x2d0], -R3.reuse ;  /* 0x0000b4002a2a7a23 */ /* 0x100fe40000010803 */
[--C-:B-1----:R-:W-:Y:S02]  /*cb00*/  FFMA.FTZ R4, R11, c[0x0][0x2d0], -R3.reuse ;  /* 0x0000b4000b047a23 */ /* 0x102fe40000010803 */
[----:B------:R-:W-:Y:S02]  /*cb10*/  FMUL.FTZ R11, R0, R151 ;  /* 0x00000097000b7220 */ /* 0x000fe40000410000 */
[----:B------:R-:W1:Y:S01]  /*cb20*/  LDSM.16.MT88.4 R148, [R182] ;  /* 0x00000000b694783b */ /* 0x000e620000004200 */
[----:B------:R2:W3:Y:S01]  /*cb30*/  MUFU.EX2 R201, R4 ;  /* 0x0000000400c97308 */ /* 0x0004e20000000800 */
[--C-:B------:R-:W-:Y:S02]  /*cb40*/  FFMA.FTZ R43, R43, c[0x0][0x2d0], -R3.reuse ;  /* 0x0000b4002b2b7a23 */ /* 0x100fe40000010803 */
[--C-:B------:R-:W-:Y:S07]  /*cb50*/  FFMA.FTZ R46, R46, c[0x0][0x2d0], -R3.reuse ;  /* 0x0000b4002e2e7a23 */ /* 0x100fee0000010803 */
[----:B------:R-:W-:Y:S10]  /*cb60*/  MUFU.EX2 R42, R42 ;  /* 0x0000002a002a7308 */ /* 0x000ff40000000800 */
[----:B------:R-:W-:Y:S01]  /*cb70*/  MUFU.EX2 R43, R43 ;  /* 0x0000002b002b7308 */ /* 0x000fe20000000800 */
[--C-:B--2---:R-:W-:Y:S01]  /*cb80*/  FFMA.FTZ R4, R14, c[0x0][0x2d0], -R3.reuse ;  /* 0x0000b4000e047a23 */ /* 0x104fe20000010803 */
[----:B---3--:R-:W-:Y:S01]  /*cb90*/  F2FP.PACK_AB R145, R201, R198 ;  /* 0x000000c6c991723e */ /* 0x008fe200000000ff */
[C---:B------:R-:W-:Y:S07]  /*cba0*/  FMUL.FTZ R14, R0.reuse, R154 ;  /* 0x0000009a000e7220 */ /* 0x040fee0000410000 */
[----:B------:R2:W3:Y:S02]  /*cbb0*/  MUFU.EX2 R206, R4 ;  /* 0x0000000400ce7308 */ /* 0x0004e40000000800 */
[--C-:B--2---:R-:W-:Y:S02]  /*cbc0*/  FFMA.FTZ R4, R15, c[0x0][0x2d0], -R3.reuse ;  /* 0x0000b4000f047a23 */ /* 0x104fe40000010803 */
[C---:B------:R-:W-:Y:S06]  /*cbd0*/  FMUL.FTZ R15, R0.reuse, R155 ;  /* 0x0000009b000f7220 */ /* 0x040fec0000410000 */
[----:B------:R2:W4:Y:S01]  /*cbe0*/  MUFU.EX2 R207, R4 ;  /* 0x0000000400cf7308 */ /* 0x0005220000000800 */
[----:B------:R-:W-:Y:S04]  /*cbf0*/  FFMA.FTZ R0, R0, R213, R198 ;  /* 0x000000d500007223 */ /* 0x000fe800000100c6 */
[----:B------:R-:W-:Y:S04]  /*cc00*/  FADD.FTZ R0, R201, R0 ;  /* 0x00000000c9007221 */ /* 0x000fe80000010000 */
[----:B---3--:R-:W-:Y:S02]  /*cc10*/  FADD.FTZ R0, R206, R0 ;  /* 0x00000000ce007221 */ /* 0x008fe40000010000 */
[C---:B--2---:R-:W-:Y:S01]  /*cc20*/  FMUL.FTZ R4, R133.reuse, R144 ;  /* 0x0000009085047220 */ /* 0x044fe20000410000 */
[----:B------:R-:W-:Y:S01]  /*cc30*/  F2FP.PACK_AB R144, R200, R199 ;  /* 0x000000c7c890723e */ /* 0x000fe200000000ff */
[----:B------:R-:W-:Y:S01]  /*cc40*/  FFMA.FTZ R133, R133, R247, R168 ;  /* 0x000000f785857223 */ /* 0x000fe200000100a8 */
[C---:B----4-:R-:W-:Y:S01]  /*cc50*/  F2FP.PACK_AB R147, R207.reuse, R206 ;  /* 0x000000cecf93723e */ /* 0x050fe200000000ff */
[----:B------:R-:W-:Y:S03]  /*cc60*/  FADD.FTZ R0, R207, R0 ;  /* 0x00000000cf007221 */ /* 0x000fe60000010000 */
[-C--:B------:R-:W-:Y:S08]  /*cc70*/  HMMA.16816.F32 R4, R140, R160.reuse, R4 ;  /* 0x000000a08c04723c */ /* 0x080ff00000001804 */
[C---:B------:R-:W-:Y:S08]  /*cc80*/  HMMA.16816.F32 R8, R144.reuse, R160, R8 ;  /* 0x000000a09008723c */ /* 0x040ff00000001808 */
[-C--:B------:R-:W-:Y:S08]  /*cc90*/  HMMA.16816.F32 R12, R144, R162.reuse, R12 ;  /* 0x000000a2900c723c */ /* 0x080ff0000000180c */
[C---:B------:R-:W-:Y:S01]  /*cca0*/  HMMA.16816.F32 R16, R140.reuse, R162, R16 ;  /* 0x000000a28c10723c */ /* 0x040fe20000001810 */
[----:B------:R2:W-:Y:S07]  /*ccb0*/  MUFU.EX2 R162, R24 ;  /* 0x0000001800a27308 */ /* 0x0005ee0000000800 */
[-C--:B-1----:R-:W-:Y:S08]  /*ccc0*/  HMMA.16816.F32 R100, R140, R148.reuse, R100 ;  /* 0x000000948c64723c */ /* 0x082ff00000001864 */
[C---:B------:R-:W-:Y:S08]  /*ccd0*/  HMMA.16816.F32 R104, R144.reuse, R148, R104 ;  /* 0x000000949068723c */ /* 0x040ff00000001868 */
[-C--:B------:R-:W-:Y:S01]  /*cce0*/  HMMA.16816.F32 R108, R144, R150.reuse, R108 ;  /* 0x00000096906c723c */ /* 0x080fe2000000186c */
[----:B--2---:R-:W-:Y:S07]  /*ccf0*/  LDSM.16.MT88.4 R24, [R181+0x400] ;  /* 0x00040000b518783b */ /* 0x004fee0000004200 */
        /* <DEDUP_REMOVED lines=15> */
[C---:B------:R-:W-:Y:S08]  /*cdf0*/  HMMA.16816.F32 R80, R140.reuse, R150, R80 ;  /* 0x000000968c50723c */ /* 0x040ff00000001850 */
[-C--:B------:R-:W-:Y:S08]  /*ce00*/  HMMA.16816.F32 R84, R140, R20.reuse, R84 ;  /* 0x000000148c54723c */ /* 0x080ff00000001854 */
[C---:B------:R-:W-:Y:S07]  /*ce10*/  HMMA.16816.F32 R88, R144.reuse, R20, R88 ;  /* 0x000000149058723c */ /* 0x040fee0000001858 */
[----:B------:R-:W-:Y:S01]  /*ce20*/  FFMA.FTZ R20, R29, c[0x0][0x2d0], -R164 ;  /* 0x0000b4001d147a23 */ /* 0x000fe200000108a4 */
[-C--:B------:R-:W-:Y:S03]  /*ce30*/  HMMA.16816.F32 R92, R144, R22.reuse, R92 ;  /* 0x00000016905c723c */ /* 0x080fe6000000185c */
[----:B------:R1:W2:Y:S01]  /*ce40*/  MUFU.EX2 R163, R20 ;  /* 0x0000001400a37308 */ /* 0x0002a20000000800 */
[--C-:B------:R-:W-:Y:S01]  /*ce50*/  FFMA.FTZ R21, R31, c[0x0][0x2d0], -R3.reuse ;  /* 0x0000b4001f157a23 */ /* 0x100fe20000010803 */
[----:B------:R-:W-:Y:S02]  /*ce60*/  F2FP.PACK_AB R29, R170, R169 ;  /* 0x000000a9aa1d723e */ /* 0x000fe400000000ff */
[--C-:B------:R-:W-:Y:S01]  /*ce70*/  FFMA.FTZ R145, R36, c[0x0][0x2d0], -R166.reuse ;  /* 0x0000b40024917a23 */ /* 0x100fe200000108a6 */
[----:B------:R-:W-:Y:S04]  /*ce80*/  HMMA.16816.F32 R96, R140, R22, R96 ;  /* 0x000000168c60723c */ /* 0x000fe80000001860 */
[----:B------:R-:W-:Y:S01]  /*ce90*/  FFMA.FTZ R144, R37, c[0x0][0x2d0], -R166 ;  /* 0x0000b40025907a23 */ /* 0x000fe200000108a6 */
[----:B------:R3:W-:Y:S01]  /*cea0*/  MUFU.EX2 R160, R21 ;  /* 0x0000001500a07308 */ /* 0x0007e20000000800 */
[----:B------:R-:W4:Y:S01]  /*ceb0*/  LDSM.16.MT88.4 R36, [R181+0x1000] ;  /* 0x00100000b524783b */ /* 0x000f220000004200 */
[----:B------:R-:W-:Y:S02]  /*cec0*/  F2FP.PACK_AB R22, R175, R176 ;  /* 0x000000b0af16723e */ /* 0x000fe400000000ff */
[----:B------:R-:W-:Y:S06]  /*ced0*/  F2FP.PACK_AB R23, R174, R173 ;  /* 0x000000adae17723e */ /* 0x000fec00000000ff */
[----:B------:R-:W-:Y:S01]  /*cee0*/  MUFU.EX2 R142, R144 ;  /* 0x00000090008e7308 */ /* 0x000fe20000000800 */
[--C-:B-1----:R-:W-:Y:S01]  /*cef0*/  FFMA.FTZ R20, R30, c[0x0][0x2d0], -R3.reuse ;  /* 0x0000b4001e147a23 */ /* 0x102fe20000010803 */
[----:B--2---:R-:W-:Y:S01]  /*cf00*/  F2FP.PACK_AB R30, R163, R162 ;  /* 0x000000a2a31e723e */ /* 0x004fe200000000ff */
[----:B------:R-:W-:Y:S02]  /*cf10*/  FFMA.FTZ R3, R47, c[0x0][0x2d0], -R3 ;  /* 0x0000b4002f037a23 */ /* 0x000fe40000010803 */
[----:B------:R-:W-:Y:S05]  /*cf20*/  FFMA.FTZ R47, R132, R246, R167 ;  /* 0x000000f6842f7223 */ /* 0x000fea00000100a7 */
[----:B------:R1:W2:Y:S01]  /*cf30*/  MUFU.EX2 R161, R20 ;  /* 0x0000001400a17308 */ /* 0x0002a20000000800 */
[----:B---3--:R-:W-:Y:S09]  /*cf40*/  F2FP.PACK_AB R21, R177, R178 ;  /* 0x000000b2b115723e */ /* 0x008ff200000000ff */
[----:B------:R-:W-:Y:S10]  /*cf50*/  MUFU.EX2 R132, R145 ;  /* 0x0000009100847308 */ /* 0x000ff40000000800 */
[----:B------:R-:W-:Y:S01]  /*cf60*/  MUFU.EX2 R140, R49 ;  /* 0x00000031008c7308 */ /* 0x000fe20000000800 */
[----:B-1----:R-:W-:Y:S02]  /*cf70*/  F2FP.PACK_AB R20, R197, R179 ;  /* 0x000000b3c514723e */ /* 0x002fe400000000ff */
[----:B--2---:R-:W-:Y:S07]  /*cf80*/  F2FP.PACK_AB R31, R160, R161 ;  /* 0x000000a1a01f723e */ /* 0x004fee00000000ff */
[----:B------:R-:W-:Y:S01]  /*cf90*/  MUFU.EX2 R141, R48 ;  /* 0x00000030008d7308 */ /* 0x000fe20000000800 */
[-C--:B------:R-:W-:Y:S08]  /*cfa0*/  HMMA.16816.F32 R4, R20, R24.reuse, R4 ;  /* 0x000000181404723c */ /* 0x080ff00000001804 */
[C---:B------:R-:W-:Y:S01]  /*cfb0*/  HMMA.16816.F32 R8, R28.reuse, R24, R8 ;  /* 0x000000181c08723c */ /* 0x040fe20000001808 */
[----:B------:R-:W-:Y:S07]  /*cfc0*/  MUFU.EX2 R49, R40 ;  /* 0x0000002800317308 */ /* 0x000fee0000000800 */
[-C--:B------:R-:W-:Y:S03]  /*cfd0*/  HMMA.16816.F32 R12, R28, R26.reuse, R12 ;  /* 0x0000001a1c0c723c */ /* 0x080fe6000000180c */
[----:B------:R-:W-:Y:S05]  /*cfe0*/  MUFU.EX2 R48, R41 ;  /* 0x0000002900307308 */ /* 0x000fea0000000800 */
[C---:B------:R-:W-:Y:S01]  /*cff0*/  HMMA.16816.F32 R16, R20.reuse, R26, R16 ;  /* 0x0000001a1410723c */ /* 0x040fe20000001810 */
[----:B------:R-:W1:Y:S04]  /*d000*/  LDSM.16.MT88.4 R24, [R182+0x1000] ;  /* 0x00100000b618783b */ /* 0x000e680000004200 */
[----:B------:R-:W-:Y:S03]  /*d010*/  MUFU.EX2 R41, R45 ;  /* 0x0000002d00297308 */ /* 0x000fe60000000800 */
[-C--:B------:R-:W-:Y:S07]  /*d020*/  HMMA.16816.F32 R100, R20, R32.reuse, R100 ;  /* 0x000000201464723c */ /* 0x080fee0000001864 */
[----:B------:R-:W2:Y:S01]  /*d030*/  MUFU.EX2 R40, R44 ;  /* 0x0000002c00287308 */ /* 0x000ea20000000800 */
[C---:B------:R-:W-:Y:S08]  /*d040*/  HMMA.16816.F32 R104, R28.reuse, R32, R104 ;  /* 0x000000201c68723c */ /* 0x040ff00000001868 */
[-C--:B------:R-:W-:Y:S08]  /*d050*/  HMMA.16816.F32 R108, R28, R34.reuse, R108 ;  /* 0x000000221c6c723c */ /* 0x080ff0000000186c */
[C---:B------:R-:W-:Y:S01]  /*d060*/  HMMA.16816.F32 R112, R20.reuse, R34, R112 ;  /* 0x000000221470723c */ /* 0x040fe20000001870 */
[----:B------:R-:W3:Y:S07]  /*d070*/  LDSM.16.MT88.4 R32, [R181+0x1c00] ;  /* 0x001c0000b520783b */ /* 0x000eee0000004200 */
[-C--:B----4-:R-:W-:Y:S08]  /*d080*/  HMMA.16816.F32 R116, R20, R36.reuse, R116 ;  /* 0x000000241474723c */ /* 0x090ff00000001874 */
[C---:B------:R-:W-:Y:S08]  /*d090*/  HMMA.16816.F32 R120, R28.reuse, R36, R120 ;  /* 0x000000241c78723c */ /* 0x040ff00000001878 */
[-C--:B------:R-:W-:Y:S08]  /*d0a0*/  HMMA.16816.F32 R124, R28, R38.reuse, R124 ;  /* 0x000000261c7c723c */ /* 0x080ff0000000187c */
[C---:B------:R-:W-:Y:S01]  /*d0b0*/  HMMA.16816.F32 R128, R20.reuse, R38, R128 ;  /* 0x000000261480723c */ /* 0x040fe20000001880 */
[----:B------:R-:W4:Y:S07]  /*d0c0*/  LDSM.16.MT88.4 R36, [R182+0x1c00] ;  /* 0x001c0000b624783b */ /* 0x000f2e0000004200 */
[-C--:B-1----:R-:W-:Y:S08]  /*d0d0*/  HMMA.16816.F32 R52, R20, R24.reuse, R52 ;  /* 0x000000181434723c */ /* 0x082ff00000001834 */
[C---:B------:R-:W-:Y:S07]  /*d0e0*/  HMMA.16816.F32 R56, R28.reuse, R24, R56 ;  /* 0x000000181c38723c */ /* 0x040fee0000001838 */
[----:B------:R-:W-:Y:S01]  /*d0f0*/  FADD.FTZ R25, R203, R133 ;  /* 0x00000085cb197221 */ /* 0x000fe20000010000 */
[-C--:B------:R-:W-:Y:S04]  /*d100*/  HMMA.16816.F32 R60, R28, R26.reuse, R60 ;  /* 0x0000001a1c3c723c */ /* 0x080fe8000000183c */
[----:B------:R-:W-:Y:S04]  /*d110*/  FADD.FTZ R24, R202, R47 ;  /* 0x0000002fca187221 */ /* 0x000fe80000010000 */
[C---:B------:R-:W-:Y:S07]  /*d120*/  HMMA.16816.F32 R64, R20.reuse, R26, R64 ;  /* 0x0000001a1440723c */ /* 0x040fee0000001840 */
[----:B--2---:R-:W-:Y:S01]  /*d130*/  F2FP.PACK_AB R26, R41, R40 ;  /* 0x00000028291a723e */ /* 0x004fe200000000ff */
[-C--:B---3--:R-:W-:Y:S08]  /*d140*/  HMMA.16816.F32 R68, R20, R32.reuse, R68 ;  /* 0x000000201444723c */ /* 0x088ff00000001844 */
[C---:B------:R-:W-:Y:S07]  /*d150*/  HMMA.16816.F32 R72, R28.reuse, R32, R72 ;  /* 0x000000201c48723c */ /* 0x040fee0000001848 */
[----:B------:R-:W-:Y:S01]  /*d160*/  FADD.FTZ R32, R204, R24 ;  /* 0x00000018cc207221 */ /* 0x000fe20000010000 */
[-C--:B------:R-:W-:Y:S04]  /*d170*/  HMMA.16816.F32 R76, R28, R34.reuse, R76 ;  /* 0x000000221c4c723c */ /* 0x080fe8000000184c */
[----:B------:R-:W-:Y:S04]  /*d180*/  F2FP.PACK_AB R24, R48, R49 ;  /* 0x000000313018723e */ /* 0x000fe800000000ff */
[C---:B------:R-:W-:Y:S01]  /*d190*/  HMMA.16816.F32 R80, R20.reuse, R34, R80 ;  /* 0x000000221450723c */ /* 0x040fe20000001850 */
[----:B------:R1:W-:Y:S07]  /*d1a0*/  MUFU.EX2 R34, R3 ;  /* 0x0000000300227308 */ /* 0x0003ee0000000800 */
[-C--:B----4-:R-:W-:Y:S03]  /*d1b0*/  HMMA.16816.F32 R84, R20, R36.reuse, R84 ;  /* 0x000000241454723c */ /* 0x090fe60000001854 */
[----:B------:R-:W2:Y:S05]  /*d1c0*/  MUFU.EX2 R35, R46 ;  /* 0x0000002e00237308 */ /* 0x000eaa0000000800 */
[C---:B------:R-:W-:Y:S08]  /*d1d0*/  HMMA.16816.F32 R88, R28.reuse, R36, R88 ;  /* 0x000000241c58723c */ /* 0x040ff00000001858 */
[-C--:B------:R-:W-:Y:S01]  /*d1e0*/  HMMA.16816.F32 R92, R28, R38.reuse, R92 ;  /* 0x000000261c5c723c */ /* 0x080fe2000000185c */
[----:B------:R-:W-:Y:S03]  /*d1f0*/  LDSM.16.MT88.4 R28, [R182+0x1400] ;  /* 0x00140000b61c783b */ /* 0x000fe60000004200 */
[----:B-1----:R-:W-:Y:S04]  /*d200*/  FFMA.FTZ R3, R135, R214, R199 ;  /* 0x000000d687037223 */ /* 0x002fe800000100c7 */
[----:B------:R-:W-:Y:S04]  /*d210*/  HMMA.16816.F32 R96, R20, R38, R96 ;  /* 0x000000261460723c */ /* 0x000fe80000001860 */
[----:B--2---:R-:W-:Y:S01]  /*d220*/  F2FP.PACK_AB R27, R34, R35 ;  /* 0x00000023221b723e */ /* 0x004fe200000000ff */
[----:B------:R-:W-:Y:S02]  /*d230*/  FADD.FTZ R33, R200, R3 ;  /* 0x00000003c8217221 */ /* 0x000fe40000010000 */
[----:B------:R-:W-:Y:S01]  /*d240*/  F2FP.PACK_AB R20, R142, R132 ;  /* 0x000000848e14723e */ /* 0x000fe200000000ff */
[----:B------:R-:W-:Y:S01]  /*d250*/  FADD.FTZ R3, R205, R25 ;  /* 0x00000019cd037221 */ /* 0x000fe20000010000 */
[----:B------:R-:W-:Y:S03]  /*d260*/  F2FP.PACK_AB R21, R141, R140 ;  /* 0x0000008c8d15723e */ /* 0x000fe600000000ff */
[----:B------:R-:W-:Y:S01]  /*d270*/  F2FP.PACK_AB R22, R134, R139 ;  /* 0x0000008b8616723e */ /* 0x000fe200000000ff */
[----:B------:R-:W-:Y:S01]  /*d280*/  FADD.FTZ R3, R211, R3 ;  /* 0x00000003d3037221 */ /* 0x000fe20000010000 */
[----:B------:R-:W-:Y:S02]  /*d290*/  F2FP.PACK_AB R23, R51, R50 ;  /* 0x000000323317723e */ /* 0x000fe400000000ff */
[----:B------:R-:W-:Y:S01]  /*d2a0*/  F2FP.PACK_AB R25, R43, R42 ;  /* 0x0000002a2b19723e */ /* 0x000fe200000000ff */
[----:B------:R-:W-:Y:S04]  /*d2b0*/  FADD.FTZ R3, R179, R3 ;  /* 0x00000003b3037221 */ /* 0x000fe80000010000 */
[-C--:B------:R-:W-:Y:S01]  /*d2c0*/  HMMA.16816.F32 R144, R20, R156.reuse, R4 ;  /* 0x0000009c1490723c */ /* 0x080fe20000001804 */
[----:B------:R-:W1:Y:S02]  /*d2d0*/  LDSM.16.MT88.4 R4, [R182+0x800] ;  /* 0x00080000b604783b */ /* 0x000e640000004200 */
[----:B------:R-:W-:Y:S05]  /*d2e0*/  FADD.FTZ R3, R197, R3 ;  /* 0x00000003c5037221 */ /* 0x000fea0000010000 */
[C---:B------:R-:W-:Y:S01]  /*d2f0*/  HMMA.16816.F32 R148, R24.reuse, R156, R8 ;  /* 0x0000009c1894723c */ /* 0x040fe20000001808 */
[----:B------:R-:W2:Y:S07]  /*d300*/  LDSM.16.MT88.4 R8, [R181+0x1400] ;  /* 0x00140000b508783b */ /* 0x000eae0000004200 */
[-C--:B------:R-:W-:Y:S01]  /*d310*/  HMMA.16816.F32 R152, R24, R158.reuse, R12 ;  /* 0x0000009e1898723c */ /* 0x080fe2000000180c */
[----:B------:R-:W3:Y:S07]  /*d320*/  LDSM.16.MT88.4 R12, [R181+0x2000] ;  /* 0x00200000b50c783b */ /* 0x000eee0000004200 */
[C---:B------:R-:W-:Y:S01]  /*d330*/  HMMA.16816.F32 R156, R20.reuse, R158, R16 ;  /* 0x0000009e149c723c */ /* 0x040fe20000001810 */
[----:B------:R-:W4:Y:S07]  /*d340*/  LDSM.16.MT88.4 R16, [R182+0x2000] ;  /* 0x00200000b610783b */ /* 0x000f2e0000004200 */
[-C--:B-1----:R-:W-:Y:S08]  /*d350*/  HMMA.16816.F32 R100, R20, R4.reuse, R100 ;  /* 0x000000041464723c */ /* 0x082ff00000001864 */
[C---:B------:R-:W-:Y:S07]  /*d360*/  HMMA.16816.F32 R104, R24.reuse, R4, R104 ;  /* 0x000000041868723c */ /* 0x040fee0000001868 */
[----:B------:R-:W-:Y:S01]  /*d370*/  FADD.FTZ R4, R169, R0 ;  /* 0x00000000a9047221 */ /* 0x000fe20000010000 */
[-C--:B------:R-:W-:Y:S04]  /*d380*/  HMMA.16816.F32 R108, R24, R6.reuse, R108 ;  /* 0x00000006186c723c */ /* 0x080fe8000000186c */
[----:B------:R-:W-:Y:S04]  /*d390*/  FADD.FTZ R5, R210, R32 ;  /* 0x00000020d2057221 */ /* 0x000fe80000010000 */
[C---:B------:R-:W-:Y:S04]  /*d3a0*/  HMMA.16816.F32 R112, R20.reuse, R6, R112 ;  /* 0x000000061470723c */ /* 0x040fe80000001870 */
[----:B------:R-:W-:Y:S03]  /*d3b0*/  FADD.FTZ R5, R178, R5 ;  /* 0x00000005b2057221 */ /* 0x000fe60000010000 */
[----:B------:R-:W-:Y:S01]  /*d3c0*/  FADD.FTZ R7, R170, R4 ;  /* 0x00000004aa077221 */ /* 0x000fe20000010000 */
[-C--:B--2---:R-:W-:Y:S04]  /*d3d0*/  HMMA.16816.F32 R116, R20, R8.reuse, R116 ;  /* 0x000000081474723c */ /* 0x084fe80000001874 */
[----:B------:R-:W-:Y:S02]  /*d3e0*/  FADD.FTZ R0, R177, R5 ;  /* 0x00000005b1007221 */ /* 0x000fe40000010000 */
[----:B------:R-:W-:Y:S02]  /*d3f0*/  FADD.FTZ R5, R176, R3 ;  /* 0x00000003b0057221 */ /* 0x000fe40000010000 */
[C---:B------:R-:W-:Y:S04]  /*d400*/  HMMA.16816.F32 R120, R24.reuse, R8, R120 ;  /* 0x000000081878723c */ /* 0x040fe80000001878 */
[----:B------:R-:W-:Y:S02]  /*d410*/  FADD.FTZ R3, R161, R7 ;  /* 0x00000007a1037221 */ /* 0x000fe40000010000 */
[----:B------:R-:W-:Y:S02]  /*d420*/  FADD.FTZ R6, R208, R33 ;  /* 0x00000021d0067221 */ /* 0x000fe40000010000 */
[-C--:B------:R-:W-:Y:S04]  /*d430*/  HMMA.16816.F32 R124, R24, R10.reuse, R124 ;  /* 0x0000000a187c723c */ /* 0x080fe8000000187c */
[----:B------:R-:W-:Y:S04]  /*d440*/  FADD.FTZ R6, R209, R6 ;  /* 0x00000006d1067221 */ /* 0x000fe80000010000 */
[C---:B------:R-:W-:Y:S04]  /*d450*/  HMMA.16816.F32 R128, R20.reuse, R10, R128 ;  /* 0x0000000a1480723c */ /* 0x040fe80000001880 */
[----:B------:R-:W-:Y:S04]  /*d460*/  FADD.FTZ R6, R171, R6 ;  /* 0x00000006ab067221 */ /* 0x000fe80000010000 */
        /* <DEDUP_REMOVED lines=23> */
[----:B------:R-:W-:Y:S01]  /*d5e0*/  FADD.FTZ R247, R134, R6 ;  /* 0x0000000686f77221 */ /* 0x000fe20000010000 */
[----:B------:R-:W-:Y:S01]  /*d5f0*/  MOV R134, R2 ;  /* 0x0000000200867202 */ /* 0x000fe20000000f00 */
        /* <DEDUP_REMOVED lines=9> */
[----:B------:R-:W-:Y:S01]  /*d690*/  HMMA.16816.F32 R96, R20, R18, R96 ;  /* 0x000000121460723c */ /* 0x000fe20000001860 */
[----:B------:R1:W-:Y:S03]  /*d6a0*/  STL [R1], R3 ;  /* 0x0000000301007387 */ /* 0x0003e60000100800 */
[----:B------:R-:W-:Y:S01]  /*d6b0*/  FADD.FTZ R246, R51, R4 ;  /* 0x0000000433f67221 */ /* 0x000fe20000010000 */
[----:B------:R1:W-:Y:S03]  /*d6c0*/  STL [R1+0x4], R0 ;  /* 0x0000040001007387 */ /* 0x0003e60000100800 */
[----:B------:R-:W-:-:S05]  /*d6d0*/  @P0 BRA `(.L_x_554) ;  /* 0xffffd5a000000947 */ /* 0x000fca000383ffff */
.L_x_549:
[----:B-1----:R-:W2:Y:S02]  /*d6e0*/  LDL R0, [R1+0x8] ;  /* 0x0000080001007983 */ /* 0x002ea40000100800 */
[----:B--2---:R-:W-:-:S13]  /*d6f0*/  ISETP.GE.AND P0, PT, R196, R0, PT ;  /* 0x00000000c400720c */ /* 0x004fda0003f06270 */
[----:B------:R-:W-:Y:S05]  /*d700*/  @!P0 BRA `(.L_x_555) ;  /* 0x00003be000008947 */ /* 0x000fea0003800000 */
[----:B------:R-:W-:Y:S01]  /*d710*/  IMAD.MOV.U32 R133, RZ, RZ, R137 ;  /* 0x000000ffff857224 */ /* 0x000fe200078e0089 */
[----:B------:R-:W-:Y:S01]  /*d720*/  MOV R139, R134 ;  /* 0x00000086008b7202 */ /* 0x000fe20000000f00 */
[----:B------:R-:W-:Y:S01]  /*d730*/  IMAD.MOV.U32 R132, RZ, RZ, R138 ;  /* 0x000000ffff847224 */ /* 0x000fe200078e008a */
[----:B------:R-:W-:Y:S02]  /*d740*/  MOV R135, R136 ;  /* 0x0000008800877202 */ /* 0x000fe40000000f00 */
.L_x_574:
[----:B------:R-:W-:Y:S04]  /*d750*/  DEPBAR.LE SB0, 0x0 ;  /* 0x000080000000791a */ /* 0x000fe80000000000 */
[----:B------:R-:W-:Y:S01]  /*d760*/  WARPSYNC 0xffffffff ;  /* 0xffffffff00007948 */ /* 0x000fe20003800000 */
[----:B------:R-:W-:Y:S01]  /*d770*/  BAR.SYNC.DEFER_BLOCKING 0x0 ;  /* 0x0000000000007b1d */ /* 0x000fe20000010000 */
[----:B------:R-:W-:Y:S01]  /*d780*/  SHF.R.S32.HI R0, RZ, 0x1f, R196 ;  /* 0x0000001fff007819 */ /* 0x000fe200000114c4 */
[----:B-1----:R-:W-:Y:S01]  /*d790*/  IMAD.WIDE.U32 R2, R196, c[0x0][0x208], RZ ;  /* 0x00008200c4027a25 */ /* 0x002fe200078e00ff */
[C---:B------:R-:W-:Y:S02]  /*d7a0*/  LOP3.LUT P5, RZ, R194.reuse, 0x100, RZ, 0xc0, !PT ;  /* 0x00000100c2ff7812 */ /* 0x040fe400078ac0ff */
[----:B------:R-:W-:Y:S01]  /*d7b0*/  LOP3.LUT P4, RZ, R194, 0x80, RZ, 0xc0, !PT ;  /* 0x00000080c2ff7812 */ /* 0x000fe2000788c0ff */
[----:B------:R-:W-:Y:S01]  /*d7c0*/  IMAD R0, R0, c[0x0][0x208], RZ ;  /* 0x0000820000007a24 */ /* 0x000fe200078e02ff */
[----:B------:R-:W-:Y:S03]  /*d7d0*/  LOP3.LUT P3, RZ, R194, 0x40, RZ, 0xc0, !PT ;  /* 0x00000040c2ff7812 */ /* 0x000fe6000786c0ff */
[----:B------:R-:W-:Y:S04]  /*d7e0*/  IMAD R0, R196, c[0x0][0x20c], R0 ;  /* 0x00008300c4007a24 */ /* 0x000fe800078e0200 */
[----:B------:R-:W-:Y:S02]  /*d7f0*/  IMAD.IADD R8, R3, 0x1, R0 ;  /* 0x0000000103087824 */ /* 0x000fe400078e0200 */
[----:B------:R-:W-:Y:S04]  /*d800*/  IMAD.WIDE.U32 R2, R2, 0x30, RZ ;  /* 0x0000003002027825 */ /* 0x000fe800078e00ff */
[----:B------:R-:W-:Y:S01]  /*d810*/  IMAD R12, R8, 0x30, RZ ;  /* 0x00000030080c7824 */ /* 0x000fe200078e02ff */
[----:B------:R-:W-:Y:S03]  /*d820*/  LDSM.16.M88.4 R48, [R183] ;  /* 0x00000000b730783b */ /* 0x000fe60000000200 */
[----:B------:R-:W-:Y:S01]  /*d830*/  IMAD.IADD R3, R3, 0x1, R12 ;  /* 0x0000000103037824 */ /* 0x000fe200078e020c */
[----:B------:R-:W-:Y:S02]  /*d840*/  BSSY B0, `(.L_x_556) ;  /* 0x00000a9000007945 */ /* 0x000fe40003800000 */
[----:B------:R-:W1:Y:S06]  /*d850*/  LDSM.16.M88.4 R16, [R180] ;  /* 0x00000000b410783b */ /* 0x000e6c0000000200 */
[----:B------:R-:W2:Y:S06]  /*d860*/  LDSM.16.M88.4 R44, [R183+0x1000] ;  /* 0x00100000b72c783b */ /* 0x000eac0000000200 */
[----:B------:R-:W3:Y:S06]  /*d870*/  S2R R136, SR_TID.X ;  /* 0x0000000000887919 */ /* 0x000eec0000002100 */
[----:B------:R-:W4:Y:S06]  /*d880*/  LDSM.16.M88.4 R32, [R180+0x400] ;  /* 0x00040000b420783b */ /* 0x000f2c0000000200 */
[----:B------:R-:W5:Y:S06]  /*d890*/  LDL R231, [R1+0x8] ;  /* 0x0000080001e77983 */ /* 0x000f6c0000100800 */
[----:B------:R-:W4:Y:S06]  /*d8a0*/  LDSM.16.M88.4 R140, [R180+0x800] ;  /* 0x00080000b48c783b */ /* 0x000f2c0000000200 */
[----:B------:R-:W-:Y:S01]  /*d8b0*/  LDSM.16.M88.4 R160, [R184] ;  /* 0x00000000b8a0783b */ /* 0x000fe20000000200 */
[-C--:B-1----:R-:W-:Y:S05]  /*d8c0*/  HMMA.16816.F32 R4, R48, R16.reuse, RZ ;  /* 0x000000103004723c */ /* 0x082fea00000018ff */
[----:B------:R-:W1:Y:S01]  /*d8d0*/  LDSM.16.M88.4 R164, [R185] ;  /* 0x00000000b9a4783b */ /* 0x000e620000000200 */
[----:B---3--:R-:W-:Y:S02]  /*d8e0*/  ISETP.GT.AND P1, PT, R136, 0x3f, PT ;  /* 0x0000003f8800780c */ /* 0x008fe40003f24270 */
[C---:B--2---:R-:W-:Y:S03]  /*d8f0*/  HMMA.16816.F32 R8, R44.reuse, R16, RZ ;  /* 0x000000102c08723c */ /* 0x044fe600000018ff */
[----:B------:R-:W2:Y:S06]  /*d900*/  LDSM.16.M88.4 R168, [R184+0x1000] ;  /* 0x00100000b8a8783b */ /* 0x000eac0000000200 */
[----:B------:R-:W3:Y:S01]  /*d910*/  LDSM.16.M88.4 R172, [R193] ;  /* 0x00000000c1ac783b */ /* 0x000ee20000000200 */
[-C--:B------:R-:W-:Y:S02]  /*d920*/  HMMA.16816.F32 R12, R44, R18.reuse, RZ ;  /* 0x000000122c0c723c */ /* 0x080fe400000018ff */
[----:B------:R-:W-:Y:S02]  /*d930*/  @!P1 IMAD.MOV.U32 R0, RZ, RZ, c[0x0][0x208] ;  /* 0x00008200ff009624 */ /* 0x000fe400078e00ff */
[----:B------:R-:W-:Y:S01]  /*d940*/  @!P1 IMAD.MOV.U32 R16, RZ, RZ, c[0x0][0x20c] ;  /* 0x00008300ff109624 */ /* 0x000fe200078e00ff */
[----:B------:R-:W1:Y:S02]  /*d950*/  LDSM.16.M88.4 R176, [R192] ;  /* 0x00000000c0b0783b */ /* 0x000e640000000200 */
[CC--:B------:R-:W-:Y:S05]  /*d960*/  @!P1 LEA R24, P0, R0.reuse, R2.reuse, 0x5 ;  /* 0x0000000200189211 */ /* 0x0c0fea00078028ff */
[----:B------:R-:W-:Y:S02]  /*d970*/  @!P1 LEA.HI.X R28, R0, R3, R16, 0x5, P0 ;  /* 0x00000003001c9211 */ /* 0x000fe400000f2c10 */
[C---:B------:R-:W-:Y:S02]  /*d980*/  HMMA.16816.F32 R16, R48.reuse, R18, RZ ;  /* 0x000000123010723c */ /* 0x040fe400000018ff */
[----:B------:R-:W-:Y:S05]  /*d990*/  IADD3 R2, P0, R220, R2, RZ ;  /* 0x00000002dc027210 */ /* 0x000fea0007f1e0ff */
[--C-:B------:R-:W-:Y:S01]  /*d9a0*/  IMAD.X R3, R3, 0x1, R222.reuse, P0 ;  /* 0x0000000103037824 */ /* 0x100fe200000e06de */
[-C--:B----4-:R-:W-:Y:S01]  /*d9b0*/  HMMA.16816.F32 R20, R48, R32.reuse, RZ ;  /* 0x000000203014723c */ /* 0x090fe200000018ff */
[C---:B------:R-:W-:Y:S04]  /*d9c0*/  LEA R36, P0, R2.reuse, c[0x0][0x1f8], 0x1 ;  /* 0x00007e0002247a11 */ /* 0x040fe800078008ff */
[----:B------:R-:W-:Y:S02]  /*d9d0*/  LEA.HI.X R37, R2, c[0x0][0x1fc], R3, 0x1, P0 ;  /* 0x00007f0002257a11 */ /* 0x000fe400000f0c03 */
[----:B------:R-:W-:Y:S02]  /*d9e0*/  @!P1 IADD3 R0, P0, R24, R220, RZ ;  /* 0x000000dc18009210 */ /* 0x000fe40007f1e0ff */
[C---:B------:R-:W-:Y:S01]  /*d9f0*/  HMMA.16816.F32 R24, R44.reuse, R32, RZ ;  /* 0x000000202c18723c */ /* 0x040fe200000018ff */
[----:B------:R-:W-:Y:S01]  /*da00*/  @!PT LDS RZ, [RZ] ;  /* 0x00000000fffff984 */ /* 0x000fe20000000800 */
[----:B------:R-:W-:Y:S01]  /*da10*/  @!PT LDS RZ, [RZ] ;  /* 0x00000000fffff984 */ /* 0x000fe20000000800 */
[----:B------:R-:W-:Y:S01]  /*da20*/  @!PT LDS RZ, [RZ] ;  /* 0x00000000fffff984 */ /* 0x000fe20000000800 */
[----:B------:R4:W-:Y:S02]  /*da30*/  LDGSTS.E.BYPASS.LTC128B.128 [R195+0x1880], [R36.64], !P5 ;  /* 0x0188000024c37fae */ /* 0x0009e4000e901d46 */
[----:B------:R-:W-:Y:S01]  /*da40*/  @!P1 IMAD.X R3, R28, 0x1, R222, P0 ;  /* 0x000000011c039824 */ /* 0x000fe200000e06de */
[C---:B------:R-:W-:Y:S03]  /*da50*/  @!P1 LEA R2, P0, R0.reuse, c[0x0][0x1f8], 0x1 ;  /* 0x00007e0000029a11 */ /* 0x040fe600078008ff */
[----:B------:R4:W-:Y:S01]  /*da60*/  LDGSTS.E.BYPASS.LTC128B.128 [R195+0x2480], [R36.64+0x40], !P4 ;  /* 0x0248004024c37fae */ /* 0x0009e2000e101d46 */
[-C--:B------:R-:W-:Y:S01]  /*da70*/  HMMA.16816.F32 R28, R44, R34.reuse, RZ ;  /* 0x000000222c1c723c */ /* 0x080fe200000018ff */
[----:B------:R-:W-:Y:S04]  /*da80*/  @!P1 LEA.HI.X R3, R0, c[0x0][0x1fc], R3, 0x1, P0 ;  /* 0x00007f0000039a11 */ /* 0x000fe800000f0c03 */
[----:B------:R4:W-:Y:S03]  /*da90*/  LDGSTS.E.BYPASS.LTC128B.128 [R195+0x3080], [R36.64+0x80], !P3 ;  /* 0x0308008024c37fae */ /* 0x0009e6000d901d46 */
[C---:B------:R-:W-:Y:S03]  /*daa0*/  HMMA.16816.F32 R32, R48.reuse, R34, RZ ;  /* 0x000000223020723c */ /* 0x040fe600000018ff */
[----:B------:R1:W-:Y:S06]  /*dab0*/  @!P1 LDGSTS.E.BYPASS.LTC128B.128 [R195+0x2080], [R2.64], !P5 ;  /* 0x0208000002c39fae */ /* 0x0003ec000e901d46 */
[----:B------:R1:W-:Y:S06]  /*dac0*/  @!P1 LDGSTS.E.BYPASS.LTC128B.128 [R195+0x2c80], [R2.64+0x40], !P4 ;  /* 0x02c8004002c39fae */ /* 0x0003ec000e101d46 */
[----:B------:R1:W-:Y:S06]  /*dad0*/  @!P1 LDGSTS.E.BYPASS.LTC128B.128 [R195+0x3880], [R2.64+0x80], !P3 ;  /* 0x0388008002c39fae */ /* 0x0003ec000d901d46 */
[----:B------:R-:W0:Y:S01]  /*dae0*/  LDGDEPBAR ;  /* 0x00000000000079af */ /* 0x000e220000000000 */
[-C--:B----4-:R-:W-:Y:S08]  /*daf0*/  HMMA.16816.F32 R36, R48, R140.reuse, RZ ;  /* 0x0000008c3024723c */ /* 0x090ff000000018ff */
[C---:B------:R-:W-:Y:S08]  /*db00*/  HMMA.16816.F32 R40, R44.reuse, R140, RZ ;  /* 0x0000008c2c28723c */ /* 0x040ff000000018ff */
[-C--:B------:R-:W-:Y:S08]  /*db10*/  HMMA.16816.F32 R44, R44, R142.reuse, RZ ;  /* 0x0000008e2c2c723c */ /* 0x080ff000000018ff */
[----:B------:R-:W-:Y:S01]  /*db20*/  HMMA.16816.F32 R48, R48, R142, RZ ;  /* 0x0000008e3030723c */ /* 0x000fe200000018ff */
[----:B------:R-:W-:Y:S07]  /*db30*/  LDSM.16.M88.4 R140, [R183+0x2000] ;  /* 0x00200000b78c783b */ /* 0x000fee0000000200 */
[-C--:B-1----:R-:W-:Y:S08]  /*db40*/  HMMA.16816.F32 R4, R160, R164.reuse, R4 ;  /* 0x000000a4a004723c */ /* 0x082ff00000001804 */
[C---:B--2---:R-:W-:Y:S08]  /*db50*/  HMMA.16816.F32 R8, R168.reuse, R164, R8 ;  /* 0x000000a4a808723c */ /* 0x044ff00000001808 */
[-C--:B------:R-:W-:Y:S08]  /*db60*/  HMMA.16816.F32 R12, R168, R166.reuse, R12 ;  /* 0x000000a6a80c723c */ /* 0x080ff0000000180c */
[C---:B------:R-:W-:Y:S01]  /*db70*/  HMMA.16816.F32 R16, R160.reuse, R166, R16 ;  /* 0x000000a6a010723c */ /* 0x040fe20000001810 */
[----:B------:R-:W1:Y:S07]  /*db80*/  LDSM.16.M88.4 R164, [R180+0xc00] ;  /* 0x000c0000b4a4783b */ /* 0x000e6e0000000200 */
[-C--:B---3--:R-:W-:Y:S08]  /*db90*/  HMMA.16816.F32 R20, R160, R172.reuse, R20 ;  /* 0x000000aca014723c */ /* 0x088ff00000001814 */
        /* <DEDUP_REMOVED lines=17> */
[-C--:B------:R-:W-:Y:S03]  /*dcb0*/  HMMA.16816.F32 R28, R168, R162.reuse, R28 ;  /* 0x000000a2a81c723c */ /* 0x080fe6000000181c */
[----:B-----5:R-:W-:Y:S05]  /*dcc0*/  ISETP.GT.AND P0, PT, R196, R231, PT ;  /* 0x000000e7c400720c */ /* 0x020fea0003f04270 */
        /* <DEDUP_REMOVED lines=63> */
[----:B------:R-:W-:Y:S04]  /*e0c0*/  SHF.R.S32.HI R134, RZ, 0x2, R134 ;  /* 0x00000002ff867819 */ /* 0x000fe80000011486 */
[----:B------:R-:W-:Y:S01]  /*e0d0*/  IADD3 R136, -R134, 0x30, RZ ;  /* 0x0000003086887810 */ /* 0x000fe20007ffe1ff */
[----:B------:R-:W-:Y:S02]  /*e0e0*/  IMAD R134, R2, c[0x0][0x1e0], RZ ;  /* 0x0000780002867a24 */ /* 0x000fe400078e02ff */
[----:B------:R-:W-:Y:S01]  /*e0f0*/  IMAD.WIDE.U32 R2, R0, c[0x0][0x1e0], RZ ;  /* 0x0000780000027a25 */ /* 0x000fe200078e00ff */
[----:B------:R-:W-:Y:S03]  /*e100*/  ISETP.GE.AND P0, PT, R136, 0x21, PT ;  /* 0x000000218800780c */ /* 0x000fe60003f06270 */
[----:B------:R-:W-:Y:S04]  /*e110*/  IMAD R0, R0, c[0x0][0x1e4], R134 ;  /* 0x0000790000007a24 */ /* 0x000fe800078e0286 */
[----:B------:R-:W-:Y:S02]  /*e120*/  IMAD.IADD R0, R3, 0x1, R0 ;  /* 0x0000000103007824 */ /* 0x000fe400078e0200 */
[----:B------:R-:W-:Y:S04]  /*e130*/  IMAD.WIDE.U32 R2, R2, 0x30, RZ ;  /* 0x0000003002027825 */ /* 0x000fe800078e00ff */
[----:B------:R-:W-:Y:S02]  /*e140*/  @P0 IMAD.MOV.U32 R134, RZ, RZ, c[0x0][0x1e0] ;  /* 0x00007800ff860624 */ /* 0x000fe400078e00ff */
[----:B------:R-:W-:Y:S02]  /*e150*/  IMAD R0, R0, 0x30, RZ ;  /* 0x0000003000007824 */ /* 0x000fe400078e02ff */
        /* <DEDUP_REMOVED lines=23> */
.L_x_557:
[----:B------:R-:W-:Y:S05]  /*e2d0*/  BSYNC B0 ;  /* 0x0000000000007941 */ /* 0x000fea0003800000 */
.L_x_556:
        /* <DEDUP_REMOVED lines=34> */
.L_x_560:
[----:B------:R-:W-:Y:S04]  /*e500*/  MOV R134, c[0x0][0x32c] ;  /* 0x0000cb0000867a02 */ /* 0x000fe80000000f00 */
[----:B------:R-:W-:Y:S11]  /*e510*/  ISETP.NE.AND P0, PT, R134, 0x1, PT ;  /* 0x000000018600780c */ /* 0x000ff60003f05270 */
[----:B------:R-:W-:Y:S02]  /*e520*/  @!UPT UIADD3 URZ, URZ, URZ, URZ ;  /* 0x0000003f3f3ff290 */ /* 0x000fe4000fffe03f */
[----:B------:R-:W-:Y:S05]  /*e530*/  @P0 IMAD.HI.U32 R134, R2, c[0x0][0x330], RZ ;  /* 0x0000cc0002860a27 */ /* 0x000fea00078e00ff */
[----:B------:R-:W-:Y:S02]  /*e540*/  @P0 SHF.R.U32.HI R2, RZ, c[0x0][0x334], R134 ;  /* 0x0000cd00ff020a19 */ /* 0x000fe40000011686 */
.L_x_561:
[----:B------:R-:W-:Y:S05]  /*e550*/  BSYNC B0 ;  /* 0x0000000000007941 */ /* 0x000fea0003800000 */
.L_x_559:
[----:B------:R-:W-:Y:S04]  /*e560*/  IMAD.IADD R134, R3, 0x1, -R235 ;  /* 0x0000000103867824 */ /* 0x000fe800078e0aeb */
[----:B------:R-:W-:Y:S05]  /*e570*/  IMAD R2, R2, c[0x0][0x32c], R134 ;  /* 0x0000cb0002027a24 */ /* 0x000fea00078e0286 */
[----:B------:R-:W-:Y:S02]  /*e580*/  IADD3 R134, R2, c[0x0][0x32c], RZ ;  /* 0x0000cb0002867a10 */ /* 0x000fe40007ffe0ff */
[----:B------:R-:W-:Y:S02]  /*e590*/  IMNMX R0, R0, R2, !PT ;  /* 0x0000000200007217 */ /* 0x000fe40007800200 */
[----:B------:R-:W-:Y:S02]  /*e5a0*/  IMNMX R138, R138, R134, PT ;  /* 0x000000868a8a7217 */ /* 0x000fe40003800200 */
.L_x_558:
        /* <DEDUP_REMOVED lines=17> */
.L_x_564:
[----:B------:R-:W-:Y:S04]  /*e6c0*/  MOV R136, c[0x0][0x32c] ;  /* 0x0000cb0000887a02 */ /* 0x000fe80000000f00 */
[----:B------:R-:W-:Y:S11]  /*e6d0*/  ISETP.NE.AND P0, PT, R136, 0x1, PT ;  /* 0x000000018800780c */ /* 0x000ff60003f05270 */
[----:B------:R-:W-:Y:S02]  /*e6e0*/  @!UPT UIADD3 URZ, URZ, URZ, URZ ;  /* 0x0000003f3f3ff290 */ /* 0x000fe4000fffe03f */
[----:B------:R-:W-:Y:S05]  /*e6f0*/  @P0 IMAD.HI.U32 R136, R2, c[0x0][0x330], RZ ;  /* 0x0000cc0002880a27 */ /* 0x000fea00078e00ff */
[----:B------:R-:W-:Y:S02]  /*e700*/  @P0 SHF.R.U32.HI R2, RZ, c[0x0][0x334], R136 ;  /* 0x0000cd00ff020a19 */ /* 0x000fe40000011688 */
.L_x_565:
[----:B------:R-:W-:Y:S05]  /*e710*/  BSYNC B0 ;  /* 0x0000000000007941 */ /* 0x000fea0003800000 */
.L_x_563:
[----:B------:R-:W-:Y:S04]  /*e720*/  IMAD.IADD R136, R3, 0x1, -R235 ;  /* 0x0000000103887824 */ /* 0x000fe800078e0aeb */
[----:B------:R-:W-:Y:S05]  /*e730*/  IMAD R2, R2, c[0x0][0x32c], R136 ;  /* 0x0000cb0002027a24 */ /* 0x000fea00078e0288 */
[----:B------:R-:W-:Y:S02]  /*e740*/  IADD3 R136, R2, c[0x0][0x32c], RZ ;  /* 0x0000cb0002887a10 */ /* 0x000fe40007ffe0ff */
[----:B------:R-:W-:Y:S02]  /*e750*/  IMNMX R134, R134, R2, !PT ;  /* 0x0000000286867217 */ /* 0x000fe40007800200 */
[----:B------:R-:W-:Y:S02]  /*e760*/  IMNMX R137, R137, R136, PT ;  /* 0x0000008889897217 */ /* 0x000fe40003800200 */
.L_x_562:
        /* <DEDUP_REMOVED lines=17> */
.L_x_568:
[----:B------:R-:W-:Y:S04]  /*e880*/  MOV R160, c[0x0][0x32c] ;  /* 0x0000cb0000a07a02 */ /* 0x000fe80000000f00 */
[----:B------:R-:W-:Y:S11]  /*e890*/  ISETP.NE.AND P0, PT, R160, 0x1, PT ;  /* 0x00000001a000780c */ /* 0x000ff60003f05270 */
[----:B------:R-:W-:Y:S02]  /*e8a0*/  @!UPT UIADD3 URZ, URZ, URZ, URZ ;  /* 0x0000003f3f3ff290 */ /* 0x000fe4000fffe03f */
[----:B------:R-:W-:Y:S05]  /*e8b0*/  @P0 IMAD.HI.U32 R160, R140, c[0x0][0x330], RZ ;  /* 0x0000cc008ca00a27 */ /* 0x000fea00078e00ff */
[----:B------:R-:W-:Y:S02]  /*e8c0*/  @P0 SHF.R.U32.HI R140, RZ, c[0x0][0x334], R160 ;  /* 0x0000cd00ff8c0a19 */ /* 0x000fe400000116a0 */
.L_x_569:
[----:B------:R-:W-:Y:S05]  /*e8d0*/  BSYNC B0 ;  /* 0x0000000000007941 */ /* 0x000fea0003800000 */
.L_x_567:
[----:B------:R-:W-:Y:S04]  /*e8e0*/  IMAD.IADD R160, R3, 0x1, -R235 ;  /* 0x0000000103a07824 */ /* 0x000fe800078e0aeb */
[----:B------:R-:W-:Y:S05]  /*e8f0*/  IMAD R140, R140, c[0x0][0x32c], R160 ;  /* 0x0000cb008c8c7a24 */ /* 0x000fea00078e02a0 */
[----:B------:R-:W-:Y:S02]  /*e900*/  IADD3 R160, R140, c[0x0][0x32c], RZ ;  /* 0x0000cb008ca07a10 */ /* 0x000fe40007ffe0ff */
[----:B------:R-:W-:Y:S02]  /*e910*/  IMNMX R2, R2, R140, !PT ;  /* 0x0000008c02027217 */ /* 0x000fe40007800200 */
[----:B------:R-:W-:Y:S02]  /*e920*/  IMNMX R136, R136, R160, PT ;  /* 0x000000a088887217 */ /* 0x000fe40003800200 */
.L_x_566:
        /* <DEDUP_REMOVED lines=157> */
.L_x_572:
[----:B------:R-:W-:Y:S04]  /*f300*/  MOV R5, c[0x0][0x32c] ;  /* 0x0000cb0000057a02 */ /* 0x000fe80000000f00 */
[----:B------:R-:W-:Y:S11]  /*f310*/  ISETP.NE.AND P0, PT, R5, 0x1, PT ;  /* 0x000000010500780c */ /* 0x000ff60003f05270 */
[----:B------:R-:W-:Y:S02]  /*f320*/  @!UPT UIADD3 URZ, URZ, URZ, URZ ;  /* 0x0000003f3f3ff290 */ /* 0x000fe4000fffe03f */
[----:B------:R-:W-:Y:S05]  /*f330*/  @P0 IMAD.HI.U32 R5, R4, c[0x0][0x330], RZ ;  /* 0x0000cc0004050a27 */ /* 0x000fea00078e00ff */
[----:B------:R-:W-:Y:S02]  /*f340*/  @P0 SHF.R.U32.HI R4, RZ, c[0x0][0x334], R5 ;  /* 0x0000cd00ff040a19 */ /* 0x000fe40000011605 */
.L_x_573:
[----:B------:R-:W-:Y:S05]  /*f350*/  BSYNC B0 ;  /* 0x0000000000007941 */ /* 0x000fea0003800000 */
.L_x_571:
[----:B------:R-:W-:Y:S04]  /*f360*/  IMAD.IADD R3, R3, 0x1, -R235 ;  /* 0x0000000103037824 */ /* 0x000fe800078e0aeb */
[----:B------:R-:W-:Y:S05]  /*f370*/  IMAD R3, R4, c[0x0][0x32c], R3 ;  /* 0x0000cb0004037a24 */ /* 0x000fea00078e0203 */
[----:B------:R-:W-:Y:S02]  /*f380*/  IADD3 R4, R3, c[0x0][0x32c], RZ ;  /* 0x0000cb0003047a10 */ /* 0x000fe40007ffe0ff */
[----:B------:R-:W-:Y:S02]  /*f390*/  IMNMX R0, R0, R3, !PT ;  /* 0x0000000300007217 */ /* 0x000fe40007800200 */
[----:B------:R-:W-:Y:S02]  /*f3a0*/  IMNMX R2, R2, R4, PT ;  /* 0x0000000402027217 */ /* 0x000fe40003800200 */
.L_x_570:
[----:B------:R-:W-:Y:S01]  /*f3b0*/  ISETP.GT.AND P0, PT, R0, RZ, !P2 ;  /* 0x000000ff0000720c */ /* 0x000fe20005704270 */
[----:B------:R-:W2:Y:S01]  /*f3c0*/  LDL.LU R232, [R1] ;  /* 0x0000000001e87983 */ /* 0x000ea20000300800 */
        /* <DEDUP_REMOVED lines=48> */
[----:B------:R-:W-:Y:S01]  /*f6d0*/  ISETP.GT.AND P0, PT, R0, 0x20, !P5 ;  /* 0x000000200000780c */ /* 0x000fe20006f04270 */
[----:B------:R-:W-:Y:S01]  /*f6e0*/  LDSM.16.MT88.4 R28, [R181] ;  /* 0x00000000b51c783b */ /* 0x000fe20000004200 */
        /* <DEDUP_REMOVED lines=18> */
[----:B------:R-:W3:Y:S01]  /*f810*/  SHFL.BFLY PT, R7, R4, 0x2, 0x1f ;  /* 0x0c401f0004077f89 */ /* 0x000ee200000e0000 */
[----:B------:R-:W-:Y:S02]  /*f820*/  ISETP.GT.AND P0, PT, R0, 0x29, !P6 ;  /* 0x000000290000780c */ /* 0x000fe40007704270 */
[----:B------:R-:W-:Y:S02]  /*f830*/  FMNMX.FTZ R5, R48, R5, !PT ;  /* 0x0000000530057209 */ /* 0x000fe40007810000 */
[----:B------:R-:W-:Y:S02]  /*f840*/  ISETP.LT.OR P0, PT, R2, 0x2a, P0 ;  /* 0x0000002a0200780c */ /* 0x000fe40000701670 */
[----:B------:R-:W-:Y:S02]  /*f850*/  FMNMX.FTZ R5, R39, R5, !PT ;  /* 0x0000000527057209 */ /* 0x000fe40007810000 */
[----:B------:R-:W-:Y:S02]  /*f860*/  FSEL R21, R47, -INF , !P0 ;  /* 0xff8000002f157808 */ /* 0x000fe40004000000 */
[----:B------:R-:W-:Y:S04]  /*f870*/  FMNMX.FTZ R5, R38, R5, !PT ;  /* 0x0000000526057209 */ /* 0x000fe80007810000 */
[----:B------:R-:W-:Y:S04]  /*f880*/  FMNMX.FTZ R5, R50, R5, !PT ;  /* 0x0000000532057209 */ /* 0x000fe80007810000 */
[----:B------:R-:W-:Y:S04]  /*f890*/  FMNMX.FTZ R5, R174, R5, !PT ;  /* 0x00000005ae057209 */ /* 0x000fe80007810000 */
[----:B------:R-:W-:Y:S04]  /*f8a0*/  FMNMX.FTZ R0, R173, R5, !PT ;  /* 0x00000005ad007209 */ /* 0x000fe80007810000 */
[----:B------:R-:W-:Y:S04]  /*f8b0*/  FMNMX.FTZ R2, R178, R0, !PT ;  /* 0x00000000b2027209 */ /* 0x000fe80007810000 */
[----:B------:R-:W-:Y:S02]  /*f8c0*/  FMNMX.FTZ R2, R179, R2, !PT ;  /* 0x00000002b3027209 */ /* 0x000fe40007810000 */
[----:B-1----:R-:W-:Y:S02]  /*f8d0*/  FMNMX.FTZ R3, R3, R6, !PT ;  /* 0x0000000603037209 */ /* 0x002fe40007810000 */
[----:B---3--:R-:W-:Y:S03]  /*f8e0*/  FMNMX.FTZ R0, R4, R7, !PT ;  /* 0x0000000704007209 */ /* 0x008fe60007810000 */
[----:B------:R-:W1:Y:S08]  /*f8f0*/  SHFL.BFLY PT, R6, R3, 0x1, 0x1f ;  /* 0x0c201f0003067f89 */ /* 0x000e7000000e0000 */
[----:B------:R-:W3:Y:S01]  /*f900*/  SHFL.BFLY PT, R5, R0, 0x1, 0x1f ;  /* 0x0c201f0000057f89 */ /* 0x000ee200000e0000 */
[----:B-1----:R-:W-:Y:S07]  /*f910*/  FMNMX.FTZ R138, R3, R6, !PT ;  /* 0x00000006038a7209 */ /* 0x002fee0007810000 */
[----:B------:R-:W1:Y:S01]  /*f920*/  SHFL.BFLY PT, R6, R2, 0x2, 0x1f ;  /* 0x0c401f0002067f89 */ /* 0x000e6200000e0000 */
[C---:B------:R-:W-:Y:S01]  /*f930*/  FSETP.NEU.FTZ.AND P0, PT, R138.reuse, -INF , PT ;  /* 0xff8000008a00780b */ /* 0x040fe20003f1d000 */
[----:B------:R-:W-:Y:S01]  /*f940*/  FMUL.FTZ R3, R138, c[0x0][0x2d0] ;  /* 0x0000b4008a037a20 */ /* 0x000fe20000410000 */
[----:B---3--:R-:W-:Y:S04]  /*f950*/  FMNMX.FTZ R137, R0, R5, !PT ;  /* 0x0000000500897209 */ /* 0x008fe80007810000 */
[----:B------:R-:W-:Y:S05]  /*f960*/  FSEL R23, R3, RZ, P0 ;  /* 0x000000ff03177208 */ /* 0x000fea0000000000 */
[--C-:B------:R-:W-:Y:S02]  /*f970*/  FFMA.FTZ R3, R16, c[0x0][0x2d0], -R23.reuse ;  /* 0x0000b40010037a23 */ /* 0x100fe40000010817 */
[--C-:B------:R-:W-:Y:S02]  /*f980*/  FFMA.FTZ R4, R17, c[0x0][0x2d0], -R23.reuse ;  /* 0x0000b40011047a23 */ /* 0x100fe40000010817 */
[----:B------:R3:W-:Y:S01]  /*f990*/  MUFU.EX2 R225, R3 ;  /* 0x0000000300e17308 */ /* 0x0007e20000000800 */
[--C-:B------:R-:W-:Y:S02]  /*f9a0*/  FFMA.FTZ R36, R164, c[0x0][0x2d0], -R23.reuse ;  /* 0x0000b400a4247a23 */ /* 0x100fe40000010817 */
[--C-:B------:R-:W-:Y:S02]  /*f9b0*/  FFMA.FTZ R46, R197, c[0x0][0x2d0], -R23.reuse ;  /* 0x0000b400c52e7a23 */ /* 0x100fe40000010817 */
[--C-:B------:R-:W-:Y:S01]  /*f9c0*/  FFMA.FTZ R47, R177, c[0x0][0x2d0], -R23.reuse ;  /* 0x0000b400b12f7a23 */ /* 0x100fe20000010817 */
[----:B-1----:R-:W-:Y:S04]  /*f9d0*/  FMNMX.FTZ R2, R2, R6, !PT ;  /* 0x0000000602027209 */ /* 0x002fe80007810000 */
[----:B------:R1:W4:Y:S10]  /*f9e0*/  MUFU.EX2 R227, R4 ;  /* 0x0000000400e37308 */ /* 0x0003340000000800 */
[----:B------:R5:W-:Y:S01]  /*f9f0*/  MUFU.EX2 R210, R36 ;  /* 0x0000002400d27308 */ /* 0x000be20000000800 */
[----:B---3--:R-:W-:Y:S04]  /*fa00*/  FMNMX.FTZ R3, R10, R139, !PT ;  /* 0x0000008b0a037209 */ /* 0x008fe80007810000 */
[----:B------:R-:W-:Y:S04]  /*fa10*/  FMNMX.FTZ R3, R11, R3, !PT ;  /* 0x000000030b037209 */ /* 0x000fe80007810000 */
[----:B------:R-:W-:Y:S01]  /*fa20*/  FMNMX.FTZ R3, R9, R3, !PT ;  /* 0x0000000309037209 */ /* 0x000fe20007810000 */
[--C-:B-1----:R-:W-:Y:S01]  /*fa30*/  FFMA.FTZ R4, R140, c[0x0][0x2d0], -R23.reuse ;  /* 0x0000b4008c047a23 */ /* 0x102fe20000010817 */
[----:B----4-:R-:W-:Y:S02]  /*fa40*/  F2FP.PACK_AB R24, R227, R225 ;  /* 0x000000e1e318723e */ /* 0x010fe400000000ff */
[----:B------:R-:W-:Y:S01]  /*fa50*/  FMNMX.FTZ R0, R15, R3, !PT ;  /* 0x000000030f007209 */ /* 0x000fe20007810000 */
[----:B------:R1:W-:Y:S01]  /*fa60*/  MUFU.EX2 R226, R4 ;  /* 0x0000000400e27308 */ /* 0x0003e20000000800 */
[----:B------:R-:W-:Y:S02]  /*fa70*/  FSEL R3, R138, RZ, P0 ;  /* 0x000000ff8a037208 */ /* 0x000fe40000000000 */
[----:B------:R-:W-:Y:S01]  /*fa80*/  FMNMX.FTZ R5, R37, R0, !PT ;  /* 0x0000000025057209 */ /* 0x000fe20007810000 */
[C---:B------:R-:W-:Y:S01]  /*fa90*/  FMUL.FTZ R0, R137.reuse, c[0x0][0x2d0] ;  /* 0x0000b40089007a20 */ /* 0x040fe20000410000 */
[----:B------:R-:W-:Y:S01]  /*faa0*/  FSETP.NEU.FTZ.AND P0, PT, R137, -INF , PT ;  /* 0xff8000008900780b */ /* 0x000fe20003f1d000 */
[--C-:B-----5:R-:W-:Y:S01]  /*fab0*/  FFMA.FTZ R36, R163, c[0x0][0x2d0], -R23.reuse ;  /* 0x0000b400a3247a23 */ /* 0x120fe20000010817 */
[----:B------:R-:W-:Y:S02]  /*fac0*/  FMNMX.FTZ R6, R44, R5, !PT ;  /* 0x000000052c067209 */ /* 0x000fe40007810000 */
[----:B------:R-:W-:Y:S01]  /*fad0*/  FSEL R22, R0, RZ, P0 ;  /* 0x000000ff00167208 */ /* 0x000fe20000000000 */
[----:B------:R-:W3:Y:S01]  /*fae0*/  SHFL.BFLY PT, R5, R2, 0x1, 0x1f ;  /* 0x0c201f0002057f89 */ /* 0x000ee200000e0000 */
[----:B------:R4:W-:Y:S03]  /*faf0*/  MUFU.EX2 R211, R36 ;  /* 0x0000002400d37308 */ /* 0x0009e60000000800 */
[--C-:B------:R-:W-:Y:S02]  /*fb00*/  FFMA.FTZ R0, R18, c[0x0][0x2d0], -R22.reuse ;  /* 0x0000b40012007a23 */ /* 0x100fe40000010816 */
[--C-:B------:R-:W-:Y:S02]  /*fb10*/  FFMA.FTZ R43, R198, c[0x0][0x2d0], -R22.reuse ;  /* 0x0000b400c62b7a23 */ /* 0x100fe40000010816 */
[--C-:B------:R-:W-:Y:S03]  /*fb20*/  FFMA.FTZ R42, R175, c[0x0][0x2d0], -R22.reuse ;  /* 0x0000b400af2a7a23 */ /* 0x100fe60000010816 */
[----:B------:R5:W-:Y:S01]  /*fb30*/  MUFU.EX2 R214, R0 ;  /* 0x0000000000d67308 */ /* 0x000be20000000800 */
[--C-:B-1----:R-:W-:Y:S09]  /*fb40*/  FFMA.FTZ R4, R160, c[0x0][0x2d0], -R23.reuse ;  /* 0x0000b400a0047a23 */ /* 0x102ff20000010817 */
[----:B------:R1:W1:Y:S01]  /*fb50*/  MUFU.EX2 R230, R4 ;  /* 0x0000000400e67308 */ /* 0x0002620000000800 */
[----:B---3--:R-:W-:Y:S01]  /*fb60*/  FMNMX.FTZ R136, R2, R5, !PT ;  /* 0x0000000502887209 */ /* 0x008fe20007810000 */
[--C-:B----4-:R-:W-:Y:S01]  /*fb70*/  FFMA.FTZ R36, R165, c[0x0][0x2d0], -R22.reuse ;  /* 0x0000b400a5247a23 */ /* 0x110fe20000010816 */
[----:B------:R-:W-:Y:S02]  /*fb80*/  FSEL R5, R137, RZ, P0 ;  /* 0x000000ff89057208 */ /* 0x000fe40000000000 */
[----:B------:R-:W-:Y:S05]  /*fb90*/  FSETP.NEU.FTZ.AND P0, PT, R136, -INF , PT ;  /* 0xff8000008800780b */ /* 0x000fea0003f1d000 */
[----:B------:R3:W-:Y:S01]  /*fba0*/  MUFU.EX2 R209, R36 ;  /* 0x0000002400d17308 */ /* 0x0007e20000000800 */
[--C-:B-----5:R-:W-:Y:S09]  /*fbb0*/  FFMA.FTZ R0, R19, c[0x0][0x2d0], -R22.reuse ;  /* 0x0000b40013007a23 */ /* 0x120ff20000010816 */
[----:B------:R4:W5:Y:S01]  /*fbc0*/  MUFU.EX2 R215, R0 ;  /* 0x0000000000d77308 */ /* 0x0009620000000800 */
[----:B-1----:R-:W-:Y:S01]  /*fbd0*/  FMNMX.FTZ R4, R45, R6, !PT ;  /* 0x000000062d047209 */ /* 0x002fe20007810000 */
[--C-:B------:R-:W-:Y:S01]  /*fbe0*/  FFMA.FTZ R6, R162, c[0x0][0x2d0], -R22.reuse ;  /* 0x0000b400a2067a23 */ /* 0x100fe20000010816 */
[----:B------:R-:W-:Y:S02]  /*fbf0*/  F2FP.PACK_AB R26, R230, R226 ;  /* 0x000000e2e61a723e */ /* 0x000fe400000000ff */
[----:B------:R-:W-:Y:S05]  /*fc00*/  FMNMX.FTZ R4, R49, R4, !PT ;  /* 0x0000000431047209 */ /* 0x000fea0007810000 */
[----:B------:R-:W-:Y:S01]  /*fc10*/  MUFU.EX2 R229, R6 ;  /* 0x0000000600e57308 */ /* 0x000fe20000000800 */
[----:B------:R-:W-:Y:S01]  /*fc20*/  FMNMX.FTZ R4, R141, R4, !PT ;  /* 0x000000048d047209 */ /* 0x000fe20007810000 */
[----:B---3--:R-:W-:Y:S03]  /*fc30*/  FFMA.FTZ R36, R170, c[0x0][0x2d0], -R23 ;  /* 0x0000b400aa247a23 */ /* 0x008fe60000010817 */
[----:B------:R-:W-:Y:S05]  /*fc40*/  FMNMX.FTZ R4, R142, R4, !PT ;  /* 0x000000048e047209 */ /* 0x000fea0007810000 */
[----:B------:R1:W-:Y:S01]  /*fc50*/  MUFU.EX2 R206, R36 ;  /* 0x0000002400ce7308 */ /* 0x0003e20000000800 */
[----:B----4-:R-:W-:Y:S01]  /*fc60*/  FMNMX.FTZ R0, R143, R4, !PT ;  /* 0x000000048f007209 */ /* 0x010fe20007810000 */
[--C-:B------:R-:W-:Y:S01]  /*fc70*/  FFMA.FTZ R4, R161, c[0x0][0x2d0], -R22.reuse ;  /* 0x0000b400a1047a23 */ /* 0x100fe20000010816 */
[----:B-----5:R-:W-:Y:S02]  /*fc80*/  F2FP.PACK_AB R25, R215, R214 ;  /* 0x000000d6d719723e */ /* 0x020fe400000000ff */
[----:B------:R-:W-:Y:S05]  /*fc90*/  FMNMX.FTZ R0, R21, R0, !PT ;  /* 0x0000000015007209 */ /* 0x000fea0007810000 */
[----:B------:R3:W4:Y:S01]  /*fca0*/  MUFU.EX2 R216, R4 ;  /* 0x0000000400d87308 */ /* 0x0007220000000800 */
[----:B------:R-:W5:Y:S09]  /*fcb0*/  SHFL.BFLY PT, R2, R0, 0x2, 0x1f ;  /* 0x0c401f0000027f89 */ /* 0x000f7200000e0000 */
[----:B------:R-:W-:Y:S01]  /*fcc0*/  MUFU.EX2 R164, R43 ;  /* 0x0000002b00a47308 */ /* 0x000fe20000000800 */
[--C-:B-1----:R-:W-:Y:S09]  /*fcd0*/  FFMA.FTZ R36, R169, c[0x0][0x2d0], -R22.reuse ;  /* 0x0000b400a9247a23 */ /* 0x102ff20000010816 */
[----:B------:R1:W-:Y:S01]  /*fce0*/  MUFU.EX2 R204, R36 ;  /* 0x0000002400cc7308 */ /* 0x0003e20000000800 */
[----:B---3--:R-:W-:Y:S01]  /*fcf0*/  FMUL.FTZ R4, R136, c[0x0][0x2d0] ;  /* 0x0000b40088047a20 */ /* 0x008fe20000410000 */
[----:B----4-:R-:W-:Y:S04]  /*fd00*/  F2FP.PACK_AB R27, R229, R216 ;  /* 0x000000d8e51b723e */ /* 0x010fe800000000ff */
[----:B------:R-:W-:Y:S04]  /*fd10*/  FSEL R41, R4, RZ, P0 ;  /* 0x000000ff04297208 */ /* 0x000fe80000000000 */
[----:B------:R-:W-:Y:S01]  /*fd20*/  MUFU.EX2 R165, R46 ;  /* 0x0000002e00a57308 */ /* 0x000fe20000000800 */
[--C-:B------:R-:W-:Y:S09]  /*fd30*/  FFMA.FTZ R4, R8, c[0x0][0x2d0], -R41.reuse ;  /* 0x0000b40008047a23 */ /* 0x100ff20000010829 */
[----:B------:R3:W-:Y:S01]  /*fd40*/  MUFU.EX2 R212, R4 ;  /* 0x0000000400d47308 */ /* 0x0007e20000000800 */
[----:B-1----:R-:W-:Y:S09]  /*fd50*/  FFMA.FTZ R36, R168, c[0x0][0x2d0], -R22 ;  /* 0x0000b400a8247a23 */ /* 0x002ff20000010816 */
[----:B------:R1:W-:Y:S10]  /*fd60*/  MUFU.EX2 R205, R36 ;  /* 0x0000002400cd7308 */ /* 0x0003f40000000800 */
[----:B------:R-:W-:Y:S01]  /*fd70*/  MUFU.EX2 R161, R47 ;  /* 0x0000002f00a17308 */ /* 0x000fe20000000800 */
[--C-:B---3--:R-:W-:Y:S09]  /*fd80*/  FFMA.FTZ R4, R20, c[0x0][0x2d0], -R41.reuse ;  /* 0x0000b40014047a23 */ /* 0x108ff20000010829 */
[----:B------:R5:W3:Y:S01]  /*fd90*/  MUFU.EX2 R213, R4 ;  /* 0x0000000400d57308 */ /* 0x000ae20000000800 */
[--C-:B-1----:R-:W-:Y:S09]  /*fda0*/  FFMA.FTZ R36, R48, c[0x0][0x2d0], -R41.reuse ;  /* 0x0000b40030247a23 */ /* 0x102ff20000010829 */
[----:B------:R1:W-:Y:S01]  /*fdb0*/  MUFU.EX2 R201, R36 ;  /* 0x0000002400c97308 */ /* 0x0003e20000000800 */
[----:B-----5:R-:W-:Y:S01]  /*fdc0*/  FMNMX.FTZ R4, R0, R2, !PT ;  /* 0x0000000200047209 */ /* 0x020fe20007810000 */
[----:B------:R-:W-:Y:S01]  /*fdd0*/  FFMA.FTZ R0, R12, c[0x0][0x2d0], -R41 ;  /* 0x0000b4000c007a23 */ /* 0x000fe20000010829 */
[----:B---3--:R-:W-:Y:S01]  /*fde0*/  F2FP.PACK_AB R32, R213, R212 ;  /* 0x000000d4d520723e */ /* 0x008fe200000000ff */
[----:B------:R-:W-:Y:S06]  /*fdf0*/  FADD.FTZ R2, -R5, R133 ;  /* 0x0000008505027221 */ /* 0x000fec0000010100 */
[----:B------:R3:W-:Y:S01]  /*fe00*/  MUFU.EX2 R224, R0 ;  /* 0x0000000000e07308 */ /* 0x0007e20000000800 */
[----:B------:R-:W4:Y:S01]  /*fe10*/  SHFL.BFLY PT, R6, R4, 0x1, 0x1f ;  /* 0x0c201f0004067f89 */ /* 0x000f2200000e0000 */
[----:B------:R-:W-:Y:S02]  /*fe20*/  FMUL.FTZ R2, R2, c[0x0][0x2d0] ;  /* 0x0000b40002027a20 */ /* 0x000fe40000410000 */
[--C-:B-1----:R-:W-:Y:S06]  /*fe30*/  FFMA.FTZ R36, R39, c[0x0][0x2d0], -R41.reuse ;  /* 0x0000b40027247a23 */ /* 0x102fec0000010829 */
[----:B------:R1:W-:Y:S01]  /*fe40*/  MUFU.EX2 R202, R36 ;  /* 0x0000002400ca7308 */ /* 0x0003e20000000800 */
[--C-:B---3--:R-:W-:Y:S01]  /*fe50*/  FFMA.FTZ R0, R13, c[0x0][0x2d0], -R41.reuse ;  /* 0x0000b4000d007a23 */ /* 0x108fe20000010829 */
[----:B----4-:R-:W-:Y:S08]  /*fe60*/  FMNMX.FTZ R134, R4, R6, !PT ;  /* 0x0000000604867209 */ /* 0x010ff00007810000 */
[----:B------:R3:W4:Y:S01]  /*fe70*/  MUFU.EX2 R228, R0 ;  /* 0x0000000000e47308 */ /* 0x0007220000000800 */
[----:B------:R-:W-:Y:S02]  /*fe80*/  FMUL.FTZ R4, R134, c[0x0][0x2d0] ;  /* 0x0000b40086047a20 */ /* 0x000fe40000410000 */
[--C-:B-1----:R-:W-:Y:S07]  /*fe90*/  FFMA.FTZ R36, R38, c[0x0][0x2d0], -R41.reuse ;  /* 0x0000b40026247a23 */ /* 0x102fee0000010829 */
[----:B------:R1:W-:Y:S01]  /*fea0*/  MUFU.EX2 R203, R36 ;  /* 0x0000002400cb7308 */ /* 0x0003e20000000800 */
[----:B---3--:R-:W-:Y:S01]  /*feb0*/  FADD.FTZ R0, -R3, R132 ;  /* 0x0000008403007221 */ /* 0x008fe20000010100 */
[----:B----4-:R-:W-:Y:S08]  /*fec0*/  F2FP.PACK_AB R34, R228, R224 ;  /* 0x000000e0e422723e */ /* 0x010ff000000000ff */
[----:B------:R-:W3:Y:S01]  /*fed0*/  MUFU.EX2 R3, R2 ;  /* 0x0000000200037308 */ /* 0x000ee20000000800 */
[----:B------:R-:W-:Y:S02]  /*fee0*/  FMUL.FTZ R0, R0, c[0x0][0x2d0] ;  /* 0x0000b40000007a20 */ /* 0x000fe40000410000 */
[----:B-1----:R-:W-:Y:S07]  /*fef0*/  FFMA.FTZ R36, R50, c[0x0][0x2d0], -R41 ;  /* 0x0000b40032247a23 */ /* 0x002fee0000010829 */
[----:B------:R1:W4:Y:S10]  /*ff00*/  MUFU.EX2 R20, R0 ;  /* 0x0000000000147308 */ /* 0x0003340000000800 */
[----:B------:R-:W-:Y:S01]  /*ff10*/  MUFU.EX2 R200, R36 ;  /* 0x0000002400c87308 */ /* 0x000fe20000000800 */
[C---:B---3--:R-:W-:Y:S02]  /*ff20*/  FMUL.FTZ R6, R3.reuse, R146 ;  /* 0x0000009203067220 */ /* 0x048fe40000410000 */
[C---:B------:R-:W-:Y:S02]  /*ff30*/  FMUL.FTZ R7, R3.reuse, R147 ;  /* 0x0000009303077220 */ /* 0x040fe40000410000 */
[C---:B------:R-:W-:Y:S02]  /*ff40*/  FMUL.FTZ R18, R3.reuse, R158 ;  /* 0x0000009e03127220 */ /* 0x040fe40000410000 */
[C---:B------:R-:W-:Y:S02]  /*ff50*/  FMUL.FTZ R19, R3.reuse, R159 ;  /* 0x0000009f03137220 */ /* 0x040fe40000410000 */
[----:B------:R-:W-:Y:S01]  /*ff60*/  FMUL.FTZ R102, R3, R102 ;  /* 0x0000006603667220 */ /* 0x000fe20000410000 */
[----:B-1----:R-:W-:Y:S01]  /*ff70*/  FSEL R0, R136, RZ, P0 ;  /* 0x000000ff88007208 */ /* 0x002fe20000000000 */
[----:B----4-:R-:W-:Y:S01]  /*ff80*/  FMUL.FTZ R16, R20, R156 ;  /* 0x0000009c14107220 */ /* 0x010fe20000410000 */
        /* <DEDUP_REMOVED lines=8> */
[----:B------:R1:W3:Y:S01]  /*10010*/  MUFU.EX2 R2, R0 ;  /* 0x0000000000027308 */ /* 0x0002e20000000800 */
        /* <DEDUP_REMOVED lines=11> */
[----:B------:R-:W5:Y:S01]  /*100d0*/  MUFU.EX2 R223, R4 ;  /* 0x0000000400df7308 */ /* 0x000f620000000800 */
[----:B------:R-:W-:Y:S02]  /*100e0*/  FMUL.FTZ R119, R3, R119 ;  /* 0x0000007703777220 */ /* 0x000fe40000410000 */
[----:B------:R-:W-:Y:S02]  /*100f0*/  FMUL.FTZ R128, R20, R128 ;  /* 0x0000008014807220 */ /* 0x000fe40000410000 */
[--C-:B-1----:R-:W-:Y:S02]  /*10100*/  FFMA.FTZ R0, R10, c[0x0][0x2d0], -R40.reuse ;  /* 0x0000b4000a007a23 */ /* 0x102fe40000010828 */
[C---:B---3--:R-:W-:Y:S02]  /*10110*/  FMUL.FTZ R8, R2.reuse, R148 ;  /* 0x0000009402087220 */ /* 0x048fe40000410000 */
[C---:B------:R-:W-:Y:S01]  /*10120*/  FMUL.FTZ R9, R2.reuse, R149 ;  /* 0x0000009502097220 */ /* 0x040fe20000410000 */
[----:B------:R1:W-:Y:S01]  /*10130*/  MUFU.EX2 R133, R0 ;  /* 0x0000000000857308 */ /* 0x0003e20000000800 */
[C---:B------:R-:W-:Y:S02]  /*10140*/  FMUL.FTZ R12, R2.reuse, R152 ;  /* 0x00000098020c7220 */ /* 0x040fe40000410000 */
[----:B------:R-:W-:Y:S02]  /*10150*/  FMUL.FTZ R13, R2, R153 ;  /* 0x00000099020d7220 */ /* 0x000fe40000410000 */
[----:B----4-:R-:W-:Y:S02]  /*10160*/  FMUL.FTZ R5, R20, R145 ;  /* 0x0000009114057220 */ /* 0x010fe40000410000 */
[C---:B------:R-:W-:Y:S02]  /*10170*/  FMUL.FTZ R104, R2.reuse, R104 ;  /* 0x0000006802687220 */ /* 0x040fe40000410000 */
[C---:B------:R-:W-:Y:S02]  /*10180*/  FMUL.FTZ R105, R2.reuse, R105 ;  /* 0x0000006902697220 */ /* 0x040fe40000410000 */
[C---:B------:R-:W-:Y:S02]  /*10190*/  FMUL.FTZ R108, R2.reuse, R108 ;  /* 0x0000006c026c7220 */ /* 0x040fe40000410000 */
[----:B------:R-:W-:Y:S01]  /*101a0*/  FMUL.FTZ R109, R2, R109 ;  /* 0x0000006d026d7220 */ /* 0x000fe20000410000 */
[----:B-----5:R-:W-:Y:S01]  /*101b0*/  F2FP.PACK_AB R35, R223, R217 ;  /* 0x000000d9df23723e */ /* 0x020fe200000000ff */
[----:B------:R-:W-:Y:S02]  /*101c0*/  FMUL.FTZ R4, R20, R144 ;  /* 0x0000009014047220 */ /* 0x000fe40000410000 */
[C---:B------:R-:W-:Y:S02]  /*101d0*/  FMUL.FTZ R120, R2.reuse, R120 ;  /* 0x0000007802787220 */ /* 0x040fe40000410000 */
[C---:B------:R-:W-:Y:S02]  /*101e0*/  FMUL.FTZ R121, R2.reuse, R121 ;  /* 0x0000007902797220 */ /* 0x040fe40000410000 */
[C---:B------:R-:W-:Y:S01]  /*101f0*/  FMUL.FTZ R124, R2.reuse, R124 ;  /* 0x0000007c027c7220 */ /* 0x040fe20000410000 */
[-C--:B------:R-:W-:Y:S01]  /*10200*/  HMMA.16816.F32 R4, R24, R28.reuse, R4 ;  /* 0x0000001c1804723c */ /* 0x080fe20000001804 */
[----:B------:R-:W-:Y:S02]  /*10210*/  FMUL.FTZ R125, R2, R125 ;  /* 0x0000007d027d7220 */ /* 0x000fe40000410000 */
[----:B-1----:R-:W-:Y:S02]  /*10220*/  FFMA.FTZ R0, R11, c[0x0][0x2d0], -R40 ;  /* 0x0000b4000b007a23 */ /* 0x002fe40000010828 */
[C---:B------:R-:W-:Y:S02]  /*10230*/  FMUL.FTZ R129, R20.reuse, R129 ;  /* 0x0000008114817220 */ /* 0x040fe40000410000 */
[----:B------:R1:W3:Y:S01]  /*10240*/  MUFU.EX2 R135, R0 ;  /* 0x0000000000877308 */ /* 0x0002e20000000800 */
[C---:B------:R-:W-:Y:S04]  /*10250*/  FMUL.FTZ R130, R3.reuse, R130 ;  /* 0x0000008203827220 */ /* 0x040fe80000410000 */
[C---:B------:R-:W-:Y:S02]  /*10260*/  FMUL.FTZ R131, R3.reuse, R131 ;  /* 0x0000008303837220 */ /* 0x040fe40000410000 */
[C---:B------:R-:W-:Y:S02]  /*10270*/  FMUL.FTZ R52, R20.reuse, R52 ;  /* 0x0000003414347220 */ /* 0x040fe40000410000 */
[----:B------:R-:W-:Y:S02]  /*10280*/  FMUL.FTZ R53, R20, R53 ;  /* 0x0000003514357220 */ /* 0x000fe40000410000 */
[C---:B------:R-:W-:Y:S02]  /*10290*/  FMUL.FTZ R54, R3.reuse, R54 ;  /* 0x0000003603367220 */ /* 0x040fe40000410000 */
[----:B------:R-:W-:Y:S02]  /*102a0*/  FMUL.FTZ R55, R3, R55 ;  /* 0x0000003703377220 */ /* 0x000fe40000410000 */
[C---:B------:R-:W-:Y:S02]  /*102b0*/  FMUL.FTZ R56, R2.reuse, R56 ;  /* 0x0000003802387220 */ /* 0x040fe40000410000 */
[C---:B------:R-:W-:Y:S02]  /*102c0*/  FMUL.FTZ R57, R2.reuse, R57 ;  /* 0x0000003902397220 */ /* 0x040fe40000410000 */
[C---:B------:R-:W-:Y:S02]  /*102d0*/  FMUL.FTZ R60, R2.reuse, R60 ;  /* 0x0000003c023c7220 */ /* 0x040fe40000410000 */
[----:B------:R-:W-:Y:S02]  /*102e0*/  FMUL.FTZ R61, R2, R61 ;  /* 0x0000003d023d7220 */ /* 0x000fe40000410000 */
[----:B------:R-:W-:Y:S01]  /*102f0*/  FMUL.FTZ R64, R20, R64 ;  /* 0x0000004014407220 */ /* 0x000fe20000410000 */
[----:B-1----:R-:W-:Y:S01]  /*10300*/  FSEL R0, R134, RZ, P0 ;  /* 0x000000ff86007208 */ /* 0x002fe20000000000 */
[----:B------:R-:W-:Y:S01]  /*10310*/  FMUL.FTZ R65, R20, R65 ;  /* 0x0000004114417220 */ /* 0x000fe20000410000 */
[----:B---3--:R-:W-:Y:S01]  /*10320*/  F2FP.PACK_AB R33, R135, R133 ;  /* 0x000000858721723e */ /* 0x008fe200000000ff */
[C---:B------:R-:W-:Y:S01]  /*10330*/  FMUL.FTZ R66, R3.reuse, R66 ;  /* 0x0000004203427220 */ /* 0x040fe20000410000 */
[----:B------:R-:W-:Y:S01]  /*10340*/  ISETP.GT.AND P0, PT, R196, R231, PT ;  /* 0x000000e7c400720c */ /* 0x000fe20003f04270 */
[----:B------:R-:W-:Y:S02]  /*10350*/  FADD.FTZ R0, -R0, R139 ;  /* 0x0000008b00007221 */ /* 0x000fe40000010100 */
[C---:B------:R-:W-:Y:S02]  /*10360*/  FMUL.FTZ R67, R3.reuse, R67 ;  /* 0x0000004303437220 */ /* 0x040fe40000410000 */
[----:B------:R-:W-:Y:S02]  /*10370*/  FMUL.FTZ R0, R0, c[0x0][0x2d0] ;  /* 0x0000b40000007a20 */ /* 0x000fe40000410000 */
[C---:B------:R-:W-:Y:S02]  /*10380*/  FMUL.FTZ R68, R20.reuse, R68 ;  /* 0x0000004414447220 */ /* 0x040fe40000410000 */
[----:B------:R-:W-:Y:S02]  /*10390*/  FMUL.FTZ R69, R20, R69 ;  /* 0x0000004514457220 */ /* 0x000fe40000410000 */
[----:B------:R-:W1:Y:S01]  /*103a0*/  MUFU.EX2 R0, R0 ;  /* 0x0000000000007308 */ /* 0x000e620000000800 */
[C---:B------:R-:W-:Y:S02]  /*103b0*/  FMUL.FTZ R70, R3.reuse, R70 ;  /* 0x0000004603467220 */ /* 0x040fe40000410000 */
        /* <DEDUP_REMOVED lines=11> */
[C---:B-1----:R-:W-:Y:S02]  /*10470*/  FMUL.FTZ R10, R0.reuse, R150 ;  /* 0x00000096000a7220 */ /* 0x042fe40000410000 */
[C---:B------:R-:W-:Y:S02]  /*10480*/  FMUL.FTZ R11, R0.reuse, R151 ;  /* 0x00000097000b7220 */ /* 0x040fe40000410000 */
[C---:B------:R-:W-:Y:S02]  /*10490*/  FMUL.FTZ R14, R0.reuse, R154 ;  /* 0x0000009a000e7220 */ /* 0x040fe40000410000 */
[C---:B------:R-:W-:Y:S02]  /*104a0*/  FMUL.FTZ R15, R0.reuse, R155 ;  /* 0x0000009b000f7220 */ /* 0x040fe40000410000 */
[C---:B------:R-:W-:Y:S01]  /*104b0*/  FMUL.FTZ R106, R0.reuse, R106 ;  /* 0x0000006a006a7220 */ /* 0x040fe20000410000 */
[C---:B------:R-:W-:Y:S01]  /*104c0*/  HMMA.16816.F32 R8, R32.reuse, R28, R8 ;  /* 0x0000001c2008723c */ /* 0x040fe20000001808 */
[C---:B------:R-:W-:Y:S02]  /*104d0*/  FMUL.FTZ R107, R0.reuse, R107 ;  /* 0x0000006b006b7220 */ /* 0x040fe40000410000 */
[C---:B------:R-:W-:Y:S02]  /*104e0*/  FMUL.FTZ R110, R0.reuse, R110 ;  /* 0x0000006e006e7220 */ /* 0x040fe40000410000 */
[C---:B------:R-:W-:Y:S02]  /*104f0*/  FMUL.FTZ R111, R0.reuse, R111 ;  /* 0x0000006f006f7220 */ /* 0x040fe40000410000 */
[C---:B------:R-:W-:Y:S01]  /*10500*/  FMUL.FTZ R122, R0.reuse, R122 ;  /* 0x0000007a007a7220 */ /* 0x040fe20000410000 */
[-C--:B------:R-:W-:Y:S01]  /*10510*/  HMMA.16816.F32 R12, R32, R30.reuse, R12 ;  /* 0x0000001e200c723c */ /* 0x080fe2000000180c */
[C---:B------:R-:W-:Y:S03]  /*10520*/  FMUL.FTZ R123, R0.reuse, R123 ;  /* 0x0000007b007b7220 */ /* 0x040fe60000410000 */
[C---:B------:R-:W-:Y:S02]  /*10530*/  FMUL.FTZ R126, R0.reuse, R126 ;  /* 0x0000007e007e7220 */ /* 0x040fe40000410000 */
[C---:B------:R-:W-:Y:S02]  /*10540*/  FMUL.FTZ R127, R0.reuse, R127 ;  /* 0x0000007f007f7220 */ /* 0x040fe40000410000 */
[C---:B------:R-:W-:Y:S01]  /*10550*/  HMMA.16816.F32 R16, R24.reuse, R30, R16 ;  /* 0x0000001e1810723c */ /* 0x040fe20000001810 */
[----:B------:R-:W1:Y:S03]  /*10560*/  LDSM.16.MT88.4 R28, [R182] ;  /* 0x00000000b61c783b */ /* 0x000e660000004200 */
[C---:B------:R-:W-:Y:S02]  /*10570*/  FMUL.FTZ R58, R0.reuse, R58 ;  /* 0x0000003a003a7220 */ /* 0x040fe40000410000 */
[C---:B------:R-:W-:Y:S02]  /*10580*/  FMUL.FTZ R59, R0.reuse, R59 ;  /* 0x0000003b003b7220 */ /* 0x040fe40000410000 */
[C---:B------:R-:W-:Y:S04]  /*10590*/  FMUL.FTZ R62, R0.reuse, R62 ;  /* 0x0000003e003e7220 */ /* 0x040fe80000410000 */
        /* <DEDUP_REMOVED lines=14> */
[C---:B------:R-:W-:Y:S01]  /*10680*/  FMUL.FTZ R87, R3.reuse, R87 ;  /* 0x0000005703577220 */ /* 0x040fe20000410000 */
[-C--:B-1----:R-:W-:Y:S01]  /*10690*/  HMMA.16816.F32 R100, R24, R28.reuse, R100 ;  /* 0x0000001c1864723c */ /* 0x082fe20000001864 */
[C---:B------:R-:W-:Y:S02]  /*106a0*/  FMUL.FTZ R96, R20.reuse, R96 ;  /* 0x0000006014607220 */ /* 0x040fe40000410000 */
[----:B------:R-:W-:Y:S02]  /*106b0*/  FMUL.FTZ R97, R20, R97 ;  /* 0x0000006114617220 */ /* 0x000fe40000410000 */
[C---:B------:R-:W-:Y:S02]  /*106c0*/  FMUL.FTZ R98, R3.reuse, R98 ;  /* 0x0000006203627220 */ /* 0x040fe40000410000 */
[C---:B------:R-:W-:Y:S01]  /*106d0*/  FMUL.FTZ R99, R3.reuse, R99 ;  /* 0x0000006303637220 */ /* 0x040fe20000410000 */
[C---:B------:R-:W-:Y:S01]  /*106e0*/  HMMA.16816.F32 R104, R32.reuse, R28, R104 ;  /* 0x0000001c2068723c */ /* 0x040fe20000001868 */
[----:B------:R-:W-:Y:S04]  /*106f0*/  FFMA.FTZ R3, R3, R246, R214 ;  /* 0x000000f603037223 */ /* 0x000fe800000100d6 */
[----:B------:R-:W-:Y:S03]  /*10700*/  FADD.FTZ R3, R215, R3 ;  /* 0x00000003d7037221 */ /* 0x000fe60000010000 */
        /* <DEDUP_REMOVED lines=15> */
[----:B------:R-:W-:Y:S01]  /*10800*/  FFMA.FTZ R28, R166, c[0x0][0x2d0], -R22 ;  /* 0x0000b400a61c7a23 */ /* 0x000fe20000010816 */
[-C--:B------:R-:W-:Y:S01]  /*10810*/  HMMA.16816.F32 R76, R32, R30.reuse, R76 ;  /* 0x0000001e204c723c */ /* 0x080fe2000000184c */
[----:B------:R-:W-:Y:S07]  /*10820*/  MUFU.EX2 R166, R42 ;  /* 0x0000002a00a67308 */ /* 0x000fee0000000800 */
[C---:B------:R-:W-:Y:S03]  /*10830*/  HMMA.16816.F32 R80, R24.reuse, R30, R80 ;  /* 0x0000001e1850723c */ /* 0x040fe60000001850 */
[----:B------:R1:W3:Y:S02]  /*10840*/  MUFU.EX2 R208, R28 ;  /* 0x0000001c00d07308 */ /* 0x0002e40000000800 */
[--C-:B-1----:R-:W-:Y:S08]  /*10850*/  FFMA.FTZ R28, R167, c[0x0][0x2d0], -R23.reuse ;  /* 0x0000b400a71c7a23 */ /* 0x102ff00000010817 */
[----:B------:R1:W4:Y:S02]  /*10860*/  MUFU.EX2 R207, R28 ;  /* 0x0000001c00cf7308 */ /* 0x0003240000000800 */
[----:B-1----:R-:W1:Y:S02]  /*10870*/  LDSM.16.MT88.4 R28, [R182+0x1800] ;  /* 0x00180000b61c783b */ /* 0x002e640000004200 */
[-C--:B-1----:R-:W-:Y:S08]  /*10880*/  HMMA.16816.F32 R84, R24, R28.reuse, R84 ;  /* 0x0000001c1854723c */ /* 0x082ff00000001854 */
[C---:B------:R-:W-:Y:S07]  /*10890*/  HMMA.16816.F32 R88, R32.reuse, R28, R88 ;  /* 0x0000001c2058723c */ /* 0x040fee0000001858 */
[--C-:B------:R-:W-:Y:S01]  /*108a0*/  FFMA.FTZ R28, R37, c[0x0][0x2d0], -R40.reuse ;  /* 0x0000b400251c7a23 */ /* 0x100fe20000010828 */
[-C--:B------:R-:W-:Y:S01]  /*108b0*/  HMMA.16816.F32 R92, R32, R30.reuse, R92 ;  /* 0x0000001e205c723c */ /* 0x080fe2000000185c */
[----:B------:R-:W1:Y:S02]  /*108c0*/  LDSM.16.MT88.4 R32, [R181+0x400] ;  /* 0x00040000b520783b */ /* 0x000e640000004200 */
[----:B------:R5:W-:Y:S05]  /*108d0*/  MUFU.EX2 R170, R28 ;  /* 0x0000001c00aa7308 */ /* 0x000bea0000000800 */
[----:B------:R-:W-:Y:S01]  /*108e0*/  HMMA.16816.F32 R96, R24, R30, R96 ;  /* 0x0000001e1860723c */ /* 0x000fe20000001860 */
[----:B------:R-:W-:Y:S06]  /*108f0*/  LDSM.16.MT88.4 R36, [R182+0x1c00] ;  /* 0x001c0000b624783b */ /* 0x000fec0000004200 */
[----:B------:R-:W-:Y:S02]  /*10900*/  F2FP.PACK_AB R24, R211, R210 ;  /* 0x000000d2d318723e */ /* 0x000fe400000000ff */
[----:B---3--:R-:W-:Y:S03]  /*10910*/  F2FP.PACK_AB R25, R208, R209 ;  /* 0x000000d1d019723e */ /* 0x008fe600000000ff */
[----:B----4-:R-:W-:Y:S02]  /*10920*/  F2FP.PACK_AB R26, R206, R207 ;  /* 0x000000cfce1a723e */ /* 0x010fe400000000ff */
[----:B------:R-:W-:Y:S02]  /*10930*/  F2FP.PACK_AB R27, R205, R204 ;  /* 0x000000cccd1b723e */ /* 0x000fe400000000ff */
[----:B------:R-:W-:Y:S01]  /*10940*/  F2FP.PACK_AB R30, R200, R203 ;  /* 0x000000cbc81e723e */ /* 0x000fe200000000ff */
[----:B-----5:R-:W-:Y:S02]  /*10950*/  FFMA.FTZ R28, R44, c[0x0][0x2d0], -R40 ;  /* 0x0000b4002c1c7a23 */ /* 0x020fe40000010828 */
[--C-:B------:R-:W-:Y:S02]  /*10960*/  FFMA.FTZ R44, R199, c[0x0][0x2d0], -R22.reuse ;  /* 0x0000b400c72c7a23 */ /* 0x100fe40000010816 */
[----:B------:R3:W4:Y:S01]  /*10970*/  MUFU.EX2 R50, R28 ;  /* 0x0000001c00327308 */ /* 0x0007220000000800 */
[----:B------:R-:W-:Y:S01]  /*10980*/  FFMA.FTZ R22, R171, c[0x0][0x2d0], -R22 ;  /* 0x0000b400ab167a23 */ /* 0x000fe20000010816 */
[-C--:B-1----:R-:W-:Y:S08]  /*10990*/  HMMA.16816.F32 R4, R24, R32.reuse, R4 ;  /* 0x000000201804723c */ /* 0x082ff00000001804 */
[----:B------:R1:W-:Y:S10]  /*109a0*/  MUFU.EX2 R168, R22 ;  /* 0x0000001600a87308 */ /* 0x0003f40000000800 */
[----:B------:R-:W-:Y:S01]  /*109b0*/  MUFU.EX2 R163, R44 ;  /* 0x0000002c00a37308 */ /* 0x000fe20000000800 */
[--C-:B---3--:R-:W-:Y:S01]  /*109c0*/  FFMA.FTZ R28, R45, c[0x0][0x2d0], -R40.reuse ;  /* 0x0000b4002d1c7a23 */ /* 0x108fe20000010828 */
[----:B----4-:R-:W-:Y:S01]  /*109d0*/  F2FP.PACK_AB R29, R50, R170 ;  /* 0x000000aa321d723e */ /* 0x010fe200000000ff */
[--C-:B------:R-:W-:Y:S02]  /*109e0*/  FFMA.FTZ R45, R176, c[0x0][0x2d0], -R23.reuse ;  /* 0x0000b400b02d7a23 */ /* 0x100fe40000010817 */
[----:B------:R-:W-:Y:S05]  /*109f0*/  FFMA.FTZ R23, R172, c[0x0][0x2d0], -R23 ;  /* 0x0000b400ac177a23 */ /* 0x000fea0000010817 */
[----:B------:R3:W-:Y:S01]  /*10a00*/  MUFU.EX2 R51, R28 ;  /* 0x0000001c00337308 */ /* 0x0007e20000000800 */
[----:B-1----:R-:W-:Y:S09]  /*10a10*/  FFMA.FTZ R22, R174, c[0x0][0x2d0], -R41 ;  /* 0x0000b400ae167a23 */ /* 0x002ff20000010829 */
[----:B------:R1:W-:Y:S10]  /*10a20*/  MUFU.EX2 R140, R22 ;  /* 0x00000016008c7308 */ /* 0x0003f40000000800 */
[----:B------:R-:W-:Y:S01]  /*10a30*/  MUFU.EX2 R167, R45 ;  /* 0x0000002d00a77308 */ /* 0x000fe20000000800 */
[--C-:B---3--:R-:W-:Y:S02]  /*10a40*/  FFMA.FTZ R28, R49, c[0x0][0x2d0], -R40.reuse ;  /* 0x0000b400311c7a23 */ /* 0x108fe40000010828 */
[----:B------:R-:W-:Y:S07]  /*10a50*/  FADD.FTZ R49, R216, R3 ;  /* 0x00000003d8317221 */ /* 0x000fee0000010000 */
[----:B------:R3:W4:Y:S01]  /*10a60*/  MUFU.EX2 R132, R28 ;  /* 0x0000001c00847308 */ /* 0x0007220000000800 */
[--C-:B-1----:R-:W-:Y:S09]  /*10a70*/  FFMA.FTZ R22, R173, c[0x0][0x2d0], -R41.reuse ;  /* 0x0000b400ad167a23 */ /* 0x102ff20000010829 */
[----:B------:R1:W-:Y:S10]  /*10a80*/  MUFU.EX2 R160, R22 ;  /* 0x0000001600a07308 */ /* 0x0003f40000000800 */
[----:B------:R5:W2:Y:S01]  /*10a90*/  MUFU.EX2 R169, R23 ;  /* 0x0000001700a97308 */ /* 0x000aa20000000800 */
[----:B---3--:R-:W-:Y:S02]  /*10aa0*/  F2FP.PACK_AB R28, R202, R201 ;  /* 0x000000c9ca1c723e */ /* 0x008fe400000000ff */
[----:B----4-:R-:W-:Y:S07]  /*10ab0*/  F2FP.PACK_AB R31, R132, R51 ;  /* 0x00000033841f723e */ /* 0x010fee00000000ff */
[C---:B------:R-:W-:Y:S01]  /*10ac0*/  HMMA.16816.F32 R8, R28.reuse, R32, R8 ;  /* 0x000000201c08723c */ /* 0x040fe20000001808 */
[--C-:B-1----:R-:W-:Y:S02]  /*10ad0*/  FFMA.FTZ R22, R178, c[0x0][0x2d0], -R41.reuse ;  /* 0x0000b400b2167a23 */ /* 0x102fe40000010829 */
[----:B------:R-:W-:Y:S02]  /*10ae0*/  FFMA.FTZ R41, R179, c[0x0][0x2d0], -R41 ;  /* 0x0000b400b3297a23 */ /* 0x000fe40000010829 */
[----:B------:R1:W-:Y:S03]  /*10af0*/  MUFU.EX2 R162, R22 ;  /* 0x0000001600a27308 */ /* 0x0003e60000000800 */
[-C--:B------:R-:W-:Y:S01]  /*10b00*/  HMMA.16816.F32 R12, R28, R34.reuse, R12 ;  /* 0x000000221c0c723c */ /* 0x080fe2000000180c */
[----:B-----5:R-:W-:Y:S06]  /*10b10*/  F2FP.PACK_AB R23, R168, R166 ;  /* 0x000000a6a817723e */ /* 0x020fec00000000ff */
[----:B------:R-:W3:Y:S01]  /*10b20*/  MUFU.EX2 R139, R41 ;  /* 0x00000029008b7308 */ /* 0x000ee20000000800 */
[C---:B------:R-:W-:Y:S01]  /*10b30*/  HMMA.16816.F32 R16, R24.reuse, R34, R16 ;  /* 0x000000221810723c */ /* 0x040fe20000001810 */
[----:B------:R-:W4:Y:S03]  /*10b40*/  LDSM.16.MT88.4 R32, [R182+0x400] ;  /* 0x00040000b620783b */ /* 0x000f260000004200 */
[--C-:B-1----:R-:W-:Y:S05]  /*10b50*/  FFMA.FTZ R22, R141, c[0x0][0x2d0], -R40.reuse ;  /* 0x0000b4008d167a23 */ /* 0x102fea0000010828 */
[----:B------:R-:W5:Y:S01]  /*10b60*/  LDL.LU R141, [R1+0x4] ;  /* 0x00000400018d7983 */ /* 0x000f620000300800 */
[----:B------:R1:W-:Y:S01]  /*10b70*/  MUFU.EX2 R46, R22 ;  /* 0x00000016002e7308 */ /* 0x0003e20000000800 */
[-C--:B----4-:R-:W-:Y:S01]  /*10b80*/  HMMA.16816.F32 R100, R24, R32.reuse, R100 ;  /* 0x000000201864723c */ /* 0x090fe20000001864 */
[--C-:B-1----:R-:W-:Y:S08]  /*10b90*/  FFMA.FTZ R22, R142, c[0x0][0x2d0], -R40.reuse ;  /* 0x0000b4008e167a23 */ /* 0x102ff00000010828 */
[----:B------:R1:W4:Y:S01]  /*10ba0*/  MUFU.EX2 R45, R22 ;  /* 0x00000016002d7308 */ /* 0x0003220000000800 */
[C---:B------:R-:W-:Y:S08]  /*10bb0*/  HMMA.16816.F32 R104, R28.reuse, R32, R104 ;  /* 0x000000201c68723c */ /* 0x040ff00000001868 */
[-C--:B------:R-:W-:Y:S08]  /*10bc0*/  HMMA.16816.F32 R108, R28, R34.reuse, R108 ;  /* 0x000000221c6c723c */ /* 0x080ff0000000186c */
[C---:B------:R-:W-:Y:S01]  /*10bd0*/  HMMA.16816.F32 R112, R24.reuse, R34, R112 ;  /* 0x000000221870723c */ /* 0x040fe20000001870 */
[----:B------:R-:W3:Y:S03]  /*10be0*/  LDSM.16.MT88.4 R32, [R181+0x1000] ;  /* 0x00100000b520783b */ /* 0x000ee60000004200 */
[--C-:B-1----:R-:W-:Y:S02]  /*10bf0*/  FFMA.FTZ R22, R143, c[0x0][0x2d0], -R40.reuse ;  /* 0x0000b4008f167a23 */ /* 0x102fe40000010828 */
[----:B------:R-:W-:Y:S02]  /*10c00*/  FFMA.FTZ R40, R21, c[0x0][0x2d0], -R40 ;  /* 0x0000b40015287a23 */ /* 0x000fe40000010828 */
[----:B------:R1:W-:Y:S01]  /*10c10*/  MUFU.EX2 R47, R22 ;  /* 0x00000016002f7308 */ /* 0x0003e20000000800 */
[----:B------:R-:W-:Y:S03]  /*10c20*/  FFMA.FTZ R21, R20, R247, R225 ;  /* 0x000000f714157223 */ /* 0x000fe600000100e1 */
[----:B--2---:R-:W-:Y:S02]  /*10c30*/  FFMA.FTZ R20, R2, R232, R212 ;  /* 0x000000e802147223 */ /* 0x004fe400000100d4 */
[----:B------:R-:W-:Y:S01]  /*10c40*/  FADD.FTZ R2, R227, R21 ;  /* 0x00000015e3027221 */ /* 0x000fe20000010000 */
[----:B------:R-:W-:Y:S03]  /*10c50*/  F2FP.PACK_AB R21, R164, R163 ;  /* 0x000000a3a415723e */ /* 0x000fe600000000ff */
[----:B------:R2:W2:Y:S01]  /*10c60*/  MUFU.EX2 R44, R40 ;  /* 0x00000028002c7308 */ /* 0x0004a20000000800 */
[----:B------:R-:W-:Y:S01]  /*10c70*/  FADD.FTZ R2, R226, R2 ;  /* 0x00000002e2027221 */ /* 0x000fe20000010000 */
[----:B-1----:R-:W-:Y:S01]  /*10c80*/  F2FP.PACK_AB R22, R169, R167 ;  /* 0x000000a7a916723e */ /* 0x002fe200000000ff */
[-C--:B---3--:R-:W-:Y:S01]  /*10c90*/  HMMA.16816.F32 R116, R24, R32.reuse, R116 ;  /* 0x000000201874723c */ /* 0x088fe20000001874 */
[----:B--2---:R-:W-:Y:S01]  /*10ca0*/  FADD.FTZ R40, R213, R20 ;  /* 0x00000014d5287221 */ /* 0x004fe20000010000 */
[----:B------:R-:W-:Y:S03]  /*10cb0*/  F2FP.PACK_AB R20, R165, R161 ;  /* 0x000000a1a514723e */ /* 0x000fe600000000ff */
[----:B------:R-:W-:Y:S03]  /*10cc0*/  FADD.FTZ R48, R224, R40 ;  /* 0x00000028e0307221 */ /* 0x000fe60000010000 */
[C---:B------:R-:W-:Y:S01]  /*10cd0*/  HMMA.16816.F32 R120, R28.reuse, R32, R120 ;  /* 0x000000201c78723c */ /* 0x040fe20000001878 */
[----:B------:R-:W-:Y:S07]  /*10ce0*/  LDSM.16.MT88.4 R40, [R181+0x2000] ;  /* 0x00200000b528783b */ /* 0x000fee0000004200 */
        /* <DEDUP_REMOVED lines=12> */
[----:B------:R-:W-:Y:S07]  /*10db0*/  LDSM.16.MT88.4 R32, [R181+0x1400] ;  /* 0x00140000b520783b */ /* 0x000fee0000004200 */
[-C--:B------:R-:W-:Y:S08]  /*10dc0*/  HMMA.16816.F32 R84, R24, R36.reuse, R84 ;  /* 0x000000241854723c */ /* 0x080ff00000001854 */
[C---:B------:R-:W-:Y:S08]  /*10dd0*/  HMMA.16816.F32 R88, R28.reuse, R36, R88 ;  /* 0x000000241c58723c */ /* 0x040ff00000001858 */
[-C--:B------:R-:W-:Y:S01]  /*10de0*/  HMMA.16816.F32 R92, R28, R38.reuse, R92 ;  /* 0x000000261c5c723c */ /* 0x080fe2000000185c */
[----:B------:R-:W1:Y:S07]  /*10df0*/  LDSM.16.MT88.4 R28, [R182+0x800] ;  /* 0x00080000b61c783b */ /* 0x000e6e0000004200 */
[----:B------:R-:W-:Y:S01]  /*10e00*/  HMMA.16816.F32 R96, R24, R38, R96 ;  /* 0x000000261860723c */ /* 0x000fe20000001860 */
[----:B------:R-:W2:Y:S06]  /*10e10*/  LDSM.16.MT88.4 R36, [R182+0x1400] ;  /* 0x00140000b624783b */ /* 0x000eac0000004200 */
[----:B------:R-:W-:Y:S01]  /*10e20*/  F2FP.PACK_AB R24, R160, R140 ;  /* 0x0000008ca018723e */ /* 0x000fe200000000ff */
[-C--:B------:R-:W-:Y:S01]  /*10e30*/  HMMA.16816.F32 R144, R20, R156.reuse, R4 ;  /* 0x0000009c1490723c */ /* 0x080fe20000001804 */
[----:B------:R-:W-:Y:S01]  /*10e40*/  F2FP.PACK_AB R26, R139, R162 ;  /* 0x000000a28b1a723e */ /* 0x000fe200000000ff */
[----:B------:R-:W3:Y:S02]  /*10e50*/  LDSM.16.MT88.4 R4, [R182+0x2000] ;  /* 0x00200000b604783b */ /* 0x000ee40000004200 */
[----:B----4-:R-:W-:Y:S02]  /*10e60*/  F2FP.PACK_AB R25, R45, R46 ;  /* 0x0000002e2d19723e */ /* 0x010fe400000000ff */
[----:B------:R-:W-:Y:S07]  /*10e70*/  F2FP.PACK_AB R27, R44, R47 ;  /* 0x0000002f2c1b723e */ /* 0x000fee00000000ff */
[C---:B------:R-:W-:Y:S01]  /*10e80*/  HMMA.16816.F32 R148, R24.reuse, R156, R8 ;  /* 0x0000009c1894723c */ /* 0x040fe20000001808 */
[----:B-----5:R-:W-:Y:S01]  /*10e90*/  FFMA.FTZ R3, R0, R141, R133 ;  /* 0x0000008d00037223 */ /* 0x020fe20000010085 */
[----:B------:R-:W-:Y:S01]  /*10ea0*/  MOV R133, R137 ;  /* 0x0000008900857202 */ /* 0x000fe20000000f00 */
[----:B------:R-:W-:Y:S02]  /*10eb0*/  FADD.FTZ R0, R228, R48 ;  /* 0x00000030e4007221 */ /* 0x000fe40000010000 */
[----:B------:R-:W-:Y:S01]  /*10ec0*/  FADD.FTZ R3, R135, R3 ;  /* 0x0000000387037221 */ /* 0x000fe20000010000 */
[----:B------:R-:W-:Y:S02]  /*10ed0*/  MOV R135, R136 ;  /* 0x0000008800877202 */ /* 0x000fe40000000f00 */
        /* <DEDUP_REMOVED lines=8> */
[-C--:B-1----:R-:W-:Y:S01]  /*10f60*/  HMMA.16816.F32 R100, R20, R28.reuse, R100 ;  /* 0x0000001c1464723c */ /* 0x082fe20000001864 */
        /* <DEDUP_REMOVED lines=8> */
[----:B------:R-:W-:Y:S04]  /*10ff0*/  FADD.FTZ R3, R217, R3 ;  /* 0x00000003d9037221 */ /* 0x000fe80000010000 */
[----:B------:R-:W-:Y:S03]  /*11000*/  FADD.FTZ R3, R223, R3 ;  /* 0x00000003df037221 */ /* 0x000fe60000010000 */
[C---:B------:R-:W-:Y:S01]  /*11010*/  HMMA.16816.F32 R112, R20.reuse, R30, R112 ;  /* 0x0000001e1470723c */ /* 0x040fe20000001870 */
[----:B------:R-:W-:Y:S04]  /*11020*/  FADD.FTZ R3, R170, R3 ;  /* 0x00000003aa037221 */ /* 0x000fe80000010000 */
[----:B------:R-:W-:Y:S03]  /*11030*/  FADD.FTZ R3, R50, R3 ;  /* 0x0000000332037221 */ /* 0x000fe60000010000 */
[-C--:B------:R-:W-:Y:S01]  /*11040*/  HMMA.16816.F32 R116, R20, R32.reuse, R116 ;  /* 0x000000201474723c */ /* 0x080fe20000001874 */
[----:B------:R-:W-:Y:S04]  /*11050*/  FADD.FTZ R3, R51, R3 ;  /* 0x0000000333037221 */ /* 0x000fe80000010000 */
[----:B------:R-:W-:Y:S01]  /*11060*/  FADD.FTZ R3, R132, R3 ;  /* 0x0000000384037221 */ /* 0x000fe20000010000 */
[----:B------:R-:W-:Y:S02]  /*11070*/  MOV R132, R138 ;  /* 0x0000008a00847202 */ /* 0x000fe40000000f00 */
[C---:B------:R-:W-:Y:S08]  /*11080*/  HMMA.16816.F32 R120, R24.reuse, R32, R120 ;  /* 0x000000201878723c */ /* 0x040ff00000001878 */
[-C--:B------:R-:W-:Y:S08]  /*11090*/  HMMA.16816.F32 R124, R24, R34.reuse, R124 ;  /* 0x00000022187c723c */ /* 0x080ff0000000187c */
[C---:B------:R-:W-:Y:S08]  /*110a0*/  HMMA.16816.F32 R128, R20.reuse, R34, R128 ;  /* 0x000000221480723c */ /* 0x040ff00000001880 */
        /* <DEDUP_REMOVED lines=19> */
[----:B------:R-:W-:Y:S02]  /*111e0*/  FADD.FTZ R3, R160, R0 ;  /* 0x00000000a0037221 */ /* 0x000fe40000010000 */
[----:B------:R-:W-:Y:S03]  /*111f0*/  FADD.FTZ R2, R45, R2 ;  /* 0x000000022d027221 */ /* 0x000fe60000010000 */
[----:B------:R-:W-:Y:S02]  /*11200*/  FADD.FTZ R3, R162, R3 ;  /* 0x00000003a2037221 */ /* 0x000fe40000010000 */
[----:B------:R-:W-:Y:S02]  /*11210*/  FADD.FTZ R2, R47, R2 ;  /* 0x000000022f027221 */ /* 0x000fe40000010000 */
[----:B------:R-:W-:Y:S01]  /*11220*/  FADD.FTZ R3, R139, R3 ;  /* 0x000000038b037221 */ /* 0x000fe20000010000 */
[----:B------:R-:W-:Y:S01]  /*11230*/  MOV R139, R134 ;  /* 0x00000086008b7202 */ /* 0x000fe20000000f00 */
[----:B------:R-:W-:Y:S02]  /*11240*/  FADD.FTZ R2, R44, R2 ;  /* 0x000000022c027221 */ /* 0x000fe40000010000 */
[----:B------:R-:W-:Y:S01]  /*11250*/  FADD.FTZ R4, R165, R4 ;  /* 0x00000004a5047221 */ /* 0x000fe20000010000 */
[----:B------:R1:W-:Y:S03]  /*11260*/  STL [R1], R3 ;  /* 0x0000000301007387 */ /* 0x0003e60000100800 */
[----:B------:R-:W-:Y:S01]  /*11270*/  FADD.FTZ R0, R167, R4 ;  /* 0x00000004a7007221 */ /* 0x000fe20000010000 */
[----:B------:R1:W-:Y:S01]  /*11280*/  STL [R1+0x4], R2 ;  /* 0x0000040201007387 */ /* 0x0003e20000100800 */
[----:B------:R-:W-:Y:S02]  /*11290*/  FADD.FTZ R4, R166, R5 ;  /* 0x00000005a6047221 */ /* 0x000fe40000010000 */
[----:B------:R-:W-:Y:S01]  /*112a0*/  FADD.FTZ R247, R169, R0 ;  /* 0x00000000a9f77221 */ /* 0x000fe20000010000 */
[----:B------:R-:W-:Y:S01]  /*112b0*/  IADD3 R0, R196, -0x1, RZ ;  /* 0xffffffffc4007810 */ /* 0x000fe20007ffe0ff */
[----:B------:R-:W-:Y:S03]  /*112c0*/  FADD.FTZ R246, R168, R4 ;  /* 0x00000004a8f67221 */ /* 0x000fe60000010000 */
[----:B------:R-:W-:Y:S01]  /*112d0*/  MOV R196, R0 ;  /* 0x0000000000c47202 */ /* 0x000fe20000000f00 */
[----:B------:R-:W-:-:S05]  /*112e0*/  @P0 BRA `(.L_x_574) ;  /* 0xffffc46000000947 */ /* 0x000fca000383ffff */
.L_x_555:
[----:B------:R-:W-:Y:S02]  /*112f0*/  MOV R9, 0x1f ;  /* 0x0000001f00097802 */ /* 0x000fe40000000f00 */
[----:B------:R-:W-:Y:S01]  /*11300*/  MOV R8, 0xffffffff ;  /* 0xffffffff00087802 */ /* 0x000fe20000000f00 */
[----:B------:R-:W-:Y:S05]  /*11310*/  BRA.DIV ~URZ, `(.L_x_575) ;  /* 0x000060827f007947 */ /* 0x000fea000b800000 */
[----:B------:R2:W3:Y:S02]  /*11320*/  SHFL.BFLY PT, R0, R247, 0x2, 0x1f ;  /* 0x0c401f00f7007f89 */ /* 0x0004e400000e0000 */
.L_x_655:
[----:B---3--:R-:W-:Y:S01]  /*11330*/  FADD.FTZ R5, R0, R247 ;  /* 0x000000f700057221 */ /* 0x008fe20000010000 */
[----:B------:R-:W-:Y:S05]  /*11340*/  BRA.DIV ~URZ, `(.L_x_576) ;  /* 0x000060a27f007947 */ /* 0x000fea000b800000 */
[----:B-1----:R-:W3:Y:S04]  /*11350*/  LDL.LU R3, [R1] ;  /* 0x0000000001037983 */ /* 0x002ee80000300800 */
[----:B------:R-:W4:Y:S04]  /*11360*/  LDL.LU R9, [R1+0x4] ;  /* 0x0000040001097983 */ /* 0x000f280000300800 */
[----:B------:R-:W1:Y:S02]  /*11370*/  SHFL.BFLY PT, R2, R246, 0x2, 0x1f ;  /* 0x0c401f00f6027f89 */ /* 0x000e6400000e0000 */
[----:B-1----:R-:W-:-:S05]  /*11380*/  FADD.FTZ R2, R2, R246 ;  /* 0x000000f602027221 */ /* 0x002fca0000010000 */
[----:B------:R-:W1:Y:S02]  /*11390*/  SHFL.BFLY PT, R4, R2, 0x1, 0x1f ;  /* 0x0c201f0002047f89 */ /* 0x000e6400000e0000 */
[----:B-1----:R-:W-:Y:S02]  /*113a0*/  FADD.FTZ R4, R2, R4 ;  /* 0x0000000402047221 */ /* 0x002fe40000010000 */
[----:B---3--:R-:W1:Y:S04]  /*113b0*/  SHFL.BFLY PT, R0, R3, 0x2, 0x1f ;  /* 0x0c401f0003007f89 */ /* 0x008e6800000e0000 */
[----:B----4-:R-:W3:Y:S01]  /*113c0*/  SHFL.BFLY PT, R6, R9, 0x2, 0x1f ;  /* 0x0c401f0009067f89 */ /* 0x010ee200000e0000 */
[----:B-1----:R-:W-:-:S03]  /*113d0*/  FADD.FTZ R0, R0, R3 ;  /* 0x0000000300007221 */ /* 0x002fc60000010000 */
[----:B------:R-:W1:Y:S01]  /*113e0*/  SHFL.BFLY PT, R3, R5, 0x1, 0x1f ;  /* 0x0c201f0005037f89 */ /* 0x000e6200000e0000 */
[----:B---3--:R-:W-:-:S03]  /*113f0*/  FADD.FTZ R6, R6, R9 ;  /* 0x0000000906067221 */ /* 0x008fc60000010000 */
[----:B------:R-:W3:Y:S04]  /*11400*/  SHFL.BFLY PT, R7, R0, 0x1, 0x1f ;  /* 0x0c201f0000077f89 */ /* 0x000ee800000e0000 */
[----:B------:R4:W2:Y:S01]  /*11410*/  SHFL.BFLY PT, R8, R6, 0x1, 0x1f ;  /* 0x0c201f0006087f89 */ /* 0x0008a200000e0000 */
[----:B-1----:R-:W-:Y:S02]  /*11420*/  FADD.FTZ R5, R5, R3 ;  /* 0x0000000305057221 */ /* 0x002fe40000010000 */
[----:B---3--:R-:W-:-:S03]  /*11430*/  FADD.FTZ R7, R0, R7 ;  /* 0x0000000700077221 */ /* 0x008fc60000010000 */
.L_x_656:
[----:B------:R-:W-:Y:S01]  /*11440*/  FSETP.NE.FTZ.AND P3, PT, R5, RZ, PT ;  /* 0x000000ff0500720b */ /* 0x000fe20003f75000 */
[----:B------:R-:W-:Y:S01]  /*11450*/  CS2R R2, SRZ ;  /* 0x0000000000027805 */ /* 0x000fe2000001ff00 */
[----:B------:R-:W-:Y:S01]  /*11460*/  MOV R0, RZ ;  /* 0x000000ff00007202 */ /* 0x000fe20000000f00 */
[----:B--2-4-:R-:W-:Y:S01]  /*11470*/  FADD.FTZ R6, R8, R6 ;  /* 0x0000000608067221 */ /* 0x014fe20000010000 */
        /* <DEDUP_REMOVED lines=130> */
.L_x_488:
[----:B---3--:R3:W5:Y:S04]  /*11ca0*/  LDL R6, [R1+0x18] ;  /* 0x0000180001067983 */ /* 0x0087680000100800 */
[----:B------:R-:W4:Y:S01]  /*11cb0*/  S2R R2, SR_TID.X ;  /* 0x0000000000027919 */ /* 0x000f220000002100 */
[----:B------:R-:W-:Y:S01]  /*11cc0*/  BSSY B0, `(.L_x_577) ;  /* 0x0000011000007945 */ /* 0x000fe20003800000 */
[----:B----4-:R-:W-:-:S13]  /*11cd0*/  LOP3.LUT P0, RZ, R2, 0x7f, RZ, 0xc0, !PT ;  /* 0x0000007f02ff7812 */ /* 0x010fda000780c0ff */
[----:B------:R-:W-:Y:S05]  /*11ce0*/  @P0 BRA `(.L_x_578) ;  /* 0x000000e000000947 */ /* 0x000fea0003800000 */
[----:B---3--:R-:W3:Y:S01]  /*11cf0*/  S2R R4, SR_LANEID ;  /* 0x0000000000047919 */ /* 0x008ee20000000000 */
[----:B------:R-:W-:Y:S01]  /*11d00*/  VOTEU.ANY UR4, UPT, PT ;  /* 0x0000000000047886 */ /* 0x000fe200038e0100 */
[----:B--2---:R-:W-:Y:S01]  /*11d10*/  IMAD.MOV.U32 R5, RZ, RZ, c[0x0][0x564] ;  /* 0x00015900ff057624 */ /* 0x004fe200078e00ff */
[----:B------:R-:W3:Y:S08]  /*11d20*/  FLO.U32 R3, UR4 ;  /* 0x0000000400037d00 */ /* 0x000ef000080e0000 */
[----:B------:R-:W2:Y:S01]  /*11d30*/  POPC R2, UR4 ;  /* 0x0000000400027d09 */ /* 0x000ea20008000000 */
[----:B---3--:R-:W-:Y:S01]  /*11d40*/  ISETP.EQ.U32.AND P0, PT, R3, R4, PT ;  /* 0x000000040300720c */ /* 0x008fe20003f02070 */
[----:B------:R-:W-:-:S12]  /*11d50*/  IMAD.MOV.U32 R4, RZ, RZ, c[0x0][0x560] ;  /* 0x00015800ff047624 */ /* 0x000fd800078e00ff */
[----:B--2---:R2:W3:Y:S04]  /*11d60*/  @P0 ATOMG.E.ADD.STRONG.GPU PT, R2, [R4.64], R2 ;  /* 0x00000002040209a8 */ /* 0x0044e800081ee1c6 */
[----:B--2---:R-:W2:Y:S04]  /*11d70*/  S2R R4, SR_LTMASK ;  /* 0x0000000000047919 */ /* 0x004ea80000003900 */
[----:B---3--:R2:W3:Y:S02]  /*11d80*/  SHFL.IDX PT, R3, R2, R3, 0x1f ;  /* 0x00001f0302037589 */ /* 0x0084e400000e0000 */
[----:B--2---:R-:W-:-:S06]  /*11d90*/  LOP3.LUT R2, R4, UR4, RZ, 0xc0, !PT ;  /* 0x0000000404027c12 */ /* 0x004fcc000f8ec0ff */
[----:B------:R-:W3:Y:S02]  /*11da0*/  POPC R2, R2 ;  /* 0x0000000200027309 */ /* 0x000ee40000000000 */
[----:B---3-5:R-:W-:-:S05]  /*11db0*/  IADD3 R6, R3, c[0x0][0xc], R2 ;  /* 0x0000030003067a10 */ /* 0x028fca0007ffe002 */
[----:B------:R2:W-:Y:S02]  /*11dc0*/  STL [R1+0x18], R6 ;  /* 0x0000180601007387 */ /* 0x0005e40000100800 */
.L_x_578:
[----:B---3--:R-:W-:Y:S05]  /*11dd0*/  BSYNC B0 ;  /* 0x0000000000007941 */ /* 0x008fea0003800000 */
.L_x_577:
[----:B------:R-:W-:Y:S01]  /*11de0*/  PRMT R0, R0, 0x9910, RZ ;  /* 0x0000991000007816 */ /* 0x000fe200000000ff */
[----:B------:R-:W-:Y:S01]  /*11df0*/  BSSY B1, `(.L_x_579) ;  /* 0x00003dc000017945 */ /* 0x000fe20003800000 */
[----:B-----5:R-:W-:Y:S02]  /*11e00*/  IMAD.MOV.U32 R74, RZ, RZ, R6 ;  /* 0x000000ffff4a7224 */ /* 0x020fe400078e0006 */
[----:B------:R-:W-:-:S13]  /*11e10*/  ISETP.NE.AND P0, PT, R0, RZ, PT ;  /* 0x000000ff0000720c */ /* 0x000fda0003f05270 */
[----:B------:R-:W-:Y:S05]  /*11e20*/  @!P0 BRA `(.L_x_580) ;  /* 0x00002f8000008947 */ /* 0x000fea0003800000 */
[----:B------:R-:W3:Y:S04]  /*11e30*/  LDL R9, [R1+0x40] ;  /* 0x0000400001097983 */ /* 0x000ee80000100800 */
[----:B------:R-:W4:Y:S04]  /*11e40*/  LDL R7, [R1+0x44] ;  /* 0x0000440001077983 */ /* 0x000f280000100800 */
[----:B--2---:R-:W2:Y:S04]  /*11e50*/  LDL R6, [R1+0x4c] ;  /* 0x00004c0001067983 */ /* 0x004ea80000100800 */
[----:B------:R-:W2:Y:S04]  /*11e60*/  LDL R10, [R1+0x48] ;  /* 0x00004800010a7983 */ /* 0x000ea80000100800 */
[----:B------:R-:W2:Y:S01]  /*11e70*/  LDL R8, [R1+0x24] ;  /* 0x0000240001087983 */ /* 0x000ea20000100800 */
[----:B------:R-:W-:Y:S01]  /*11e80*/  WARPSYNC 0xffffffff ;  /* 0xffffffff00007948 */ /* 0x000fe20003800000 */
[----:B------:R-:W-:-:S02]  /*11e90*/  F2FP.PACK_AB R0, R133, R132 ;  /* 0x000000848500723e */ /* 0x000fc400000000ff */
[----:B------:R-:W-:Y:S01]  /*11ea0*/  BAR.SYNC.DEFER_BLOCKING 0x1, 0x80 ;  /* 0x0042000000007b1d */ /* 0x000fe20000010000 */
[----:B------:R-:W-:Y:S02]  /*11eb0*/  F2FP.PACK_AB R3, R129, R128 ;  /* 0x000000808103723e */ /* 0x000fe400000000ff */
[----:B------:R-:W-:Y:S02]  /*11ec0*/  F2FP.PACK_AB R2, R141, R140 ;  /* 0x0000008c8d02723e */ /* 0x000fe400000000ff */
[----:B------:R-:W-:Y:S02]  /*11ed0*/  F2FP.PACK_AB R4, R31, R30 ;  /* 0x0000001e1f04723e */ /* 0x000fe400000000ff */
[----:B------:R-:W-:Y:S02]  /*11ee0*/  F2FP.PACK_AB R5, R61, R60 ;  /* 0x0000003c3d05723e */ /* 0x000fe400000000ff */
[----:B------:R-:W-:Y:S02]  /*11ef0*/  ISETP.NE.U32.AND P0, PT, RZ, c[0x0][0x508], PT ;  /* 0x00014200ff007a0c */ /* 0x000fe40003f05070 */
[----:B------:R-:W-:-:S02]  /*11f00*/  ISETP.NE.U32.AND P2, PT, RZ, c[0x0][0x500], PT ;  /* 0x00014000ff007a0c */ /* 0x000fc40003f45070 */
[----:B------:R-:W-:Y:S02]  /*11f10*/  ISETP.NE.AND.EX P1, PT, RZ, c[0x0][0x50c], PT, P0 ;  /* 0x00014300ff007a0c */ /* 0x000fe40003f25300 */
[----:B------:R-:W-:Y:S01]  /*11f20*/  ISETP.NE.AND.EX P2, PT, RZ, c[0x0][0x504], PT, P2 ;  /* 0x00014100ff007a0c */ /* 0x000fe20003f45320 */
[----:B------:R-:W-:Y:S01]  /*11f30*/  IMAD.MOV.U32 R12, RZ, RZ, c[0x0][0x388] ;  /* 0x0000e200ff0c7624 */ /* 0x000fe200078e00ff */
[----:B---3--:R3:W-:Y:S04]  /*11f40*/  STS [R9+0x80], R0 ;  /* 0x0000800009007388 */ /* 0x0087e80000000800 */
[----:B------:R1:W-:Y:S04]  /*11f50*/  STS [R9+0x280], R3 ;  /* 0x0002800309007388 */ /* 0x0003e80000000800 */
[----:B----4-:R4:W-:Y:S01]  /*11f60*/  STS [R7], R2 ;  /* 0x0000000207007388 */ /* 0x0109e20000000800 */
[----:B---3--:R-:W-:-:S02]  /*11f70*/  F2FP.PACK_AB R0, R143, R142 ;  /* 0x0000008e8f00723e */ /* 0x008fc400000000ff */
[----:B-1----:R-:W-:-:S03]  /*11f80*/  F2FP.PACK_AB R3, R35, R34 ;  /* 0x000000222303723e */ /* 0x002fc600000000ff */
[----:B------:R1:W-:Y:S01]  /*11f90*/  STS [R7+0x200], R0 ;  /* 0x0002000007007388 */ /* 0x0003e20000000800 */
[----:B----4-:R-:W-:-:S03]  /*11fa0*/  F2FP.PACK_AB R2, R53, R52 ;  /* 0x000000343502723e */ /* 0x010fc600000000ff */
[----:B------:R3:W-:Y:S04]  /*11fb0*/  STS [R9+0x1080], R3 ;  /* 0x0010800309007388 */ /* 0x0007e80000000800 */
[----:B------:R4:W-:Y:S01]  /*11fc0*/  STS [R9+0x1280], R2 ;  /* 0x0012800209007388 */ /* 0x0009e20000000800 */
[----:B-1----:R-:W-:Y:S02]  /*11fd0*/  F2FP.PACK_AB R0, R37, R36 ;  /* 0x000000242500723e */ /* 0x002fe400000000ff */
[----:B---3--:R-:W-:-:S03]  /*11fe0*/  F2FP.PACK_AB R3, R145, R144 ;  /* 0x000000909103723e */ /* 0x008fc600000000ff */
[----:B------:R1:W-:Y:S01]  /*11ff0*/  STS [R7+0x1000], R0 ;  /* 0x0010000007007388 */ /* 0x0003e20000000800 */
[----:B----4-:R-:W-:-:S03]  /*12000*/  F2FP.PACK_AB R2, R147, R146 ;  /* 0x000000929302723e */ /* 0x010fc600000000ff */
[----:B------:R3:W-:Y:S04]  /*12010*/  STS [R7+0x1200], R4 ;  /* 0x0012000407007388 */ /* 0x0007e80000000800 */
[----:B--2---:R2:W-:Y:S04]  /*12020*/  STS [R6+0x80], R3 ;  /* 0x0000800306007388 */ /* 0x0045e80000000800 */
[----:B------:R4:W-:Y:S01]  /*12030*/  STS [R6+0x280], R2 ;  /* 0x0002800206007388 */ /* 0x0009e20000000800 */
[----:B-1----:R-:W-:Y:S02]  /*12040*/  F2FP.PACK_AB R0, R157, R156 ;  /* 0x0000009c9d00723e */ /* 0x002fe400000000ff */
[----:B---3--:R-:W-:-:S03]  /*12050*/  F2FP.PACK_AB R4, R39, R38 ;  /* 0x000000262704723e */ /* 0x008fc600000000ff */
[----:B------:R1:W-:Y:S01]  /*12060*/  STS [R10], R0 ;  /* 0x000000000a007388 */ /* 0x0003e20000000800 */
[----:B--2---:R-:W-:Y:S02]  /*12070*/  F2FP.PACK_AB R3, R97, R96 ;  /* 0x000000606103723e */ /* 0x004fe400000000ff */
        /* <DEDUP_REMOVED lines=37> */
[----:B------:R4:W-:Y:S01]  /*122d0*/  STS [R10+0x3000], R2 ;  /* 0x003000020a007388 */ /* 0x0009e20000000800 */
[----:B-1----:R-:W-:Y:S02]  /*122e0*/  F2FP.PACK_AB R3, R73, R72 ;  /* 0x000000484903723e */ /* 0x002fe400000000ff */
[----:B--2---:R-:W-:-:S03]  /*122f0*/  F2FP.PACK_AB R4, R71, R70 ;  /* 0x000000464704723e */ /* 0x004fc600000000ff */
[----:B------:R1:W-:Y:S01]  /*12300*/  STS [R10+0x3200], R3 ;  /* 0x003200030a007388 */ /* 0x0003e20000000800 */
[----:B---3--:R-:W-:Y:S02]  /*12310*/  F2FP.PACK_AB R0, R101, R100 ;  /* 0x000000646500723e */ /* 0x008fe400000000ff */
[----:B----4-:R-:W-:-:S03]  /*12320*/  F2FP.PACK_AB R2, R131, R130 ;  /* 0x000000828302723e */ /* 0x010fc600000000ff */
[----:B------:R2:W-:Y:S04]  /*12330*/  STS [R9+0x4080], R0 ;  /* 0x0040800009007388 */ /* 0x0005e80000000800 */
[----:B------:R3:W-:Y:S01]  /*12340*/  STS [R9+0x4280], R2 ;  /* 0x0042800209007388 */ /* 0x0007e20000000800 */
[----:B-1----:R-:W-:-:S05]  /*12350*/  F2FP.PACK_AB R3, R171, R170 ;  /* 0x000000aaab03723e */ /* 0x002fca00000000ff */
[----:B------:R1:W-:Y:S01]  /*12360*/  STS [R7+0x4000], R3 ;  /* 0x0040000307007388 */ /* 0x0003e20000000800 */
[----:B--2---:R-:W-:Y:S02]  /*12370*/  F2FP.PACK_AB R0, R119, R118 ;  /* 0x000000767700723e */ /* 0x004fe400000000ff */
[----:B---3--:R-:W-:-:S03]  /*12380*/  F2FP.PACK_AB R2, R69, R68 ;  /* 0x000000444502723e */ /* 0x008fc600000000ff */
[----:B------:R2:W-:Y:S04]  /*12390*/  STS [R7+0x4200], R0 ;  /* 0x0042000007007388 */ /* 0x0005e80000000800 */
[----:B------:R3:W-:Y:S04]  /*123a0*/  STS [R9+0x5080], R2 ;  /* 0x0050800209007388 */ /* 0x0007e80000000800 */
[----:B------:R4:W-:Y:S04]  /*123b0*/  STS [R9+0x5280], R4 ;  /* 0x0052800409007388 */ /* 0x0009e80000000800 */
[----:B------:R-:W-:Y:S01]  /*123c0*/  STS [R7+0x5000], R5 ;  /* 0x0050000507007388 */ /* 0x000fe20000000800 */
[----:B-1----:R-:W-:-:S05]  /*123d0*/  F2FP.PACK_AB R3, R63, R62 ;  /* 0x0000003e3f03723e */ /* 0x002fca00000000ff */
[----:B------:R1:W-:Y:S01]  /*123e0*/  STS [R7+0x5200], R3 ;  /* 0x0052000307007388 */ /* 0x0003e20000000800 */
[----:B--2---:R-:W-:Y:S02]  /*123f0*/  F2FP.PACK_AB R0, R83, R82 ;  /* 0x000000525300723e */ /* 0x004fe400000000ff */
[----:B---3--:R-:W-:Y:S02]  /*12400*/  F2FP.PACK_AB R2, R169, R168 ;  /* 0x000000a8a902723e */ /* 0x008fe400000000ff */
[----:B----4-:R-:W-:-:S03]  /*12410*/  F2FP.PACK_AB R4, R49, R48 ;  /* 0x000000303104723e */ /* 0x010fc600000000ff */
[----:B------:R2:W-:Y:S04]  /*12420*/  STS [R6+0x4080], R2 ;  /* 0x0040800206007388 */ /* 0x0005e80000000800 */
[----:B------:R3:W-:Y:S04]  /*12430*/  STS [R6+0x4280], R0 ;  /* 0x0042800006007388 */ /* 0x0007e80000000800 */
[----:B------:R-:W4:Y:S01]  /*12440*/  LDL.LU R9, [R1+0x1c] ;  /* 0x00001c0001097983 */ /* 0x000f220000300800 */
[----:B-1----:R-:W-:Y:S02]  /*12450*/  F2FP.PACK_AB R3, R51, R50 ;  /* 0x000000323303723e */ /* 0x002fe400000000ff */
[----:B--2---:R-:W-:-:S02]  /*12460*/  F2FP.PACK_AB R2, R85, R84 ;  /* 0x000000545502723e */ /* 0x004fc400000000ff */
[----:B---3--:R-:W-:-:S03]  /*12470*/  F2FP.PACK_AB R0, R81, R80 ;  /* 0x000000505100723e */ /* 0x008fc600000000ff */
[----:B------:R1:W-:Y:S04]  /*12480*/  STS [R10+0x4000], R2 ;  /* 0x004000020a007388 */ /* 0x0003e80000000800 */
[----:B------:R2:W-:Y:S04]  /*12490*/  STS [R10+0x4200], R0 ;  /* 0x004200000a007388 */ /* 0x0005e80000000800 */
[----:B------:R3:W-:Y:S04]  /*124a0*/  STS [R6+0x5080], R4 ;  /* 0x0050800406007388 */ /* 0x0007e80000000800 */
[----:B------:R3:W-:Y:S01]  /*124b0*/  STS [R6+0x5280], R3 ;  /* 0x0052800306007388 */ /* 0x0007e20000000800 */
[----:B-1----:R-:W-:Y:S01]  /*124c0*/  IMAD.MOV.U32 R2, RZ, RZ, RZ ;  /* 0x000000ffff027224 */ /* 0x002fe200078e00ff */
[----:B--2---:R-:W-:Y:S01]  /*124d0*/  F2FP.PACK_AB R0, R29, R28 ;  /* 0x0000001c1d00723e */ /* 0x004fe200000000ff */
[----:B---3--:R-:W-:Y:S01]  /*124e0*/  IMAD.MOV.U32 R4, RZ, RZ, 0x4 ;  /* 0x00000004ff047424 */ /* 0x008fe200078e00ff */
[----:B------:R-:W-:-:S03]  /*124f0*/  F2FP.PACK_AB R3, R27, R26 ;  /* 0x0000001a1b03723e */ /* 0x000fc600000000ff */
[CC--:B------:R-:W-:Y:S02]  /*12500*/  @P1 IMAD.WIDE R6, R8.reuse, R4.reuse, c[0x0][0x508] ;  /* 0x0001420008061625 */ /* 0x0c0fe400078e0204 */
[----:B------:R1:W-:Y:S02]  /*12510*/  STS [R10+0x5000], R3 ;  /* 0x005000030a007388 */ /* 0x0003e40000000800 */
[----:B------:R-:W-:Y:S02]  /*12520*/  IMAD.WIDE R4, R8, R4, c[0x0][0x500] ;  /* 0x0001400008047625 */ /* 0x000fe400078e0204 */
[----:B------:R2:W-:Y:S04]  /*12530*/  STS [R10+0x5200], R0 ;  /* 0x005200000a007388 */ /* 0x0005e80000000800 */
[----:B------:R-:W-:Y:S06]  /*12540*/  BAR.SYNC.DEFER_BLOCKING 0x1, 0x80 ;  /* 0x0042000000007b1d */ /* 0x000fec0000010000 */
[----:B------:R2:W5:Y:S04]  /*12550*/  @P1 LDG.E R12, [R6.64] ;  /* 0x00000006060c1981 */ /* 0x000568000c1e1900 */
[----:B------:R2:W5:Y:S01]  /*12560*/  @P2 LDG.E R2, [R4.64] ;  /* 0x0000000604022981 */ /* 0x000562000c1e1900 */
[----:B----4-:R-:W-:-:S04]  /*12570*/  ISETP.NE.AND P0, PT, R9, RZ, PT ;  /* 0x000000ff0900720c */ /* 0x010fc80003f05270 */
[----:B-1----:R-:W-:Y:S01]  /*12580*/  SEL R3, R9, c[0x0][0x3d4], P0 ;  /* 0x0000f50009037a07 */ /* 0x002fe20000000000 */
[----:B------:R-:W-:Y:S05]  /*12590*/  @P1 BRA `(.L_x_581) ;  /* 0x0000004000001947 */ /* 0x000fea0003800000 */
[----:B--2---:R-:W-:Y:S05]  /*125a0*/  @!P2 BRA `(.L_x_581) ;  /* 0x000000300000a947 */ /* 0x004fea0003800000 */
[----:B------:R1:W2:Y:S04]  /*125b0*/  LDG.E R0, [R4.64] ;  /* 0x0000000604007981 */ /* 0x0002a8000c1e1900 */
[----:B-1----:R-:W2:Y:S02]  /*125c0*/  LDG.E R4, [R4.64+0x4] ;  /* 0x0000040604047981 */ /* 0x002ea4000c1e1900 */
[----:B--2--5:R-:W-:Y:S02]  /*125d0*/  IADD3 R12, -R0, R4, RZ ;  /* 0x00000004000c7210 */ /* 0x024fe40007ffe1ff */
.L_x_581:
[----:B--2---:R-:W2:Y:S04]  /*125e0*/  LDL R4, [R1+0x38] ;  /* 0x0000380001047983 */ /* 0x004ea80000100800 */
[----:B------:R-:W2:Y:S04]  /*125f0*/  LDL R76, [R1+0x10] ;  /* 0x00001000014c7983 */ /* 0x000ea80000100800 */
[----:B------:R-:W3:Y:S04]  /*12600*/  LDL R77, [R1+0x3c] ;  /* 0x00003c00014d7983 */ /* 0x000ee80000100800 */
[----:B------:R-:W4:Y:S04]  /*12610*/  LDL R13, [R1+0x20] ;  /* 0x00002000010d7983 */ /* 0x000f280000100800 */
[----:B------:R-:W3:Y:S01]  /*12620*/  LDL R75, [R1+0x60] ;  /* 0x00006000014b7983 */ /* 0x000ee20000100800 */
[----:B------:R-:W-:Y:S01]  /*12630*/  IMAD.MOV.U32 R0, RZ, RZ, 0x368 ;  /* 0x00000368ff007424 */ /* 0x000fe200078e00ff */
[----:B------:R-:W-:-:S04]  /*12640*/  ISETP.GT.AND P2, PT, R3, 0x1, PT ;  /* 0x000000010300780c */ /* 0x000fc80003f44270 */
[----:B------:R-:W-:-:S04]  /*12650*/  SEL R0, R0, 0x328, P2 ;  /* 0x0000032800007807 */ /* 0x000fc80001000000 */
[----:B------:R1:W2:Y:S08]  /*12660*/  LDC.64 R6, c[0x0][R0+0x170] ;  /* 0x00005c0000067b82 */ /* 0x0002b00000000a00 */
[----:B------:R1:W3:Y:S08]  /*12670*/  LDC.64 R14, c[0x0][R0+0x168] ;  /* 0x00005a00000e7b82 */ /* 0x0002f00000000a00 */
[----:B------:R1:W2:Y:S08]  /*12680*/  LDC.64 R18, c[0x0][R0+0x178] ;  /* 0x00005e0000127b82 */ /* 0x0002b00000000a00 */
[----:B------:R1:W2:Y:S01]  /*12690*/  LDC.64 R20, c[0x0][R0+0x160] ;  /* 0x0000580000147b82 */ /* 0x0002a20000000a00 */
[----:B------:R-:W-:-:S04]  /*126a0*/  ISETP.NE.U32.AND P0, PT, RZ, c[0x0][0x500], PT ;  /* 0x00014000ff007a0c */ /* 0x000fc80003f05070 */
[----:B------:R-:W-:Y:S02]  /*126b0*/  ISETP.NE.AND.EX P0, PT, RZ, c[0x0][0x504], PT, P0 ;  /* 0x00014100ff007a0c */ /* 0x000fe40003f05300 */
[----:B------:R-:W-:Y:S01]  /*126c0*/  SHF.R.S32.HI R3, RZ, 0x1f, R8 ;  /* 0x0000001fff037819 */ /* 0x000fe20000011408 */
[----:B-1----:R-:W-:-:S05]  /*126d0*/  IMAD.MOV.U32 R0, RZ, RZ, c[0x0][0x4e8] ;  /* 0x00013a00ff007624 */ /* 0x002fca00078e00ff */
[----:B------:R-:W-:Y:S02]  /*126e0*/  ISETP.NE.AND P5, PT, R0, 0x1, PT ;  /* 0x000000010000780c */ /* 0x000fe40003fa5270 */
[----:B------:R-:W-:Y:S01]  /*126f0*/  SEL R0, R8, RZ, !P0 ;  /* 0x000000ff08007207 */ /* 0x000fe20004000000 */
[----:B------:R-:W1:Y:S01]  /*12700*/  S2R R78, SR_TID.X ;  /* 0x00000000004e7919 */ /* 0x000e620000002100 */
[----:B-----5:R-:W-:Y:S02]  /*12710*/  SHF.R.S32.HI R17, RZ, 0x1f, R2 ;  /* 0x0000001fff117819 */ /* 0x020fe40000011402 */
[----:B-1----:R-:W-:-:S04]  /*12720*/  SHF.R.S32.HI R16, RZ, 0x1f, R78 ;  /* 0x0000001fff107819 */ /* 0x002fc8000001144e */
[----:B------:R-:W-:-:S04]  /*12730*/  LEA.HI R16, R16, R78, RZ, 0x5 ;  /* 0x0000004e10107211 */ /* 0x000fc800078f28ff */
[----:B------:R-:W-:-:S05]  /*12740*/  LOP3.LUT R16, R16, 0xffffffe0, RZ, 0xc0, !PT ;  /* 0xffffffe010107812 */ /* 0x000fca00078ec0ff */
[----:B------:R-:W-:Y:S01]  /*12750*/  IMAD.IADD R16, R78, 0x1, -R16 ;  /* 0x000000014e107824 */ /* 0x000fe200078e0a10 */
[----:B------:R-:W-:-:S04]  /*12760*/  LOP3.LUT R194, R194, 0xfffffffd, RZ, 0xc0, !PT ;  /* 0xfffffffdc2c27812 */ /* 0x000fc800078ec0ff */
[----:B------:R-:W-:Y:S01]  /*12770*/  LOP3.LUT R194, R194, 0xfffffffe, RZ, 0xc0, !PT ;  /* 0xfffffffec2c27812 */ /* 0x000fe200078ec0ff */
[----:B--2---:R-:W-:Y:S01]  /*12780*/  IMAD.IADD R8, R4, 0x1, R76 ;  /* 0x0000000104087824 */ /* 0x004fe200078e024c */
[----:B------:R-:W-:Y:S01]  /*12790*/  SEL R4, R3, RZ, !P0 ;  /* 0x000000ff03047207 */ /* 0x000fe20004000000 */
[----:B------:R-:W-:Y:S02]  /*127a0*/  IMAD R3, R7, R0, RZ ;  /* 0x0000000007037224 */ /* 0x000fe400078e02ff */
[----:B------:R-:W-:-:S04]  /*127b0*/  @P5 IMAD.HI.U32 R9, R8, c[0x0][0x4ec], RZ ;  /* 0x00013b0008095a27 */ /* 0x000fc800078e00ff */
[C---:B------:R-:W-:Y:S02]  /*127c0*/  IMAD R11, R6.reuse, R4, R3 ;  /* 0x00000004060b7224 */ /* 0x040fe400078e0203 */
[----:B------:R-:W-:-:S04]  /*127d0*/  IMAD.WIDE.U32 R4, R6, R0, RZ ;  /* 0x0000000006047225 */ /* 0x000fc800078e00ff */
[----:B---3--:R-:W-:-:S04]  /*127e0*/  IMAD.WIDE.U32 R6, R14, R77, RZ ;  /* 0x0000004d0e067225 */ /* 0x008fc800078e00ff */
[----:B------:R-:W-:Y:S01]  /*127f0*/  IMAD.MOV.U32 R3, RZ, RZ, R8 ;  /* 0x000000ffff037224 */ /* 0x000fe200078e0008 */
[----:B------:R-:W-:Y:S01]  /*12800*/  @P5 SHF.R.U32.HI R3, RZ, c[0x0][0x4f0], R9 ;  /* 0x00013c00ff035a19 */ /* 0x000fe20000011609 */
[----:B------:R-:W-:Y:S01]  /*12810*/  IMAD R10, R15, R77, RZ ;  /* 0x0000004d0f0a7224 */ /* 0x000fe200078e02ff */
[----:B----4-:R-:W-:Y:S01]  /*12820*/  SEL R9, R13, RZ, P2 ;  /* 0x000000ff0d097207 */ /* 0x010fe20001000000 */
        /* <DEDUP_REMOVED lines=31> */
[----:B------:R-:W4:Y:S04]  /*12a20*/  SHFL.IDX PT, R10, R5, 0x2, 0x1c1f ;  /* 0x005c1f00050a7f89 */ /* 0x000f2800000e0000 */
[----:B------:R1:W1:Y:S01]  /*12a30*/  SHFL.IDX PT, R6, R5, 0x3, 0x1c1f ;  /* 0x007c1f0005067f89 */ /* 0x00026200000e0000 */
[----:B---3--:R-:W-:-:S05]  /*12a40*/  IMAD.IADD R3, R75, 0x1, R76 ;  /* 0x000000014b037824 */ /* 0x008fca00078e024c */
        /* <DEDUP_REMOVED lines=10> */
[----:B----4-:R1:W-:Y:S01]  /*12af0*/  @!P1 ST.E [R10.64], R25 ;  /* 0x000000190a009985 */ /* 0x0103e2000c101906 */
        /* <DEDUP_REMOVED lines=12> */
[--C-:B---3--:R-:W-:Y:S02]  /*12bc0*/  SHF.R.S32.HI R78, RZ, 0x1f, R79.reuse ;  /* 0x0000001fff4e7819 */ /* 0x108fe4000001144f */
[----:B------:R-:W-:Y:S02]  /*12bd0*/  SHF.R.S32.HI R75, RZ, 0x1f, R79 ;  /* 0x0000001fff4b7819 */ /* 0x000fe4000001144f */
[-C--:B------:R-:W-:Y:S02]  /*12be0*/  LEA.HI R78, R78, R79.reuse, RZ, 0x2 ;  /* 0x0000004f4e4e7211 */ /* 0x080fe400078f10ff */
[----:B------:R-:W-:Y:S02]  /*12bf0*/  LEA.HI R75, R75, R79, RZ, 0x2 ;  /* 0x0000004f4b4b7211 */ /* 0x000fe400078f10ff */
[----:B------:R-:W-:Y:S02]  /*12c00*/  LOP3.LUT R78, R78, 0xfffffffc, RZ, 0xc0, !PT ;  /* 0xfffffffc4e4e7812 */ /* 0x000fe400078ec0ff */
[----:B------:R-:W-:-:S02]  /*12c10*/  SHF.R.S32.HI R75, RZ, 0x2, R75 ;  /* 0x00000002ff4b7819 */ /* 0x000fc4000001144b */
[----:B------:R-:W-:Y:S01]  /*12c20*/  IADD3 R78, -R78, R79, RZ ;  /* 0x0000004f4e4e7210 */ /* 0x000fe20007ffe1ff */
[----:B------:R-:W-:-:S03]  /*12c30*/  IMAD.IADD R3, R7, 0x1, R2 ;  /* 0x0000000107037824 */ /* 0x000fc600078e0202 */
[----:B------:R-:W-:Y:S01]  /*12c40*/  LEA R5, R78, R75, 0x5 ;  /* 0x0000004b4e057211 */ /* 0x000fe200078e28ff */
[----:B------:R-:W-:-:S03]  /*12c50*/  IMAD.MOV.U32 R2, RZ, RZ, R6 ;  /* 0x000000ffff027224 */ /* 0x000fc600078e0006 */
[----:B------:R-:W-:Y:S01]  /*12c60*/  IADD3 R5, R76, R5, RZ ;  /* 0x000000054c057210 */ /* 0x000fe20007ffe0ff */
[----:B------:R-:W-:Y:S01]  /*12c70*/  IMAD.WIDE.U32 R6, R77, c[0x0][0x3e8], R2 ;  /* 0x0000fa004d067a25 */ /* 0x000fe200078e0002 */
[----:B------:R-:W-:-:S03]  /*12c80*/  SHF.R.S32.HI R3, RZ, 0x1f, R0 ;  /* 0x0000001fff037819 */ /* 0x000fc60000011400 */
[----:B------:R-:W-:Y:S01]  /*12c90*/  @P5 IMAD.HI.U32 R9, R5, c[0x0][0x4ec], RZ ;  /* 0x00013b0005095a27 */ /* 0x000fe200078e00ff */
[----:B------:R-:W-:-:S03]  /*12ca0*/  MOV R2, R5 ;  /* 0x0000000500027202 */ /* 0x000fc60000000f00 */
[----:B------:R-:W-:Y:S01]  /*12cb0*/  IMAD R7, R77, c[0x0][0x3ec], R7 ;  /* 0x0000fb004d077a24 */ /* 0x000fe200078e0207 */
[----:B------:R-:W-:Y:S01]  /*12cc0*/  @P5 SHF.R.U32.HI R2, RZ, c[0x0][0x4f0], R9 ;  /* 0x00013c00ff025a19 */ /* 0x000fe20000011609 */
[----:B------:R-:W-:Y:S02]  /*12cd0*/  IMAD R8, R3, c[0x0][0x3f0], RZ ;  /* 0x0000fc0003087a24 */ /* 0x000fe400078e02ff */
[----:B------:R-:W-:-:S04]  /*12ce0*/  IMAD.WIDE.U32 R6, R0, c[0x0][0x3f0], R6 ;  /* 0x0000fc0000067a25 */ /* 0x000fc800078e0006 */
[----:B------:R-:W-:Y:S01]  /*12cf0*/  IMAD R9, R0, c[0x0][0x3f4], R8 ;  /* 0x0000fd0000097a24 */ /* 0x000fe200078e0208 */
[----:B------:R-:W-:Y:S02]  /*12d00*/  SHF.R.S32.HI R8, RZ, 0x1f, R2 ;  /* 0x0000001fff087819 */ /* 0x000fe40000011402 */
[----:B------:R-:W-:Y:S02]  /*12d10*/  IADD3 R0, -R2, RZ, RZ ;  /* 0x000000ff02007210 */ /* 0x000fe40007ffe1ff */
[----:B------:R-:W-:-:S03]  /*12d20*/  IADD3 R7, R7, R9, RZ ;  /* 0x0000000907077210 */ /* 0x000fc60007ffe0ff */
[----:B------:R-:W-:-:S05]  /*12d30*/  IMAD R0, R0, c[0x0][0x4e8], R5 ;  /* 0x00013a0000007a24 */ /* 0x000fca00078e0205 */
[----:B------:R-:W-:-:S05]  /*12d40*/  SHF.R.S32.HI R5, RZ, 0x1f, R0 ;  /* 0x0000001fff057819 */ /* 0x000fca0000011400 */
[----:B------:R-:W-:Y:S01]  /*12d50*/  IMAD R5, R5, c[0x0][0x3d8], RZ ;  /* 0x0000f60005057a24 */ /* 0x000fe200078e02ff */
[----:B------:R-:W-:Y:S01]  /*12d60*/  IADD3 R11, R75, R76, RZ ;  /* 0x0000004c4b0b7210 */ /* 0x000fe20007ffe0ff */
[----:B--2---:R-:W-:-:S05]  /*12d70*/  IMAD.SHL.U32 R3, R18, 0x2, RZ ;  /* 0x0000000212037824 */ /* 0x004fca00078e00ff */
        /* <DEDUP_REMOVED lines=14> */
[----:B------:R-:W-:-:S04]  /*12e60*/  IMAD.WIDE.U32 R2, R2, c[0x0][0x3e0], R6 ;  /* 0x0000f80002027a25 */ /* 0x000fc800078e0006 */
[----:B------:R-:W-:-:S04]  /*12e70*/  IMAD.IADD R3, R3, 0x1, R8 ;  /* 0x0000000103037824 */ /* 0x000fc800078e0208 */
[----:B------:R-:W-:-:S04]  /*12e80*/  IMAD.WIDE.U32 R2, R0, c[0x0][0x3d8], R2 ;  /* 0x0000f60000027a25 */ /* 0x000fc800078e0002 */
[----:B------:R-:W-:Y:S01]  /*12e90*/  IMAD R0, R0, c[0x0][0x3dc], R5 ;  /* 0x0000f70000007a24 */ /* 0x000fe200078e0205 */
[----:B------:R-:W-:-:S04]  /*12ea0*/  LEA R13, P0, R2, c[0x0][0x380], 0x1 ;  /* 0x0000e000020d7a11 */ /* 0x000fc800078008ff */
[----:B------:R-:W-:-:S04]  /*12eb0*/  IADD3 R0, R3, R0, RZ ;  /* 0x0000000003007210 */ /* 0x000fc80007ffe0ff */
[----:B------:R-:W-:Y:S01]  /*12ec0*/  LEA.HI.X R12, R2, c[0x0][0x384], R0, 0x1, P0 ;  /* 0x0000e100020c7a11 */ /* 0x000fe200000f0c00 */
[----:B------:R-:W-:Y:S05]  /*12ed0*/  BRA.DIV ~URZ, `(.L_x_583) ;  /* 0x000047727f007947 */ /* 0x000fea000b800000 */
[----:B-1234-:R1:W2:Y:S02]  /*12ee0*/  SHFL.IDX PT, R10, R12, RZ, 0x1c1f ;  /* 0x001c1fff0c0a7589 */ /* 0x01e2a400000e0000 */
.L_x_657:
[----:B------:R-:W-:Y:S05]  /*12ef0*/  BRA.DIV ~URZ, `(.L_x_584) ;  /* 0x000047c27f007947 */ /* 0x000fea000b800000 */
[----:B------:R3:W4:Y:S02]  /*12f00*/  SHFL.IDX PT, R0, R13, RZ, 0x1c1f ;  /* 0x001c1fff0d007589 */ /* 0x00072400000e0000 */
.L_x_658:
[----:B------:R-:W-:Y:S01]  /*12f10*/  ISETP.GE.AND P0, PT, R11, R4, PT ;  /* 0x000000040b00720c */ /* 0x000fe20003f06270 */
[----:B------:R-:W-:-:S12]  /*12f20*/  BSSY B0, `(.L_x_585) ;  /* 0x0000013000007945 */ /* 0x000fd80003800000 */
[----:B------:R-:W-:Y:S05]  /*12f30*/  @P0 BRA `(.L_x_586) ;  /* 0x0000011000000947 */ /* 0x000fea0003800000 */
[----:B------:R-:W5:Y:S04]  /*12f40*/  LDL.64 R66, [R1+0x28] ;  /* 0x0000280001427983 */ /* 0x000f680000100a00 */
[----:B---3--:R-:W3:Y:S04]  /*12f50*/  LDL R15, [R1+0x30] ;  /* 0x00003000010f7983 */ /* 0x008ee80000100800 */
[----:B----4-:R-:W4:Y:S04]  /*12f60*/  LDL R5, [R1+0x34] ;  /* 0x0000340001057983 */ /* 0x010f280000100800 */
[----:B--2---:R-:W2:Y:S04]  /*12f70*/  LDL R64, [R1+0x54] ;  /* 0x0000540001407983 */ /* 0x004ea80000100800 */
[----:B------:R-:W2:Y:S01]  /*12f80*/  LDL R14, [R1+0x50] ;  /* 0x00005000010e7983 */ /* 0x000ea20000100800 */
[----:B-----5:R-:W-:-:S02]  /*12f90*/  ISETP.GE.AND P2, PT, R66, c[0x0][0x3c8], PT ;  /* 0x0000f20042007a0c */ /* 0x020fc40003f46270 */
[----:B---3--:R-:W-:Y:S02]  /*12fa0*/  ISETP.GE.AND P1, PT, R15, c[0x0][0x3c8], PT ;  /* 0x0000f2000f007a0c */ /* 0x008fe40003f26270 */
[----:B----4-:R-:W-:-:S09]  /*12fb0*/  ISETP.GE.AND P0, PT, R5, c[0x0][0x3c8], PT ;  /* 0x0000f20005007a0c */ /* 0x010fd20003f06270 */
[CC--:B------:R-:W-:Y:S02]  /*12fc0*/  @!P2 LEA R8, P5, R66.reuse, R0.reuse, 0x1 ;  /* 0x000000004208a211 */ /* 0x0c0fe400078a08ff */
[----:B------:R-:W-:Y:S02]  /*12fd0*/  @!P1 LEA R6, P4, R15, R0, 0x1 ;  /* 0x000000000f069211 */ /* 0x000fe400078808ff */
[----:B------:R-:W-:Y:S02]  /*12fe0*/  @!P2 LEA.HI.X R9, R66, R10, R67, 0x1, P5 ;  /* 0x0000000a4209a211 */ /* 0x000fe400028f0c43 */
[----:B------:R-:W-:Y:S02]  /*12ff0*/  @!P0 LEA R2, P3, R5, R0, 0x1 ;  /* 0x0000000005028211 */ /* 0x000fe400078608ff */
[-C--:B--2---:R-:W-:Y:S02]  /*13000*/  @!P1 LEA.HI.X R7, R15, R10.reuse, R64, 0x1, P4 ;  /* 0x0000000a0f079211 */ /* 0x084fe400020f0c40 */
[----:B------:R-:W-:Y:S01]  /*13010*/  @!P0 LEA.HI.X R3, R5, R10, R14, 0x1, P3 ;  /* 0x0000000a05038211 */ /* 0x000fe200018f0c0e */
[----:B------:R2:W-:Y:S04]  /*13020*/  @!P2 ST.E.128 [R8.64], R24 ;  /* 0x000000180800a985 */ /* 0x0005e8000c101d06 */
[----:B------:R2:W-:Y:S04]  /*13030*/  @!P1 ST.E.128 [R6.64], R20 ;  /* 0x0000001406009985 */ /* 0x0005e8000c101d06 */
[----:B------:R2:W-:Y:S02]  /*13040*/  @!P0 ST.E.128 [R2.64], R16 ;  /* 0x0000001002008985 */ /* 0x0005e4000c101d06 */
.L_x_586:
[----:B------:R-:W-:Y:S05]  /*13050*/  BSYNC B0 ;  /* 0x0000000000007941 */ /* 0x000fea0003800000 */
.L_x_585:
[----:B------:R-:W-:Y:S05]  /*13060*/  BRA.DIV ~URZ, `(.L_x_587) ;  /* 0x000046b27f007947 */ /* 0x000fea000b800000 */
[----:B--2---:R2:W1:Y:S04]  /*13070*/  SHFL.IDX PT, R10, R12, 0x1, 0x1c1f ;  /* 0x003c1f000c0a7f89 */ /* 0x00446800000e0000 */
[----:B----4-:R2:W4:Y:S02]  /*13080*/  SHFL.IDX PT, R0, R13, 0x1, 0x1c1f ;  /* 0x003c1f000d007f89 */ /* 0x01052400000e0000 */
.L_x_659:
        /* <DEDUP_REMOVED lines=8> */
[----:B------:R-:W4:Y:S01]  /*13110*/  LDL R14, [R1+0x50] ;  /* 0x00005000010e7983 */ /* 0x000f220000100800 */
[----:B-----5:R-:W-:-:S02]  /*13120*/  ISETP.GE.AND P2, PT, R18, c[0x0][0x3c8], PT ;  /* 0x0000f20012007a0c */ /* 0x020fc40003f46270 */
[----:B--2---:R-:W-:Y:S02]  /*13130*/  ISETP.GE.AND P1, PT, R15, c[0x0][0x3c8], PT ;  /* 0x0000f2000f007a0c */ /* 0x004fe40003f26270 */
[----:B---3--:R-:W-:-:S09]  /*13140*/  ISETP.GE.AND P0, PT, R5, c[0x0][0x3c8], PT ;  /* 0x0000f20005007a0c */ /* 0x008fd20003f06270 */
[CC--:B------:R-:W-:Y:S02]  /*13150*/  @!P2 LEA R8, P5, R18.reuse, R0.reuse, 0x1 ;  /* 0x000000001208a211 */ /* 0x0c0fe400078a08ff */
[----:B------:R-:W-:Y:S02]  /*13160*/  @!P1 LEA R6, P4, R15, R0, 0x1 ;  /* 0x000000000f069211 */ /* 0x000fe400078808ff */
[----:B-1----:R-:W-:Y:S02]  /*13170*/  @!P2 LEA.HI.X R9, R18, R10, R19, 0x1, P5 ;  /* 0x0000000a1209a211 */ /* 0x002fe400028f0c13 */
[----:B------:R-:W-:Y:S02]  /*13180*/  @!P0 LEA R2, P3, R5, R0, 0x1 ;  /* 0x0000000005028211 */ /* 0x000fe400078608ff */
[-C--:B----4-:R-:W-:Y:S02]  /*13190*/  @!P1 LEA.HI.X R7, R15, R10.reuse, R16, 0x1, P4 ;  /* 0x0000000a0f079211 */ /* 0x090fe400020f0c10 */
[----:B------:R-:W-:Y:S01]  /*131a0*/  @!P0 LEA.HI.X R3, R5, R10, R14, 0x1, P3 ;  /* 0x0000000a05038211 */ /* 0x000fe200018f0c0e */
[----:B------:R1:W-:Y:S04]  /*131b0*/  @!P2 ST.E.128 [R8.64], R36 ;  /* 0x000000240800a985 */ /* 0x0003e8000c101d06 */
[----:B------:R1:W-:Y:S04]  /*131c0*/  @!P1 ST.E.128 [R6.64], R32 ;  /* 0x0000002006009985 */ /* 0x0003e8000c101d06 */
[----:B------:R1:W-:Y:S02]  /*131d0*/  @!P0 ST.E.128 [R2.64], R28 ;  /* 0x0000001c02008985 */ /* 0x0003e4000c101d06 */
.L_x_589:
[----:B------:R-:W-:Y:S05]  /*131e0*/  BSYNC B0 ;  /* 0x0000000000007941 */ /* 0x000fea0003800000 */
.L_x_588:
[----:B------:R-:W-:Y:S05]  /*131f0*/  BRA.DIV ~URZ, `(.L_x_590) ;  /* 0x000045e27f007947 */ /* 0x000fea000b800000 */
[----:B-1----:R1:W2:Y:S02]  /*13200*/  SHFL.IDX PT, R10, R12, 0x2, 0x1c1f ;  /* 0x005c1f000c0a7f89 */ /* 0x0022a400000e0000 */
.L_x_660:
[----:B------:R-:W-:Y:S05]  /*13210*/  BRA.DIV ~URZ, `(.L_x_591) ;  /* 0x000046327f007947 */ /* 0x000fea000b800000 */
[----:B----4-:R4:W1:Y:S02]  /*13220*/  SHFL.IDX PT, R0, R13, 0x2, 0x1c1f ;  /* 0x005c1f000d007f89 */ /* 0x01086400000e0000 */
.L_x_661:
        /* <DEDUP_REMOVED lines=12> */
[CC--:B-1----:R-:W-:Y:S02]  /*132f0*/  @!P2 LEA R8, P5, R18.reuse, R0.reuse, 0x1 ;  /* 0x000000001208a211 */ /* 0x0c2fe400078a08ff */
        /* <DEDUP_REMOVED lines=8> */
.L_x_593:
[----:B------:R-:W-:Y:S05]  /*13380*/  BSYNC B0 ;  /* 0x0000000000007941 */ /* 0x000fea0003800000 */
.L_x_592:
[----:B------:R-:W-:Y:S05]  /*13390*/  BRA.DIV ~URZ, `(.L_x_594) ;  /* 0x000045127f007947 */ /* 0x000fea000b800000 */
[----:B-1----:R1:W3:Y:S04]  /*133a0*/  SHFL.IDX PT, R6, R12, 0x3, 0x1c1f ;  /* 0x007c1f000c067f89 */ /* 0x0022e800000e0000 */
[----:B------:R1:W4:Y:S02]  /*133b0*/  SHFL.IDX PT, R0, R13, 0x3, 0x1c1f ;  /* 0x007c1f000d007f89 */ /* 0x00032400000e0000 */
.L_x_662:
[----:B------:R-:W-:-:S04]  /*133c0*/  IADD3 R2, R11, 0x60, RZ ;  /* 0x000000600b027810 */ /* 0x000fc80007ffe0ff */
[----:B------:R-:W-:-:S13]  /*133d0*/  ISETP.GE.AND P0, PT, R2, R4, PT ;  /* 0x000000040200720c */ /* 0x000fda0003f06270 */
[----:B------:R-:W-:Y:S05]  /*133e0*/  @P0 BRA `(.L_x_595) ;  /* 0x000027c000000947 */ /* 0x000fea0003800000 */
[----:B-1234-:R-:W2:Y:S04]  /*133f0*/  LDL.64 R12, [R1+0x28] ;  /* 0x00002800010c7983 */ /* 0x01eea80000100a00 */
[----:B------:R-:W3:Y:S04]  /*13400*/  LDL R8, [R1+0x30] ;  /* 0x0000300001087983 */ /* 0x000ee80000100800 */
[----:B------:R-:W4:Y:S04]  /*13410*/  LDL R9, [R1+0x54] ;  /* 0x0000540001097983 */ /* 0x000f280000100800 */
[----:B------:R-:W5:Y:S01]  /*13420*/  LDL R7, [R1+0x34] ;  /* 0x0000340001077983 */ /* 0x000f620000100800 */
[----:B--2---:R-:W-:-:S02]  /*13430*/  ISETP.GE.AND P1, PT, R12, c[0x0][0x3c8], PT ;  /* 0x0000f2000c007a0c */ /* 0x004fc40003f26270 */
[----:B---3--:R-:W-:-:S11]  /*13440*/  ISETP.GE.AND P0, PT, R8, c[0x0][0x3c8], PT ;  /* 0x0000f20008007a0c */ /* 0x008fd60003f06270 */
[-C--:B------:R-:W-:Y:S02]  /*13450*/  @!P1 LEA R4, P3, R12, R0.reuse, 0x1 ;  /* 0x000000000c049211 */ /* 0x080fe400078608ff */
[----:B------:R-:W-:Y:S02]  /*13460*/  @!P0 LEA R2, P2, R8, R0, 0x1 ;  /* 0x0000000008028211 */ /* 0x000fe400078408ff */
[-C--:B------:R-:W-:Y:S02]  /*13470*/  @!P1 LEA.HI.X R5, R12, R6.reuse, R13, 0x1, P3 ;  /* 0x000000060c059211 */ /* 0x080fe400018f0c0d */
[----:B----4-:R-:W-:-:S03]  /*13480*/  @!P0 LEA.HI.X R3, R8, R6, R9, 0x1, P2 ;  /* 0x0000000608038211 */ /* 0x010fc600010f0c09 */
[----:B------:R1:W-:Y:S04]  /*13490*/  @!P1 ST.E.128 [R4.64], R60 ;  /* 0x0000003c04009985 */ /* 0x0003e8000c101d06 */
[----:B------:R1:W-:Y:S01]  /*134a0*/  @!P0 ST.E.128 [R2.64], R56 ;  /* 0x0000003802008985 */ /* 0x0003e2000c101d06 */
[----:B-----5:R-:W-:-:S13]  /*134b0*/  ISETP.GE.AND P0, PT, R7, c[0x0][0x3c8], PT ;  /* 0x0000f20007007a0c */ /* 0x020fda0003f06270 */
[----:B------:R-:W-:Y:S05]  /*134c0*/  @P0 BRA `(.L_x_595) ;  /* 0x000026e000000947 */ /* 0x000fea0003800000 */
[----:B------:R-:W2:Y:S01]  /*134d0*/  LDL R8, [R1+0x50] ;  /* 0x0000500001087983 */ /* 0x000ea20000100800 */
[----:B-1----:R-:W-:-:S04]  /*134e0*/  LEA R2, P0, R7, R0, 0x1 ;  /* 0x0000000007027211 */ /* 0x002fc800078008ff */
[----:B--2---:R-:W-:-:S05]  /*134f0*/  LEA.HI.X R3, R7, R6, R8, 0x1, P0 ;  /* 0x0000000607037211 */ /* 0x004fca00000f0c08 */
[----:B------:R1:W-:Y:S01]  /*13500*/  ST.E.128 [R2.64], R52 ;  /* 0x0000003402007985 */ /* 0x0003e2000c101d06 */
[----:B------:R-:W-:Y:S05]  /*13510*/  BRA `(.L_x_595) ;  /* 0x0000269000007947 */ /* 0x000fea0003800000 */
.L_x_582:
[----:B-1----:R-:W2:Y:S04]  /*13520*/  LDL.LU R7, [R1+0x3c] ;  /* 0x00003c0001077983 */ /* 0x002ea80000300800 */
[----:B------:R-:W3:Y:S01]  /*13530*/  LDL.LU R6, [R1+0x20] ;  /* 0x0000200001067983 */ /* 0x000ee20000300800 */
[----:B------:R-:W-:Y:S02]  /*13540*/  IMAD R3, R17, c[0x0][0x408], RZ ;  /* 0x0001020011037a24 */ /* 0x000fe400078e02ff */
[----:B------:R-:W-:-:S04]  /*13550*/  IMAD.WIDE.U32 R4, R2, c[0x0][0x408], RZ ;  /* 0x0001020002047a25 */ /* 0x000fc800078e00ff */
[----:B------:R-:W-:-:S05]  /*13560*/  IMAD R2, R2, c[0x0][0x40c], R3 ;  /* 0x0001030002027a24 */ /* 0x000fca00078e0203 */
[----:B------:R-:W-:Y:S02]  /*13570*/  IADD3 R3, R5, R2, RZ ;  /* 0x0000000205037210 */ /* 0x000fe40007ffe0ff */
[----:B------:R-:W-:Y:S02]  /*13580*/  MOV R2, R4 ;  /* 0x0000000400027202 */ /* 0x000fe40000000f00 */
[----:B------:R-:W-:-:S05]  /*13590*/  SHF.R.S32.HI R5, RZ, 0x1f, R0 ;  /* 0x0000001fff057819 */ /* 0x000fca0000011400 */
[----:B------:R-:W-:Y:S02]  /*135a0*/  IMAD R4, R5, c[0x0][0x440], RZ ;  /* 0x0001100005047a24 */ /* 0x000fe400078e02ff */
[----:B------:R-:W-:-:S04]  /*135b0*/  @P5 IMAD.HI.U32 R5, R8, c[0x0][0x4ec], RZ ;  /* 0x00013b0008055a27 */ /* 0x000fc800078e00ff */
[----:B------:R-:W-:Y:S02]  /*135c0*/  IMAD R4, R0, c[0x0][0x444], R4 ;  /* 0x0001110000047a24 */ /* 0x000fe400078e0204 */
[----:B--2---:R-:W-:-:S04]  /*135d0*/  IMAD.WIDE.U32 R2, R7, c[0x0][0x438], R2 ;  /* 0x00010e0007027a25 */ /* 0x004fc800078e0002 */
[----:B------:R-:W-:-:S04]  /*135e0*/  IMAD R3, R7, c[0x0][0x43c], R3 ;  /* 0x00010f0007037a24 */ /* 0x000fc800078e0203 */
[----:B------:R-:W-:Y:S01]  /*135f0*/  IMAD.WIDE.U32 R2, R0, c[0x0][0x440], R2 ;  /* 0x0001100000027a25 */ /* 0x000fe200078e0002 */
[----:B------:R-:W-:Y:S02]  /*13600*/  MOV R0, R8 ;  /* 0x0000000800007202 */ /* 0x000fe40000000f00 */
[----:B------:R-:W-:Y:S02]  /*13610*/  @P5 SHF.R.U32.HI R0, RZ, c[0x0][0x4f0], R5 ;  /* 0x00013c00ff005a19 */ /* 0x000fe40000011605 */
[----:B------:R-:W-:Y:S02]  /*13620*/  IADD3 R3, R3, R4, RZ ;  /* 0x0000000403037210 */ /* 0x000fe40007ffe0ff */
[----:B------:R-:W-:Y:S02]  /*13630*/  SHF.R.S32.HI R5, RZ, 0x1f, R0 ;  /* 0x0000001fff057819 */ /* 0x000fe40000011400 */
[----:B------:R-:W-:Y:S01]  /*13640*/  IADD3 R4, -R0, RZ, RZ ;  /* 0x000000ff00047210 */ /* 0x000fe20007ffe1ff */
[----:B---3--:R-:W-:-:S04]  /*13650*/  IMAD.WIDE.U32 R2, R6, c[0x0][0x448], R2 ;  /* 0x0001120006027a25 */ /* 0x008fc800078e0002 */
[----:B------:R-:W-:Y:S02]  /*13660*/  IMAD R5, R5, c[0x0][0x430], RZ ;  /* 0x00010c0005057a24 */ /* 0x000fe400078e02ff */
[----:B------:R-:W-:Y:S02]  /*13670*/  IMAD R3, R6, c[0x0][0x44c], R3 ;  /* 0x0001130006037a24 */ /* 0x000fe400078e0203 */
        /* <DEDUP_REMOVED lines=13> */
.L_x_663:
[----:B------:R-:W-:Y:S05]  /*13750*/  BRA.DIV ~URZ, `(.L_x_597) ;  /* 0x000042827f007947 */ /* 0x000fea000b800000 */
[----:B------:R3:W4:Y:S02]  /*13760*/  SHFL.IDX PT, R0, R13, RZ, 0x1c1f ;  /* 0x001c1fff0d007589 */ /* 0x00072400000e0000 */
.L_x_664:
[----:B------:R-:W-:Y:S01]  /*13770*/  BSSY B0, `(.L_x_598) ;  /* 0x0000054000007945 */ /* 0x000fe20003800000 */
[----:B------:R-:W-:Y:S05]  /*13780*/  @P0 BRA `(.L_x_599) ;  /* 0x0000052000000947 */ /* 0x000fea0003800000 */
[C---:B------:R-:W-:Y:S02]  /*13790*/  ISETP.GE.AND P1, PT, R235.reuse, c[0x0][0x3c8], PT ;  /* 0x0000f200eb007a0c */ /* 0x040fe40003f26270 */
[C---:B------:R-:W-:Y:S02]  /*137a0*/  IADD3 R9, R235.reuse, 0x8, RZ ;  /* 0x00000008eb097810 */ /* 0x040fe40007ffe0ff */
[----:B------:R-:W-:Y:S02]  /*137b0*/  IADD3 R10, R235, 0x10, RZ ;  /* 0x00000010eb0a7810 */ /* 0x000fe40007ffe0ff */
[----:B------:R-:W-:Y:S02]  /*137c0*/  ISETP.GE.AND P2, PT, R9, c[0x0][0x3c8], PT ;  /* 0x0000f20009007a0c */ /* 0x000fe40003f46270 */
[----:B------:R-:W-:-:S02]  /*137d0*/  SHF.R.S32.HI R6, RZ, 0x1f, R235 ;  /* 0x0000001fff067819 */ /* 0x000fc400000114eb */
[----:B------:R-:W-:Y:S02]  /*137e0*/  ISETP.GE.AND P4, PT, R10, c[0x0][0x3c8], PT ;  /* 0x0000f2000a007a0c */ /* 0x000fe40003f86270 */
[C---:B------:R-:W-:Y:S02]  /*137f0*/  IADD3 R11, R235.reuse, 0x8, RZ ;  /* 0x00000008eb0b7810 */ /* 0x040fe40007ffe0ff */
[C---:B----4-:R-:W-:Y:S02]  /*13800*/  @!P1 LEA R2, P0, R235.reuse, R0, 0x2 ;  /* 0x00000000eb029211 */ /* 0x050fe400078010ff */
[----:B------:R-:W-:Y:S02]  /*13810*/  SHF.R.S32.HI R11, RZ, 0x1f, R11 ;  /* 0x0000001fff0b7819 */ /* 0x000fe4000001140b */
[----:B--2---:R-:W-:Y:S02]  /*13820*/  @!P1 LEA.HI.X R3, R235, R4, R6, 0x2, P0 ;  /* 0x00000004eb039211 */ /* 0x004fe400000f1406 */
[----:B------:R-:W-:-:S02]  /*13830*/  @!P2 LEA R6, P0, R9, R0, 0x2 ;  /* 0x000000000906a211 */ /* 0x000fc400078010ff */
[----:B------:R-:W-:Y:S01]  /*13840*/  IADD3 R5, R235, 0x18, RZ ;  /* 0x00000018eb057810 */ /* 0x000fe20007ffe0ff */
[----:B------:R2:W-:Y:S01]  /*13850*/  @!P1 ST.E.64 [R2.64], R132 ;  /* 0x0000008402009985 */ /* 0x0005e2000c101b06 */
[----:B------:R-:W-:Y:S02]  /*13860*/  @!P2 LEA.HI.X R7, R9, R4, R11, 0x2, P0 ;  /* 0x000000040907a211 */ /* 0x000fe400000f140b */
[----:B------:R-:W-:Y:S02]  /*13870*/  ISETP.GE.AND P3, PT, R5, c[0x0][0x3c8], PT ;  /* 0x0000f20005007a0c */ /* 0x000fe40003f66270 */
[C---:B------:R-:W-:Y:S01]  /*13880*/  IADD3 R11, R235.reuse, 0x10, RZ ;  /* 0x00000010eb0b7810 */ /* 0x040fe20007ffe0ff */
[----:B------:R4:W-:Y:S01]  /*13890*/  @!P2 ST.E.64 [R6.64], R140 ;  /* 0x0000008c0600a985 */ /* 0x0009e2000c101b06 */
[----:B------:R-:W-:Y:S02]  /*138a0*/  IADD3 R8, R235, 0x20, RZ ;  /* 0x00000020eb087810 */ /* 0x000fe40007ffe0ff */
[----:B------:R-:W-:-:S02]  /*138b0*/  SHF.R.S32.HI R11, RZ, 0x1f, R11 ;  /* 0x0000001fff0b7819 */ /* 0x000fc4000001140b */
[----:B------:R-:W-:Y:S02]  /*138c0*/  ISETP.GE.AND P1, PT, R8, c[0x0][0x3c8], PT ;  /* 0x0000f20008007a0c */ /* 0x000fe40003f26270 */
[C---:B------:R-:W-:Y:S02]  /*138d0*/  IADD3 R9, R235.reuse, 0x28, RZ ;  /* 0x00000028eb097810 */ /* 0x040fe40007ffe0ff */
[----:B------:R-:W-:-:S04]  /*138e0*/  IADD3 R14, R235, 0x48, RZ ;  /* 0x00000048eb0e7810 */ /* 0x000fc80007ffe0ff */
[----:B------:R-:W-:Y:S02]  /*138f0*/  SHF.R.S32.HI R14, RZ, 0x1f, R14 ;  /* 0x0000001fff0e7819 */ /* 0x000fe4000001140e */
[----:B--2---:R-:W-:-:S04]  /*13900*/  @!P4 LEA R2, P0, R10, R0, 0x2 ;  /* 0x000000000a02c211 */ /* 0x004fc800078010ff */
[----:B------:R-:W-:Y:S02]  /*13910*/  @!P4 LEA.HI.X R3, R10, R4, R11, 0x2, P0 ;  /* 0x000000040a03c211 */ /* 0x000fe400000f140b */
[----:B------:R-:W-:Y:S02]  /*13920*/  IADD3 R11, R235, 0x18, RZ ;  /* 0x00000018eb0b7810 */ /* 0x000fe40007ffe0ff */
[----:B----4-:R-:W-:Y:S01]  /*13930*/  @!P3 LEA R6, P0, R5, R0, 0x2 ;  /* 0x000000000506b211 */ /* 0x010fe200078010ff */
[----:B------:R2:W-:Y:S01]  /*13940*/  @!P4 ST.E.64 [R2.64], R144 ;  /* 0x000000900200c985 */ /* 0x0005e2000c101b06 */
[----:B------:R-:W-:Y:S02]  /*13950*/  SHF.R.S32.HI R11, RZ, 0x1f, R11 ;  /* 0x0000001fff0b7819 */ /* 0x000fe4000001140b */
[----:B------:R-:W-:Y:S02]  /*13960*/  ISETP.GE.AND P4, PT, R9, c[0x0][0x3c8], PT ;  /* 0x0000f20009007a0c */ /* 0x000fe40003f86270 */
[----:B------:R-:W-:-:S02]  /*13970*/  @!P3 LEA.HI.X R7, R5, R4, R11, 0x2, P0 ;  /* 0x000000040507b211 */ /* 0x000fc400000f140b */
[C---:B------:R-:W-:Y:S02]  /*13980*/  IADD3 R11, R235.reuse, 0x20, RZ ;  /* 0x00000020eb0b7810 */ /* 0x040fe40007ffe0ff */
[C---:B------:R-:W-:Y:S01]  /*13990*/  IADD3 R10, R235.reuse, 0x30, RZ ;  /* 0x00000030eb0a7810 */ /* 0x040fe20007ffe0ff */
[----:B------:R4:W-:Y:S01]  /*139a0*/  @!P3 ST.E.64 [R6.64], R156 ;  /* 0x0000009c0600b985 */ /* 0x0009e2000c101b06 */
[----:B------:R-:W-:Y:S02]  /*139b0*/  SHF.R.S32.HI R11, RZ, 0x1f, R11 ;  /* 0x0000001fff0b7819 */ /* 0x000fe4000001140b */
[----:B------:R-:W-:Y:S02]  /*139c0*/  ISETP.GE.AND P2, PT, R10, c[0x0][0x3c8], PT ;  /* 0x0000f2000a007a0c */ /* 0x000fe40003f46270 */
[----:B------:R-:W-:Y:S02]  /*139d0*/  IADD3 R5, R235, 0x38, RZ ;  /* 0x00000038eb057810 */ /* 0x000fe40007ffe0ff */
[----:B--2---:R-:W-:-:S04]  /*139e0*/  @!P1 LEA R2, P0, R8, R0, 0x2 ;  /* 0x0000000008029211 */ /* 0x004fc800078010ff */
[----:B------:R-:W-:Y:S02]  /*139f0*/  @!P1 LEA.HI.X R3, R8, R4, R11, 0x2, P0 ;  /* 0x0000000408039211 */ /* 0x000fe400000f140b */
[C---:B------:R-:W-:Y:S02]  /*13a00*/  IADD3 R11, R235.reuse, 0x28, RZ ;  /* 0x00000028eb0b7810 */ /* 0x040fe40007ffe0ff */
[----:B------:R-:W-:Y:S01]  /*13a10*/  IADD3 R8, R235, 0x40, RZ ;  /* 0x00000040eb087810 */ /* 0x000fe20007ffe0ff */
[----:B------:R2:W-:Y:S01]  /*13a20*/  @!P1 ST.E.64 [R2.64], R160 ;  /* 0x000000a002009985 */ /* 0x0005e2000c101b06 */
[----:B----4-:R-:W-:Y:S02]  /*13a30*/  @!P4 LEA R6, P0, R9, R0, 0x2 ;  /* 0x000000000906c211 */ /* 0x010fe400078010ff */
[----:B------:R-:W-:Y:S02]  /*13a40*/  SHF.R.S32.HI R11, RZ, 0x1f, R11 ;  /* 0x0000001fff0b7819 */ /* 0x000fe4000001140b */
[----:B------:R-:W-:-:S02]  /*13a50*/  ISETP.GE.AND P1, PT, R5, c[0x0][0x3c8], PT ;  /* 0x0000f20005007a0c */ /* 0x000fc40003f26270 */
[----:B------:R-:W-:Y:S02]  /*13a60*/  @!P4 LEA.HI.X R7, R9, R4, R11, 0x2, P0 ;  /* 0x000000040907c211 */ /* 0x000fe400000f140b */
[C---:B------:R-:W-:Y:S02]  /*13a70*/  IADD3 R11, R235.reuse, 0x30, RZ ;  /* 0x00000030eb0b7810 */ /* 0x040fe40007ffe0ff */
[----:B------:R-:W-:Y:S01]  /*13a80*/  IADD3 R9, R235, 0x38, RZ ;  /* 0x00000038eb097810 */ /* 0x000fe20007ffe0ff */
[----:B------:R4:W-:Y:S01]  /*13a90*/  @!P4 ST.E.64 [R6.64], R162 ;  /* 0x000000a20600c985 */ /* 0x0009e2000c101b06 */
[----:B------:R-:W-:Y:S02]  /*13aa0*/  SHF.R.S32.HI R11, RZ, 0x1f, R11 ;  /* 0x0000001fff0b7819 */ /* 0x000fe4000001140b */
[----:B------:R-:W-:Y:S02]  /*13ab0*/  ISETP.GE.AND P4, PT, R8, c[0x0][0x3c8], PT ;  /* 0x0000f20008007a0c */ /* 0x000fe40003f86270 */
[----:B------:R-:W-:-:S02]  /*13ac0*/  SHF.R.S32.HI R9, RZ, 0x1f, R9 ;  /* 0x0000001fff097819 */ /* 0x000fc40000011409 */
[----:B--2---:R-:W-:-:S04]  /*13ad0*/  @!P2 LEA R2, P0, R10, R0, 0x2 ;  /* 0x000000000a02a211 */ /* 0x004fc800078010ff */
[----:B------:R-:W-:Y:S02]  /*13ae0*/  @!P2 LEA.HI.X R3, R10, R4, R11, 0x2, P0 ;  /* 0x000000040a03a211 */ /* 0x000fe400000f140b */
[C---:B------:R-:W-:Y:S02]  /*13af0*/  IADD3 R10, R235.reuse, 0x48, RZ ;  /* 0x00000048eb0a7810 */ /* 0x040fe40007ffe0ff */
[----:B------:R-:W-:Y:S01]  /*13b00*/  IADD3 R11, R235, 0x50, RZ ;  /* 0x00000050eb0b7810 */ /* 0x000fe20007ffe0ff */
[----:B------:R2:W-:Y:S01]  /*13b10*/  @!P2 ST.E.64 [R2.64], R164 ;  /* 0x000000a40200a985 */ /* 0x0005e2000c101b06 */
[----:B------:R-:W-:Y:S02]  /*13b20*/  ISETP.GE.AND P3, PT, R10, c[0x0][0x3c8], PT ;  /* 0x0000f2000a007a0c */ /* 0x000fe40003f66270 */
[----:B----4-:R-:W-:Y:S02]  /*13b30*/  @!P1 LEA R6, P0, R5, R0, 0x2 ;  /* 0x0000000005069211 */ /* 0x010fe400078010ff */
[----:B------:R-:W-:-:S02]  /*13b40*/  ISETP.GE.AND P2, PT, R11, c[0x0][0x3c8], PT ;  /* 0x0000f2000b007a0c */ /* 0x000fc40003f46270 */
[----:B------:R-:W-:Y:S02]  /*13b50*/  @!P1 LEA.HI.X R7, R5, R4, R9, 0x2, P0 ;  /* 0x0000000405079211 */ /* 0x000fe400000f1409 */
[C---:B------:R-:W-:Y:S02]  /*13b60*/  IADD3 R9, R235.reuse, 0x40, RZ ;  /* 0x00000040eb097810 */ /* 0x040fe40007ffe0ff */
[----:B------:R-:W-:Y:S01]  /*13b70*/  IADD3 R5, R235, 0x58, RZ ;  /* 0x00000058eb057810 */ /* 0x000fe20007ffe0ff */
[----:B------:R4:W-:Y:S01]  /*13b80*/  @!P1 ST.E.64 [R6.64], R166 ;  /* 0x000000a606009985 */ /* 0x0009e2000c101b06 */
[----:B------:R-:W-:Y:S02]  /*13b90*/  SHF.R.S32.HI R9, RZ, 0x1f, R9 ;  /* 0x0000001fff097819 */ /* 0x000fe40000011409 */
[----:B------:R-:W-:Y:S02]  /*13ba0*/  ISETP.GE.AND P1, PT, R5, c[0x0][0x3c8], PT ;  /* 0x0000f20005007a0c */ /* 0x000fe40003f26270 */
[----:B--2---:R-:W-:-:S04]  /*13bb0*/  @!P4 LEA R2, P0, R8, R0, 0x2 ;  /* 0x000000000802c211 */ /* 0x004fc800078010ff */
[----:B------:R-:W-:Y:S02]  /*13bc0*/  @!P4 LEA.HI.X R3, R8, R4, R9, 0x2, P0 ;  /* 0x000000040803c211 */ /* 0x000fe400000f1409 */
[----:B------:R-:W-:-:S03]  /*13bd0*/  @!P3 LEA R8, P0, R10, R0, 0x2 ;  /* 0x000000000a08b211 */ /* 0x000fc600078010ff */
[----:B------:R2:W-:Y:S01]  /*13be0*/  @!P4 ST.E.64 [R2.64], R100 ;  /* 0x000000640200c985 */ /* 0x0005e2000c101b06 */
[----:B------:R-:W-:Y:S02]  /*13bf0*/  @!P3 LEA.HI.X R9, R10, R4, R14, 0x2, P0 ;  /* 0x000000040a09b211 */ /* 0x000fe400000f140e */
[----:B------:R-:W-:Y:S02]  /*13c00*/  IADD3 R14, R235, 0x50, RZ ;  /* 0x00000050eb0e7810 */ /* 0x000fe40007ffe0ff */
[----:B----4-:R-:W-:Y:S01]  /*13c10*/  @!P2 LEA R6, P0, R11, R0, 0x2 ;  /* 0x000000000b06a211 */ /* 0x010fe200078010ff */
[----:B------:R4:W-:Y:S01]  /*13c20*/  @!P3 ST.E.64 [R8.64], R170 ;  /* 0x000000aa0800b985 */ /* 0x0009e2000c101b06 */
[----:B------:R-:W-:Y:S02]  /*13c30*/  SHF.R.S32.HI R14, RZ, 0x1f, R14 ;  /* 0x0000001fff0e7819 */ /* 0x000fe4000001140e */
[----:B------:R-:W-:Y:S02]  /*13c40*/  IADD3 R10, R235, 0x58, RZ ;  /* 0x00000058eb0a7810 */ /* 0x000fe40007ffe0ff */
[----:B------:R-:W-:-:S02]  /*13c50*/  @!P2 LEA.HI.X R7, R11, R4, R14, 0x2, P0 ;  /* 0x000000040b07a211 */ /* 0x000fc400000f140e */
[----:B------:R-:W-:-:S03]  /*13c60*/  SHF.R.S32.HI R10, RZ, 0x1f, R10 ;  /* 0x0000001fff0a7819 */ /* 0x000fc6000001140a */
[----:B------:R4:W-:Y:S01]  /*13c70*/  @!P2 ST.E.64 [R6.64], R168 ;  /* 0x000000a80600a985 */ /* 0x0009e2000c101b06 */
[----:B--2---:R-:W-:-:S04]  /*13c80*/  @!P1 LEA R2, P0, R5, R0, 0x2 ;  /* 0x0000000005029211 */ /* 0x004fc800078010ff */
[----:B------:R-:W-:-:S05]  /*13c90*/  @!P1 LEA.HI.X R3, R5, R4, R10, 0x2, P0 ;  /* 0x0000000405039211 */ /* 0x000fca00000f140a */
[----:B------:R4:W-:Y:S04]  /*13ca0*/  @!P1 ST.E.64 [R2.64], R84 ;  /* 0x0000005402009985 */ /* 0x0009e8000c101b06 */
.L_x_599:
[----:B------:R-:W-:Y:S05]  /*13cb0*/  BSYNC B0 ;  /* 0x0000000000007941 */ /* 0x000fea0003800000 */
.L_x_598:
[----:B------:R-:W-:Y:S05]  /*13cc0*/  BRA.DIV ~URZ, `(.L_x_600) ;  /* 0x00003d727f007947 */ /* 0x000fea000b800000 */
[----:B--2---:R2:W1:Y:S04]  /*13cd0*/  SHFL.IDX PT, R4, R12, 0x1, 0x1c1f ;  /* 0x003c1f000c047f89 */ /* 0x00446800000e0000 */
[----:B----4-:R2:W4:Y:S02]  /*13ce0*/  SHFL.IDX PT, R0, R13, 0x1, 0x1c1f ;  /* 0x003c1f000d007f89 */ /* 0x01052400000e0000 */
.L_x_665:
[----:B------:R-:W-:Y:S01]  /*13cf0*/  BSSY B0, `(.L_x_601) ;  /* 0x0000054000007945 */ /* 0x000fe20003800000 */
[----:B------:R-:W-:Y:S05]  /*13d00*/  @P6 BRA `(.L_x_602) ;  /* 0x0000052000006947 */ /* 0x000fea0003800000 */
[C---:B------:R-:W-:Y:S02]  /*13d10*/  ISETP.GE.AND P1, PT, R235.reuse, c[0x0][0x3c8], PT ;  /* 0x0000f200eb007a0c */ /* 0x040fe40003f26270 */
[C---:B------:R-:W-:Y:S02]  /*13d20*/  IADD3 R9, R235.reuse, 0x8, RZ ;  /* 0x00000008eb097810 */ /* 0x040fe40007ffe0ff */
[----:B------:R-:W-:Y:S02]  /*13d30*/  IADD3 R11, R235, 0x10, RZ ;  /* 0x00000010eb0b7810 */ /* 0x000fe40007ffe0ff */
[----:B------:R-:W-:-:S02]  /*13d40*/  ISETP.GE.AND P0, PT, R9, c[0x0][0x3c8], PT ;  /* 0x0000f20009007a0c */ /* 0x000fc40003f06270 */
[----:B------:R-:W-:Y:S02]  /*13d50*/  IADD3 R5, R235, 0x18, RZ ;  /* 0x00000018eb057810 */ /* 0x000fe40007ffe0ff */
[----:B------:R-:W-:Y:S02]  /*13d60*/  SHF.R.S32.HI R6, RZ, 0x1f, R235 ;  /* 0x0000001fff067819 */ /* 0x000fe400000114eb */
[----:B------:R-:W-:Y:S02]  /*13d70*/  ISETP.GE.AND P3, PT, R11, c[0x0][0x3c8], PT ;  /* 0x0000f2000b007a0c */ /* 0x000fe40003f66270 */
[C---:B----4-:R-:W-:Y:S02]  /*13d80*/  @!P1 LEA R2, P2, R235.reuse, R0, 0x2 ;  /* 0x00000000eb029211 */ /* 0x050fe400078410ff */
[----:B------:R-:W-:Y:S02]  /*13d90*/  IADD3 R10, R235, 0x8, RZ ;  /* 0x00000008eb0a7810 */ /* 0x000fe40007ffe0ff */
[----:B------:R-:W-:-:S02]  /*13da0*/  ISETP.GE.AND P5, PT, R5, c[0x0][0x3c8], PT ;  /* 0x0000f20005007a0c */ /* 0x000fc40003fa6270 */
[----:B-1----:R-:W-:Y:S02]  /*13db0*/  @!P1 LEA.HI.X R3, R235, R4, R6, 0x2, P2 ;  /* 0x00000004eb039211 */ /* 0x002fe400010f1406 */
[----:B------:R-:W-:Y:S02]  /*13dc0*/  SHF.R.S32.HI R10, RZ, 0x1f, R10 ;  /* 0x0000001fff0a7819 */ /* 0x000fe4000001140a */
[----:B------:R-:W-:Y:S01]  /*13dd0*/  @!P0 LEA R6, P2, R9, R0, 0x2 ;  /* 0x0000000009068211 */ /* 0x000fe200078410ff */
[----:B------:R1:W-:Y:S01]  /*13de0*/  @!P1 ST.E.64 [R2.64], R128 ;  /* 0x0000008002009985 */ /* 0x0003e2000c101b06 */
[----:B------:R-:W-:Y:S02]  /*13df0*/  IADD3 R8, R235, 0x20, RZ ;  /* 0x00000020eb087810 */ /* 0x000fe40007ffe0ff */
[----:B------:R-:W-:Y:S02]  /*13e00*/  @!P0 LEA.HI.X R7, R9, R4, R10, 0x2, P2 ;  /* 0x0000000409078211 */ /* 0x000fe400010f140a */
[----:B------:R-:W-:-:S02]  /*13e10*/  IADD3 R14, R235, 0x10, RZ ;  /* 0x00000010eb0e7810 */ /* 0x000fc40007ffe0ff */
[----:B------:R-:W-:Y:S01]  /*13e20*/  ISETP.GE.AND P2, PT, R8, c[0x0][0x3c8], PT ;  /* 0x0000f20008007a0c */ /* 0x000fe20003f46270 */
[----:B------:R4:W-:Y:S01]  /*13e30*/  @!P0 ST.E.64 [R6.64], R142 ;  /* 0x0000008e06008985 */ /* 0x0009e2000c101b06 */
[C---:B------:R-:W-:Y:S02]  /*13e40*/  IADD3 R9, R235.reuse, 0x18, RZ ;  /* 0x00000018eb097810 */ /* 0x040fe40007ffe0ff */
[----:B------:R-:W-:Y:S02]  /*13e50*/  IADD3 R10, R235, 0x28, RZ ;  /* 0x00000028eb0a7810 */ /* 0x000fe40007ffe0ff */
[----:B------:R-:W-:Y:S02]  /*13e60*/  SHF.R.S32.HI R14, RZ, 0x1f, R14 ;  /* 0x0000001fff0e7819 */ /* 0x000fe4000001140e */
[----:B------:R-:W-:Y:S02]  /*13e70*/  SHF.R.S32.HI R9, RZ, 0x1f, R9 ;  /* 0x0000001fff097819 */ /* 0x000fe40000011409 */
[----:B------:R-:W-:-:S02]  /*13e80*/  ISETP.GE.AND P1, PT, R10, c[0x0][0x3c8], PT ;  /* 0x0000f2000a007a0c */ /* 0x000fc40003f26270 */
[C---:B------:R-:W-:Y:S02]  /*13e90*/  IADD3 R17, R235.reuse, 0x40, RZ ;  /* 0x00000040eb117810 */ /* 0x040fe40007ffe0ff */
[C---:B------:R-:W-:Y:S02]  /*13ea0*/  IADD3 R15, R235.reuse, 0x30, RZ ;  /* 0x00000030eb0f7810 */ /* 0x040fe40007ffe0ff */
[----:B------:R-:W-:Y:S02]  /*13eb0*/  IADD3 R18, R235, 0x40, RZ ;  /* 0x00000040eb127810 */ /* 0x000fe40007ffe0ff */
[----:B------:R-:W-:Y:S02]  /*13ec0*/  SHF.R.S32.HI R15, RZ, 0x1f, R15 ;  /* 0x0000001fff0f7819 */ /* 0x000fe4000001140f */
[----:B------:R-:W-:Y:S02]  /*13ed0*/  SHF.R.S32.HI R18, RZ, 0x1f, R18 ;  /* 0x0000001fff127819 */ /* 0x000fe40000011412 */
[----:B-1----:R-:W-:-:S02]  /*13ee0*/  @!P3 LEA R2, P4, R11, R0, 0x2 ;  /* 0x000000000b02b211 */ /* 0x002fc400078810ff */
[----:B------:R-:W-:Y:S02]  /*13ef0*/  IADD3 R16, R235, 0x48, RZ ;  /* 0x00000048eb107810 */ /* 0x000fe40007ffe0ff */
[----:B------:R-:W-:Y:S02]  /*13f00*/  @!P3 LEA.HI.X R3, R11, R4, R14, 0x2, P4 ;  /* 0x000000040b03b211 */ /* 0x000fe400020f140e */
[----:B------:R-:W-:Y:S02]  /*13f10*/  IADD3 R11, R235, 0x30, RZ ;  /* 0x00000030eb0b7810 */ /* 0x000fe40007ffe0ff */
[----:B----4-:R-:W-:Y:S01]  /*13f20*/  @!P5 LEA R6, P0, R5, R0, 0x2 ;  /* 0x000000000506d211 */ /* 0x010fe200078010ff */
[----:B------:R1:W-:Y:S01]  /*13f30*/  @!P3 ST.E.64 [R2.64], R146 ;  /* 0x000000920200b985 */ /* 0x0003e2000c101b06 */
[----:B------:R-:W-:Y:S02]  /*13f40*/  IADD3 R14, R235, 0x28, RZ ;  /* 0x00000028eb0e7810 */ /* 0x000fe40007ffe0ff */
[----:B------:R-:W-:-:S02]  /*13f50*/  @!P5 LEA.HI.X R7, R5, R4, R9, 0x2, P0 ;  /* 0x000000040507d211 */ /* 0x000fc400000f1409 */
[----:B------:R-:W-:Y:S02]  /*13f60*/  IADD3 R9, R235, 0x20, RZ ;  /* 0x00000020eb097810 */ /* 0x000fe40007ffe0ff */
[----:B------:R-:W-:Y:S01]  /*13f70*/  ISETP.GE.AND P0, PT, R11, c[0x0][0x3c8], PT ;  /* 0x0000f2000b007a0c */ /* 0x000fe20003f06270 */
[----:B------:R4:W-:Y:S01]  /*13f80*/  @!P5 ST.E.64 [R6.64], R96 ;  /* 0x000000600600d985 */ /* 0x0009e2000c101b06 */
[----:B------:R-:W-:Y:S02]  /*13f90*/  IADD3 R5, R235, 0x38, RZ ;  /* 0x00000038eb057810 */ /* 0x000fe40007ffe0ff */
[----:B------:R-:W-:Y:S02]  /*13fa0*/  SHF.R.S32.HI R9, RZ, 0x1f, R9 ;  /* 0x0000001fff097819 */ /* 0x000fe40000011409 */
[----:B------:R-:W-:Y:S02]  /*13fb0*/  ISETP.GE.AND P4, PT, R5, c[0x0][0x3c8], PT ;  /* 0x0000f20005007a0c */ /* 0x000fe40003f86270 */
[----:B------:R-:W-:-:S02]  /*13fc0*/  SHF.R.S32.HI R14, RZ, 0x1f, R14 ;  /* 0x0000001fff0e7819 */ /* 0x000fc4000001140e */
[----:B------:R-:W-:Y:S02]  /*13fd0*/  ISETP.GE.AND P5, PT, R17, c[0x0][0x3c8], PT ;  /* 0x0000f20011007a0c */ /* 0x000fe40003fa6270 */
[----:B------:R-:W-:Y:S02]  /*13fe0*/  SHF.R.S32.HI R16, RZ, 0x1f, R16 ;  /* 0x0000001fff107819 */ /* 0x000fe40000011410 */
[----:B-1----:R-:W-:-:S04]  /*13ff0*/  @!P2 LEA R2, P3, R8, R0, 0x2 ;  /* 0x000000000802a211 */ /* 0x002fc800078610ff */
[----:B------:R-:W-:Y:S02]  /*14000*/  @!P2 LEA.HI.X R3, R8, R4, R9, 0x2, P3 ;  /* 0x000000040803a211 */ /* 0x000fe400018f1409 */
[----:B------:R-:W-:-:S03]  /*14010*/  @!P1 LEA R8, P3, R10, R0, 0x2 ;  /* 0x000000000a089211 */ /* 0x000fc600078610ff */
[----:B------:R1:W-:Y:S01]  /*14020*/  @!P2 ST.E.64 [R2.64], R102 ;  /* 0x000000660200a985 */ /* 0x0003e2000c101b06 */
[----:B------:R-:W-:Y:S02]  /*14030*/  @!P1 LEA.HI.X R9, R10, R4, R14, 0x2, P3 ;  /* 0x000000040a099211 */ /* 0x000fe400018f140e */
[----:B------:R-:W-:Y:S02]  /*14040*/  IADD3 R14, R235, 0x48, RZ ;  /* 0x00000048eb0e7810 */ /* 0x000fe40007ffe0ff */
[----:B----4-:R-:W-:Y:S01]  /*14050*/  @!P0 LEA R6, P2, R11, R0, 0x2 ;  /* 0x000000000b068211 */ /* 0x010fe200078410ff */
[----:B------:R4:W-:Y:S01]  /*14060*/  @!P1 ST.E.64 [R8.64], R112 ;  /* 0x0000007008009985 */ /* 0x0009e2000c101b06 */
[----:B------:R-:W-:Y:S02]  /*14070*/  IADD3 R10, R235, 0x38, RZ ;  /* 0x00000038eb0a7810 */ /* 0x000fe40007ffe0ff */
[----:B------:R-:W-:Y:S02]  /*14080*/  ISETP.GE.AND P3, PT, R14, c[0x0][0x3c8], PT ;  /* 0x0000f2000e007a0c */ /* 0x000fe40003f66270 */
[----:B------:R-:W-:-:S02]  /*14090*/  @!P0 LEA.HI.X R7, R11, R4, R15, 0x2, P2 ;  /* 0x000000040b078211 */ /* 0x000fc400010f140f */
[----:B------:R-:W-:Y:S02]  /*140a0*/  SHF.R.S32.HI R10, RZ, 0x1f, R10 ;  /* 0x0000001fff0a7819 */ /* 0x000fe4000001140a */
[----:B------:R-:W-:Y:S01]  /*140b0*/  IADD3 R15, R235, 0x50, RZ ;  /* 0x00000050eb0f7810 */ /* 0x000fe20007ffe0ff */
[----:B------:R5:W-:Y:S03]  /*140c0*/  @!P0 ST.E.64 [R6.64], R114 ;  /* 0x0000007206008985 */ /* 0x000be6000c101b06 */
[----:B------:R-:W-:Y:S02]  /*140d0*/  ISETP.GE.AND P2, PT, R15, c[0x0][0x3c8], PT ;  /* 0x0000f2000f007a0c */ /* 0x000fe40003f46270 */
[----:B-1----:R-:W-:-:S04]  /*140e0*/  @!P4 LEA R2, P1, R5, R0, 0x2 ;  /* 0x000000000502c211 */ /* 0x002fc800078210ff */
[----:B------:R-:W-:Y:S02]  /*140f0*/  @!P4 LEA.HI.X R3, R5, R4, R10, 0x2, P1 ;  /* 0x000000040503c211 */ /* 0x000fe400008f140a */
[----:B------:R-:W-:Y:S02]  /*14100*/  @!P5 LEA R10, P0, R17, R0, 0x2 ;  /* 0x00000000110ad211 */ /* 0x000fe400078010ff */
[----:B------:R-:W-:Y:S01]  /*14110*/  IADD3 R5, R235, 0x58, RZ ;  /* 0x00000058eb057810 */ /* 0x000fe20007ffe0ff */
[----:B------:R1:W-:Y:S01]  /*14120*/  @!P4 ST.E.64 [R2.64], R116 ;  /* 0x000000740200c985 */ /* 0x0003e2000c101b06 */
[----:B------:R-:W-:Y:S02]  /*14130*/  @!P5 LEA.HI.X R11, R17, R4, R18, 0x2, P0 ;  /* 0x00000004110bd211 */ /* 0x000fe400000f1412 */
[C---:B----4-:R-:W-:Y:S02]  /*14140*/  @!P3 LEA R8, P0, R14.reuse, R0, 0x2 ;  /* 0x000000000e08b211 */ /* 0x050fe400078010ff */
[----:B------:R-:W-:Y:S01]  /*14150*/  ISETP.GE.AND P1, PT, R5, c[0x0][0x3c8], PT ;  /* 0x0000f20005007a0c */ /* 0x000fe20003f26270 */
[----:B------:R4:W-:Y:S01]  /*14160*/  @!P5 ST.E.64 [R10.64], R130 ;  /* 0x000000820a00d985 */ /* 0x0009e2000c101b06 */
[----:B------:R-:W-:-:S02]  /*14170*/  @!P3 LEA.HI.X R9, R14, R4, R16, 0x2, P0 ;  /* 0x000000040e09b211 */ /* 0x000fc400000f1410 */
[----:B------:R-:W-:Y:S02]  /*14180*/  IADD3 R16, R235, 0x50, RZ ;  /* 0x00000050eb107810 */ /* 0x000fe40007ffe0ff */
[----:B-----5:R-:W-:Y:S01]  /*14190*/  @!P2 LEA R6, P0, R15, R0, 0x2 ;  /* 0x000000000f06a211 */ /* 0x020fe200078010ff */
[----:B------:R4:W-:Y:S01]  /*141a0*/  @!P3 ST.E.64 [R8.64], R118 ;  /* 0x000000760800b985 */ /* 0x0009e2000c101b06 */
[----:B------:R-:W-:Y:S02]  /*141b0*/  SHF.R.S32.HI R16, RZ, 0x1f, R16 ;  /* 0x0000001fff107819 */ /* 0x000fe40000011410 */
[----:B------:R-:W-:Y:S02]  /*141c0*/  IADD3 R14, R235, 0x58, RZ ;  /* 0x00000058eb0e7810 */ /* 0x000fe40007ffe0ff */
[----:B------:R-:W-:Y:S02]  /*141d0*/  @!P2 LEA.HI.X R7, R15, R4, R16, 0x2, P0 ;  /* 0x000000040f07a211 */ /* 0x000fe400000f1410 */
[----:B------:R-:W-:-:S03]  /*141e0*/  SHF.R.S32.HI R14, RZ, 0x1f, R14 ;  /* 0x0000001fff0e7819 */ /* 0x000fc6000001140e */
[----:B------:R4:W-:Y:S01]  /*141f0*/  @!P2 ST.E.64 [R6.64], R82 ;  /* 0x000000520600a985 */ /* 0x0009e2000c101b06 */
[----:B-1----:R-:W-:-:S04]  /*14200*/  @!P1 LEA R2, P0, R5, R0, 0x2 ;  /* 0x0000000005029211 */ /* 0x002fc800078010ff */
[----:B------:R-:W-:-:S05]  /*14210*/  @!P1 LEA.HI.X R3, R5, R4, R14, 0x2, P0 ;  /* 0x0000000405039211 */ /* 0x000fca00000f140e */
[----:B------:R4:W-:Y:S04]  /*14220*/  @!P1 ST.E.64 [R2.64], R80 ;  /* 0x0000005002009985 */ /* 0x0009e8000c101b06 */
.L_x_602:
[----:B------:R-:W-:Y:S05]  /*14230*/  BSYNC B0 ;  /* 0x0000000000007941 */ /* 0x000fea0003800000 */
.L_x_601:
[----:B------:R-:W-:Y:S05]  /*14240*/  BRA.DIV ~URZ, `(.L_x_603) ;  /* 0x000038b27f007947 */ /* 0x000fea000b800000 */
[----:B-1----:R1:W2:Y:S02]  /*14250*/  SHFL.IDX PT, R4, R12, 0x2, 0x1c1f ;  /* 0x005c1f000c047f89 */ /* 0x0022a400000e0000 */
.L_x_666:
[----:B------:R-:W-:Y:S05]  /*14260*/  BRA.DIV ~URZ, `(.L_x_604) ;  /* 0x000039027f007947 */ /* 0x000fea000b800000 */
[----:B----4-:R4:W1:Y:S02]  /*14270*/  SHFL.IDX PT, R0, R13, 0x2, 0x1c1f ;  /* 0x005c1f000d007f89 */ /* 0x01086400000e0000 */
.L_x_667:
[----:B------:R-:W-:Y:S01]  /*14280*/  LOP3.LUT P0, RZ, R194, 0x1, RZ, 0xc0, !PT ;  /* 0x00000001c2ff7812 */ /* 0x000fe2000780c0ff */
[----:B------:R-:W-:-:S12]  /*14290*/  BSSY B0, `(.L_x_605) ;  /* 0x0000054000007945 */ /* 0x000fd80003800000 */
[----:B------:R-:W-:Y:S05]  /*142a0*/  @P0 BRA `(.L_x_606) ;  /* 0x0000052000000947 */ /* 0x000fea0003800000 */
[C---:B------:R-:W-:Y:S02]  /*142b0*/  IADD3 R5, R235.reuse, 0x8, RZ ;  /* 0x00000008eb057810 */ /* 0x040fe40007ffe0ff */
[----:B------:R-:W-:Y:S02]  /*142c0*/  ISETP.GE.AND P0, PT, R235, c[0x0][0x3c8], PT ;  /* 0x0000f200eb007a0c */ /* 0x000fe40003f06270 */
[----:B------:R-:W-:Y:S02]  /*142d0*/  ISETP.GE.AND P2, PT, R5, c[0x0][0x3c8], PT ;  /* 0x0000f20005007a0c */ /* 0x000fe40003f46270 */
[C---:B------:R-:W-:Y:S02]  /*142e0*/  IADD3 R16, R235.reuse, 0x10, RZ ;  /* 0x00000010eb107810 */ /* 0x040fe40007ffe0ff */
[----:B------:R-:W-:Y:S02]  /*142f0*/  IADD3 R10, R235, 0x18, RZ ;  /* 0x00000018eb0a7810 */ /* 0x000fe40007ffe0ff */
[----:B------:R-:W-:-:S02]  /*14300*/  ISETP.GE.AND P4, PT, R16, c[0x0][0x3c8], PT ;  /* 0x0000f20010007a0c */ /* 0x000fc40003f86270 */
[C---:B------:R-:W-:Y:S02]  /*14310*/  IADD3 R6, R235.reuse, 0x8, RZ ;  /* 0x00000008eb067810 */ /* 0x040fe40007ffe0ff */
[----:B------:R-:W-:Y:S02]  /*14320*/  ISETP.GE.AND P3, PT, R10, c[0x0][0x3c8], PT ;  /* 0x0000f2000a007a0c */ /* 0x000fe40003f66270 */
[-C--:B-1----:R-:W-:Y:S02]  /*14330*/  @!P0 LEA R2, P5, R235, R0.reuse, 0x2 ;  /* 0x00000000eb028211 */ /* 0x082fe400078a10ff */
[----:B------:R-:W-:Y:S02]  /*14340*/  SHF.R.S32.HI R7, RZ, 0x1f, R235 ;  /* 0x0000001fff077819 */ /* 0x000fe400000114eb */
[----:B------:R-:W-:Y:S02]  /*14350*/  SHF.R.S32.HI R6, RZ, 0x1f, R6 ;  /* 0x0000001fff067819 */ /* 0x000fe40000011406 */
[----:B------:R-:W-:-:S02]  /*14360*/  @!P2 LEA R8, P1, R5, R0, 0x2 ;  /* 0x000000000508a211 */ /* 0x000fc400078210ff */
[CC--:B--2---:R-:W-:Y:S02]  /*14370*/  @!P0 LEA.HI.X R3, R235.reuse, R4.reuse, R7, 0x2, P5 ;  /* 0x00000004eb038211 */ /* 0x0c4fe400028f1407 */
[C---:B------:R-:W-:Y:S02]  /*14380*/  IADD3 R11, R235.reuse, 0x28, RZ ;  /* 0x00000028eb0b7810 */ /* 0x040fe40007ffe0ff */
[----:B------:R-:W-:Y:S01]  /*14390*/  IADD3 R14, R235, 0x20, RZ ;  /* 0x00000020eb0e7810 */ /* 0x000fe20007ffe0ff */
[----:B------:R1:W-:Y:S01]  /*143a0*/  @!P0 ST.E.64 [R2.64], R34 ;  /* 0x0000002202008985 */ /* 0x0003e2000c101b06 */
[----:B------:R-:W-:Y:S02]  /*143b0*/  @!P2 LEA.HI.X R9, R5, R4, R6, 0x2, P1 ;  /* 0x000000040509a211 */ /* 0x000fe400008f1406 */
[C---:B------:R-:W-:Y:S02]  /*143c0*/  IADD3 R17, R235.reuse, 0x10, RZ ;  /* 0x00000010eb117810 */ /* 0x040fe40007ffe0ff */
[----:B------:R-:W-:Y:S01]  /*143d0*/  IADD3 R15, R235, 0x18, RZ ;  /* 0x00000018eb0f7810 */ /* 0x000fe20007ffe0ff */
[----:B------:R2:W-:Y:S01]  /*143e0*/  @!P2 ST.E.64 [R8.64], R36 ;  /* 0x000000240800a985 */ /* 0x0005e2000c101b06 */
[----:B------:R-:W-:-:S02]  /*143f0*/  ISETP.GE.AND P0, PT, R11, c[0x0][0x3c8], PT ;  /* 0x0000f2000b007a0c */ /* 0x000fc40003f06270 */
[----:B------:R-:W-:Y:S02]  /*14400*/  ISETP.GE.AND P1, PT, R14, c[0x0][0x3c8], PT ;  /* 0x0000f2000e007a0c */ /* 0x000fe40003f26270 */
[C---:B------:R-:W-:Y:S02]  /*14410*/  @!P4 LEA R6, P5, R16.reuse, R0, 0x2 ;  /* 0x000000001006c211 */ /* 0x040fe400078a10ff */
[----:B------:R-:W-:Y:S02]  /*14420*/  SHF.R.S32.HI R17, RZ, 0x1f, R17 ;  /* 0x0000001fff117819 */ /* 0x000fe40000011411 */
[----:B------:R-:W-:Y:S02]  /*14430*/  SHF.R.S32.HI R15, RZ, 0x1f, R15 ;  /* 0x0000001fff0f7819 */ /* 0x000fe4000001140f */
[----:B------:R-:W-:Y:S02]  /*14440*/  IADD3 R5, R235, 0x30, RZ ;  /* 0x00000030eb057810 */ /* 0x000fe40007ffe0ff */
[----:B------:R-:W-:-:S02]  /*14450*/  @!P4 LEA.HI.X R7, R16, R4, R17, 0x2, P5 ;  /* 0x000000041007c211 */ /* 0x000fc400028f1411 */
[----:B------:R-:W-:Y:S02]  /*14460*/  ISETP.GE.AND P6, PT, R5, c[0x0][0x3c8], PT ;  /* 0x0000f20005007a0c */ /* 0x000fe40003fc6270 */
[C---:B------:R-:W-:Y:S01]  /*14470*/  IADD3 R16, R235.reuse, 0x20, RZ ;  /* 0x00000020eb107810 */ /* 0x040fe20007ffe0ff */
[----:B------:R5:W-:Y:S01]  /*14480*/  @!P4 ST.E.64 [R6.64], R38 ;  /* 0x000000260600c985 */ /* 0x000be2000c101b06 */
[C---:B------:R-:W-:Y:S02]  /*14490*/  IADD3 R17, R235.reuse, 0x48, RZ ;  /* 0x00000048eb117810 */ /* 0x040fe40007ffe0ff */
[----:B------:R-:W-:Y:S02]  /*144a0*/  SHF.R.S32.HI R16, RZ, 0x1f, R16 ;  /* 0x0000001fff107819 */ /* 0x000fe40000011410 */
[----:B-1----:R-:W-:Y:S02]  /*144b0*/  @!P3 LEA R2, P2, R10, R0, 0x2 ;  /* 0x000000000a02b211 */ /* 0x002fe400078410ff */
[----:B------:R-:W-:-:S02]  /*144c0*/  IADD3 R18, R235, 0x48, RZ ;  /* 0x00000048eb127810 */ /* 0x000fc40007ffe0ff */
[----:B------:R-:W-:Y:S02]  /*144d0*/  @!P3 LEA.HI.X R3, R10, R4, R15, 0x2, P2 ;  /* 0x000000040a03b211 */ /* 0x000fe400010f140f */
[C---:B------:R-:W-:Y:S02]  /*144e0*/  IADD3 R15, R235.reuse, 0x28, RZ ;  /* 0x00000028eb0f7810 */ /* 0x040fe40007ffe0ff */
[----:B------:R-:W-:Y:S01]  /*144f0*/  IADD3 R10, R235, 0x38, RZ ;  /* 0x00000038eb0a7810 */ /* 0x000fe20007ffe0ff */
[----:B------:R1:W-:Y:S01]  /*14500*/  @!P3 ST.E.64 [R2.64], R40 ;  /* 0x000000280200b985 */ /* 0x0003e2000c101b06 */
[----:B------:R-:W-:Y:S02]  /*14510*/  SHF.R.S32.HI R15, RZ, 0x1f, R15 ;  /* 0x0000001fff0f7819 */ /* 0x000fe4000001140f */
[----:B--2---:R-:W-:Y:S02]  /*14520*/  @!P1 LEA R8, P5, R14, R0, 0x2 ;  /* 0x000000000e089211 */ /* 0x004fe400078a10ff */
[----:B------:R-:W-:-:S02]  /*14530*/  ISETP.GE.AND P4, PT, R10, c[0x0][0x3c8], PT ;  /* 0x0000f2000a007a0c */ /* 0x000fc40003f86270 */
[----:B------:R-:W-:Y:S02]  /*14540*/  @!P1 LEA.HI.X R9, R14, R4, R16, 0x2, P5 ;  /* 0x000000040e099211 */ /* 0x000fe400028f1410 */
[C---:B------:R-:W-:Y:S02]  /*14550*/  IADD3 R14, R235.reuse, 0x40, RZ ;  /* 0x00000040eb0e7810 */ /* 0x040fe40007ffe0ff */
[----:B------:R-:W-:Y:S01]  /*14560*/  IADD3 R16, R235, 0x40, RZ ;  /* 0x00000040eb107810 */ /* 0x000fe20007ffe0ff */
[----:B------:R-:W-:Y:S01]  /*14570*/  @!P1 ST.E.64 [R8.64], R64 ;  /* 0x0000004008009985 */ /* 0x000fe2000c101b06 */
[----:B------:R-:W-:Y:S02]  /*14580*/  ISETP.GE.AND P3, PT, R14, c[0x0][0x3c8], PT ;  /* 0x0000f2000e007a0c */ /* 0x000fe40003f66270 */
[----:B-----5:R-:W-:Y:S02]  /*14590*/  @!P6 LEA R6, P5, R5, R0, 0x2 ;  /* 0x000000000506e211 */ /* 0x020fe400078a10ff */
[----:B------:R-:W-:-:S02]  /*145a0*/  SHF.R.S32.HI R16, RZ, 0x1f, R16 ;  /* 0x0000001fff107819 */ /* 0x000fc40000011410 */
[----:B------:R-:W-:Y:S02]  /*145b0*/  SHF.R.S32.HI R18, RZ, 0x1f, R18 ;  /* 0x0000001fff127819 */ /* 0x000fe40000011412 */
[----:B-1----:R-:W-:-:S04]  /*145c0*/  @!P0 LEA R2, P2, R11, R0, 0x2 ;  /* 0x000000000b028211 */ /* 0x002fc800078410ff */
[-C--:B------:R-:W-:Y:S02]  /*145d0*/  @!P0 LEA.HI.X R3, R11, R4.reuse, R15, 0x2, P2 ;  /* 0x000000040b038211 */ /* 0x080fe400010f140f */
[C---:B------:R-:W-:Y:S02]  /*145e0*/  IADD3 R11, R235.reuse, 0x30, RZ ;  /* 0x00000030eb0b7810 */ /* 0x040fe40007ffe0ff */
[----:B------:R-:W-:Y:S01]  /*145f0*/  IADD3 R15, R235, 0x50, RZ ;  /* 0x00000050eb0f7810 */ /* 0x000fe20007ffe0ff */
[----:B------:R1:W-:Y:S01]  /*14600*/  @!P0 ST.E.64 [R2.64], R42 ;  /* 0x0000002a02008985 */ /* 0x0003e2000c101b06 */
[----:B------:R-:W-:Y:S02]  /*14610*/  SHF.R.S32.HI R11, RZ, 0x1f, R11 ;  /* 0x0000001fff0b7819 */ /* 0x000fe4000001140b */
[----:B------:R-:W-:Y:S02]  /*14620*/  ISETP.GE.AND P2, PT, R17, c[0x0][0x3c8], PT ;  /* 0x0000f20011007a0c */ /* 0x000fe40003f46270 */
[----:B------:R-:W-:-:S02]  /*14630*/  @!P6 LEA.HI.X R7, R5, R4, R11, 0x2, P5 ;  /* 0x000000040507e211 */ /* 0x000fc400028f140b */
[C---:B------:R-:W-:Y:S02]  /*14640*/  IADD3 R11, R235.reuse, 0x38, RZ ;  /* 0x00000038eb0b7810 */ /* 0x040fe40007ffe0ff */
[----:B------:R-:W-:Y:S01]  /*14650*/  IADD3 R5, R235, 0x58, RZ ;  /* 0x00000058eb057810 */ /* 0x000fe20007ffe0ff */
[----:B------:R2:W-:Y:S01]  /*14660*/  @!P6 ST.E.64 [R6.64], R44 ;  /* 0x0000002c0600e985 */ /* 0x0005e2000c101b06 */
[----:B------:R-:W-:Y:S02]  /*14670*/  SHF.R.S32.HI R11, RZ, 0x1f, R11 ;  /* 0x0000001fff0b7819 */ /* 0x000fe4000001140b */
[----:B------:R-:W-:Y:S02]  /*14680*/  ISETP.GE.AND P1, PT, R15, c[0x0][0x3c8], PT ;  /* 0x0000f2000f007a0c */ /* 0x000fe40003f26270 */
[----:B------:R-:W-:Y:S02]  /*14690*/  ISETP.GE.AND P0, PT, R5, c[0x0][0x3c8], PT ;  /* 0x0000f20005007a0c */ /* 0x000fe40003f06270 */
[----:B-1----:R-:W-:-:S04]  /*146a0*/  @!P4 LEA R2, P5, R10, R0, 0x2 ;  /* 0x000000000a02c211 */ /* 0x002fc800078a10ff */
[----:B------:R-:W-:Y:S02]  /*146b0*/  @!P4 LEA.HI.X R3, R10, R4, R11, 0x2, P5 ;  /* 0x000000040a03c211 */ /* 0x000fe400028f140b */
[----:B------:R-:W-:-:S03]  /*146c0*/  @!P3 LEA R10, P5, R14, R0, 0x2 ;  /* 0x000000000e0ab211 */ /* 0x000fc600078a10ff */
[----:B------:R1:W-:Y:S01]  /*146d0*/  @!P4 ST.E.64 [R2.64], R46 ;  /* 0x0000002e0200c985 */ /* 0x0003e2000c101b06 */
[----:B------:R-:W-:Y:S02]  /*146e0*/  @!P3 LEA.HI.X R11, R14, R4, R16, 0x2, P5 ;  /* 0x000000040e0bb211 */ /* 0x000fe400028f1410 */
[-C--:B------:R-:W-:Y:S02]  /*146f0*/  @!P2 LEA R8, P4, R17, R0.reuse, 0x2 ;  /* 0x000000001108a211 */ /* 0x080fe400078810ff */
[C---:B------:R-:W-:Y:S01]  /*14700*/  IADD3 R16, R235.reuse, 0x50, RZ ;  /* 0x00000050eb107810 */ /* 0x040fe20007ffe0ff */
[----:B------:R3:W-:Y:S01]  /*14710*/  @!P3 ST.E.64 [R10.64], R68 ;  /* 0x000000440a00b985 */ /* 0x0007e2000c101b06 */
[----:B------:R-:W-:Y:S02]  /*14720*/  IADD3 R14, R235, 0x58, RZ ;  /* 0x00000058eb0e7810 */ /* 0x000fe40007ffe0ff */
[----:B--2---:R-:W-:Y:S02]  /*14730*/  @!P1 LEA R6, P5, R15, R0, 0x2 ;  /* 0x000000000f069211 */ /* 0x004fe400078a10ff */
[----:B------:R-:W-:-:S02]  /*14740*/  SHF.R.S32.HI R16, RZ, 0x1f, R16 ;  /* 0x0000001fff107819 */ /* 0x000fc40000011410 */
[-C--:B------:R-:W-:Y:S02]  /*14750*/  @!P2 LEA.HI.X R9, R17, R4.reuse, R18, 0x2, P4 ;  /* 0x000000041109a211 */ /* 0x080fe400020f1412 */
[----:B------:R-:W-:Y:S02]  /*14760*/  SHF.R.S32.HI R14, RZ, 0x1f, R14 ;  /* 0x0000001fff0e7819 */ /* 0x000fe4000001140e */
[----:B------:R-:W-:Y:S01]  /*14770*/  @!P1 LEA.HI.X R7, R15, R4, R16, 0x2, P5 ;  /* 0x000000040f079211 */ /* 0x000fe200028f1410 */
[----:B------:R3:W-:Y:S04]  /*14780*/  @!P2 ST.E.64 [R8.64], R60 ;  /* 0x0000003c0800a985 */ /* 0x0007e8000c101b06 */
[----:B------:R3:W-:Y:S01]  /*14790*/  @!P1 ST.E.64 [R6.64], R48 ;  /* 0x0000003006009985 */ /* 0x0007e2000c101b06 */
[----:B-1----:R-:W-:-:S04]  /*147a0*/  @!P0 LEA R2, P4, R5, R0, 0x2 ;  /* 0x0000000005028211 */ /* 0x002fc800078810ff */
[----:B------:R-:W-:-:S05]  /*147b0*/  @!P0 LEA.HI.X R3, R5, R4, R14, 0x2, P4 ;  /* 0x0000000405038211 */ /* 0x000fca00020f140e */
[----:B------:R3:W-:Y:S04]  /*147c0*/  @!P0 ST.E.64 [R2.64], R26 ;  /* 0x0000001a02008985 */ /* 0x0007e8000c101b06 */
.L_x_606:
[----:B------:R-:W-:Y:S05]  /*147d0*/  BSYNC B0 ;  /* 0x0000000000007941 */ /* 0x000fea0003800000 */
.L_x_605:
[----:B------:R-:W-:Y:S05]  /*147e0*/  BRA.DIV ~URZ, `(.L_x_607) ;  /* 0x000033e27f007947 */ /* 0x000fea000b800000 */
[----:B--2---:R2:W3:Y:S04]  /*147f0*/  SHFL.IDX PT, R4, R12, 0x3, 0x1c1f ;  /* 0x007c1f000c047f89 */ /* 0x0044e800000e0000 */
[----:B-1----:R2:W1:Y:S02]  /*14800*/  SHFL.IDX PT, R0, R13, 0x3, 0x1c1f ;  /* 0x007c1f000d007f89 */ /* 0x00246400000e0000 */
.L_x_668:
[----:B------:R-:W-:-:S13]  /*14810*/  LOP3.LUT P0, RZ, R194, 0x2, RZ, 0xc0, !PT ;  /* 0x00000002c2ff7812 */ /* 0x000fda000780c0ff */
[----:B------:R-:W-:Y:S05]  /*14820*/  @P0 BRA `(.L_x_595) ;  /* 0x0000138000000947 */ /* 0x000fea0003800000 */
[C---:B------:R-:W-:Y:S02]  /*14830*/  ISETP.GE.AND P4, PT, R235.reuse, c[0x0][0x3c8], PT ;  /* 0x0000f200eb007a0c */ /* 0x040fe40003f86270 */
[C---:B---3--:R-:W-:Y:S02]  /*14840*/  IADD3 R8, R235.reuse, 0x8, RZ ;  /* 0x00000008eb087810 */ /* 0x048fe40007ffe0ff */
[----:B--2---:R-:W-:Y:S02]  /*14850*/  IADD3 R12, R235, 0x18, RZ ;  /* 0x00000018eb0c7810 */ /* 0x004fe40007ffe0ff */
[----:B------:R-:W-:Y:S02]  /*14860*/  ISETP.GE.AND P3, PT, R8, c[0x0][0x3c8], PT ;  /* 0x0000f20008007a0c */ /* 0x000fe40003f66270 */
[----:B------:R-:W-:Y:S02]  /*14870*/  ISETP.GE.AND P1, PT, R12, c[0x0][0x3c8], PT ;  /* 0x0000f2000c007a0c */ /* 0x000fe40003f26270 */
[----:B------:R-:W-:-:S02]  /*14880*/  SHF.R.S32.HI R10, RZ, 0x1f, R235 ;  /* 0x0000001fff0a7819 */ /* 0x000fc400000114eb */
[C---:B------:R-:W-:Y:S02]  /*14890*/  IADD3 R11, R235.reuse, 0x10, RZ ;  /* 0x00000010eb0b7810 */ /* 0x040fe40007ffe0ff */
[C---:B-1----:R-:W-:Y:S02]  /*148a0*/  @!P4 LEA R6, P6, R235.reuse, R0, 0x2 ;  /* 0x00000000eb06c211 */ /* 0x042fe400078c10ff */
[C---:B------:R-:W-:Y:S02]  /*148b0*/  IADD3 R9, R235.reuse, 0x8, RZ ;  /* 0x00000008eb097810 */ /* 0x040fe40007ffe0ff */
[----:B------:R-:W-:Y:S02]  /*148c0*/  @!P4 LEA.HI.X R7, R235, R4, R10, 0x2, P6 ;  /* 0x00000004eb07c211 */ /* 0x000fe400030f140a */
[----:B------:R-:W-:Y:S02]  /*148d0*/  ISETP.GE.AND P2, PT, R11, c[0x0][0x3c8], PT ;  /* 0x0000f2000b007a0c */ /* 0x000fe40003f46270 */
[----:B------:R-:W-:Y:S01]  /*148e0*/  SHF.R.S32.HI R9, RZ, 0x1f, R9 ;  /* 0x0000001fff097819 */ /* 0x000fe20000011409 */
[----:B------:R1:W-:Y:S01]  /*148f0*/  @!P4 ST.E.64 [R6.64], R52 ;  /* 0x000000340600c985 */ /* 0x0003e2000c101b06 */
[----:B------:R-:W-:-:S02]  /*14900*/  @!P3 LEA R2, P5, R8, R0, 0x2 ;  /* 0x000000000802b211 */ /* 0x000fc400078a10ff */
[C---:B------:R-:W-:Y:S02]  /*14910*/  IADD3 R5, R235.reuse, 0x20, RZ ;  /* 0x00000020eb057810 */ /* 0x040fe40007ffe0ff */
[----:B------:R-:W-:Y:S02]  /*14920*/  @!P3 LEA.HI.X R3, R8, R4, R9, 0x2, P5 ;  /* 0x000000040803b211 */ /* 0x000fe400028f1409 */
[----:B----4-:R-:W-:Y:S02]  /*14930*/  IADD3 R13, R235, 0x10, RZ ;  /* 0x00000010eb0d7810 */ /* 0x010fe40007ffe0ff */
[----:B------:R-:W-:Y:S01]  /*14940*/  ISETP.GE.AND P0, PT, R5, c[0x0][0x3c8], PT ;  /* 0x0000f20005007a0c */ /* 0x000fe20003f06270 */
[----:B------:R2:W-:Y:S01]  /*14950*/  @!P3 ST.E.64 [R2.64], R30 ;  /* 0x0000001e0200b985 */ /* 0x0005e2000c101b06 */
[----:B------:R-:W-:Y:S02]  /*14960*/  @!P2 LEA R8, P3, R11, R0, 0x2 ;  /* 0x000000000b08a211 */ /* 0x000fe400078610ff */
[----:B------:R-:W-:-:S02]  /*14970*/  SHF.R.S32.HI R13, RZ, 0x1f, R13 ;  /* 0x0000001fff0d7819 */ /* 0x000fc4000001140d */
[----:B------:R-:W-:Y:S02]  /*14980*/  IADD3 R14, R235, 0x28, RZ ;  /* 0x00000028eb0e7810 */ /* 0x000fe40007ffe0ff */
[----:B------:R-:W-:Y:S02]  /*14990*/  @!P2 LEA.HI.X R9, R11, R4, R13, 0x2, P3 ;  /* 0x000000040b09a211 */ /* 0x000fe400018f140d */
[C---:B------:R-:W-:Y:S02]  /*149a0*/  IADD3 R13, R235.reuse, 0x18, RZ ;  /* 0x00000018eb0d7810 */ /* 0x040fe40007ffe0ff */
[C---:B------:R-:W-:Y:S01]  /*149b0*/  IADD3 R11, R235.reuse, 0x20, RZ ;  /* 0x00000020eb0b7810 */ /* 0x040fe20007ffe0ff */
[----:B------:R-:W-:Y:S01]  /*149c0*/  @!P2 ST.E.64 [R8.64], R66 ;  /* 0x000000420800a985 */ /* 0x000fe2000c101b06 */
[----:B------:R-:W-:Y:S02]  /*149d0*/  ISETP.GE.AND P5, PT, R14, c[0x0][0x3c8], PT ;  /* 0x0000f2000e007a0c */ /* 0x000fe40003fa6270 */
[----:B------:R-:W-:-:S02]  /*149e0*/  IADD3 R10, R235, 0x30, RZ ;  /* 0x00000030eb0a7810 */ /* 0x000fc40007ffe0ff */
[----:B------:R-:W-:Y:S02]  /*149f0*/  SHF.R.S32.HI R13, RZ, 0x1f, R13 ;  /* 0x0000001fff0d7819 */ /* 0x000fe4000001140d */
[----:B-1----:R-:W-:Y:S02]  /*14a00*/  @!P1 LEA R6, P4, R12, R0, 0x2 ;  /* 0x000000000c069211 */ /* 0x002fe400078810ff */
[----:B------:R-:W-:Y:S02]  /*14a10*/  SHF.R.S32.HI R11, RZ, 0x1f, R11 ;  /* 0x0000001fff0b7819 */ /* 0x000fe4000001140b */
[C---:B------:R-:W-:Y:S02]  /*14a20*/  IADD3 R16, R235.reuse, 0x28, RZ ;  /* 0x00000028eb107810 */ /* 0x040fe40007ffe0ff */
[----:B------:R-:W-:Y:S02]  /*14a30*/  IADD3 R15, R235, 0x40, RZ ;  /* 0x00000040eb0f7810 */ /* 0x000fe40007ffe0ff */
[----:B------:R-:W-:-:S02]  /*14a40*/  SHF.R.S32.HI R16, RZ, 0x1f, R16 ;  /* 0x0000001fff107819 */ /* 0x000fc40000011410 */
[----:B--2---:R-:W-:Y:S02]  /*14a50*/  @!P0 LEA R2, P6, R5, R0, 0x2 ;  /* 0x0000000005028211 */ /* 0x004fe400078c10ff */
[----:B------:R-:W-:Y:S02]  /*14a60*/  ISETP.GE.AND P2, PT, R15, c[0x0][0x3c8], PT ;  /* 0x0000f2000f007a0c */ /* 0x000fe40003f46270 */
[----:B------:R-:W-:Y:S02]  /*14a70*/  P2R R3, PR, RZ, 0x10 ;  /* 0x00000010ff037803 */ /* 0x000fe40000000000 */
[----:B------:R-:W-:Y:S02]  /*14a80*/  ISETP.GE.AND P4, PT, R10, c[0x0][0x3c8], PT ;  /* 0x0000f2000a007a0c */ /* 0x000fe40003f86270 */
[----:B------:R-:W-:Y:S02]  /*14a90*/  ISETP.NE.AND P3, PT, R3, RZ, PT ;  /* 0x000000ff0300720c */ /* 0x000fe40003f65270 */
[----:B------:R-:W-:-:S02]  /*14aa0*/  @!P0 LEA.HI.X R3, R5, R4, R11, 0x2, P6 ;  /* 0x0000000405038211 */ /* 0x000fc400030f140b */
[----:B------:R-:W-:Y:S02]  /*14ab0*/  @!P1 LEA.HI.X R7, R12, R4, R13, 0x2, P3 ;  /* 0x000000040c079211 */ /* 0x000fe400018f140d */
[C---:B------:R-:W-:Y:S02]  /*14ac0*/  IADD3 R12, R235.reuse, 0x38, RZ ;  /* 0x00000038eb0c7810 */ /* 0x040fe40007ffe0ff */
[C---:B------:R-:W-:Y:S01]  /*14ad0*/  IADD3 R11, R235.reuse, 0x30, RZ ;  /* 0x00000030eb0b7810 */ /* 0x040fe20007ffe0ff */
[----:B------:R1:W-:Y:S01]  /*14ae0*/  @!P1 ST.E.64 [R6.64], R56 ;  /* 0x0000003806009985 */ /* 0x0003e2000c101b06 */
[----:B------:R-:W-:Y:S02]  /*14af0*/  ISETP.GE.AND P3, PT, R12, c[0x0][0x3c8], PT ;  /* 0x0000f2000c007a0c */ /* 0x000fe40003f66270 */
[----:B------:R-:W-:Y:S01]  /*14b00*/  SHF.R.S32.HI R11, RZ, 0x1f, R11 ;  /* 0x0000001fff0b7819 */ /* 0x000fe2000001140b */
[----:B------:R2:W-:Y:S01]  /*14b10*/  @!P0 ST.E.64 [R2.64], R32 ;  /* 0x0000002002008985 */ /* 0x0005e2000c101b06 */
[----:B------:R-:W-:-:S02]  /*14b20*/  IADD3 R13, R235, 0x48, RZ ;  /* 0x00000048eb0d7810 */ /* 0x000fc40007ffe0ff */
[----:B------:R-:W-:Y:S02]  /*14b30*/  IADD3 R5, R235, 0x50, RZ ;  /* 0x00000050eb057810 */ /* 0x000fe40007ffe0ff */
[----:B------:R-:W-:Y:S02]  /*14b40*/  ISETP.GE.AND P1, PT, R13, c[0x0][0x3c8], PT ;  /* 0x0000f2000d007a0c */ /* 0x000fe40003f26270 */
[----:B-1----:R-:W-:-:S04]  /*14b50*/  @!P5 LEA R6, P0, R14, R0, 0x2 ;  /* 0x000000000e06d211 */ /* 0x002fc800078010ff */
[----:B------:R-:W-:Y:S02]  /*14b60*/  @!P5 LEA.HI.X R7, R14, R4, R16, 0x2, P0 ;  /* 0x000000040e07d211 */ /* 0x000fe400000f1410 */
[C---:B--2---:R-:W-:Y:S02]  /*14b70*/  @!P4 LEA R2, P6, R10.reuse, R0, 0x2 ;  /* 0x000000000a02c211 */ /* 0x044fe400078c10ff */
[----:B------:R-:W-:Y:S01]  /*14b80*/  IADD3 R14, R235, 0x38, RZ ;  /* 0x00000038eb0e7810 */ /* 0x000fe20007ffe0ff */
[----:B------:R-:W-:Y:S01]  /*14b90*/  @!P5 ST.E.64 [R6.64], R54 ;  /* 0x000000360600d985 */ /* 0x000fe2000c101b06 */
[----:B------:R-:W-:Y:S02]  /*14ba0*/  @!P4 LEA.HI.X R3, R10, R4, R11, 0x2, P6 ;  /* 0x000000040a03c211 */ /* 0x000fe400030f140b */
[----:B------:R-:W-:Y:S02]  /*14bb0*/  @!P3 LEA R10, P5, R12, R0, 0x2 ;  /* 0x000000000c0ab211 */ /* 0x000fe400078a10ff */
[----:B------:R-:W-:Y:S01]  /*14bc0*/  ISETP.GE.AND P0, PT, R5, c[0x0][0x3c8], PT ;  /* 0x0000f20005007a0c */ /* 0x000fe20003f06270 */
[----:B------:R1:W-:Y:S01]  /*14bd0*/  @!P4 ST.E.64 [R2.64], R58 ;  /* 0x0000003a0200c985 */ /* 0x0003e2000c101b06 */
[----:B------:R-:W-:-:S02]  /*14be0*/  SHF.R.S32.HI R14, RZ, 0x1f, R14 ;  /* 0x0000001fff0e7819 */ /* 0x000fc4000001140e */
[----:B------:R-:W-:Y:S02]  /*14bf0*/  IADD3 R16, R235, 0x40, RZ ;  /* 0x00000040eb107810 */ /* 0x000fe40007ffe0ff */
[----:B------:R-:W-:Y:S02]  /*14c00*/  @!P2 LEA R8, P6, R15, R0, 0x2 ;  /* 0x000000000f08a211 */ /* 0x000fe400078c10ff */
[----:B------:R-:W-:-:S04]  /*14c10*/  SHF.R.S32.HI R16, RZ, 0x1f, R16 ;  /* 0x0000001fff107819 */ /* 0x000fc80000011410 */
[----:B------:R-:W-:Y:S02]  /*14c20*/  @!P2 LEA.HI.X R9, R15, R4, R16, 0x2, P6 ;  /* 0x000000040f09a211 */ /* 0x000fe400030f1410 */
[----:B-1----:R-:W-:Y:S02]  /*14c30*/  P2R R2, PR, RZ, 0x20 ;  /* 0x00000020ff027803 */ /* 0x002fe40000000000 */
[----:B------:R-:W-:Y:S02]  /*14c40*/  @!P1 LEA R6, P5, R13, R0, 0x2 ;  /* 0x000000000d069211 */ /* 0x000fe400078a10ff */
[----:B------:R-:W-:-:S04]  /*14c50*/  ISETP.NE.AND P4, PT, R2, RZ, PT ;  /* 0x000000ff0200720c */ /* 0x000fc80003f85270 */
[----:B------:R-:W-:Y:S02]  /*14c60*/  @!P3 LEA.HI.X R11, R12, R4, R14, 0x2, P4 ;  /* 0x000000040c0bb211 */ /* 0x000fe400020f140e */
[C---:B------:R-:W-:Y:S02]  /*14c70*/  IADD3 R14, R235.reuse, 0x48, RZ ;  /* 0x00000048eb0e7810 */ /* 0x040fe40007ffe0ff */
[----:B------:R-:W-:Y:S01]  /*14c80*/  IADD3 R12, R235, 0x50, RZ ;  /* 0x00000050eb0c7810 */ /* 0x000fe20007ffe0ff */
[----:B------:R1:W-:Y:S01]  /*14c90*/  @!P3 ST.E.64 [R10.64], R72 ;  /* 0x000000480a00b985 */ /* 0x0003e2000c101b06 */
[----:B------:R-:W-:Y:S02]  /*14ca0*/  SHF.R.S32.HI R14, RZ, 0x1f, R14 ;  /* 0x0000001fff0e7819 */ /* 0x000fe4000001140e */
[----:B------:R-:W-:Y:S01]  /*14cb0*/  SHF.R.S32.HI R12, RZ, 0x1f, R12 ;  /* 0x0000001fff0c7819 */ /* 0x000fe2000001140c */
[----:B------:R1:W-:Y:S01]  /*14cc0*/  @!P2 ST.E.64 [R8.64], R70 ;  /* 0x000000460800a985 */ /* 0x0003e2000c101b06 */
[----:B------:R-:W-:-:S02]  /*14cd0*/  @!P0 LEA R2, P4, R5, R0, 0x2 ;  /* 0x0000000005028211 */ /* 0x000fc400078810ff */
[-C--:B------:R-:W-:Y:S02]  /*14ce0*/  @!P1 LEA.HI.X R7, R13, R4.reuse, R14, 0x2, P5 ;  /* 0x000000040d079211 */ /* 0x080fe400028f140e */
[----:B------:R-:W-:Y:S02]  /*14cf0*/  @!P0 LEA.HI.X R3, R5, R4, R12, 0x2, P4 ;  /* 0x0000000405038211 */ /* 0x000fe400020f140c */
[----:B------:R-:W-:Y:S01]  /*14d00*/  IADD3 R5, R235, 0x58, RZ ;  /* 0x00000058eb057810 */ /* 0x000fe20007ffe0ff */
[----:B------:R1:W-:Y:S04]  /*14d10*/  @!P1 ST.E.64 [R6.64], R62 ;  /* 0x0000003e06009985 */ /* 0x0003e8000c101b06 */
[----:B------:R1:W-:Y:S01]  /*14d20*/  @!P0 ST.E.64 [R2.64], R50 ;  /* 0x0000003202008985 */ /* 0x0003e2000c101b06 */
[----:B------:R-:W-:-:S13]  /*14d30*/  ISETP.GE.AND P0, PT, R5, c[0x0][0x3c8], PT ;  /* 0x0000f20005007a0c */ /* 0x000fda0003f06270 */
[----:B------:R-:W-:Y:S05]  /*14d40*/  @P0 BRA `(.L_x_595) ;  /* 0x00000e6000000947 */ /* 0x000fea0003800000 */
[----:B------:R-:W-:Y:S02]  /*14d50*/  IADD3 R12, R235, 0x58, RZ ;  /* 0x00000058eb0c7810 */ /* 0x000fe40007ffe0ff */
[----:B-1----:R-:W-:Y:S02]  /*14d60*/  LEA R2, P0, R5, R0, 0x2 ;  /* 0x0000000005027211 */ /* 0x002fe400078010ff */
[----:B------:R-:W-:-:S04]  /*14d70*/  SHF.R.S32.HI R12, RZ, 0x1f, R12 ;  /* 0x0000001fff0c7819 */ /* 0x000fc8000001140c */
[----:B------:R-:W-:-:S05]  /*14d80*/  LEA.HI.X R3, R5, R4, R12, 0x2, P0 ;  /* 0x0000000405037211 */ /* 0x000fca00000f140c */
[----:B------:R1:W-:Y:S01]  /*14d90*/  ST.E.64 [R2.64], R28 ;  /* 0x0000001c02007985 */ /* 0x0003e2000c101b06 */
[----:B------:R-:W-:Y:S05]  /*14da0*/  BRA `(.L_x_595) ;  /* 0x00000e0000007947 */ /* 0x000fea0003800000 */
.L_x_580:
[----:B------:R-:W3:Y:S04]  /*14db0*/  LDL.LU R7, [R1+0x1c] ;  /* 0x00001c0001077983 */ /* 0x000ee80000300800 */
[----:B--2---:R-:W2:Y:S01]  /*14dc0*/  LDL R6, [R1+0x24] ;  /* 0x0000240001067983 */ /* 0x004ea20000100800 */
[----:B------:R-:W-:Y:S01]  /*14dd0*/  ISETP.NE.U32.AND P0, PT, RZ, c[0x0][0x508], PT ;  /* 0x00014200ff007a0c */ /* 0x000fe20003f05070 */
[----:B------:R-:W-:Y:S01]  /*14de0*/  IMAD.MOV.U32 R4, RZ, RZ, 0x4 ;  /* 0x00000004ff047424 */ /* 0x000fe200078e00ff */
[----:B------:R-:W-:Y:S01]  /*14df0*/  ISETP.NE.U32.AND P2, PT, RZ, c[0x0][0x500], PT ;  /* 0x00014000ff007a0c */ /* 0x000fe20003f45070 */
[----:B------:R-:W-:Y:S01]  /*14e00*/  IMAD.MOV.U32 R19, RZ, RZ, c[0x0][0x388] ;  /* 0x0000e200ff137624 */ /* 0x000fe200078e00ff */
[----:B------:R-:W-:Y:S01]  /*14e10*/  ISETP.NE.AND.EX P0, PT, RZ, c[0x0][0x50c], PT, P0 ;  /* 0x00014300ff007a0c */ /* 0x000fe20003f05300 */
[----:B------:R-:W-:Y:S01]  /*14e20*/  IMAD.MOV.U32 R0, RZ, RZ, RZ ;  /* 0x000000ffff007224 */ /* 0x000fe200078e00ff */
[----:B------:R-:W-:Y:S01]  /*14e30*/  ISETP.NE.AND.EX P2, PT, RZ, c[0x0][0x504], PT, P2 ;  /* 0x00014100ff007a0c */ /* 0x000fe20003f45320 */
[----:B--2---:R-:W-:-:S10]  /*14e40*/  IMAD.WIDE R2, R6, R4, c[0x0][0x500] ;  /* 0x0001400006027625 */ /* 0x004fd400078e0204 */
[----:B------:R-:W-:Y:S02]  /*14e50*/  @P0 IMAD.WIDE R4, R6, R4, c[0x0][0x508] ;  /* 0x0001420006040625 */ /* 0x000fe400078e0204 */
[----:B------:R2:W5:Y:S04]  /*14e60*/  @P2 LDG.E R0, [R2.64] ;  /* 0x0000000602002981 */ /* 0x000568000c1e1900 */
[----:B------:R2:W5:Y:S01]  /*14e70*/  @P0 LDG.E R19, [R4.64] ;  /* 0x0000000604130981 */ /* 0x000562000c1e1900 */
[----:B---3--:R-:W-:-:S04]  /*14e80*/  ISETP.NE.AND P1, PT, R7, RZ, PT ;  /* 0x000000ff0700720c */ /* 0x008fc80003f25270 */
[----:B------:R-:W-:Y:S01]  /*14e90*/  SEL R18, R7, c[0x0][0x3d4], P1 ;  /* 0x0000f50007127a07 */ /* 0x000fe20000800000 */
[----:B------:R-:W-:Y:S05]  /*14ea0*/  @P0 BRA `(.L_x_608) ;  /* 0x0000004000000947 */ /* 0x000fea0003800000 */
[----:B------:R-:W-:Y:S05]  /*14eb0*/  @!P2 BRA `(.L_x_608) ;  /* 0x000000300000a947 */ /* 0x000fea0003800000 */
[----:B--2---:R2:W3:Y:S04]  /*14ec0*/  LDG.E R4, [R2.64] ;  /* 0x0000000602047981 */ /* 0x0044e8000c1e1900 */
[----:B--2---:R-:W3:Y:S02]  /*14ed0*/  LDG.E R2, [R2.64+0x4] ;  /* 0x0000040602027981 */ /* 0x004ee4000c1e1900 */
[----:B---3-5:R-:W-:Y:S02]  /*14ee0*/  IADD3 R19, -R4, R2, RZ ;  /* 0x0000000204137210 */ /* 0x028fe40007ffe1ff */
.L_x_608:
[----:B--2---:R-:W2:Y:S01]  /*14ef0*/  S2R R4, SR_TID.X ;  /* 0x0000000000047919 */ /* 0x004ea20000002100 */
[----:B------:R-:W-:Y:S01]  /*14f00*/  SHF.R.S32.HI R2, RZ, 0x1f, R6 ;  /* 0x0000001fff027819 */ /* 0x000fe20000011406 */
[----:B------:R-:W-:Y:S01]  /*14f10*/  BSSY B0, `(.L_x_609) ;  /* 0x0000038000007945 */ /* 0x000fe20003800000 */
[----:B-----5:R-:W-:-:S02]  /*14f20*/  SHF.R.S32.HI R17, RZ, 0x1f, R0 ;  /* 0x0000001fff117819 */ /* 0x020fc40000011400 */
[----:B------:R-:W-:Y:S02]  /*14f30*/  SEL R12, R6, RZ, !P2 ;  /* 0x000000ff060c7207 */ /* 0x000fe40005000000 */
[----:B-1----:R-:W-:Y:S02]  /*14f40*/  SEL R20, R2, RZ, !P2 ;  /* 0x000000ff02147207 */ /* 0x002fe40005000000 */
[----:B--2---:R-:W-:-:S13]  /*14f50*/  ISETP.GT.AND P0, PT, R4, 0x7f, PT ;  /* 0x0000007f0400780c */ /* 0x004fda0003f04270 */
[----:B------:R-:W-:Y:S05]  /*14f60*/  @P0 BRA `(.L_x_610) ;  /* 0x0000032000000947 */ /* 0x000fea0003800000 */
[----:B------:R-:W2:Y:S01]  /*14f70*/  LDL R3, [R1+0x10] ;  /* 0x0000100001037983 */ /* 0x000ea20000100800 */
[----:B------:R-:W-:Y:S01]  /*14f80*/  IMAD R2, R19, c[0x0][0x4e8], RZ ;  /* 0x00013a0013027a24 */ /* 0x000fe200078e02ff */
[----:B--2---:R-:W-:-:S04]  /*14f90*/  IADD3 R13, R3, R4, RZ ;  /* 0x00000004030d7210 */ /* 0x004fc80007ffe0ff */
[----:B------:R-:W-:-:S13]  /*14fa0*/  ISETP.GE.AND P0, PT, R13, R2, PT ;  /* 0x000000020d00720c */ /* 0x000fda0003f06270 */
[----:B------:R-:W-:Y:S05]  /*14fb0*/  @P0 BRA `(.L_x_610) ;  /* 0x000002d000000947 */ /* 0x000fea0003800000 */
[----:B------:R-:W2:Y:S04]  /*14fc0*/  LDL R4, [R1+0x3c] ;  /* 0x00003c0001047983 */ /* 0x000ea80000100800 */
[----:B------:R-:W3:Y:S01]  /*14fd0*/  LDL.LU R21, [R1+0x20] ;  /* 0x0000200001157983 */ /* 0x000ee20000300800 */
[----:B------:R-:W-:Y:S01]  /*14fe0*/  IMAD.MOV.U32 R2, RZ, RZ, 0x368 ;  /* 0x00000368ff027424 */ /* 0x000fe200078e00ff */
[----:B------:R-:W-:-:S04]  /*14ff0*/  ISETP.GT.AND P2, PT, R18, 0x1, PT ;  /* 0x000000011200780c */ /* 0x000fc80003f44270 */
[----:B------:R-:W-:-:S04]  /*15000*/  SEL R2, R2, 0x328, P2 ;  /* 0x0000032802027807 */ /* 0x000fc80001000000 */
[----:B------:R1:W4:Y:S08]  /*15010*/  LDC.64 R8, c[0x0][R2+0x170] ;  /* 0x00005c0002087b82 */ /* 0x0003300000000a00 */
[----:B------:R1:W2:Y:S08]  /*15020*/  LDC.64 R6, c[0x0][R2+0x168] ;  /* 0x00005a0002067b82 */ /* 0x0002b00000000a00 */
[----:B------:R1:W5:Y:S08]  /*15030*/  LDC.64 R14, c[0x0][R2+0x178] ;  /* 0x00005e00020e7b82 */ /* 0x0003700000000a00 */
[----:B------:R1:W2:Y:S02]  /*15040*/  LDC.64 R10, c[0x0][R2+0x160] ;  /* 0x00005800020a7b82 */ /* 0x0002a40000000a00 */
[----:B-1----:R-:W-:-:S02]  /*15050*/  IMAD.MOV.U32 R2, RZ, RZ, c[0x0][0x4e8] ;  /* 0x00013a00ff027624 */ /* 0x002fc400078e00ff */
[----:B----4-:R-:W-:-:S03]  /*15060*/  IMAD R3, R9, R12, RZ ;  /* 0x0000000c09037224 */ /* 0x010fc600078e02ff */
[----:B------:R-:W-:Y:S02]  /*15070*/  ISETP.NE.AND P0, PT, R2, 0x1, PT ;  /* 0x000000010200780c */ /* 0x000fe40003f05270 */
[----:B------:R-:W-:-:S11]  /*15080*/  MOV R2, R13 ;  /* 0x0000000d00027202 */ /* 0x000fd60000000f00 */
[----:B------:R-:W-:-:S05]  /*15090*/  @P0 IMAD.HI.U32 R16, R13, c[0x0][0x4ec], RZ ;  /* 0x00013b000d100a27 */ /* 0x000fca00078e00ff */
[----:B------:R-:W-:Y:S01]  /*150a0*/  @P0 SHF.R.U32.HI R2, RZ, c[0x0][0x4f0], R16 ;  /* 0x00013c00ff020a19 */ /* 0x000fe20000011610 */
[-C--:B--2---:R-:W-:Y:S02]  /*150b0*/  IMAD R9, R7, R4.reuse, RZ ;  /* 0x0000000407097224 */ /* 0x084fe400078e02ff */
[----:B------:R-:W-:-:S04]  /*150c0*/  IMAD.WIDE.U32 R6, R6, R4, RZ ;  /* 0x0000000406067225 */ /* 0x000fc800078e00ff */
[----:B------:R-:W-:-:S04]  /*150d0*/  IMAD.WIDE.U32 R4, R8, R12, RZ ;  /* 0x0000000c08047225 */ /* 0x000fc800078e00ff */
[----:B------:R-:W-:Y:S01]  /*150e0*/  IMAD R8, R8, R20, R3 ;  /* 0x0000001408087224 */ /* 0x000fe200078e0203 */
[----:B---3--:R-:W-:Y:S01]  /*150f0*/  SEL R3, R21, RZ, P2 ;  /* 0x000000ff15037207 */ /* 0x008fe20001000000 */
[----:B------:R-:W-:Y:S01]  /*15100*/  IMAD.IADD R9, R7, 0x1, R9 ;  /* 0x0000000107097824 */ /* 0x000fe200078e0209 */
[----:B------:R-:W-:Y:S01]  /*15110*/  IADD3 R16, P1, P0, R4, R6, R0 ;  /* 0x0000000604107210 */ /* 0x000fe2000783e000 */
[----:B------:R-:W-:Y:S01]  /*15120*/  IMAD.MOV R6, RZ, RZ, -R2 ;  /* 0x000000ffff067224 */ /* 0x000fe200078e0a02 */
[----:B------:R-:W-:Y:S01]  /*15130*/  IADD3 R7, R5, R8, RZ ;  /* 0x0000000805077210 */ /* 0x000fe20007ffe0ff */
[-C--:B-----5:R-:W-:Y:S02]  /*15140*/  IMAD R8, R15, R3.reuse, RZ ;  /* 0x000000030f087224 */ /* 0x0a0fe400078e02ff */
[----:B------:R-:W-:Y:S01]  /*15150*/  IMAD.WIDE.U32 R4, R14, R3, RZ ;  /* 0x000000030e047225 */ /* 0x000fe200078e00ff */
[----:B------:R-:W-:-:S03]  /*15160*/  IADD3.X R9, R7, R9, R17, P1, P0 ;  /* 0x0000000907097210 */ /* 0x000fc60000fe0411 */
        /* <DEDUP_REMOVED lines=18> */
.L_x_610:
[----:B------:R-:W-:Y:S05]  /*15290*/  BSYNC B0 ;  /* 0x0000000000007941 */ /* 0x000fea0003800000 */
.L_x_609:
[----:B------:R-:W-:-:S13]  /*152a0*/  ISETP.GT.AND P0, PT, R18, 0x1, PT ;  /* 0x000000011200780c */ /* 0x000fda0003f04270 */
[----:B------:R-:W-:Y:S05]  /*152b0*/  @P0 BRA `(.L_x_595) ;  /* 0x000008f000000947 */ /* 0x000fea0003800000 */
[----:B-1----:R-:W2:Y:S04]  /*152c0*/  LDL.LU R2, [R1+0x10] ;  /* 0x0000100001027983 */ /* 0x002ea80000300800 */
[----:B------:R-:W3:Y:S01]  /*152d0*/  LDL.LU R7, [R1+0x3c] ;  /* 0x00003c0001077983 */ /* 0x000ee20000300800 */
[----:B------:R-:W-:-:S03]  /*152e0*/  IMAD R4, R17, c[0x0][0x3a0], RZ ;  /* 0x0000e80011047a24 */ /* 0x000fc600078e02ff */
[----:B------:R-:W1:Y:S02]  /*152f0*/  S2R R3, SR_TID.X ;  /* 0x0000000000037919 */ /* 0x000e640000002100 */
[--C-:B-1----:R-:W-:Y:S02]  /*15300*/  SHF.R.S32.HI R5, RZ, 0x1f, R3.reuse ;  /* 0x0000001fff057819 */ /* 0x102fe40000011403 */
[----:B------:R-:W-:Y:S02]  /*15310*/  SHF.R.S32.HI R8, RZ, 0x1f, R3 ;  /* 0x0000001fff087819 */ /* 0x000fe40000011403 */
[-C--:B------:R-:W-:Y:S02]  /*15320*/  LEA.HI R5, R5, R3.reuse, RZ, 0x2 ;  /* 0x0000000305057211 */ /* 0x080fe400078f10ff */
[----:B------:R-:W-:Y:S02]  /*15330*/  LEA.HI R8, R8, R3, RZ, 0x2 ;  /* 0x0000000308087211 */ /* 0x000fe400078f10ff */
[----:B------:R-:W-:-:S02]  /*15340*/  LOP3.LUT R5, R5, 0xfffffffc, RZ, 0xc0, !PT ;  /* 0xfffffffc05057812 */ /* 0x000fc400078ec0ff */
[----:B------:R-:W-:-:S03]  /*15350*/  SHF.R.S32.HI R8, RZ, 0x2, R8 ;  /* 0x00000002ff087819 */ /* 0x000fc60000011408 */
[----:B------:R-:W-:Y:S01]  /*15360*/  IMAD.IADD R5, R3, 0x1, -R5 ;  /* 0x0000000103057824 */ /* 0x000fe200078e0a05 */
[----:B--2---:R-:W-:Y:S02]  /*15370*/  MOV R9, R2 ;  /* 0x0000000200097202 */ /* 0x004fe40000000f00 */
[----:B------:R-:W-:Y:S02]  /*15380*/  MOV R2, c[0x0][0x4e8] ;  /* 0x00013a0000027a02 */ /* 0x000fe40000000f00 */
[----:B------:R-:W-:Y:S02]  /*15390*/  IADD3 R11, R8, R9, RZ ;  /* 0x00000009080b7210 */ /* 0x000fe40007ffe0ff */
[----:B------:R-:W-:Y:S01]  /*153a0*/  ISETP.NE.AND P0, PT, R2, 0x1, PT ;  /* 0x000000010200780c */ /* 0x000fe20003f05270 */
[----:B------:R-:W-:-:S04]  /*153b0*/  IMAD.WIDE.U32 R2, R0, c[0x0][0x3a0], RZ ;  /* 0x0000e80000027a25 */ /* 0x000fc800078e00ff */
[----:B------:R-:W-:Y:S01]  /*153c0*/  IMAD R0, R0, c[0x0][0x3a4], R4 ;  /* 0x0000e90000007a24 */ /* 0x000fe200078e0204 */
[----:B------:R-:W-:Y:S01]  /*153d0*/  LEA R4, R5, R8, 0x5 ;  /* 0x0000000805047211 */ /* 0x000fe200078e28ff */
[----:B------:R-:W-:-:S03]  /*153e0*/  IMAD R5, R20, c[0x0][0x3f0], RZ ;  /* 0x0000fc0014057a24 */ /* 0x000fc600078e02ff */
[----:B------:R-:W-:Y:S01]  /*153f0*/  IADD3 R3, R3, R0, RZ ;  /* 0x0000000003037210 */ /* 0x000fe20007ffe0ff */
[----:B------:R-:W-:-:S04]  /*15400*/  IMAD.IADD R4, R9, 0x1, R4 ;  /* 0x0000000109047824 */ /* 0x000fc800078e0204 */
[----:B------:R-:W-:-:S04]  /*15410*/  @P0 IMAD.HI.U32 R6, R4, c[0x0][0x4ec], RZ ;  /* 0x00013b0004060a27 */ /* 0x000fc800078e00ff */
[----:B---3--:R-:W-:-:S04]  /*15420*/  IMAD.WIDE.U32 R2, R7, c[0x0][0x3e8], R2 ;  /* 0x0000fa0007027a25 */ /* 0x008fc800078e0002 */
[----:B------:R-:W-:Y:S01]  /*15430*/  IMAD.MOV.U32 R0, RZ, RZ, R4 ;  /* 0x000000ffff007224 */ /* 0x000fe200078e0004 */
[----:B------:R-:W-:Y:S01]  /*15440*/  @P0 SHF.R.U32.HI R0, RZ, c[0x0][0x4f0], R6 ;  /* 0x00013c00ff000a19 */ /* 0x000fe20000011606 */
[----:B------:R-:W-:Y:S02]  /*15450*/  IMAD R3, R7, c[0x0][0x3ec], R3 ;  /* 0x0000fb0007037a24 */ /* 0x000fe400078e0203 */
[C---:B------:R-:W-:Y:S01]  /*15460*/  IMAD R7, R12.reuse, c[0x0][0x3f4], R5 ;  /* 0x0000fd000c077a24 */ /* 0x040fe200078e0205 */
[----:B------:R-:W-:Y:S01]  /*15470*/  SHF.R.S32.HI R6, RZ, 0x1f, R0 ;  /* 0x0000001fff067819 */ /* 0x000fe20000011400 */
[----:B------:R-:W-:Y:S01]  /*15480*/  IMAD.WIDE.U32 R2, R12, c[0x0][0x3f0], R2 ;  /* 0x0000fc000c027a25 */ /* 0x000fe200078e0002 */
[----:B------:R-:W-:-:S03]  /*15490*/  IADD3 R5, -R0, RZ, RZ ;  /* 0x000000ff00057210 */ /* 0x000fc60007ffe1ff */
[----:B------:R-:W-:Y:S01]  /*154a0*/  IMAD R6, R6, c[0x0][0x3e0], RZ ;  /* 0x0000f80006067a24 */ /* 0x000fe200078e02ff */
[----:B------:R-:W-:Y:S01]  /*154b0*/  IADD3 R3, R3, R7, RZ ;  /* 0x0000000703037210 */ /* 0x000fe20007ffe0ff */
[----:B------:R-:W-:Y:S02]  /*154c0*/  IMAD R4, R5, c[0x0][0x4e8], R4 ;  /* 0x00013a0005047a24 */ /* 0x000fe400078e0204 */
[C---:B------:R-:W-:Y:S02]  /*154d0*/  IMAD R6, R0.reuse, c[0x0][0x3e4], R6 ;  /* 0x0000f90000067a24 */ /* 0x040fe400078e0206 */
[----:B------:R-:W-:Y:S01]  /*154e0*/  IMAD.WIDE.U32 R2, R0, c[0x0][0x3e0], R2 ;  /* 0x0000f80000027a25 */ /* 0x000fe200078e0002 */
[----:B------:R-:W-:-:S03]  /*154f0*/  SHF.R.S32.HI R0, RZ, 0x1f, R4 ;  /* 0x0000001fff007819 */ /* 0x000fc60000011404 */
[----:B------:R-:W-:Y:S02]  /*15500*/  IMAD.IADD R3, R3, 0x1, R6 ;  /* 0x0000000103037824 */ /* 0x000fe400078e0206 */
[----:B------:R-:W-:Y:S02]  /*15510*/  IMAD R0, R0, c[0x0][0x3d8], RZ ;  /* 0x0000f60000007a24 */ /* 0x000fe400078e02ff */
[----:B------:R-:W-:-:S04]  /*15520*/  IMAD.WIDE.U32 R2, R4, c[0x0][0x3d8], R2 ;  /* 0x0000f60004027a25 */ /* 0x000fc800078e0002 */
[----:B------:R-:W-:Y:S01]  /*15530*/  IMAD R4, R4, c[0x0][0x3dc], R0 ;  /* 0x0000f70004047a24 */ /* 0x000fe200078e0200 */
[----:B------:R-:W-:-:S04]  /*15540*/  LEA R12, P0, R2, c[0x0][0x380], 0x1 ;  /* 0x0000e000020c7a11 */ /* 0x000fc800078008ff */
[----:B------:R-:W-:-:S04]  /*15550*/  IADD3 R4, R3, R4, RZ ;  /* 0x0000000403047210 */ /* 0x000fc80007ffe0ff */
[----:B------:R-:W-:Y:S01]  /*15560*/  LEA.HI.X R9, R2, c[0x0][0x384], R4, 0x1, P0 ;  /* 0x0000e10002097a11 */ /* 0x000fe200000f0c04 */
[----:B------:R-:W-:Y:S05]  /*15570*/  BRA.DIV ~URZ, `(.L_x_611) ;  /* 0x000027127f007947 */ /* 0x000fea000b800000 */
[----:B------:R1:W2:Y:S02]  /*15580*/  SHFL.IDX PT, R8, R9, RZ, 0x1c1f ;  /* 0x001c1fff09087589 */ /* 0x0002a400000e0000 */
.L_x_669:
[----:B------:R-:W-:Y:S05]  /*15590*/  BRA.DIV ~URZ, `(.L_x_612) ;  /* 0x000027627f007947 */ /* 0x000fea000b800000 */
[----:B------:R3:W4:Y:S02]  /*155a0*/  SHFL.IDX PT, R0, R12, RZ, 0x1c1f ;  /* 0x001c1fff0c007589 */ /* 0x00072400000e0000 */
.L_x_670:
        /* <DEDUP_REMOVED lines=18> */
[----:B------:R2:W-:Y:S04]  /*156d0*/  @!P2 ST.E.128 [R6.64], RZ ;  /* 0x000000ff0600a985 */ /* 0x0005e8000c101d06 */
[----:B------:R2:W-:Y:S04]  /*156e0*/  @!P1 ST.E.128 [R4.64], RZ ;  /* 0x000000ff04009985 */ /* 0x0005e8000c101d06 */
[----:B------:R2:W-:Y:S02]  /*156f0*/  @!P0 ST.E.128 [R2.64], RZ ;  /* 0x000000ff02008985 */ /* 0x0005e4000c101d06 */
.L_x_614:
[----:B------:R-:W-:Y:S05]  /*15700*/  BSYNC B0 ;  /* 0x0000000000007941 */ /* 0x000fea0003800000 */
.L_x_613:
[----:B------:R-:W-:Y:S05]  /*15710*/  BRA.DIV ~URZ, `(.L_x_615) ;  /* 0x000026427f007947 */ /* 0x000fea000b800000 */
[----:B--2---:R2:W1:Y:S04]  /*15720*/  SHFL.IDX PT, R8, R9, 0x1, 0x1c1f ;  /* 0x003c1f0009087f89 */ /* 0x00446800000e0000 */
[----:B----4-:R2:W4:Y:S02]  /*15730*/  SHFL.IDX PT, R0, R12, 0x1, 0x1c1f ;  /* 0x003c1f000c007f89 */ /* 0x01052400000e0000 */
.L_x_671:
        /* <DEDUP_REMOVED lines=18> */
[----:B------:R1:W-:Y:S04]  /*15860*/  @!P2 ST.E.128 [R6.64], RZ ;  /* 0x000000ff0600a985 */ /* 0x0003e8000c101d06 */
[----:B------:R1:W-:Y:S04]  /*15870*/  @!P1 ST.E.128 [R4.64], RZ ;  /* 0x000000ff04009985 */ /* 0x0003e8000c101d06 */
[----:B------:R1:W-:Y:S02]  /*15880*/  @!P0 ST.E.128 [R2.64], RZ ;  /* 0x000000ff02008985 */ /* 0x0003e4000c101d06 */
.L_x_617:
[----:B------:R-:W-:Y:S05]  /*15890*/  BSYNC B0 ;  /* 0x0000000000007941 */ /* 0x000fea0003800000 */
.L_x_616:
[----:B------:R-:W-:Y:S05]  /*158a0*/  BRA.DIV ~URZ, `(.L_x_618) ;  /* 0x000025727f007947 */ /* 0x000fea000b800000 */
[----:B-1----:R1:W2:Y:S02]  /*158b0*/  SHFL.IDX PT, R8, R9, 0x2, 0x1c1f ;  /* 0x005c1f0009087f89 */ /* 0x0022a400000e0000 */
.L_x_672:
[----:B------:R-:W-:Y:S05]  /*158c0*/  BRA.DIV ~URZ, `(.L_x_619) ;  /* 0x000025c27f007947 */ /* 0x000fea000b800000 */
[----:B----4-:R4:W1:Y:S02]  /*158d0*/  SHFL.IDX PT, R0, R12, 0x2, 0x1c1f ;  /* 0x005c1f000c007f89 */ /* 0x01086400000e0000 */
.L_x_673:
        /* <DEDUP_REMOVED lines=21> */
.L_x_621:
[----:B------:R-:W-:Y:S05]  /*15a30*/  BSYNC B0 ;  /* 0x0000000000007941 */ /* 0x000fea0003800000 */
.L_x_620:
[----:B------:R-:W-:Y:S05]  /*15a40*/  BRA.DIV ~URZ, `(.L_x_622) ;  /* 0x000024a27f007947 */ /* 0x000fea000b800000 */
[----:B--2---:R2:W3:Y:S04]  /*15a50*/  SHFL.IDX PT, R8, R9, 0x3, 0x1c1f ;  /* 0x007c1f0009087f89 */ /* 0x0044e800000e0000 */
[----:B-1----:R2:W1:Y:S02]  /*15a60*/  SHFL.IDX PT, R0, R12, 0x3, 0x1c1f ;  /* 0x007c1f000c007f89 */ /* 0x00246400000e0000 */
.L_x_674:
[----:B------:R-:W-:-:S04]  /*15a70*/  IADD3 R2, R11, 0x60, RZ ;  /* 0x000000600b027810 */ /* 0x000fc80007ffe0ff */
[----:B------:R-:W-:-:S13]  /*15a80*/  ISETP.GE.AND P0, PT, R2, R10, PT ;  /* 0x0000000a0200720c */ /* 0x000fda0003f06270 */
[----:B------:R-:W-:Y:S05]  /*15a90*/  @P0 BRA `(.L_x_595) ;  /* 0x0000011000000947 */ /* 0x000fea0003800000 */
[----:B------:R-:W5:Y:S04]  /*15aa0*/  LDL.64 R16, [R1+0x28] ;  /* 0x0000280001107983 */ /* 0x000f680000100a00 */
[----:B--2---:R-:W2:Y:S04]  /*15ab0*/  LDL R13, [R1+0x30] ;  /* 0x00003000010d7983 */ /* 0x004ea80000100800 */
[----:B----4-:R-:W4:Y:S04]  /*15ac0*/  LDL R9, [R1+0x34] ;  /* 0x0000340001097983 */ /* 0x010f280000100800 */
[----:B---3--:R-:W3:Y:S04]  /*15ad0*/  LDL R14, [R1+0x54] ;  /* 0x00005400010e7983 */ /* 0x008ee80000100800 */
[----:B------:R-:W3:Y:S01]  /*15ae0*/  LDL R12, [R1+0x50] ;  /* 0x00005000010c7983 */ /* 0x000ee20000100800 */
[----:B-----5:R-:W-:-:S02]  /*15af0*/  ISETP.GE.AND P2, PT, R16, c[0x0][0x3c8], PT ;  /* 0x0000f20010007a0c */ /* 0x020fc40003f46270 */
[----:B--2---:R-:W-:Y:S02]  /*15b00*/  ISETP.GE.AND P1, PT, R13, c[0x0][0x3c8], PT ;  /* 0x0000f2000d007a0c */ /* 0x004fe40003f26270 */
[----:B----4-:R-:W-:-:S09]  /*15b10*/  ISETP.GE.AND P0, PT, R9, c[0x0][0x3c8], PT ;  /* 0x0000f20009007a0c */ /* 0x010fd20003f06270 */
[CC--:B-1----:R-:W-:Y:S02]  /*15b20*/  @!P2 LEA R6, P5, R16.reuse, R0.reuse, 0x1 ;  /* 0x000000001006a211 */ /* 0x0c2fe400078a08ff */
[----:B------:R-:W-:Y:S02]  /*15b30*/  @!P1 LEA R4, P4, R13, R0, 0x1 ;  /* 0x000000000d049211 */ /* 0x000fe400078808ff */
[----:B------:R-:W-:Y:S02]  /*15b40*/  @!P2 LEA.HI.X R7, R16, R8, R17, 0x1, P5 ;  /* 0x000000081007a211 */ /* 0x000fe400028f0c11 */
[----:B------:R-:W-:Y:S02]  /*15b50*/  @!P0 LEA R2, P3, R9, R0, 0x1 ;  /* 0x0000000009028211 */ /* 0x000fe400078608ff */
[-C--:B---3--:R-:W-:Y:S02]  /*15b60*/  @!P1 LEA.HI.X R5, R13, R8.reuse, R14, 0x1, P4 ;  /* 0x000000080d059211 */ /* 0x088fe400020f0c0e */
[----:B------:R-:W-:Y:S01]  /*15b70*/  @!P0 LEA.HI.X R3, R9, R8, R12, 0x1, P3 ;  /* 0x0000000809038211 */ /* 0x000fe200018f0c0c */
[----:B------:R1:W-:Y:S04]  /*15b80*/  @!P2 ST.E.128 [R6.64], RZ ;  /* 0x000000ff0600a985 */ /* 0x0003e8000c101d06 */
[----:B------:R1:W-:Y:S04]  /*15b90*/  @!P1 ST.E.128 [R4.64], RZ ;  /* 0x000000ff04009985 */ /* 0x0003e8000c101d06 */
[----:B------:R1:W-:Y:S02]  /*15ba0*/  @!P0 ST.E.128 [R2.64], RZ ;  /* 0x000000ff02008985 */ /* 0x0003e4000c101d06 */
.L_x_595:
[----:B------:R-:W-:Y:S05]  /*15bb0*/  BSYNC B1 ;  /* 0x0000000000017941 */ /* 0x000fea0003800000 */
.L_x_579:
[----:B-1--4-:R-:W4:Y:S02]  /*15bc0*/  LDL R0, [R1+0x5c] ;  /* 0x00005c0001007983 */ /* 0x012f240000100800 */
[----:B----4-:R-:W-:-:S13]  /*15bd0*/  ISETP.NE.AND P0, PT, R0, RZ, PT ;  /* 0x000000ff0000720c */ /* 0x010fda0003f05270 */
[----:B------:R-:W-:Y:S01]  /*15be0*/  @P0 WARPSYNC 0xffffffff ;  /* 0xffffffff00000948 */ /* 0x000fe20003800000 */
[----:B------:R-:W-:Y:S06]  /*15bf0*/  @P0 BAR.SYNC.DEFER_BLOCKING 0x5, 0x80 ;  /* 0x0142000000000b1d */ /* 0x000fec0000010000 */
[----:B---3--:R-:W1:Y:S04]  /*15c00*/  @P0 LDS.128 R4, [0xc080] ;  /* 0x00c08000ff040984 */ /* 0x008e680000000c00 */
[----:B-1----:R1:W-:Y:S04]  /*15c10*/  @P0 STL.64 [R1+0x18], R4 ;  /* 0x0000180401000387 */ /* 0x0023e80000100a00 */
        /* <DEDUP_REMOVED lines=9> */
.L_x_675:
[----:B------:R-:W-:Y:S05]  /*15cb0*/  BRA.DIV ~URZ, `(.L_x_625) ;  /* 0x000023627f007947 */ /* 0x000fea000b800000 */
[----:B------:R3:W4:Y:S02]  /*15cc0*/  SHFL.IDX PT, R8, R74, 0x1, 0x1f ;  /* 0x00201f004a087f89 */ /* 0x00072400000e0000 */
.L_x_676:
[----:B------:R-:W5:Y:S01]  /*15cd0*/  LDL R0, [R1+0x24] ;  /* 0x0000240001007983 */ /* 0x000f620000100800 */
[----:B------:R-:W-:Y:S02]  /*15ce0*/  IMAD.MOV.U32 R6, RZ, RZ, RZ ;  /* 0x000000ffff067224 */ /* 0x000fe400078e00ff */
[----:B-----5:R-:W-:-:S05]  /*15cf0*/  IMAD.IADD R0, R0, 0x1, R14 ;  /* 0x0000000100007824 */ /* 0x020fca00078e020e */
        /* <DEDUP_REMOVED lines=16> */
.L_x_677:
        /* <DEDUP_REMOVED lines=16> */
.L_x_678:
[----:B---3--:R-:W-:Y:S01]  /*15f00*/  IMAD R0, R0, c[0x0][0x538], RZ ;  /* 0x00014e0000007a24 */ /* 0x008fe200078e02ff */
[----:B------:R-:W-:Y:S04]  /*15f10*/  BSSY B1, `(.L_x_628) ;  /* 0x00000ce000017945 */ /* 0x000fe80003800000 */
[----:B----4-:R-:W-:-:S04]  /*15f20*/  IADD3 R8, R0, R8, RZ ;  /* 0x0000000800087210 */ /* 0x010fc80007ffe0ff */
[----:B--2---:R-:W-:-:S13]  /*15f30*/  ISETP.GT.AND P0, PT, R8, R9, PT ;  /* 0x000000090800720c */ /* 0x004fda0003f04270 */
[----:B------:R-:W-:Y:S05]  /*15f40*/  @P0 BRA `(.L_x_629) ;  /* 0x0000025000000947 */ /* 0x000fea0003800000 */
.L_x_633:
        /* <DEDUP_REMOVED lines=17> */
.L_x_679:
        /* <DEDUP_REMOVED lines=16> */
.L_x_680:
[----:B--2---:R-:W-:-:S05]  /*16160*/  IMAD R0, R0, c[0x0][0x538], RZ ;  /* 0x00014e0000007a24 */ /* 0x004fca00078e02ff */
[----:B------:R-:W-:-:S04]  /*16170*/  IADD3 R8, R0, R8, RZ ;  /* 0x0000000800087210 */ /* 0x000fc80007ffe0ff */
[----:B------:R-:W-:-:S13]  /*16180*/  ISETP.GT.AND P0, PT, R8, R9, PT ;  /* 0x000000090800720c */ /* 0x000fda0003f04270 */
[----:B-1----:R-:W-:Y:S05]  /*16190*/  @!P0 BRA `(.L_x_633) ;  /* 0xfffffdb000008947 */ /* 0x002fea000383ffff */
.L_x_629:
[----:B------:R-:W-:-:S05]  /*161a0*/  IADD3 R12, -R0, R8, RZ ;  /* 0x00000008000c7210 */ /* 0x000fca0007ffe1ff */
[----:B------:R-:W-:-:S05]  /*161b0*/  IMAD R0, R4, c[0x0][0x538], R12 ;  /* 0x00014e0004007a24 */ /* 0x000fca00078e020c */
[----:B------:R-:W-:Y:S01]  /*161c0*/  ISETP.GT.AND P0, PT, R0, R9, PT ;  /* 0x000000090000720c */ /* 0x000fe20003f04270 */
[----:B------:R-:W-:-:S12]  /*161d0*/  BRA.DIV ~URZ, `(.L_x_634) ;  /* 0x000022827f007947 */ /* 0x000fd8000b800000 */
[----:B------:R-:W-:-:S03]  /*161e0*/  VOTE.ANY R10, PT, !P0 ;  /* 0x00000000000a7806 */ /* 0x000fc600040e0100 */
.L_x_681:
[----:B------:R-:W2:Y:S01]  /*161f0*/  LDL.LU R0, [R1+0x24] ;  /* 0x0000240001007983 */ /* 0x000ea20000300800 */
[----:B------:R-:W2:Y:S02]  /*16200*/  POPC R8, R10 ;  /* 0x0000000a00087309 */ /* 0x000ea40000000000 */
[----:B--2---:R-:W-:-:S05]  /*16210*/  IADD3 R0, R8, R0, RZ ;  /* 0x0000000008007210 */ /* 0x004fca0007ffe0ff */
[----:B------:R2:W-:Y:S01]  /*16220*/  STL [R1+0x24], R0 ;  /* 0x0000240001007387 */ /* 0x0005e20000100800 */
[----:B------:R-:W-:Y:S05]  /*16230*/  BRA.DIV ~URZ, `(.L_x_635) ;  /* 0x000022727f007947 */ /* 0x000fea000b800000 */
[----:B------:R3:W4:Y:S04]  /*16240*/  SHFL.IDX PT, R11, R6, R8, 0x1f ;  /* 0x00001f08060b7589 */ /* 0x00072800000e0000 */
[----:B------:R3:W1:Y:S02]  /*16250*/  SHFL.IDX PT, R7, R7, R8, 0x1f ;  /* 0x00001f0807077589 */ /* 0x00066400000e0000 */
.L_x_682:
[----:B------:R-:W-:Y:S01]  /*16260*/  ISETP.NE.AND P0, PT, R10, RZ, PT ;  /* 0x000000ff0a00720c */ /* 0x000fe20003f05270 */
[----:B------:R-:W-:-:S12]  /*16270*/  BSSY B0, `(.L_x_636) ;  /* 0x0000005000007945 */ /* 0x000fd80003800000 */
[----:B------:R-:W-:Y:S05]  /*16280*/  @!P0 BRA `(.L_x_637) ;  /* 0x0000003000008947 */ /* 0x000fea0003800000 */
[----:B------:R-:W-:Y:S01]  /*16290*/  IADD3 R3, R8, -0x1, RZ ;  /* 0xffffffff08037810 */ /* 0x000fe20007ffe0ff */
[----:B------:R-:W-:Y:S05]  /*162a0*/  BRA.DIV ~URZ, `(.L_x_638) ;  /* 0x000022d27f007947 */ /* 0x000fea000b800000 */
[----:B------:R2:W3:Y:S02]  /*162b0*/  SHFL.IDX PT, R13, R4, R3, 0x1f ;  /* 0x00001f03040d7589 */ /* 0x0004e400000e0000 */
.L_x_637:
[----:B------:R-:W-:Y:S05]  /*162c0*/  BSYNC B0 ;  /* 0x0000000000007941 */ /* 0x000fea0003800000 */
.L_x_636:
[----:B--23--:R-:W-:Y:S01]  /*162d0*/  IMAD R0, R13, c[0x0][0x538], R12 ;  /* 0x00014e000d007a24 */ /* 0x00cfe200078e020c */
[----:B-1----:R-:W-:Y:S01]  /*162e0*/  ISETP.NE.AND P0, PT, R7, 0x1, PT ;  /* 0x000000010700780c */ /* 0x002fe20003f05270 */
[----:B------:R-:W-:Y:S03]  /*162f0*/  BSSY B0, `(.L_x_639) ;  /* 0x0000086000007945 */ /* 0x000fe60003800000 */
[----:B------:R1:W-:Y:S01]  /*16300*/  STL [R1+0x18], R0 ;  /* 0x0000180001007387 */ /* 0x0003e20000100800 */
[----:B------:R-:W-:-:S08]  /*16310*/  IADD3 R8, -R0, R9, RZ ;  /* 0x0000000900087210 */ /* 0x000fd00007ffe1ff */
[----:B------:R-:W-:Y:S05]  /*16320*/  @!P0 BRA `(.L_x_640) ;  /* 0x000003e000008947 */ /* 0x000fea0003800000 */
[-C--:B----4-:R-:W-:Y:S02]  /*16330*/  IABS R2, R11.reuse ;  /* 0x0000000b00027213 */ /* 0x090fe40000000000 */
[----:B------:R-:W-:Y:S02]  /*16340*/  IABS R9, R11 ;  /* 0x0000000b00097213 */ /* 0x000fe40000000000 */
[----:B-1----:R-:W1:Y:S08]  /*16350*/  I2F.RP R0, R2 ;  /* 0x0000000200007306 */ /* 0x002e700000209400 */
[----:B-1----:R-:W1:Y:S02]  /*16360*/  MUFU.RCP R0, R0 ;  /* 0x0000000000007308 */ /* 0x002e640000001000 */
[----:B-1----:R-:W-:-:S06]  /*16370*/  IADD3 R0, R0, 0xffffffe, RZ ;  /* 0x0ffffffe00007810 */ /* 0x002fcc0007ffe0ff */
[----:B------:R-:W1:Y:S02]  /*16380*/  F2I.FTZ.U32.TRUNC.NTZ R5, R0 ;  /* 0x0000000000057305 */ /* 0x000e64000021f000 */
[----:B-1----:R-:W-:Y:S01]  /*16390*/  IMAD.MOV R3, RZ, RZ, -R5 ;  /* 0x000000ffff037224 */ /* 0x002fe200078e0a05 */
[----:B------:R-:W-:-:S03]  /*163a0*/  IABS R0, R7 ;  /* 0x0000000700007213 */ /* 0x000fc60000000000 */
[----:B------:R-:W-:Y:S01]  /*163b0*/  IMAD.MOV.U32 R4, RZ, RZ, R3 ;  /* 0x000000ffff047224 */ /* 0x000fe200078e0003 */
[----:B------:R-:W-:Y:S01]  /*163c0*/  IABS R3, R8 ;  /* 0x0000000800037213 */ /* 0x000fe20000000000 */
[----:B------:R-:W-:Y:S02]  /*163d0*/  IMAD.MOV.U32 R6, RZ, RZ, R0 ;  /* 0x000000ffff067224 */ /* 0x000fe400078e0000 */
[----:B------:R-:W-:Y:S02]  /*163e0*/  IMAD R0, R4, R2, RZ ;  /* 0x0000000204007224 */ /* 0x000fe400078e02ff */
[----:B------:R-:W-:Y:S01]  /*163f0*/  IMAD.MOV.U32 R4, RZ, RZ, RZ ;  /* 0x000000ffff047224 */ /* 0x000fe200078e00ff */
[----:B------:R-:W1:Y:S03]  /*16400*/  I2F.RP R10, R6 ;  /* 0x00000006000a7306 */ /* 0x000e660000209400 */
[----:B------:R-:W-:-:S04]  /*16410*/  IMAD.HI.U32 R5, R5, R0, R4 ;  /* 0x0000000005057227 */ /* 0x000fc800078e0004 */
[----:B------:R-:W-:-:S05]  /*16420*/  IMAD.MOV R0, RZ, RZ, -R9 ;  /* 0x000000ffff007224 */ /* 0x000fca00078e0a09 */
[----:B------:R-:W-:Y:S01]  /*16430*/  MOV R4, R0 ;  /* 0x0000000000047202 */ /* 0x000fe20000000f00 */
[----:B------:R-:W-:-:S04]  /*16440*/  IMAD.HI.U32 R0, R5, R3, RZ ;  /* 0x0000000305007227 */ /* 0x000fc800078e00ff */
[----:B------:R-:W-:Y:S02]  /*16450*/  IMAD R3, R0, R4, R3 ;  /* 0x0000000400037224 */ /* 0x000fe400078e0203 */
[----:B-1----:R-:W1:Y:S03]  /*16460*/  MUFU.RCP R4, R10 ;  /* 0x0000000a00047308 */ /* 0x002e660000001000 */
        /* <DEDUP_REMOVED lines=9> */
[----:B------:R-:W-:Y:S01]  /*16500*/  @P2 IADD3 R0, R0, 0x1, RZ ;  /* 0x0000000100002810 */ /* 0x000fe20007ffe0ff */
[----:B-1----:R-:W-:-:S06]  /*16510*/  IMAD.MOV R2, RZ, RZ, -R3 ;  /* 0x000000ffff027224 */ /* 0x002fcc00078e0a03 */
[----:B------:R-:W-:Y:S01]  /*16520*/  @!P1 IMAD.MOV R0, RZ, RZ, -R0 ;  /* 0x000000ffff009224 */ /* 0x000fe200078e0a00 */
[----:B------:R-:W-:Y:S02]  /*16530*/  @!P0 LOP3.LUT R0, RZ, R11, RZ, 0x33, !PT ;  /* 0x0000000bff008212 */ /* 0x000fe400078e33ff */
[----:B------:R-:W-:Y:S02]  /*16540*/  MOV R4, R2 ;  /* 0x0000000200047202 */ /* 0x000fe40000000f00 */
[----:B------:R-:W-:Y:S02]  /*16550*/  IABS R2, R7 ;  /* 0x0000000700027213 */ /* 0x000fe40000000000 */
[----:B------:R-:W-:Y:S01]  /*16560*/  IABS R9, R0 ;  /* 0x0000000000097213 */ /* 0x000fe20000000000 */
[----:B------:R-:W-:Y:S02]  /*16570*/  IMAD R4, R4, R6, RZ ;  /* 0x0000000604047224 */ /* 0x000fe400078e02ff */
[----:B------:R-:W-:-:S02]  /*16580*/  IMAD.MOV R5, RZ, RZ, -R2 ;  /* 0x000000ffff057224 */ /* 0x000fc400078e0a02 */
[----:B------:R-:W-:-:S04]  /*16590*/  IMAD.MOV.U32 R2, RZ, RZ, RZ ;  /* 0x000000ffff027224 */ /* 0x000fc800078e00ff */
[----:B------:R-:W-:Y:S01]  /*165a0*/  IMAD.HI.U32 R2, R3, R4, R2 ;  /* 0x0000000403027227 */ /* 0x000fe200078e0002 */
[----:B------:R-:W-:-:S03]  /*165b0*/  MOV R4, R5 ;  /* 0x0000000500047202 */ /* 0x000fc60000000f00 */
[----:B------:R-:W-:-:S04]  /*165c0*/  IMAD.MOV.U32 R3, RZ, RZ, R9 ;  /* 0x000000ffff037224 */ /* 0x000fc800078e0009 */
[----:B------:R-:W-:-:S04]  /*165d0*/  IMAD.HI.U32 R2, R2, R3, RZ ;  /* 0x0000000302027227 */ /* 0x000fc800078e00ff */
[----:B------:R-:W-:Y:S01]  /*165e0*/  IMAD R3, R2, R4, R3 ;  /* 0x0000000402037224 */ /* 0x000fe200078e0203 */
[----:B------:R-:W-:-:S04]  /*165f0*/  IADD3 R4, -R0, RZ, RZ ;  /* 0x000000ff00047210 */ /* 0x000fc80007ffe1ff */
        /* <DEDUP_REMOVED lines=9> */
[----:B------:R-:W-:-:S05]  /*16690*/  @!P0 LOP3.LUT R2, RZ, R7, RZ, 0x33, !PT ;  /* 0x00000007ff028212 */ /* 0x000fca00078e33ff */
[----:B------:R-:W-:-:S04]  /*166a0*/  IMAD.MOV R3, RZ, RZ, -R2 ;  /* 0x000000ffff037224 */ /* 0x000fc800078e0a02 */
[C---:B------:R-:W-:Y:S02]  /*166b0*/  IMAD R3, R7.reuse, R3, R0 ;  /* 0x0000000307037224 */ /* 0x040fe400078e0200 */
[----:B------:R-:W-:Y:S02]  /*166c0*/  IMAD R0, R7, 0x1000000, R2 ;  /* 0x0100000007007824 */ /* 0x000fe400078e0202 */
[----:B------:R-:W-:Y:S02]  /*166d0*/  IMAD R2, R11, R4, R8 ;  /* 0x000000040b027224 */ /* 0x000fe400078e0208 */
[----:B------:R-:W-:-:S05]  /*166e0*/  IMAD R0, R3, 0x10000, R0 ;  /* 0x0001000003007824 */ /* 0x000fca00078e0200 */
[----:B------:R1:W-:Y:S01]  /*166f0*/  STL [R1+0x20], R0 ;  /* 0x0000200001007387 */ /* 0x0003e20000100800 */
[----:B------:R-:W-:Y:S05]  /*16700*/  BRA `(.L_x_641) ;  /* 0x0000044000007947 */ /* 0x000fea0003800000 */
.L_x_640:
[----:B-1----:R-:W2:Y:S01]  /*16710*/  LDL R0, [R1+0x24] ;  /* 0x0000240001007983 */ /* 0x002ea20000100800 */
[----:B------:R-:W-:-:S04]  /*16720*/  IMAD.MOV.U32 R2, RZ, RZ, 0x4 ;  /* 0x00000004ff027424 */ /* 0x000fc800078e00ff */
[----:B--2---:R-:W-:-:S05]  /*16730*/  IMAD.WIDE R2, R0, R2, c[0x0][0x590] ;  /* 0x0001640000027625 */ /* 0x004fca00078e0202 */
[----:B------:R-:W2:Y:S02]  /*16740*/  LDG.E R4, [R2.64] ;  /* 0x0000000602047981 */ /* 0x000ea4000c1e1900 */
[----:B--2-4-:R-:W-:-:S05]  /*16750*/  IMAD R9, R4, R11, RZ ;  /* 0x0000000b04097224 */ /* 0x014fca00078e02ff */
[-C--:B------:R-:W-:Y:S02]  /*16760*/  IABS R0, R9.reuse ;  /* 0x0000000900007213 */ /* 0x080fe40000000000 */
        /* <DEDUP_REMOVED lines=27> */
[----:B------:R-:W-:Y:S02]  /*16920*/  IMAD R10, R4, R2, RZ ;  /* 0x00000002040a7224 */ /* 0x000fe400078e02ff */
[----:B------:R-:W-:-:S03]  /*16930*/  IMAD.MOV R2, RZ, RZ, -R2 ;  /* 0x000000ffff027224 */ /* 0x000fc600078e0a02 */
[----:B------:R-:W-:Y:S01]  /*16940*/  IADD3 R0, -R10, c[0x0][0x538], RZ ;  /* 0x00014e000a007a10 */ /* 0x000fe20007ffe1ff */
[----:B------:R-:W-:-:S03]  /*16950*/  IMAD R6, R9, R2, R8 ;  /* 0x0000000209067224 */ /* 0x000fc600078e0208 */
[----:B------:R-:W-:Y:S02]  /*16960*/  IMNMX R0, R4, R0, PT ;  /* 0x0000000004007217 */ /* 0x000fe40003800200 */
[----:B------:R-:W-:Y:S02]  /*16970*/  IABS R2, R6 ;  /* 0x0000000600027213 */ /* 0x000fe40000000000 */
[-C--:B------:R-:W-:Y:S02]  /*16980*/  IABS R3, R0.reuse ;  /* 0x0000000000037213 */ /* 0x080fe40000000000 */
[----:B------:R-:W-:Y:S02]  /*16990*/  IABS R9, R0 ;  /* 0x0000000000097213 */ /* 0x000fe40000000000 */
[----:B------:R-:W1:Y:S01]  /*169a0*/  I2F.RP R4, R3 ;  /* 0x0000000300047306 */ /* 0x000e620000209400 */
[----:B------:R-:W-:Y:S02]  /*169b0*/  MOV R7, R2 ;  /* 0x0000000200077202 */ /* 0x000fe40000000f00 */
[----:B------:R-:W-:-:S05]  /*169c0*/  IMAD.MOV R2, RZ, RZ, -R9 ;  /* 0x000000ffff027224 */ /* 0x000fca00078e0a09 */
[----:B-1----:R-:W1:Y:S02]  /*169d0*/  MUFU.RCP R4, R4 ;  /* 0x0000000400047308 */ /* 0x002e640000001000 */
[----:B-1----:R-:W-:-:S06]  /*169e0*/  IADD3 R4, R4, 0xffffffe, RZ ;  /* 0x0ffffffe04047810 */ /* 0x002fcc0007ffe0ff */
[----:B------:R-:W1:Y:S02]  /*169f0*/  F2I.FTZ.U32.TRUNC.NTZ R5, R4 ;  /* 0x0000000400057305 */ /* 0x000e64000021f000 */
[----:B-1----:R-:W-:-:S04]  /*16a00*/  IMAD.MOV R4, RZ, RZ, -R5 ;  /* 0x000000ffff047224 */ /* 0x002fc800078e0a05 */
[----:B------:R-:W-:Y:S02]  /*16a10*/  IMAD R8, R4, R3, RZ ;  /* 0x0000000304087224 */ /* 0x000fe400078e02ff */
[----:B------:R-:W-:-:S04]  /*16a20*/  IMAD.MOV.U32 R4, RZ, RZ, RZ ;  /* 0x000000ffff047224 */ /* 0x000fc800078e00ff */
[----:B------:R-:W-:-:S04]  /*16a30*/  IMAD.HI.U32 R5, R5, R8, R4 ;  /* 0x0000000805057227 */ /* 0x000fc800078e0004 */
[----:B------:R-:W-:Y:S02]  /*16a40*/  IMAD.MOV.U32 R4, RZ, RZ, R2 ;  /* 0x000000ffff047224 */ /* 0x000fe400078e0002 */
[----:B------:R-:W-:-:S04]  /*16a50*/  IMAD.HI.U32 R2, R5, R7, RZ ;  /* 0x0000000705027227 */ /* 0x000fc800078e00ff */
[----:B------:R-:W-:-:S05]  /*16a60*/  IMAD R4, R2, R4, R7 ;  /* 0x0000000402047224 */ /* 0x000fca00078e0207 */
[----:B------:R-:W-:-:S13]  /*16a70*/  ISETP.GT.U32.AND P0, PT, R3, R4, PT ;  /* 0x000000040300720c */ /* 0x000fda0003f04070 */
[-C--:B------:R-:W-:Y:S02]  /*16a80*/  @!P0 IADD3 R4, R4, -R3.reuse, RZ ;  /* 0x8000000304048210 */ /* 0x080fe40007ffe0ff */
[----:B------:R-:W-:Y:S02]  /*16a90*/  @!P0 IADD3 R2, R2, 0x1, RZ ;  /* 0x0000000102028810 */ /* 0x000fe40007ffe0ff */
[----:B------:R-:W-:Y:S02]  /*16aa0*/  ISETP.GE.U32.AND P2, PT, R4, R3, PT ;  /* 0x000000030400720c */ /* 0x000fe40003f46070 */
[----:B------:R-:W-:Y:S02]  /*16ab0*/  LOP3.LUT R3, R6, R0, RZ, 0x3c, !PT ;  /* 0x0000000006037212 */ /* 0x000fe400078e3cff */
[----:B------:R-:W-:Y:S02]  /*16ac0*/  ISETP.NE.AND P0, PT, R0, RZ, PT ;  /* 0x000000ff0000720c */ /* 0x000fe40003f05270 */
[----:B------:R-:W-:Y:S01]  /*16ad0*/  ISETP.GE.AND P1, PT, R3, RZ, PT ;  /* 0x000000ff0300720c */ /* 0x000fe20003f26270 */
[----:B------:R-:W-:Y:S01]  /*16ae0*/  IMAD.MOV R3, RZ, RZ, -R0 ;  /* 0x000000ffff037224 */ /* 0x000fe200078e0a00 */
[----:B------:R-:W-:-:S05]  /*16af0*/  IADD3 R6, R10, 0x1000000, R6 ;  /* 0x010000000a067810 */ /* 0x000fca0007ffe006 */
[----:B------:R-:W-:-:S06]  /*16b00*/  @P2 IADD3 R2, R2, 0x1, RZ ;  /* 0x0000000102022810 */ /* 0x000fcc0007ffe0ff */
[----:B------:R-:W-:Y:S01]  /*16b10*/  @!P1 IMAD.MOV R2, RZ, RZ, -R2 ;  /* 0x000000ffff029224 */ /* 0x000fe200078e0a02 */
[----:B------:R-:W-:-:S05]  /*16b20*/  @!P0 LOP3.LUT R2, RZ, R0, RZ, 0x33, !PT ;  /* 0x00000000ff028212 */ /* 0x000fca00078e33ff */
[----:B------:R-:W-:-:S05]  /*16b30*/  IMAD R0, R2, R3, R6 ;  /* 0x0000000302007224 */ /* 0x000fca00078e0206 */
[----:B------:R1:W-:Y:S02]  /*16b40*/  STL [R1+0x20], R0 ;  /* 0x0000200001007387 */ /* 0x0003e40000100800 */
.L_x_641:
[----:B------:R-:W-:Y:S05]  /*16b50*/  BSYNC B0 ;  /* 0x0000000000007941 */ /* 0x000fea0003800000 */
.L_x_639:
[----:B------:R-:W-:-:S04]  /*16b60*/  LOP3.LUT R2, RZ, R2, RZ, 0x33, !PT ;  /* 0x00000002ff027212 */ /* 0x000fc800078e33ff */
[----:B-1----:R-:W-:-:S05]  /*16b70*/  IADD3 R0, R2, R11, RZ ;  /* 0x0000000b02007210 */ /* 0x002fca0007ffe0ff */
[----:B------:R1:W-:Y:S01]  /*16b80*/  STL [R1+0x1c], R0 ;  /* 0x00001c0001007387 */ /* 0x0003e20000100800 */
[----:B------:R-:W-:Y:S05]  /*16b90*/  BRA `(.L_x_642) ;  /* 0x0000005000007947 */ /* 0x000fea0003800000 */
.L_x_630:
[----:B------:R-:W-:Y:S01]  /*16ba0*/  MOV R0, c[0x0][0x53c] ;  /* 0x00014f0000007a02 */ /* 0x000fe20000000f00 */
[----:B------:R2:W-:Y:S04]  /*16bb0*/  STL [R1+0x18], R9 ;  /* 0x0000180901007387 */ /* 0x0005e80000100800 */
[----:B------:R2:W-:Y:S04]  /*16bc0*/  STL [R1+0x1c], RZ ;  /* 0x00001cff01007387 */ /* 0x0005e80000100800 */
[----:B------:R2:W-:Y:S04]  /*16bd0*/  STL [R1+0x20], RZ ;  /* 0x000020ff01007387 */ /* 0x0005e80000100800 */
[----:B------:R2:W-:Y:S02]  /*16be0*/  STL [R1+0x24], R0 ;  /* 0x0000240001007387 */ /* 0x0005e40000100800 */
.L_x_642:
[----:B------:R-:W-:Y:S05]  /*16bf0*/  BSYNC B1 ;  /* 0x0000000000017941 */ /* 0x000fea0003800000 */
.L_x_628:
[----:B-1----:R-:W3:Y:S04]  /*16c00*/  LDL R4, [R1+0x18] ;  /* 0x0000180001047983 */ /* 0x002ee80000100800 */
        /* <DEDUP_REMOVED lines=8> */
.L_x_623:
[----:B--2---:R-:W2:Y:S02]  /*16c90*/  LDL R0, [R1+0x24] ;  /* 0x0000240001007983 */ /* 0x004ea40000100800 */
[----:B--2---:R-:W-:-:S13]  /*16ca0*/  ISETP.GE.AND P0, PT, R0, c[0x0][0x53c], PT ;  /* 0x00014f0000007a0c */ /* 0x004fda0003f06270 */
[----:B-1----:R-:W-:Y:S01]  /*16cb0*/  @P0 CALL.REL.NOINC `(.L_x_643) ;  /* 0x0000001000000944 */ /* 0x002fe20003c00000 */
[----:B------:R-:W-:Y:S05]  /*16cc0*/  BRA `(.L_x_644) ;  /* 0xfffeae9000007947 */ /* 0x000fea000383ffff */
.L_x_643:
[----:B------:R-:W-:Y:S05]  /*16cd0*/  EXIT ;  /* 0x000000000000794d */ /* 0x000fea0003800000 */
.L_x_463:
[----:B------:R-:W-:Y:S01]  /*16ce0*/  IMAD.MOV.U32 R0, RZ, RZ, R5 ;  /* 0x000000ffff007224 */ /* 0x000fe200078e0005 */
[----:B------:R-:W-:Y:S02]  /*16cf0*/  MOV R2, 0x1 ;  /* 0x0000000100027802 */ /* 0x000fe40000000f00 */
[----:B------:R-:W-:Y:S02]  /*16d00*/  MOV R3, 0x16d20 ;  /* 0x00016d2000037802 */ /* 0x000fe40000000f00 */
[----:B------:R-:W-:Y:S05]  /*16d10*/  CALL.REL.NOINC `($__internal_10_$__cuda_sm70_shflsync_up_p) ;  /* 0x0000195000007944 */ /* 0x000fea0003c00000 */
[----:B------:R-:W-:Y:S01]  /*16d20*/  MOV R0, R4 ;  /* 0x0000000400007202 */ /* 0x000fe20000000f00 */
[----:B------:R-:W-:Y:S05]  /*16d30*/  BRA `(.L_x_645) ;  /* 0xfffe972000007947 */ /* 0x000fea000383ffff */
.L_x_464:
[----:B------:R-:W-:Y:S01]  /*16d40*/  IMAD.MOV.U32 R0, RZ, RZ, R5 ;  /* 0x000000ffff007224 */ /* 0x000fe200078e0005 */
[----:B------:R-:W-:Y:S02]  /*16d50*/  MOV R2, 0x2 ;  /* 0x0000000200027802 */ /* 0x000fe40000000f00 */
[----:B------:R-:W-:Y:S02]  /*16d60*/  MOV R3, 0x16d80 ;  /* 0x00016d8000037802 */ /* 0x000fe40000000f00 */
[----:B------:R-:W-:Y:S05]  /*16d70*/  CALL.REL.NOINC `($__internal_10_$__cuda_sm70_shflsync_up_p) ;  /* 0x000018f000007944 */ /* 0x000fea0003c00000 */
[----:B------:R-:W-:Y:S01]  /*16d80*/  SEL R0, R4, RZ, P4 ;  /* 0x000000ff04007207 */ /* 0x000fe20002000000 */
[----:B------:R-:W-:Y:S01]  /*16d90*/  IMAD.MOV.U32 R2, RZ, RZ, 0x4 ;  /* 0x00000004ff027424 */ /* 0x000fe200078e00ff */
[----:B------:R-:W-:-:S03]  /*16da0*/  MOV R3, 0x16dd0 ;  /* 0x00016dd000037802 */ /* 0x000fc60000000f00 */
[----:B------:R-:W-:Y:S02]  /*16db0*/  IMAD.IADD R0, R5, 0x1, R0 ;  /* 0x0000000105007824 */ /* 0x000fe400078e0200 */
        /* <DEDUP_REMOVED lines=14> */
[----:B------:R-:W-:Y:S01]  /*16ea0*/  IMAD.IADD R4, R0, 0x1, R4 ;  /* 0x0000000100047824 */ /* 0x000fe200078e0204 */
[----:B------:R-:W-:-:S03]  /*16eb0*/  MOV R0, 0x1f ;  /* 0x0000001f00007802 */ /* 0x000fc60000000f00 */
[----:B------:R-:W-:Y:S02]  /*16ec0*/  IMAD.MOV.U32 R5, RZ, RZ, R4 ;  /* 0x000000ffff057224 */ /* 0x000fe400078e0004 */
[----:B------:R-:W-:Y:S05]  /*16ed0*/  CALL.REL.NOINC `($__internal_9_$__cuda_sm70_shflsync_idx_p) ;  /* 0x0000174000007944 */ /* 0x000fea0003c00000 */
[----:B------:R-:W-:Y:S05]  /*16ee0*/  BRA `(.L_x_646) ;  /* 0xfffe967000007947 */ /* 0x000fea000383ffff */
.L_x_466:
[----:B------:R-:W-:Y:S02]  /*16ef0*/  SEL R0, RZ, 0x1, P0 ;  /* 0x00000001ff007807 */ /* 0x000fe40000000000 */
[----:B------:R-:W-:Y:S02]  /*16f00*/  MOV R2, 0x16f20 ;  /* 0x00016f2000027802 */ /* 0x000fe40000000f00 */
[----:B------:R-:W-:Y:S05]  /*16f10*/  CALL.REL.NOINC `($__internal_11_$__cuda_sm70_votesync_ballot) ;  /* 0x000017c000007944 */ /* 0x000fea0003c00000 */
[----:B------:R-:W-:Y:S01]  /*16f20*/  MOV R10, R0 ;  /* 0x00000000000a7202 */ /* 0x000fe20000000f00 */
[----:B------:R-:W-:Y:S05]  /*16f30*/  BRA `(.L_x_647) ;  /* 0xfffe96b000007947 */ /* 0x000fea000383ffff */
.L_x_467:
[----:B------:R-:W-:Y:S01]  /*16f40*/  IMAD.MOV.U32 R5, RZ, RZ, R9 ;  /* 0x000000ffff057224 */ /* 0x000fe200078e0009 */
[----:B------:R-:W-:Y:S01]  /*16f50*/  MOV R3, R6 ;  /* 0x0000000600037202 */ /* 0x000fe20000000f00 */
[----:B-1----:R-:W-:Y:S01]  /*16f60*/  IMAD.MOV.U32 R0, RZ, RZ, 0x1f ;  /* 0x0000001fff007424 */ /* 0x002fe200078e00ff */
[----:B------:R-:W-:Y:S02]  /*16f70*/  MOV R2, 0x16f90 ;  /* 0x00016f9000027802 */ /* 0x000fe40000000f00 */
[----:B------:R-:W-:Y:S05]  /*16f80*/  CALL.REL.NOINC `($__internal_9_$__cuda_sm70_shflsync_idx_p) ;  /* 0x0000169000007944 */ /* 0x000fea0003c00000 */
[----:B------:R-:W-:Y:S01]  /*16f90*/  IMAD.MOV.U32 R12, RZ, RZ, R0 ;  /* 0x000000ffff0c7224 */ /* 0x000fe200078e0000 */
[----:B------:R-:W-:Y:S01]  /*16fa0*/  MOV R5, R8 ;  /* 0x0000000800057202 */ /* 0x000fe20000000f00 */
[----:B------:R-:W-:Y:S01]  /*16fb0*/  IMAD.MOV.U32 R7, RZ, RZ, RZ ;  /* 0x000000ffff077224 */ /* 0x000fe200078e00ff */
[----:B------:R-:W-:Y:S01]  /*16fc0*/  MOV R3, R6 ;  /* 0x0000000600037202 */ /* 0x000fe20000000f00 */
[----:B------:R-:W-:Y:S01]  /*16fd0*/  IMAD.MOV.U32 R0, RZ, RZ, 0x1f ;  /* 0x0000001fff007424 */ /* 0x000fe200078e00ff */
[----:B------:R-:W-:-:S02]  /*16fe0*/  MOV R2, 0x17000 ;  /* 0x0001700000027802 */ /* 0x000fc40000000f00 */
[----:B------:R-:W-:Y:S05]  /*16ff0*/  CALL.REL.NOINC `($__internal_9_$__cuda_sm70_shflsync_idx_p) ;  /* 0x0000162000007944 */ /* 0x000fea0003c00000 */
[----:B------:R-:W-:Y:S01]  /*17000*/  MOV R9, R0 ;  /* 0x0000000000097202 */ /* 0x000fe20000000f00 */
[----:B------:R-:W-:Y:S05]  /*17010*/  BRA `(.L_x_648) ;  /* 0xfffe964000007947 */ /* 0x000fea000383ffff */
.L_x_470:
[----:B------:R-:W-:Y:S01]  /*17020*/  IMAD.MOV.U32 R5, RZ, RZ, R4 ;  /* 0x000000ffff057224 */ /* 0x000fe200078e0004 */
[----:B-1----:R-:W-:-:S02]  /*17030*/  MOV R0, 0x1f ;  /* 0x0000001f00007802 */ /* 0x002fc40000000f00 */
[----:B------:R-:W-:Y:S02]  /*17040*/  MOV R2, 0x17060 ;  /* 0x0001706000027802 */ /* 0x000fe40000000f00 */
[----:B--234-:R-:W-:Y:S05]  /*17050*/  CALL.REL.NOINC `($__internal_9_$__cuda_sm70_shflsync_idx_p) ;  /* 0x000015c000007944 */ /* 0x01cfea0003c00000 */
[----:B------:R-:W-:Y:S01]  /*17060*/  MOV R7, R0 ;  /* 0x0000000000077202 */ /* 0x000fe20000000f00 */
[----:B------:R-:W-:Y:S05]  /*17070*/  BRA `(.L_x_469) ;  /* 0xfffe964000007947 */ /* 0x000fea000383ffff */
.L_x_489:
[----:B------:R-:W-:Y:S01]  /*17080*/  IMAD.MOV.U32 R5, RZ, RZ, R11 ;  /* 0x000000ffff057224 */ /* 0x000fe200078e000b */
[----:B------:R-:W-:Y:S01]  /*17090*/  MOV R3, RZ ;  /* 0x000000ff00037202 */ /* 0x000fe20000000f00 */
[----:B------:R-:W-:Y:S01]  /*170a0*/  IMAD.MOV.U32 R0, RZ, RZ, 0x1c1f ;  /* 0x00001c1fff007424 */ /* 0x000fe200078e00ff */
[----:B------:R-:W-:Y:S02]  /*170b0*/  MOV R2, 0x170d0 ;  /* 0x000170d000027802 */ /* 0x000fe40000000f00 */
[----:B------:R-:W-:Y:S05]  /*170c0*/  CALL.REL.NOINC `($__internal_9_$__cuda_sm70_shflsync_idx_p) ;  /* 0x0000155000007944 */ /* 0x000fea0003c00000 */
[----:B------:R-:W-:Y:S01]  /*170d0*/  MOV R8, R0 ;  /* 0x0000000000087202 */ /* 0x000fe20000000f00 */
[----:B------:R-:W-:Y:S05]  /*170e0*/  BRA `(.L_x_649) ;  /* 0xfffebe6000007947 */ /* 0x000fea000383ffff */
.L_x_490:
[----:B------:R-:W-:Y:S01]  /*170f0*/  IMAD.MOV.U32 R5, RZ, RZ, R12 ;  /* 0x000000ffff057224 */ /* 0x000fe200078e000c */
[----:B------:R-:W-:Y:S01]  /*17100*/  MOV R3, RZ ;  /* 0x000000ff00037202 */ /* 0x000fe20000000f00 */
[----:B------:R-:W-:Y:S01]  /*17110*/  IMAD.MOV.U32 R0, RZ, RZ, 0x1c1f ;  /* 0x00001c1fff007424 */ /* 0x000fe200078e00ff */
[----:B------:R-:W-:Y:S02]  /*17120*/  MOV R2, 0x17140 ;  /* 0x0001714000027802 */ /* 0x000fe40000000f00 */
[----:B-12---:R-:W-:Y:S05]  /*17130*/  CALL.REL.NOINC `($__internal_9_$__cuda_sm70_shflsync_idx_p) ;  /* 0x000014e000007944 */ /* 0x006fea0003c00000 */
[----:B------:R-:W-:Y:S05]  /*17140*/  BRA `(.L_x_650) ;  /* 0xfffebe2000007947 */ /* 0x000fea000383ffff */
.L_x_493:
[----:B--2---:R-:W-:Y:S01]  /*17150*/  IMAD.MOV.U32 R5, RZ, RZ, R11 ;  /* 0x000000ffff057224 */ /* 0x004fe200078e000b */
[----:B------:R-:W-:Y:S01]  /*17160*/  MOV R3, 0x1 ;  /* 0x0000000100037802 */ /* 0x000fe20000000f00 */
[----:B----4-:R-:W-:Y:S01]  /*17170*/  IMAD.MOV.U32 R0, RZ, RZ, 0x1c1f ;  /* 0x00001c1fff007424 */ /* 0x010fe200078e00ff */
[----:B------:R-:W-:-:S02]  /*17180*/  MOV R2, 0x171a0 ;  /* 0x000171a000027802 */ /* 0x000fc40000000f00 */
[----:B-1-3--:R-:W-:Y:S05]  /*17190*/  CALL.REL.NOINC `($__internal_9_$__cuda_sm70_shflsync_idx_p) ;  /* 0x0000148000007944 */ /* 0x00afea0003c00000 */
[----:B------:R-:W-:Y:S01]  /*171a0*/  IMAD.MOV.U32 R8, RZ, RZ, R0 ;  /* 0x000000ffff087224 */ /* 0x000fe200078e0000 */
[----:B------:R-:W-:Y:S01]  /*171b0*/  MOV R3, 0x1 ;  /* 0x0000000100037802 */ /* 0x000fe20000000f00 */
[----:B------:R-:W-:Y:S01]  /*171c0*/  IMAD.MOV.U32 R5, RZ, RZ, R12 ;  /* 0x000000ffff057224 */ /* 0x000fe200078e000c */
[----:B------:R-:W-:-:S02]  /*171d0*/  MOV R0, 0x1c1f ;  /* 0x00001c1f00007802 */ /* 0x000fc40000000f00 */
[----:B------:R-:W-:Y:S02]  /*171e0*/  MOV R2, 0x17200 ;  /* 0x0001720000027802 */ /* 0x000fe40000000f00 */
[----:B------:R-:W-:Y:S05]  /*171f0*/  CALL.REL.NOINC `($__internal_9_$__cuda_sm70_shflsync_idx_p) ;  /* 0x0000142000007944 */ /* 0x000fea0003c00000 */
[----:B------:R-:W-:Y:S05]  /*17200*/  BRA `(.L_x_651) ;  /* 0xfffebf1000007947 */ /* 0x000fea000383ffff */
.L_x_496:
[----:B-1----:R-:W-:Y:S01]  /*17210*/  IMAD.MOV.U32 R5, RZ, RZ, R11 ;  /* 0x000000ffff057224 */ /* 0x002fe200078e000b */
[----:B------:R-:W-:Y:S01]  /*17220*/  MOV R3, 0x2 ;  /* 0x0000000200037802 */ /* 0x000fe20000000f00 */
[----:B----4-:R-:W-:Y:S01]  /*17230*/  IMAD.MOV.U32 R0, RZ, RZ, 0x1c1f ;  /* 0x00001c1fff007424 */ /* 0x010fe200078e00ff */
[----:B------:R-:W-:Y:S02]  /*17240*/  MOV R2, 0x17260 ;  /* 0x0001726000027802 */ /* 0x000fe40000000f00 */
[----:B--23--:R-:W-:Y:S05]  /*17250*/  CALL.REL.NOINC `($__internal_9_$__cuda_sm70_shflsync_idx_p) ;  /* 0x000013c000007944 */ /* 0x00cfea0003c00000 */
[----:B------:R-:W-:Y:S01]  /*17260*/  MOV R8, R0 ;  /* 0x0000000000087202 */ /* 0x000fe20000000f00 */
[----:B------:R-:W-:Y:S05]  /*17270*/  BRA `(.L_x_652) ;  /* 0xfffec04000007947 */ /* 0x000fea000383ffff */
.L_x_497:
[----:B------:R-:W-:Y:S01]  /*17280*/  IMAD.MOV.U32 R5, RZ, RZ, R12 ;  /* 0x000000ffff057224 */ /* 0x000fe200078e000c */
[----:B------:R-:W-:Y:S01]  /*17290*/  MOV R3, 0x2 ;  /* 0x0000000200037802 */ /* 0x000fe20000000f00 */
[----:B----4-:R-:W-:Y:S01]  /*172a0*/  IMAD.MOV.U32 R0, RZ, RZ, 0x1c1f ;  /* 0x00001c1fff007424 */ /* 0x010fe200078e00ff */
[----:B------:R-:W-:Y:S02]  /*172b0*/  MOV R2, 0x172d0 ;  /* 0x000172d000027802 */ /* 0x000fe40000000f00 */
[----:B-123--:R-:W-:Y:S05]  /*172c0*/  CALL.REL.NOINC `($__internal_9_$__cuda_sm70_shflsync_idx_p) ;  /* 0x0000135000007944 */ /* 0x00efea0003c00000 */
[----:B------:R-:W-:Y:S05]  /*172d0*/  BRA `(.L_x_653) ;  /* 0xfffec00000007947 */ /* 0x000fea000383ffff */
.L_x_500:
[----:B-1----:R-:W-:Y:S01]  /*172e0*/  IMAD.MOV.U32 R5, RZ, RZ, R11 ;  /* 0x000000ffff057224 */ /* 0x002fe200078e000b */
[----:B------:R-:W-:Y:S01]  /*172f0*/  MOV R3, 0x3 ;  /* 0x0000000300037802 */ /* 0x000fe20000000f00 */
[----:B------:R-:W-:Y:S01]  /*17300*/  IMAD.MOV.U32 R0, RZ, RZ, 0x1c1f ;  /* 0x00001c1fff007424 */ /* 0x000fe200078e00ff */
[----:B------:R-:W-:-:S02]  /*17310*/  MOV R2, 0x17330 ;  /* 0x0001733000027802 */ /* 0x000fc40000000f00 */
[----:B--234-:R-:W-:Y:S05]  /*17320*/  CALL.REL.NOINC `($__internal_9_$__cuda_sm70_shflsync_idx_p) ;  /* 0x000012f000007944 */ /* 0x01cfea0003c00000 */
[----:B------:R-:W-:Y:S01]  /*17330*/  IMAD.MOV.U32 R7, RZ, RZ, R0 ;  /* 0x000000ffff077224 */ /* 0x000fe200078e0000 */
[----:B------:R-:W-:Y:S01]  /*17340*/  MOV R3, 0x3 ;  /* 0x0000000300037802 */ /* 0x000fe20000000f00 */
[----:B------:R-:W-:Y:S01]  /*17350*/  IMAD.MOV.U32 R5, RZ, RZ, R12 ;  /* 0x000000ffff057224 */ /* 0x000fe200078e000c */
[----:B------:R-:W-:-:S02]  /*17360*/  MOV R0, 0x1c1f ;  /* 0x00001c1f00007802 */ /* 0x000fc40000000f00 */
[----:B------:R-:W-:Y:S02]  /*17370*/  MOV R2, 0x17390 ;  /* 0x0001739000027802 */ /* 0x000fe40000000f00 */
[----:B------:R-:W-:Y:S05]  /*17380*/  CALL.REL.NOINC `($__internal_9_$__cuda_sm70_shflsync_idx_p) ;  /* 0x0000129000007944 */ /* 0x000fea0003c00000 */
[----:B------:R-:W-:Y:S05]  /*17390*/  BRA `(.L_x_654) ;  /* 0xfffec0f000007947 */ /* 0x000fea000383ffff */
.L_x_575:
[----:B------:R-:W-:Y:S01]  /*173a0*/  IMAD.MOV.U32 R0, RZ, RZ, R247 ;  /* 0x000000ffff007224 */ /* 0x000fe200078e00f7 */
[----:B-1----:R-:W-:Y:S02]  /*173b0*/  MOV R3, 0x2 ;  /* 0x0000000200037802 */ /* 0x002fe40000000f00 */
[----:B------:R-:W-:Y:S02]  /*173c0*/  MOV R2, 0x173e0 ;  /* 0x000173e000027802 */ /* 0x000fe40000000f00 */
[----:B------:R-:W-:Y:S05]  /*173d0*/  CALL.REL.NOINC `($__internal_8_$__cuda_sm70_shflsync_bfly_p) ;  /* 0x0000120000007944 */ /* 0x000fea0003c00000 */
[----:B------:R-:W-:Y:S05]  /*173e0*/  BRA `(.L_x_655) ;  /* 0xffff9f4000007947 */ /* 0x000fea000383ffff */
.L_x_576:
[----:B------:R-:W-:Y:S01]  /*173f0*/  IMAD.MOV.U32 R0, RZ, RZ, R5 ;  /* 0x000000ffff007224 */ /* 0x000fe200078e0005 */
[----:B-1----:R-:W-:Y:S02]  /*17400*/  MOV R3, 0x1 ;  /* 0x0000000100037802 */ /* 0x002fe40000000f00 */
[----:B------:R-:W-:Y:S02]  /*17410*/  MOV R2, 0x17430 ;  /* 0x0001743000027802 */ /* 0x000fe40000000f00 */
[----:B--2---:R-:W-:Y:S05]  /*17420*/  CALL.REL.NOINC `($__internal_8_$__cuda_sm70_shflsync_bfly_p) ;  /* 0x000011b000007944 */ /* 0x004fea0003c00000 */
[----:B------:R-:W-:Y:S01]  /*17430*/  FADD.FTZ R5, R5, R0 ;  /* 0x0000000005057221 */ /* 0x000fe20000010000 */
[----:B------:R-:W-:Y:S02]  /*17440*/  MOV R0, R246 ;  /* 0x000000f600007202 */ /* 0x000fe40000000f00 */
[----:B------:R-:W-:Y:S02]  /*17450*/  MOV R3, 0x2 ;  /* 0x0000000200037802 */ /* 0x000fe40000000f00 */
[----:B------:R-:W-:-:S02]  /*17460*/  MOV R2, 0x17480 ;  /* 0x0001748000027802 */ /* 0x000fc40000000f00 */
[----:B------:R-:W-:Y:S05]  /*17470*/  CALL.REL.NOINC `($__internal_8_$__cuda_sm70_shflsync_bfly_p) ;  /* 0x0000116000007944 */ /* 0x000fea0003c00000 */
[----:B------:R-:W-:Y:S01]  /*17480*/  FADD.FTZ R7, R246, R0 ;  /* 0x00000000f6077221 */ /* 0x000fe20000010000 */
[----:B------:R-:W-:-:S02]  /*17490*/  MOV R3, 0x1 ;  /* 0x0000000100037802 */ /* 0x000fc40000000f00 */
[----:B------:R-:W-:Y:S02]  /*174a0*/  MOV R2, 0x174d0 ;  /* 0x000174d000027802 */ /* 0x000fe40000000f00 */
[----:B------:R-:W-:Y:S02]  /*174b0*/  MOV R0, R7 ;  /* 0x0000000700007202 */ /* 0x000fe40000000f00 */
[----:B------:R-:W-:Y:S05]  /*174c0*/  CALL.REL.NOINC `($__internal_8_$__cuda_sm70_shflsync_bfly_p) ;  /* 0x0000111000007944 */ /* 0x000fea0003c00000 */
[----:B------:R-:W-:Y:S02]  /*174d0*/  FADD.FTZ R4, R7, R0 ;  /* 0x0000000007047221 */ /* 0x000fe40000010000 */
[----:B------:R1:W5:Y:S01]  /*174e0*/  LDL R0, [R1] ;  /* 0x0000000001007983 */ /* 0x0003620000100800 */
[----:B------:R-:W-:Y:S02]  /*174f0*/  MOV R3, 0x2 ;  /* 0x0000000200037802 */ /* 0x000fe40000000f00 */
[----:B------:R-:W-:Y:S02]  /*17500*/  MOV R2, 0x17520 ;  /* 0x0001752000027802 */ /* 0x000fe40000000f00 */
[----:B-1---5:R-:W-:Y:S05]  /*17510*/  CALL.REL.NOINC `($__internal_8_$__cuda_sm70_shflsync_bfly_p) ;  /* 0x000010c000007944 */ /* 0x022fea0003c00000 */
[----:B------:R-:W2:Y:S01]  /*17520*/  LDL.LU R2, [R1] ;  /* 0x0000000001027983 */ /* 0x000ea20000300800 */
[----:B------:R-:W-:Y:S01]  /*17530*/  MOV R3, 0x1 ;  /* 0x0000000100037802 */ /* 0x000fe20000000f00 */
[----:B--2---:R-:W-:Y:S01]  /*17540*/  FADD.FTZ R7, R2, R0 ;  /* 0x0000000002077221 */ /* 0x004fe20000010000 */
[----:B------:R-:W-:-:S04]  /*17550*/  MOV R2, 0x17580 ;  /* 0x0001758000027802 */ /* 0x000fc80000000f00 */
[----:B------:R-:W-:Y:S02]  /*17560*/  MOV R0, R7 ;  /* 0x0000000700007202 */ /* 0x000fe40000000f00 */
[----:B------:R-:W-:Y:S05]  /*17570*/  CALL.REL.NOINC `($__internal_8_$__cuda_sm70_shflsync_bfly_p) ;  /* 0x0000106000007944 */ /* 0x000fea0003c00000 */
[----:B------:R-:W-:Y:S02]  /*17580*/  FADD.FTZ R7, R7, R0 ;  /* 0x0000000007077221 */ /* 0x000fe40000010000 */
[----:B------:R1:W5:Y:S01]  /*17590*/  LDL R0, [R1+0x4] ;  /* 0x0000040001007983 */ /* 0x0003620000100800 */
[----:B------:R-:W-:Y:S02]  /*175a0*/  MOV R3, 0x2 ;  /* 0x0000000200037802 */ /* 0x000fe40000000f00 */
[----:B------:R-:W-:Y:S02]  /*175b0*/  MOV R2, 0x175d0 ;  /* 0x000175d000027802 */ /* 0x000fe40000000f00 */
[----:B-1---5:R-:W-:Y:S05]  /*175c0*/  CALL.REL.NOINC `($__internal_8_$__cuda_sm70_shflsync_bfly_p) ;  /* 0x0000101000007944 */ /* 0x022fea0003c00000 */
[----:B------:R-:W2:Y:S01]  /*175d0*/  LDL.LU R2, [R1+0x4] ;  /* 0x0000040001027983 */ /* 0x000ea20000300800 */
[----:B------:R-:W-:Y:S01]  /*175e0*/  MOV R3, 0x1 ;  /* 0x0000000100037802 */ /* 0x000fe20000000f00 */
[----:B--2---:R-:W-:Y:S01]  /*175f0*/  FADD.FTZ R6, R2, R0 ;  /* 0x0000000002067221 */ /* 0x004fe20000010000 */
[----:B------:R-:W-:-:S04]  /*17600*/  MOV R2, 0x17630 ;  /* 0x0001763000027802 */ /* 0x000fc80000000f00 */
[----:B------:R-:W-:Y:S02]  /*17610*/  MOV R0, R6 ;  /* 0x0000000600007202 */ /* 0x000fe40000000f00 */
[----:B------:R-:W-:Y:S05]  /*17620*/  CALL.REL.NOINC `($__internal_8_$__cuda_sm70_shflsync_bfly_p) ;  /* 0x00000fb000007944 */ /* 0x000fea0003c00000 */
[----:B------:R-:W-:Y:S01]  /*17630*/  MOV R8, R0 ;  /* 0x0000000000087202 */ /* 0x000fe20000000f00 */
[----:B------:R-:W-:Y:S05]  /*17640*/  BRA `(.L_x_656) ;  /* 0xffff9df000007947 */ /* 0x000fea000383ffff */
.L_x_583:
[----:B-1234-:R-:W-:Y:S01]  /*17650*/  IMAD.MOV.U32 R5, RZ, RZ, R12 ;  /* 0x000000ffff057224 */ /* 0x01efe200078e000c */
[----:B------:R-:W-:Y:S01]  /*17660*/  MOV R3, RZ ;  /* 0x000000ff00037202 */ /* 0x000fe20000000f00 */
[----:B------:R-:W-:Y:S01]  /*17670*/  IMAD.MOV.U32 R0, RZ, RZ, 0x1c1f ;  /* 0x00001c1fff007424 */ /* 0x000fe200078e00ff */
[----:B------:R-:W-:Y:S02]  /*17680*/  MOV R2, 0x176a0 ;  /* 0x000176a000027802 */ /* 0x000fe40000000f00 */
[----:B------:R-:W-:Y:S05]  /*17690*/  CALL.REL.NOINC `($__internal_9_$__cuda_sm70_shflsync_idx_p) ;  /* 0x00000f8000007944 */ /* 0x000fea0003c00000 */
[----:B------:R-:W-:Y:S01]  /*176a0*/  MOV R10, R0 ;  /* 0x00000000000a7202 */ /* 0x000fe20000000f00 */
[----:B------:R-:W-:Y:S05]  /*176b0*/  BRA `(.L_x_657) ;  /* 0xffffb83000007947 */ /* 0x000fea000383ffff */
.L_x_584:
[----:B------:R-:W-:Y:S01]  /*176c0*/  IMAD.MOV.U32 R5, RZ, RZ, R13 ;  /* 0x000000ffff057224 */ /* 0x000fe200078e000d */
[----:B------:R-:W-:Y:S01]  /*176d0*/  MOV R3, RZ ;  /* 0x000000ff00037202 */ /* 0x000fe20000000f00 */
[----:B------:R-:W-:Y:S01]  /*176e0*/  IMAD.MOV.U32 R0, RZ, RZ, 0x1c1f ;  /* 0x00001c1fff007424 */ /* 0x000fe200078e00ff */
[----:B------:R-:W-:Y:S02]  /*176f0*/  MOV R2, 0x17710 ;  /* 0x0001771000027802 */ /* 0x000fe40000000f00 */
[----:B-12---:R-:W-:Y:S05]  /*17700*/  CALL.REL.NOINC `($__internal_9_$__cuda_sm70_shflsync_idx_p) ;  /* 0x00000f1000007944 */ /* 0x006fea0003c00000 */
[----:B------:R-:W-:Y:S05]  /*17710*/  BRA `(.L_x_658) ;  /* 0xffffb7f000007947 */ /* 0x000fea000383ffff */
.L_x_587:
[----:B------:R-:W-:Y:S01]  /*17720*/  IMAD.MOV.U32 R5, RZ, RZ, R12 ;  /* 0x000000ffff057224 */ /* 0x000fe200078e000c */
[----:B--2---:R-:W-:Y:S01]  /*17730*/  MOV R3, 0x1 ;  /* 0x0000000100037802 */ /* 0x004fe20000000f00 */
        /* <DEDUP_REMOVED lines=10> */
.L_x_590:
[----:B------:R-:W-:Y:S01]  /*177e0*/  IMAD.MOV.U32 R5, RZ, RZ, R12 ;  /* 0x000000ffff057224 */ /* 0x000fe200078e000c */
[----:B-1----:R-:W-:Y:S01]  /*177f0*/  MOV R3, 0x2 ;  /* 0x0000000200037802 */ /* 0x002fe20000000f00 */
[----:B----4-:R-:W-:Y:S01]  /*17800*/  IMAD.MOV.U32 R0, RZ, RZ, 0x1c1f ;  /* 0x00001c1fff007424 */ /* 0x010fe200078e00ff */
[----:B------:R-:W-:Y:S02]  /*17810*/  MOV R2, 0x17830 ;  /* 0x0001783000027802 */ /* 0x000fe40000000f00 */
[----:B--23--:R-:W-:Y:S05]  /*17820*/  CALL.REL.NOINC `($__internal_9_$__cuda_sm70_shflsync_idx_p) ;  /* 0x00000df000007944 */ /* 0x00cfea0003c00000 */
[----:B------:R-:W-:Y:S01]  /*17830*/  MOV R10, R0 ;  /* 0x00000000000a7202 */ /* 0x000fe20000000f00 */
[----:B------:R-:W-:Y:S05]  /*17840*/  BRA `(.L_x_660) ;  /* 0xffffb9c000007947 */ /* 0x000fea000383ffff */
.L_x_591:
[----:B------:R-:W-:Y:S01]  /*17850*/  IMAD.MOV.U32 R5, RZ, RZ, R13 ;  /* 0x000000ffff057224 */ /* 0x000fe200078e000d */
[----:B------:R-:W-:Y:S01]  /*17860*/  MOV R3, 0x2 ;  /* 0x0000000200037802 */ /* 0x000fe20000000f00 */
[----:B----4-:R-:W-:Y:S01]  /*17870*/  IMAD.MOV.U32 R0, RZ, RZ, 0x1c1f ;  /* 0x00001c1fff007424 */ /* 0x010fe200078e00ff */
[----:B------:R-:W-:Y:S02]  /*17880*/  MOV R2, 0x178a0 ;  /* 0x000178a000027802 */ /* 0x000fe40000000f00 */
[----:B-123--:R-:W-:Y:S05]  /*17890*/  CALL.REL.NOINC `($__internal_9_$__cuda_sm70_shflsync_idx_p) ;  /* 0x00000d8000007944 */ /* 0x00efea0003c00000 */
[----:B------:R-:W-:Y:S05]  /*178a0*/  BRA `(.L_x_661) ;  /* 0xffffb98000007947 */ /* 0x000fea000383ffff */
.L_x_594:
[----:B------:R-:W-:Y:S01]  /*178b0*/  IMAD.MOV.U32 R5, RZ, RZ, R12 ;  /* 0x000000ffff057224 */ /* 0x000fe200078e000c */
[----:B-1----:R-:W-:Y:S01]  /*178c0*/  MOV R3, 0x3 ;  /* 0x0000000300037802 */ /* 0x002fe20000000f00 */
        /* <DEDUP_REMOVED lines=10> */
.L_x_596:
[----:B------:R-:W-:Y:S01]  /*17970*/  IMAD.MOV.U32 R5, RZ, RZ, R12 ;  /* 0x000000ffff057224 */ /* 0x000fe200078e000c */
[----:B------:R-:W-:Y:S01]  /*17980*/  MOV R3, RZ ;  /* 0x000000ff00037202 */ /* 0x000fe20000000f00 */
[----:B------:R-:W-:Y:S01]  /*17990*/  IMAD.MOV.U32 R0, RZ, RZ, 0x1c1f ;  /* 0x00001c1fff007424 */ /* 0x000fe200078e00ff */
[----:B------:R-:W-:Y:S02]  /*179a0*/  MOV R2, 0x179c0 ;  /* 0x000179c000027802 */ /* 0x000fe40000000f00 */
[----:B------:R-:W-:Y:S05]  /*179b0*/  CALL.REL.NOINC `($__internal_9_$__cuda_sm70_shflsync_idx_p) ;  /* 0x00000c6000007944 */ /* 0x000fea0003c00000 */
[----:B------:R-:W-:Y:S01]  /*179c0*/  MOV R4, R0 ;  /* 0x0000000000047202 */ /* 0x000fe20000000f00 */
[----:B------:R-:W-:Y:S05]  /*179d0*/  BRA `(.L_x_663) ;  /* 0xffffbd7000007947 */ /* 0x000fea000383ffff */
.L_x_597:
[----:B------:R-:W-:Y:S01]  /*179e0*/  IMAD.MOV.U32 R5, RZ, RZ, R13 ;  /* 0x000000ffff057224 */ /* 0x000fe200078e000d */
[----:B------:R-:W-:Y:S01]  /*179f0*/  MOV R3, RZ ;  /* 0x000000ff00037202 */ /* 0x000fe20000000f00 */
[----:B------:R-:W-:Y:S01]  /*17a00*/  IMAD.MOV.U32 R0, RZ, RZ, 0x1c1f ;  /* 0x00001c1fff007424 */ /* 0x000fe200078e00ff */
[----:B------:R-:W-:Y:S02]  /*17a10*/  MOV R2, 0x17a30 ;  /* 0x00017a3000027802 */ /* 0x000fe40000000f00 */
[----:B-12---:R-:W-:Y:S05]  /*17a20*/  CALL.REL.NOINC `($__internal_9_$__cuda_sm70_shflsync_idx_p) ;  /* 0x00000bf000007944 */ /* 0x006fea0003c00000 */
[----:B------:R-:W-:Y:S05]  /*17a30*/  BRA `(.L_x_664) ;  /* 0xffffbd3000007947 */ /* 0x000fea000383ffff */
.L_x_600:
[----:B------:R-:W-:Y:S01]  /*17a40*/  IMAD.MOV.U32 R5, RZ, RZ, R12 ;  /* 0x000000ffff057224 */ /* 0x000fe200078e000c */
[----:B----4-:R-:W-:Y:S01]  /*17a50*/  MOV R3, 0x1 ;  /* 0x0000000100037802 */ /* 0x010fe20000000f00 */
[----:B------:R-:W-:Y:S01]  /*17a60*/  IMAD.MOV.U32 R0, RZ, RZ, 0x1c1f ;  /* 0x00001c1fff007424 */ /* 0x000fe200078e00ff */
[----:B------:R-:W-:-:S02]  /*17a70*/  MOV R2, 0x17a90 ;  /* 0x00017a9000027802 */ /* 0x000fc40000000f00 */
[----:B-123--:R-:W-:Y:S05]  /*17a80*/  CALL.REL.NOINC `($__internal_9_$__cuda_sm70_shflsync_idx_p) ;  /* 0x00000b9000007944 */ /* 0x00efea0003c00000 */
[----:B------:R-:W-:Y:S01]  /*17a90*/  IMAD.MOV.U32 R4, RZ, RZ, R0 ;  /* 0x000000ffff047224 */ /* 0x000fe200078e0000 */
[----:B------:R-:W-:Y:S01]  /*17aa0*/  MOV R3, 0x1 ;  /* 0x0000000100037802 */ /* 0x000fe20000000f00 */
[----:B------:R-:W-:Y:S01]  /*17ab0*/  IMAD.MOV.U32 R5, RZ, RZ, R13 ;  /* 0x000000ffff057224 */ /* 0x000fe200078e000d */
[----:B------:R-:W-:-:S02]  /*17ac0*/  MOV R0, 0x1c1f ;  /* 0x00001c1f00007802 */ /* 0x000fc40000000f00 */
[----:B------:R-:W-:Y:S02]  /*17ad0*/  MOV R2, 0x17af0 ;  /* 0x00017af000027802 */ /* 0x000fe40000000f00 */
[----:B------:R-:W-:Y:S05]  /*17ae0*/  CALL.REL.NOINC `($__internal_9_$__cuda_sm70_shflsync_idx_p) ;  /* 0x00000b3000007944 */ /* 0x000fea0003c00000 */
[----:B------:R-:W-:Y:S05]  /*17af0*/  BRA `(.L_x_665) ;  /* 0xffffc1f000007947 */ /* 0x000fea000383ffff */
.L_x_603:
[----:B------:R-:W-:Y:S01]  /*17b00*/  IMAD.MOV.U32 R5, RZ, RZ, R12 ;  /* 0x000000ffff057224 */ /* 0x000fe200078e000c */
[----:B----4-:R-:W-:Y:S01]  /*17b10*/  MOV R3, 0x2 ;  /* 0x0000000200037802 */ /* 0x010fe20000000f00 */
[----:B------:R-:W-:Y:S01]  /*17b20*/  IMAD.MOV.U32 R0, RZ, RZ, 0x1c1f ;  /* 0x00001c1fff007424 */ /* 0x000fe200078e00ff */
[----:B------:R-:W-:Y:S02]  /*17b30*/  MOV R2, 0x17b50 ;  /* 0x00017b5000027802 */ /* 0x000fe40000000f00 */
[----:B-123--:R-:W-:Y:S05]  /*17b40*/  CALL.REL.NOINC `($__internal_9_$__cuda_sm70_shflsync_idx_p) ;  /* 0x00000ad000007944 */ /* 0x00efea0003c00000 */
[----:B------:R-:W-:Y:S01]  /*17b50*/  MOV R4, R0 ;  /* 0x0000000000047202 */ /* 0x000fe20000000f00 */
[----:B------:R-:W-:Y:S05]  /*17b60*/  BRA `(.L_x_666) ;  /* 0xffffc6f000007947 */ /* 0x000fea000383ffff */
.L_x_604:
[----:B------:R-:W-:Y:S01]  /*17b70*/  IMAD.MOV.U32 R5, RZ, RZ, R13 ;  /* 0x000000ffff057224 */ /* 0x000fe200078e000d */
[----:B----4-:R-:W-:Y:S01]  /*17b80*/  MOV R3, 0x2 ;  /* 0x0000000200037802 */ /* 0x010fe20000000f00 */
[----:B------:R-:W-:Y:S01]  /*17b90*/  IMAD.MOV.U32 R0, RZ, RZ, 0x1c1f ;  /* 0x00001c1fff007424 */ /* 0x000fe200078e00ff */
[----:B------:R-:W-:Y:S02]  /*17ba0*/  MOV R2, 0x17bc0 ;  /* 0x00017bc000027802 */ /* 0x000fe40000000f00 */
[----:B-123--:R-:W-:Y:S05]  /*17bb0*/  CALL.REL.NOINC `($__internal_9_$__cuda_sm70_shflsync_idx_p) ;  /* 0x00000a6000007944 */ /* 0x00efea0003c00000 */
[----:B------:R-:W-:Y:S05]  /*17bc0*/  BRA `(.L_x_667) ;  /* 0xffffc6b000007947 */ /* 0x000fea000383ffff */
.L_x_607:
[----:B------:R-:W-:Y:S01]  /*17bd0*/  IMAD.MOV.U32 R5, RZ, RZ, R12 ;  /* 0x000000ffff057224 */ /* 0x000fe200078e000c */
[----:B---3--:R-:W-:Y:S01]  /*17be0*/  MOV R3, 0x3 ;  /* 0x0000000300037802 */ /* 0x008fe20000000f00 */
[----:B-1----:R-:W-:Y:S01]  /*17bf0*/  IMAD.MOV.U32 R0, RZ, RZ, 0x1c1f ;  /* 0x00001c1fff007424 */ /* 0x002fe200078e00ff */
[----:B------:R-:W-:-:S02]  /*17c00*/  MOV R2, 0x17c20 ;  /* 0x00017c2000027802 */ /* 0x000fc40000000f00 */
[----:B--2-4-:R-:W-:Y:S05]  /*17c10*/  CALL.REL.NOINC `($__internal_9_$__cuda_sm70_shflsync_idx_p) ;  /* 0x00000a0000007944 */ /* 0x014fea0003c00000 */
[----:B------:R-:W-:Y:S01]  /*17c20*/  IMAD.MOV.U32 R4, RZ, RZ, R0 ;  /* 0x000000ffff047224 */ /* 0x000fe200078e0000 */
[----:B------:R-:W-:Y:S01]  /*17c30*/  MOV R3, 0x3 ;  /* 0x0000000300037802 */ /* 0x000fe20000000f00 */
[----:B------:R-:W-:Y:S01]  /*17c40*/  IMAD.MOV.U32 R5, RZ, RZ, R13 ;  /* 0x000000ffff057224 */ /* 0x000fe200078e000d */
[----:B------:R-:W-:-:S02]  /*17c50*/  MOV R0, 0x1c1f ;  /* 0x00001c1f00007802 */ /* 0x000fc40000000f00 */
[----:B------:R-:W-:Y:S02]  /*17c60*/  MOV R2, 0x17c80 ;  /* 0x00017c8000027802 */ /* 0x000fe40000000f00 */
[----:B------:R-:W-:Y:S05]  /*17c70*/  CALL.REL.NOINC `($__internal_9_$__cuda_sm70_shflsync_idx_p) ;  /* 0x000009a000007944 */ /* 0x000fea0003c00000 */
[----:B------:R-:W-:Y:S05]  /*17c80*/  BRA `(.L_x_668) ;  /* 0xffffcb8000007947 */ /* 0x000fea000383ffff */
.L_x_611:
[----:B------:R-:W-:Y:S01]  /*17c90*/  IMAD.MOV.U32 R5, RZ, RZ, R9 ;  /* 0x000000ffff057224 */ /* 0x000fe200078e0009 */
[----:B------:R-:W-:Y:S01]  /*17ca0*/  MOV R3, RZ ;  /* 0x000000ff00037202 */ /* 0x000fe20000000f00 */
[----:B------:R-:W-:Y:S01]  /*17cb0*/  IMAD.MOV.U32 R0, RZ, RZ, 0x1c1f ;  /* 0x00001c1fff007424 */ /* 0x000fe200078e00ff */
[----:B------:R-:W-:Y:S02]  /*17cc0*/  MOV R2, 0x17ce0 ;  /* 0x00017ce000027802 */ /* 0x000fe40000000f00 */
[----:B------:R-:W-:Y:S05]  /*17cd0*/  CALL.REL.NOINC `($__internal_9_$__cuda_sm70_shflsync_idx_p) ;  /* 0x0000094000007944 */ /* 0x000fea0003c00000 */
[----:B------:R-:W-:Y:S01]  /*17ce0*/  MOV R8, R0 ;  /* 0x0000000000087202 */ /* 0x000fe20000000f00 */
[----:B------:R-:W-:Y:S05]  /*17cf0*/  BRA `(.L_x_669) ;  /* 0xffffd89000007947 */ /* 0x000fea000383ffff */
.L_x_612:
[----:B------:R-:W-:Y:S01]  /*17d00*/  IMAD.MOV.U32 R5, RZ, RZ, R12 ;  /* 0x000000ffff057224 */ /* 0x000fe200078e000c */
[----:B------:R-:W-:Y:S01]  /*17d10*/  MOV R3, RZ ;  /* 0x000000ff00037202 */ /* 0x000fe20000000f00 */
[----:B------:R-:W-:Y:S01]  /*17d20*/  IMAD.MOV.U32 R0, RZ, RZ, 0x1c1f ;  /* 0x00001c1fff007424 */ /* 0x000fe200078e00ff */
[----:B------:R-:W-:Y:S02]  /*17d30*/  MOV R2, 0x17d50 ;  /* 0x00017d5000027802 */ /* 0x000fe40000000f00 */
[----:B-12---:R-:W-:Y:S05]  /*17d40*/  CALL.REL.NOINC `($__internal_9_$__cuda_sm70_shflsync_idx_p) ;  /* 0x000008d000007944 */ /* 0x006fea0003c00000 */
[----:B------:R-:W-:Y:S05]  /*17d50*/  BRA `(.L_x_670) ;  /* 0xffffd85000007947 */ /* 0x000fea000383ffff */
.L_x_615:
        /* <DEDUP_REMOVED lines=12> */
.L_x_618:
[----:B-1----:R-:W-:Y:S01]  /*17e20*/  IMAD.MOV.U32 R5, RZ, RZ, R9 ;  /* 0x000000ffff057224 */ /* 0x002fe200078e0009 */
[----:B------:R-:W-:Y:S01]  /*17e30*/  MOV R3, 0x2 ;  /* 0x0000000200037802 */ /* 0x000fe20000000f00 */
[----:B----4-:R-:W-:Y:S01]  /*17e40*/  IMAD.MOV.U32 R0, RZ, RZ, 0x1c1f ;  /* 0x00001c1fff007424 */ /* 0x010fe200078e00ff */
[----:B------:R-:W-:Y:S02]  /*17e50*/  MOV R2, 0x17e70 ;  /* 0x00017e7000027802 */ /* 0x000fe40000000f00 */
[----:B--23--:R-:W-:Y:S05]  /*17e60*/  CALL.REL.NOINC `($__internal_9_$__cuda_sm70_shflsync_idx_p) ;  /* 0x000007b000007944 */ /* 0x00cfea0003c00000 */
[----:B------:R-:W-:Y:S01]  /*17e70*/  MOV R8, R0 ;  /* 0x0000000000087202 */ /* 0x000fe20000000f00 */
[----:B------:R-:W-:Y:S05]  /*17e80*/  BRA `(.L_x_672) ;  /* 0xffffda3000007947 */ /* 0x000fea000383ffff */
.L_x_619:
[----:B------:R-:W-:Y:S01]  /*17e90*/  IMAD.MOV.U32 R5, RZ, RZ, R12 ;  /* 0x000000ffff057224 */ /* 0x000fe200078e000c */
[----:B------:R-:W-:Y:S01]  /*17ea0*/  MOV R3, 0x2 ;  /* 0x0000000200037802 */ /* 0x000fe20000000f00 */
[----:B----4-:R-:W-:Y:S01]  /*17eb0*/  IMAD.MOV.U32 R0, RZ, RZ, 0x1c1f ;  /* 0x00001c1fff007424 */ /* 0x010fe200078e00ff */
[----:B------:R-:W-:Y:S02]  /*17ec0*/  MOV R2, 0x17ee0 ;  /* 0x00017ee000027802 */ /* 0x000fe40000000f00 */
[----:B-123--:R-:W-:Y:S05]  /*17ed0*/  CALL.REL.NOINC `($__internal_9_$__cuda_sm70_shflsync_idx_p) ;  /* 0x0000074000007944 */ /* 0x00efea0003c00000 */
[----:B------:R-:W-:Y:S05]  /*17ee0*/  BRA `(.L_x_673) ;  /* 0xffffd9f000007947 */ /* 0x000fea000383ffff */
.L_x_622:
        /* <DEDUP_REMOVED lines=12> */
.L_x_624:
[----:B------:R-:W-:Y:S01]  /*17fb0*/  IMAD.MOV.U32 R5, RZ, RZ, R74 ;  /* 0x000000ffff057224 */ /* 0x000fe200078e004a */
[----:B------:R-:W-:Y:S01]  /*17fc0*/  MOV R3, RZ ;  /* 0x000000ff00037202 */ /* 0x000fe20000000f00 */
[----:B------:R-:W-:Y:S01]  /*17fd0*/  IMAD.MOV.U32 R0, RZ, RZ, 0x1f ;  /* 0x0000001fff007424 */ /* 0x000fe200078e00ff */
[----:B------:R-:W-:Y:S02]  /*17fe0*/  MOV R2, 0x18000 ;  /* 0x0001800000027802 */ /* 0x000fe40000000f00 */
[----:B--2---:R-:W-:Y:S05]  /*17ff0*/  CALL.REL.NOINC `($__internal_9_$__cuda_sm70_shflsync_idx_p) ;  /* 0x0000062000007944 */ /* 0x004fea0003c00000 */
[----:B------:R-:W-:Y:S01]  /*18000*/  MOV R9, R0 ;  /* 0x0000000000097202 */ /* 0x000fe20000000f00 */
[----:B------:R-:W-:Y:S05]  /*18010*/  BRA `(.L_x_675) ;  /* 0xffffdc9000007947 */ /* 0x000fea000383ffff */
.L_x_625:
[----:B------:R-:W-:Y:S01]  /*18020*/  IMAD.MOV.U32 R5, RZ, RZ, R74 ;  /* 0x000000ffff057224 */ /* 0x000fe200078e004a */
[----:B------:R-:W-:Y:S01]  /*18030*/  MOV R3, 0x1 ;  /* 0x0000000100037802 */ /* 0x000fe20000000f00 */
[----:B------:R-:W-:Y:S01]  /*18040*/  IMAD.MOV.U32 R0, RZ, RZ, 0x1f ;  /* 0x0000001fff007424 */ /* 0x000fe200078e00ff */
[----:B------:R-:W-:Y:S02]  /*18050*/  MOV R2, 0x18070 ;  /* 0x0001807000027802 */ /* 0x000fe40000000f00 */
[----:B-12---:R-:W-:Y:S05]  /*18060*/  CALL.REL.NOINC `($__internal_9_$__cuda_sm70_shflsync_idx_p) ;  /* 0x000005b000007944 */ /* 0x006fea0003c00000 */
[----:B------:R-:W-:Y:S01]  /*18070*/  MOV R8, R0 ;  /* 0x0000000000087202 */ /* 0x000fe20000000f00 */
[----:B------:R-:W-:Y:S05]  /*18080*/  BRA `(.L_x_676) ;  /* 0xffffdc4000007947 */ /* 0x000fea000383ffff */
.L_x_626:
[----:B------:R-:W-:Y:S02]  /*18090*/  MOV R2, 0x1 ;  /* 0x0000000100027802 */ /* 0x000fe40000000f00 */
[----:B------:R-:W-:-:S02]  /*180a0*/  MOV R3, 0x180c0 ;  /* 0x000180c000037802 */ /* 0x000fc40000000f00 */
[----:B-1234-:R-:W-:Y:S05]  /*180b0*/  CALL.REL.NOINC `($__internal_10_$__cuda_sm70_shflsync_up_p) ;  /* 0x000005b000007944 */ /* 0x01efea0003c00000 */
[----:B------:R-:W-:Y:S05]  /*180c0*/  BRA `(.L_x_677) ;  /* 0xffffdd3000007947 */ /* 0x000fea000383ffff */
.L_x_627:
[----:B------:R-:W-:Y:S02]  /*180d0*/  MOV R2, 0x2 ;  /* 0x0000000200027802 */ /* 0x000fe40000000f00 */
[----:B------:R-:W-:-:S02]  /*180e0*/  MOV R3, 0x18100 ;  /* 0x0001810000037802 */ /* 0x000fc40000000f00 */
[----:B--2-4-:R-:W-:Y:S05]  /*180f0*/  CALL.REL.NOINC `($__internal_10_$__cuda_sm70_shflsync_up_p) ;  /* 0x0000057000007944 */ /* 0x014fea0003c00000 */
        /* <DEDUP_REMOVED lines=23> */
.L_x_631:
[----:B------:R-:W-:Y:S02]  /*18270*/  MOV R2, 0x1 ;  /* 0x0000000100027802 */ /* 0x000fe40000000f00 */
[----:B------:R-:W-:Y:S02]  /*18280*/  MOV R3, 0x182a0 ;  /* 0x000182a000037802 */ /* 0x000fe40000000f00 */
[----:B------:R-:W-:Y:S05]  /*18290*/  CALL.REL.NOINC `($__internal_10_$__cuda_sm70_shflsync_up_p) ;  /* 0x000003d000007944 */ /* 0x000fea0003c00000 */
[----:B------:R-:W-:Y:S01]  /*182a0*/  MOV R2, R4 ;  /* 0x0000000400027202 */ /* 0x000fe20000000f00 */
[----:B------:R-:W-:Y:S05]  /*182b0*/  BRA `(.L_x_679) ;  /* 0xffffdda000007947 */ /* 0x000fea000383ffff */
.L_x_632:
        /* <DEDUP_REMOVED lines=26> */
.L_x_634:
[----:B------:R-:W-:Y:S02]  /*18460*/  SEL R0, RZ, 0x1, P0 ;  /* 0x00000001ff007807 */ /* 0x000fe40000000000 */
[----:B------:R-:W-:Y:S02]  /*18470*/  MOV R2, 0x18490 ;  /* 0x0001849000027802 */ /* 0x000fe40000000f00 */
[----:B-1----:R-:W-:Y:S05]  /*18480*/  CALL.REL.NOINC `($__internal_11_$__cuda_sm70_votesync_ballot) ;  /* 0x0000025000007944 */ /* 0x002fea0003c00000 */
[----:B------:R-:W-:Y:S01]  /*18490*/  MOV R10, R0 ;  /* 0x00000000000a7202 */ /* 0x000fe20000000f00 */
[----:B------:R-:W-:Y:S05]  /*184a0*/  BRA `(.L_x_681) ;  /* 0xffffdd4000007947 */ /* 0x000fea000383ffff */
.L_x_635:
[----:B------:R-:W-:Y:S01]  /*184b0*/  IMAD.MOV.U32 R5, RZ, RZ, R6 ;  /* 0x000000ffff057224 */ /* 0x000fe200078e0006 */
[----:B------:R-:W-:Y:S01]  /*184c0*/  MOV R3, R8 ;  /* 0x0000000800037202 */ /* 0x000fe20000000f00 */
[----:B--2---:R-:W-:Y:S01]  /*184d0*/  IMAD.MOV.U32 R0, RZ, RZ, 0x1f ;  /* 0x0000001fff007424 */ /* 0x004fe200078e00ff */
[----:B------:R-:W-:Y:S02]  /*184e0*/  MOV R2, 0x18500 ;  /* 0x0001850000027802 */ /* 0x000fe40000000f00 */
[----:B-1----:R-:W-:Y:S05]  /*184f0*/  CALL.REL.NOINC `($__internal_9_$__cuda_sm70_shflsync_idx_p) ;  /* 0x0000012000007944 */ /* 0x002fea0003c00000 */
[----:B------:R-:W-:Y:S01]  /*18500*/  IMAD.MOV.U32 R11, RZ, RZ, R0 ;  /* 0x000000ffff0b7224 */ /* 0x000fe200078e0000 */
[----:B------:R-:W-:Y:S01]  /*18510*/  MOV R3, R8 ;  /* 0x0000000800037202 */ /* 0x000fe20000000f00 */
[----:B------:R-:W-:Y:S01]  /*18520*/  IMAD.MOV.U32 R5, RZ, RZ, R7 ;  /* 0x000000ffff057224 */ /* 0x000fe200078e0007 */
[----:B------:R-:W-:Y:S02]  /*18530*/  MOV R0, 0x1f ;  /* 0x0000001f00007802 */ /* 0x000fe40000000f00 */
[----:B------:R-:W-:-:S02]  /*18540*/  MOV R2, 0x18560 ;  /* 0x0001856000027802 */ /* 0x000fc40000000f00 */
[----:B------:R-:W-:Y:S05]  /*18550*/  CALL.REL.NOINC `($__internal_9_$__cuda_sm70_shflsync_idx_p) ;  /* 0x000000c000007944 */ /* 0x000fea0003c00000 */
[----:B------:R-:W-:Y:S01]  /*18560*/  MOV R7, R0 ;  /* 0x0000000000077202 */ /* 0x000fe20000000f00 */
[----:B------:R-:W-:Y:S05]  /*18570*/  BRA `(.L_x_682) ;  /* 0xffffdce000007947 */ /* 0x000fea000383ffff */
.L_x_638:
[----:B------:R-:W-:Y:S01]  /*18580*/  IMAD.MOV.U32 R5, RZ, RZ, R4 ;  /* 0x000000ffff057224 */ /* 0x000fe200078e0004 */
[----:B--2---:R-:W-:-:S02]  /*18590*/  MOV R0, 0x1f ;  /* 0x0000001f00007802 */ /* 0x004fc40000000f00 */
[----:B------:R-:W-:Y:S02]  /*185a0*/  MOV R2, 0x185c0 ;  /* 0x000185c000027802 */ /* 0x000fe40000000f00 */
[----:B-1-34-:R-:W-:Y:S05]  /*185b0*/  CALL.REL.NOINC `($__internal_9_$__cuda_sm70_shflsync_idx_p) ;  /* 0x0000006000007944 */ /* 0x01afea0003c00000 */
[----:B------:R-:W-:Y:S01]  /*185c0*/  MOV R13, R0 ;  /* 0x00000000000d7202 */ /* 0x000fe20000000f00 */
[----:B------:R-:W-:Y:S05]  /*185d0*/  BRA `(.L_x_637) ;  /* 0xffffdce000007947 */ /* 0x000fea000383ffff */
        .weak           $__internal_8_$__cuda_sm70_shflsync_bfly_p
        .type           $__internal_8_$__cuda_sm70_shflsync_bfly_p,@function
        .size           $__internal_8_$__cuda_sm70_shflsync_bfly_p,($__internal_9_$__cuda_sm70_shflsync_idx_p - $__internal_8_$__cuda_sm70_shflsync_bfly_p)
$__internal_8_$__cuda_sm70_shflsync_bfly_p:
[----:B------:R-:W-:Y:S04]  /*185e0*/  WARPSYNC R8 ;  /* 0x0000000800007348 */ /* 0x000fe80003800000 */
[----:B------:R1:W2:Y:S02]  /*185f0*/  SHFL.BFLY PT, R0, R0, R3, R9 ;  /* 0x0c00000300007389 */ /* 0x0002a400000e0009 */
[----:B-1----:R-:W-:-:S04]  /*18600*/  MOV R3, 0x0 ;  /* 0x0000000000037802 */ /* 0x002fc80000000f00 */
[----:B--2---:R-:W-:Y:S05]  /*18610*/  RET.REL.NODEC R2 `(_ZN7cutlass13device_kernelIN5flash19enable_sm80_to_sm89INS1_16FlashAttnFwdSm80INS1_25CollectiveMainloopFwdSm80ILi4ELi1ELb0EN4cute5tupleIJNS5_1CILi128EEENS7_ILi48EEENS7_ILi96EEEEEELi96ENS_6half_tEfNS_4arch4Sm80ELb0ELb1ELb0ELb1ELb0ELb0ELb1ELb1EEENS1_21CollectiveEpilogueFwdINS6_IJS8_SA_S9_EEENS6_IJNS7_ILi1EEESI_SI_EEESC_SE_Li128ELb1ELb1ELb1ELb0EEENS1_36VarlenDynamicPersistentTileSchedulerILi128ELi48ELi128ELi128ELb1ELb1ELb0ELb1ELb0ELb1EEEEEEEEEvNT_6ParamsE) ;  /* 0xfffe79e002007950 */ /* 0x004fea0003c3ffff */
        .weak           $__internal_9_$__cuda_sm70_shflsync_idx_p
        .type           $__internal_9_$__cuda_sm70_shflsync_idx_p,@function
        .size           $__internal_9_$__cuda_sm70_shflsync_idx_p,($__internal_10_$__cuda_sm70_shflsync_up_p - $__internal_9_$__cuda_sm70_shflsync_idx_p)
$__internal_9_$__cuda_sm70_shflsync_idx_p:
[----:B------:R-:W-:-:S04]  /*18620*/  MOV R15, 0xffffffff ;  /* 0xffffffff000f7802 */ /* 0x000fc80000000f00 */
[----:B------:R-:W-:Y:S04]  /*18630*/  WARPSYNC R15 ;  /* 0x0000000f00007348 */ /* 0x000fe80003800000 */
[----:B------:R1:W2:Y:S02]  /*18640*/  SHFL.IDX PT, R0, R5, R3, R0 ;  /* 0x0000000305007389 */ /* 0x0002a400000e0000 */
[----:B-1----:R-:W-:-:S04]  /*18650*/  MOV R3, 0x0 ;  /* 0x0000000000037802 */ /* 0x002fc80000000f00 */
[----:B--2---:R-:W-:Y:S05]  /*18660*/  RET.REL.NODEC R2 `(_ZN7cutlass13device_kernelIN5flash19enable_sm80_to_sm89INS1_16FlashAttnFwdSm80INS1_25CollectiveMainloopFwdSm80ILi4ELi1ELb0EN4cute5tupleIJNS5_1CILi128EEENS7_ILi48EEENS7_ILi96EEEEEELi96ENS_6half_tEfNS_4arch4Sm80ELb0ELb1ELb0ELb1ELb0ELb0ELb1ELb1EEENS1_21CollectiveEpilogueFwdINS6_IJS8_SA_S9_EEENS6_IJNS7_ILi1EEESI_SI_EEESC_SE_Li128ELb1ELb1ELb1ELb0EEENS1_36VarlenDynamicPersistentTileSchedulerILi128ELi48ELi128ELi128ELb1ELb1ELb0ELb1ELb0ELb1EEEEEEEEEvNT_6ParamsE) ;  /* 0xfffe799002007950 */ /* 0x004fea0003c3ffff */
        .weak           $__internal_10_$__cuda_sm70_shflsync_up_p
        .type           $__internal_10_$__cuda_sm70_shflsync_up_p,@function
        .size           $__internal_10_$__cuda_sm70_shflsync_up_p,($__internal_11_$__cuda_sm70_votesync_ballot - $__internal_10_$__cuda_sm70_shflsync_up_p)
$__internal_10_$__cuda_sm70_shflsync_up_p:
[----:B------:R-:W-:Y:S02]  /*18670*/  IMAD.MOV.U32 R4, RZ, RZ, RZ ;  /* 0x000000ffff047224 */ /* 0x000fe400078e00ff */
[----:B------:R-:W-:-:S04]  /*18680*/  IMAD.MOV.U32 R10, RZ, RZ, -0x1 ;  /* 0xffffffffff0a7424 */ /* 0x000fc800078e00ff */
[----:B------:R-:W-:Y:S04]  /*18690*/  WARPSYNC R10 ;  /* 0x0000000a00007348 */ /* 0x000fe80003800000 */
[----:B------:R1:W2:Y:S02]  /*186a0*/  SHFL.UP PT, R4, R0, R2, R4 ;  /* 0x0400000200047389 */ /* 0x0002a400000e0004 */
[----:B-1----:R-:W-:Y:S02]  /*186b0*/  MOV R2, R3 ;  /* 0x0000000300027202 */ /* 0x002fe40000000f00 */
[----:B------:R-:W-:-:S04]  /*186c0*/  MOV R3, 0x0 ;  /* 0x0000000000037802 */ /* 0x000fc80000000f00 */
[----:B--2---:R-:W-:Y:S05]  /*186d0*/  RET.REL.NODEC R2 `(_ZN7cutlass13device_kernelIN5flash19enable_sm80_to_sm89INS1_16FlashAttnFwdSm80INS1_25CollectiveMainloopFwdSm80ILi4ELi1ELb0EN4cute5tupleIJNS5_1CILi128EEENS7_ILi48EEENS7_ILi96EEEEEELi96ENS_6half_tEfNS_4arch4Sm80ELb0ELb1ELb0ELb1ELb0ELb0ELb1ELb1EEENS1_21CollectiveEpilogueFwdINS6_IJS8_SA_S9_EEENS6_IJNS7_ILi1EEESI_SI_EEESC_SE_Li128ELb1ELb1ELb1ELb0EEENS1_36VarlenDynamicPersistentTileSchedulerILi128ELi48ELi128ELi128ELb1ELb1ELb0ELb1ELb0ELb1EEEEEEEEEvNT_6ParamsE) ;  /* 0xfffe792002007950 */ /* 0x004fea0003c3ffff */
        .weak           $__internal_11_$__cuda_sm70_votesync_ballot
        .type           $__internal_11_$__cuda_sm70_votesync_ballot,@function
        .size           $__internal_11_$__cuda_sm70_votesync_ballot,(.L_x_1436 - $__internal_11_$__cuda_sm70_votesync_ballot)
$__internal_11_$__cuda_sm70_votesync_ballot:
[----:B------:R-:W-:Y:S01]  /*186e0*/  ISETP.NE.U32.AND P0, PT, R0, 0x1, PT ;  /* 0x000000010000780c */ /* 0x000fe20003f05070 */
[----:B------:R-:W-:-:S04]  /*186f0*/  IMAD.MOV.U32 R3, RZ, RZ, -0x1 ;  /* 0xffffffffff037424 */ /* 0x000fc800078e00ff */
[----:B------:R-:W-:Y:S08]  /*18700*/  WARPSYNC R3 ;  /* 0x0000000300007348 */ /* 0x000ff00003800000 */
[----:B------:R-:W-:-:S04]  /*18710*/  VOTE.ANY R0, PT, !P0 ;  /* 0x0000000000007806 */ /* 0x000fc800040e0100 */
[----:B------:R-:W-:Y:S01]  /*18720*/  LOP3.LUT R0, R0, R3, RZ, 0xc0, !PT ;  /* 0x0000000300007212 */ /* 0x000fe200078ec0ff */
[----:B------:R-:W-:-:S04]  /*18730*/  IMAD.MOV.U32 R3, RZ, RZ, 0x0 ;  /* 0x00000000ff037424 */ /* 0x000fc800078e00ff */
[----:B------:R-:W-:Y:S05]  /*18740*/  RET.REL.NODEC R2 `(_ZN7cutlass13device_kernelIN5flash19enable_sm80_to_sm89INS1_16FlashAttnFwdSm80INS1_25CollectiveMainloopFwdSm80ILi4ELi1ELb0EN4cute5tupleIJNS5_1CILi128EEENS7_ILi48EEENS7_ILi96EEEEEELi96ENS_6half_tEfNS_4arch4Sm80ELb0ELb1ELb0ELb1ELb0ELb0ELb1ELb1EEENS1_21CollectiveEpilogueFwdINS6_IJS8_SA_S9_EEENS6_IJNS7_ILi1EEESI_SI_EEESC_SE_Li128ELb1ELb1ELb1ELb0EEENS1_36VarlenDynamicPersistentTileSchedulerILi128ELi48ELi128ELi128ELb1ELb1ELb0ELb1ELb0ELb1EEEEEEEEEvNT_6ParamsE) ;  /* 0xfffe78b002007950 */ /* 0x000fea0003c3ffff */
.L_x_683:
        /* <DEDUP_REMOVED lines=11> */
.L_x_1436:


//--------------------- .text._ZN7cutlass13device_kernelIN5flash19enable_sm80_to_sm89INS1_16FlashAttnFwdSm80INS1_25CollectiveMainloopFwdSm80ILi4ELi1ELb0EN4cute5tupleIJNS5_1CILi128EEENS7_ILi48EEENS7_ILi96EEEEEELi96ENS_6half_tEfNS_4arch4Sm80ELb0ELb1ELb0ELb1ELb0ELb1ELb1ELb1EEENS1_21CollectiveEpilogueFwdINS6_IJS8_SA_S9_EEENS6_IJNS7_ILi1EEESI_SI_EEESC_SE_Li128ELb1ELb1ELb1ELb0EEENS1_36VarlenDynamicPersistentTileSchedulerILi128ELi48ELi128ELi128ELb1ELb1ELb0ELb1ELb0ELb1EEEEEEEEEvNT_6ParamsE --------------------------
	.section	.text._ZN7cutlass13device_kernelIN5flash19enable_sm80_to_sm89INS1_16FlashAttnFwdSm80INS1_25CollectiveMainloopFwdSm80ILi4ELi1ELb0EN4cute5tupleIJNS5_1CILi128EEENS7_ILi48EEENS7_ILi96EEEEEELi96ENS_6half_tEfNS_4arch4Sm80ELb0ELb1ELb0ELb1ELb0ELb1ELb1ELb1EEENS1_21CollectiveEpilogueFwdINS6_IJS8_SA_S9_EEENS6_IJNS7_ILi1EEESI_SI_EEESC_SE_Li128ELb1ELb1ELb1ELb0EEENS1_36VarlenDynamicPersistentTileSchedulerILi128ELi48ELi128ELi128ELb1ELb1ELb0ELb1ELb0ELb1EEEEEEEEEvNT_6ParamsE,"ax",@progbits
	.sectioninfo	@"SHI_REGISTERS=255"
	.align	128
.text._ZN7cutlass13device_kernelIN5flash19enable_sm80_to_sm89INS1_16FlashAttnFwdSm80INS1_25CollectiveMainloopFwdSm80ILi4ELi1ELb0EN4cute5tupleIJNS5_1CILi128EEENS7_ILi48EEENS7_ILi96EEEEEELi96ENS_6half_tEfNS_4arch4Sm80ELb0ELb1ELb0ELb1ELb0ELb1ELb1ELb1EEENS1_21CollectiveEpilogueFwdINS6_IJS8_SA_S9_EEENS6_IJNS7_ILi1EEESI_SI_EEESC_SE_Li128ELb1ELb1ELb1ELb0EEENS1_36VarlenDynamicPersistentTileSchedulerILi128ELi48ELi128ELi128ELb1ELb1ELb0ELb1ELb0ELb1EEEEEEEEEvNT_6ParamsE:
        .type           _ZN7cutlass13device_kernelIN5flash19enable_sm80_to_sm89INS1_16FlashAttnFwdSm80INS1_25CollectiveMainloopFwdSm80ILi4ELi1ELb0EN4cute5tupleIJNS5_1CILi128EEENS7_ILi48EEENS7_ILi96EEEEEELi96ENS_6half_tEfNS_4arch4Sm80ELb0ELb1ELb0ELb1ELb0ELb1ELb1ELb1EEENS1_21CollectiveEpilogueFwdINS6_IJS8_SA_S9_EEENS6_IJNS7_ILi1EEESI_SI_EEESC_SE_Li128ELb1ELb1ELb1ELb0EEENS1_36VarlenDynamicPersistentTileSchedulerILi128ELi48ELi128ELi128ELb1ELb1ELb0ELb1ELb0ELb1EEEEEEEEEvNT_6ParamsE,@function
        .size           _ZN7cutlass13device_kernelIN5flash19enable_sm80_to_sm89INS1_16FlashAttnFwdSm80INS1_25CollectiveMainloopFwdSm80ILi4ELi1ELb0EN4cute5tupleIJNS5_1CILi128EEENS7_ILi48EEENS7_ILi96EEEEEELi96ENS_6half_tEfNS_4arch4Sm80ELb0ELb1ELb0ELb1ELb0ELb1ELb1ELb1EEENS1_21CollectiveEpilogueFwdINS6_IJS8_SA_S9_EEENS6_IJNS7_ILi1EEESI_SI_EEESC_SE_Li128ELb1ELb1ELb1ELb0EEENS1_36VarlenDynamicPersistentTileSchedulerILi128ELi48ELi128ELi128ELb1ELb1ELb0ELb1ELb0ELb1EEEEEEEEEvNT_6ParamsE,(.L_x_1441 - _ZN7cutlass13device_kernelIN5flash19enable_sm80_to_sm89INS1_16FlashAttnFwdSm80INS1_25CollectiveMainloopFwdSm80ILi4ELi1ELb0EN4cute5tupleIJNS5_1CILi128EEENS7_ILi48EEENS7_ILi96EEEEEELi96ENS_6half_tEfNS_4arch4Sm80ELb0ELb1ELb0ELb1ELb0ELb1ELb1ELb1EEENS1_21CollectiveEpilogueFwdINS6_IJS8_SA_S9_EEENS6_IJNS7_ILi1EEESI_SI_EEESC_SE_Li128ELb1ELb1ELb1ELb0EEENS1_36VarlenDynamicPersistentTileSchedulerILi128ELi48ELi128ELi128ELb1ELb1ELb0ELb1ELb0ELb1EEEEEEEEEvNT_6ParamsE)
        .other          _ZN7cutlass13device_kernelIN5flash19enable_sm80_to_sm89INS1_16FlashAttnFwdSm80INS1_25CollectiveMainloopFwdSm80ILi4ELi1ELb0EN4cute5tupleIJNS5_1CILi128EEENS7_ILi48EEENS7_ILi96EEEEEELi96ENS_6half_tEfNS_4arch4Sm80ELb0ELb1ELb0ELb1ELb0ELb1ELb1ELb1EEENS1_21CollectiveEpilogueFwdINS6_IJS8_SA_S9_EEENS6_IJNS7_ILi1EEESI_SI_EEESC_SE_Li128ELb1ELb1ELb1ELb0EEENS1_36VarlenDynamicPersistentTileSchedulerILi128ELi48ELi128ELi128ELb1ELb1ELb0ELb1ELb0ELb1EEEEEEEEEvNT_6ParamsE,@"STO_CUDA_ENTRY STV_DEFAULT"
_ZN7cutlass13device_kernelIN5flash19enable_sm80_to_sm89INS1_16FlashAttnFwdSm80INS1_25CollectiveMainloopFwdSm80ILi4ELi1ELb0EN4cute5tupleIJNS5_1CILi128EEENS7_ILi48EEENS7_ILi96EEEEEELi96ENS_6half_tEfNS_4arch4Sm80ELb0ELb1ELb0ELb1ELb0ELb1ELb1ELb1EEENS1_21CollectiveEpilogueFwdINS6_IJS8_SA_S9_EEENS6_IJNS7_ILi1EEESI_SI_EEESC_SE_Li128ELb1ELb1ELb1ELb0EEENS1_36VarlenDynamicPersistentTileSchedulerILi128ELi48ELi128ELi128ELb1ELb1ELb0ELb1ELb0ELb1EEEEEEEEEvNT_6ParamsE:
        /* <DEDUP_REMOVED lines=54> */
.L_x_689:
        /* <DEDUP_REMOVED lines=16> */
.L_x_951:
        /* <DEDUP_REMOVED lines=16> */
.L_x_952:
[----:B--2---:R-:W-:-:S05]  /*0560*/  IMAD R0, R0, c[0x0][0x538], RZ ;  /* 0x00014e0000007a24 */ /* 0x004fca00078e02ff */
[----:B------:R-:W-:-:S04]  /*0570*/  IADD3 R7, R0, R7, RZ ;  /* 0x0000000700077210 */ /* 0x000fc80007ffe0ff */
[----:B------:R-:W-:-:S13]  /*0580*/  ISETP.GT.AND P0, PT, R7, UR4, PT ;  /* 0x0000000407007c0c */ /* 0x000fda000bf04270 */
[----:B-1----:R-:W-:Y:S05]  /*0590*/  @!P0 BRA `(.L_x_689) ;  /* 0xfffffdc000008947 */ /* 0x002fea000383ffff */
.L_x_685:
[----:B------:R-:W-:-:S05]  /*05a0*/  IADD3 R11, -R0, R7, RZ ;  /* 0x00000007000b7210 */ /* 0x000fca0007ffe1ff */
[----:B------:R-:W-:-:S05]  /*05b0*/  IMAD R0, R4, c[0x0][0x538], R11 ;  /* 0x00014e0004007a24 */ /* 0x000fca00078e020b */
[----:B------:R-:W-:Y:S01]  /*05c0*/  ISETP.GT.AND P0, PT, R0, UR4, PT ;  /* 0x0000000400007c0c */ /* 0x000fe2000bf04270 */
[----:B------:R-:W-:-:S12]  /*05d0*/  BRA.DIV ~URZ, `(.L_x_690) ;  /* 0x00022cb27f007947 */ /* 0x000fd8000b800000 */
[----:B------:R-:W-:-:S04]  /*05e0*/  VOTE.ANY R10, PT, !P0 ;  /* 0x00000000000a7806 */ /* 0x000fc800040e0100 */
.L_x_953:
[----:B------:R-:W1:Y:S02]  /*05f0*/  POPC R7, R10 ;  /* 0x0000000a00077309 */ /* 0x000e640000000000 */
[----:B-1----:R-:W-:-:S05]  /*0600*/  IADD3 R0, R7, R6, RZ ;  /* 0x0000000607007210 */ /* 0x002fca0007ffe0ff */
[----:B------:R1:W-:Y:S01]  /*0610*/  STL [R1+0x44], R0 ;  /* 0x0000440001007387 */ /* 0x0003e20000100800 */
[----:B------:R-:W-:Y:S05]  /*0620*/  BRA.DIV ~URZ, `(.L_x_691) ;  /* 0x00022cb27f007947 */ /* 0x000fea000b800000 */
[----:B------:R2:W3:Y:S01]  /*0630*/  SHFL.IDX PT, R12, R9, R7, 0x1f ;  /* 0x00001f07090c7589 */ /* 0x0004e200000e0000 */
[----:B------:R-:W-:-:S03]  /*0640*/  MOV R6, RZ ;  /* 0x000000ff00067202 */ /* 0x000fc60000000f00 */
[----:B------:R2:W4:Y:S04]  /*0650*/  SHFL.IDX PT, R9, R8, R7, 0x1f ;  /* 0x00001f0708097589 */ /* 0x00052800000e0000 */
.L_x_954:
[----:B------:R-:W-:Y:S01]  /*0660*/  ISETP.NE.AND P0, PT, R10, RZ, PT ;  /* 0x000000ff0a00720c */ /* 0x000fe20003f05270 */
[----:B------:R-:W-:-:S12]  /*0670*/  BSSY B0, `(.L_x_692) ;  /* 0x0000005000007945 */ /* 0x000fd80003800000 */
[----:B------:R-:W-:Y:S05]  /*0680*/  @!P0 BRA `(.L_x_693) ;  /* 0x0000003000008947 */ /* 0x000fea0003800000 */
[----:B------:R-:W-:Y:S01]  /*0690*/  IADD3 R3, R7, -0x1, RZ ;  /* 0xffffffff07037810 */ /* 0x000fe20007ffe0ff */
[----:B------:R-:W-:Y:S05]  /*06a0*/  BRA.DIV ~URZ, `(.L_x_694) ;  /* 0x00022d127f007947 */ /* 0x000fea000b800000 */
[----:B------:R1:W2:Y:S02]  /*06b0*/  SHFL.IDX PT, R6, R4, R3, 0x1f ;  /* 0x00001f0304067589 */ /* 0x0002a400000e0000 */
.L_x_693:
[----:B------:R-:W-:Y:S05]  /*06c0*/  BSYNC B0 ;  /* 0x0000000000007941 */ /* 0x000fea0003800000 */
.L_x_692:
        /* <DEDUP_REMOVED lines=69> */
.L_x_696:
        /* <DEDUP_REMOVED lines=46> */
[----:B------:R-:W-:-:S03]  /*0e00*/  IMAD.MOV.U32 R2, RZ, RZ, R0 ;  /* 0x000000ffff027224 */ /* 0x000fc600078e0000 */
[----:B------:R-:W-:Y:S01]  /*0e10*/  IABS R0, R8 ;  /* 0x0000000800007213 */ /* 0x000fe20000000000 */
[----:B------:R-:W-:Y:S02]  /*0e20*/  IMAD R7, R2, R5, RZ ;  /* 0x0000000502077224 */ /* 0x000fe400078e02ff */
[----:B------:R-:W-:Y:S02]  /*0e30*/  IMAD.MOV.U32 R2, RZ, RZ, RZ ;  /* 0x000000ffff027224 */ /* 0x000fe400078e00ff */
        /* <DEDUP_REMOVED lines=20> */
.L_x_697:
[----:B------:R-:W-:Y:S05]  /*0f80*/  BSYNC B0 ;  /* 0x0000000000007941 */ /* 0x000fea0003800000 */
.L_x_695:
[----:B------:R-:W-:-:S04]  /*0f90*/  LOP3.LUT R0, RZ, R0, RZ, 0x33, !PT ;  /* 0x00000000ff007212 */ /* 0x000fc800078e33ff */
[----:B------:R-:W-:-:S05]  /*0fa0*/  IADD3 R0, R0, R12, RZ ;  /* 0x0000000c00007210 */ /* 0x000fca0007ffe0ff */
[----:B------:R2:W-:Y:S01]  /*0fb0*/  STL [R1+0x3c], R0 ;  /* 0x00003c0001007387 */ /* 0x0005e20000100800 */
[----:B------:R-:W-:Y:S05]  /*0fc0*/  BRA `(.L_x_698) ;  /* 0x0000006000007947 */ /* 0x000fea0003800000 */
.L_x_686:
[----:B------:R-:W-:Y:S01]  /*0fd0*/  MOV R0, UR4 ;  /* 0x0000000400007c02 */ /* 0x000fe20008000f00 */
[----:B------:R-:W-:Y:S04]  /*0fe0*/  STL [R1+0x3c], RZ ;  /* 0x00003cff01007387 */ /* 0x000fe80000100800 */
[----:B------:R-:W-:Y:S04]  /*0ff0*/  STL [R1+0x40], RZ ;  /* 0x000040ff01007387 */ /* 0x000fe80000100800 */
[----:B------:R1:W-:Y:S02]  /*1000*/  STL [R1+0x38], R0 ;  /* 0x0000380001007387 */ /* 0x0003e40000100800 */
[----:B-1----:R-:W-:-:S05]  /*1010*/  MOV R0, c[0x0][0x53c] ;  /* 0x00014f0000007a02 */ /* 0x002fca0000000f00 */
[----:B------:R1:W-:Y:S02]  /*1020*/  STL [R1+0x44], R0 ;  /* 0x0000440001007387 */ /* 0x0003e40000100800 */
.L_x_698:
        /* <DEDUP_REMOVED lines=8> */
.L_x_684:
[----:B-12---:R-:W2:Y:S02]  /*10b0*/  LDL R0, [R1+0x44] ;  /* 0x0000440001007983 */ /* 0x006ea40000100800 */
[----:B--2---:R-:W-:-:S13]  /*10c0*/  ISETP.GE.AND P0, PT, R0, c[0x0][0x53c], PT ;  /* 0x00014f0000007a0c */ /* 0x004fda0003f06270 */
[----:B------:R-:W-:Y:S05]  /*10d0*/  @P0 EXIT ;  /* 0x000000000000094d */ /* 0x000fea0003800000 */
[----:B------:R-:W1:Y:S02]  /*10e0*/  S2R R24, SR_TID.X ;  /* 0x0000000000187919 */ /* 0x000e640000002100 */
[----:B-1-3--:R-:W-:Y:S02]  /*10f0*/  SHF.R.S32.HI R7, RZ, 0x1f, R24 ;  /* 0x0000001fff077819 */ /* 0x00afe40000011418 */
[-C--:B------:R-:W-:Y:S02]  /*1100*/  LEA.HI R15, R24, R24.reuse, RZ, 0x1 ;  /* 0x00000018180f7211 */ /* 0x080fe400078f08ff */
[CC--:B------:R-:W-:Y:S02]  /*1110*/  LEA.HI R16, R7.reuse, R24.reuse, RZ, 0x3 ;  /* 0x0000001807107211 */ /* 0x0c0fe400078f18ff */
[----:B------:R-:W-:Y:S02]  /*1120*/  LEA.HI R10, R7, R24, RZ, 0x2 ;  /* 0x00000018070a7211 */ /* 0x000fe400078f10ff */
[----:B------:R-:W-:-:S02]  /*1130*/  LOP3.LUT R0, R16, 0xfffffff8, RZ, 0xc0, !PT ;  /* 0xfffffff810007812 */ /* 0x000fc400078ec0ff */
[CC--:B------:R-:W-:Y:S02]  /*1140*/  LEA.HI R12, R7.reuse, R24.reuse, RZ, 0x5 ;  /* 0x00000018070c7211 */ /* 0x0c0fe400078f28ff */
[----:B------:R-:W-:Y:S01]  /*1150*/  SHF.R.S32.HI R2, RZ, 0x3, R16 ;  /* 0x00000003ff027819 */ /* 0x000fe20000011410 */
[----:B------:R-:W-:Y:S01]  /*1160*/  IMAD.IADD R3, R24, 0x1, -R0 ;  /* 0x0000000118037824 */ /* 0x000fe200078e0a00 */
[----:B------:R-:W-:Y:S02]  /*1170*/  LEA.HI R7, R7, R24, RZ, 0x4 ;  /* 0x0000001807077211 */ /* 0x000fe400078f20ff */
[----:B------:R-:W-:Y:S01]  /*1180*/  SHF.R.S32.HI R14, RZ, 0x1, R15 ;  /* 0x00000001ff0e7819 */ /* 0x000fe2000001140f */
[----:B------:R-:W-:Y:S01]  /*1190*/  IMAD.SHL.U32 R0, R2, 0x40, RZ ;  /* 0x0000004002007824 */ /* 0x000fe200078e00ff */
[----:B------:R-:W-:Y:S02]  /*11a0*/  LOP3.LUT R4, R10, 0xfffffffc, RZ, 0xc0, !PT ;  /* 0xfffffffc0a047812 */ /* 0x000fe400078ec0ff */
[----:B------:R-:W-:-:S02]  /*11b0*/  SHF.R.S32.HI R8, RZ, 0x4, R7 ;  /* 0x00000004ff087819 */ /* 0x000fc40000011407 */
[----:B------:R-:W-:Y:S01]  /*11c0*/  LEA.HI R5, R15, R14, RZ, 0x1 ;  /* 0x0000000e0f057211 */ /* 0x000fe200078f08ff */
[----:B------:R-:W-:Y:S01]  /*11d0*/  IMAD.IADD R25, R24, 0x1, -R4 ;  /* 0x0000000118197824 */ /* 0x000fe200078e0a04 */
[----:B------:R-:W-:Y:S02]  /*11e0*/  LEA.HI R6, R7, R8, RZ, 0x1 ;  /* 0x0000000807067211 */ /* 0x000fe400078f08ff */
[----:B------:R-:W-:Y:S01]  /*11f0*/  LOP3.LUT R2, R5, 0x7fffffe, RZ, 0xc0, !PT ;  /* 0x07fffffe05027812 */ /* 0x000fe200078ec0ff */
[----:B------:R-:W-:Y:S01]  /*1200*/  IMAD.SHL.U32 R30, R25, 0x8, RZ ;  /* 0x00000008191e7824 */ /* 0x000fe200078e00ff */
[----:B------:R-:W-:Y:S02]  /*1210*/  LOP3.LUT R0, R0, 0xc0, RZ, 0xc0, !PT ;  /* 0x000000c000007812 */ /* 0x000fe400078ec0ff */
[----:B------:R-:W-:Y:S01]  /*1220*/  LOP3.LUT R6, R6, 0xfffffffe, RZ, 0xc0, !PT ;  /* 0xfffffffe06067812 */ /* 0x000fe200078ec0ff */
[----:B------:R-:W-:Y:S01]  /*1230*/  IMAD.IADD R2, R14, 0x1, -R2 ;  /* 0x000000010e027824 */ /* 0x000fe200078e0a02 */
[----:B------:R-:W-:-:S02]  /*1240*/  LEA.HI R11, R3, R3, RZ, 0x1 ;  /* 0x00000003030b7211 */ /* 0x000fc400078f08ff */
[----:B------:R-:W-:Y:S01]  /*1250*/  SHF.R.U32.HI R5, RZ, 0x3, R0 ;  /* 0x00000003ff057819 */ /* 0x000fe20000011600 */
[----:B------:R-:W-:Y:S01]  /*1260*/  IMAD.IADD R17, R8, 0x1, -R6 ;  /* 0x0000000108117824 */ /* 0x000fe200078e0a06 */
[----:B------:R-:W-:Y:S01]  /*1270*/  LOP3.LUT R0, R0, 0x18, R30, 0xf8, !PT ;  /* 0x0000001800007812 */ /* 0x000fe200078ef81e */
[----:B------:R-:W-:Y:S01]  /*1280*/  IMAD R20, R8, 0x8, R2 ;  /* 0x0000000808147824 */ /* 0x000fe200078e0202 */
[----:B------:R-:W-:Y:S02]  /*1290*/  LOP3.LUT R4, R11, 0x3fffffe, RZ, 0xc0, !PT ;  /* 0x03fffffe0b047812 */ /* 0x000fe400078ec0ff */
[----:B------:R-:W-:Y:S01]  /*12a0*/  LOP3.LUT R8, R0, R5, RZ, 0x3c, !PT ;  /* 0x0000000500087212 */ /* 0x000fe200078e3cff */
[----:B------:R-:W-:Y:S01]  /*12b0*/  IMAD.SHL.U32 R20, R20, 0x20, RZ ;  /* 0x0000002014147824 */ /* 0x000fe200078e00ff */
[----:B------:R-:W-:Y:S01]  /*12c0*/  SHF.R.S32.HI R23, RZ, 0x2, R10 ;  /* 0x00000002ff177819 */ /* 0x000fe2000001140a */
[----:B------:R-:W-:Y:S01]  /*12d0*/  IMAD.IADD R19, R3, 0x1, -R4 ;  /* 0x0000000103137824 */ /* 0x000fe200078e0a04 */
[----:B------:R-:W-:-:S02]  /*12e0*/  SHF.R.S32.HI R9, RZ, 0x5, R12 ;  /* 0x00000005ff097819 */ /* 0x000fc4000001140c */
[----:B------:R-:W-:Y:S02]  /*12f0*/  SHF.R.S32.HI R0, RZ, 0x1f, R12 ;  /* 0x0000001fff007819 */ /* 0x000fe4000001140c */
[----:B------:R-:W-:Y:S02]  /*1300*/  LOP3.LUT R2, R7, 0xfffffff0, RZ, 0xc0, !PT ;  /* 0xfffffff007027812 */ /* 0x000fe400078ec0ff */
[----:B------:R-:W-:Y:S02]  /*1310*/  LEA.HI R5, R10, R23, RZ, 0x1 ;  /* 0x000000170a057211 */ /* 0x000fe400078f08ff */
[----:B------:R-:W-:Y:S01]  /*1320*/  LEA.HI R4, R0, R9, RZ, 0x2 ;  /* 0x0000000900047211 */ /* 0x000fe200078f10ff */
[----:B------:R-:W-:Y:S01]  /*1330*/  IMAD.IADD R0, R24, 0x1, -R2 ;  /* 0x0000000118007824 */ /* 0x000fe200078e0a02 */
[----:B------:R-:W-:Y:S02]  /*1340*/  LOP3.LUT R2, R5, 0x7fffffe, RZ, 0xc0, !PT ;  /* 0x07fffffe05027812 */ /* 0x000fe400078ec0ff */
[----:B------:R-:W-:-:S02]  /*1350*/  LOP3.LUT R3, R12, 0xffffffe0, RZ, 0xc0, !PT ;  /* 0xffffffe00c037812 */ /* 0x000fc400078ec0ff */
[-C--:B------:R-:W-:Y:S01]  /*1360*/  LEA.HI R7, R0, R0.reuse, RZ, 0x1 ;  /* 0x0000000000077211 */ /* 0x080fe200078f08ff */
[----:B------:R-:W-:Y:S01]  /*1370*/  IMAD.IADD R2, R23, 0x1, -R2 ;  /* 0x0000000117027824 */ /* 0x000fe200078e0a02 */
[----:B------:R-:W-:Y:S01]  /*1380*/  SHF.R.S32.HI R13, RZ, 0x1f, R0 ;  /* 0x0000001fff0d7819 */ /* 0x000fe20000011400 */
[----:B------:R-:W-:Y:S01]  /*1390*/  IMAD.IADD R28, R24, 0x1, -R3 ;  /* 0x00000001181c7824 */ /* 0x000fe200078e0a03 */
[----:B------:R-:W-:Y:S01]  /*13a0*/  LOP3.LUT R6, R7, 0x7fffffe, RZ, 0xc0, !PT ;  /* 0x07fffffe07067812 */ /* 0x000fe200078ec0ff */
[----:B------:R-:W-:Y:S01]  /*13b0*/  IMAD R2, R9, 0x8, R2 ;  /* 0x0000000809027824 */ /* 0x000fe200078e0202 */
[----:B------:R-:W-:Y:S02]  /*13c0*/  LEA.HI R13, R13, R0, RZ, 0x3 ;  /* 0x000000000d0d7211 */ /* 0x000fe400078f18ff */
[----:B------:R-:W-:Y:S01]  /*13d0*/  LOP3.LUT R3, R4, 0xffffffc, RZ, 0xc0, !PT ;  /* 0x0ffffffc04037812 */ /* 0x000fe200078ec0ff */
[----:B------:R-:W-:Y:S01]  /*13e0*/  IMAD.IADD R12, R0, 0x1, -R6 ;  /* 0x00000001000c7824 */ /* 0x000fe200078e0a06 */
[----:B------:R-:W-:Y:S01]  /*13f0*/  LEA.HI R4, R25, R25, RZ, 0x1 ;  /* 0x0000001919047211 */ /* 0x000fe200078f08ff */
[----:B------:R-:W-:Y:S01]  /*1400*/  IMAD.U32 R0, R2, 0x20, R8 ;  /* 0x0000002002007824 */ /* 0x000fe200078e0008 */
[----:B------:R-:W-:-:S02]  /*1410*/  SHF.R.S32.HI R5, RZ, 0x1f, R28 ;  /* 0x0000001fff057819 */ /* 0x000fc4000001141c */
[----:B------:R-:W-:Y:S02]  /*1420*/  LOP3.LUT R2, R4, 0x1ffffffe, RZ, 0xc0, !PT ;  /* 0x1ffffffe04027812 */ /* 0x000fe400078ec0ff */
[----:B------:R1:W-:Y:S01]  /*1430*/  STL [R1+0x28], R0 ;  /* 0x0000280001007387 */ /* 0x0003e20000100800 */
[----:B------:R-:W-:Y:S01]  /*1440*/  LEA.HI R18, R5, R28, RZ, 0x2 ;  /* 0x0000001c05127211 */ /* 0x000fe200078f10ff */
[----:B------:R-:W-:Y:S01]  /*1450*/  IMAD.IADD R5, R9, 0x1, -R3 ;  /* 0x0000000109057824 */ /* 0x000fe200078e0a03 */
[----:B------:R-:W-:Y:S01]  /*1460*/  IADD3 R6, R14, 0x40, RZ ;  /* 0x000000400e067810 */ /* 0x000fe20007ffe0ff */
[----:B------:R-:W-:Y:S01]  /*1470*/  IMAD.IADD R2, R25, 0x1, -R2 ;  /* 0x0000000119027824 */ /* 0x000fe200078e0a02 */
[----:B------:R-:W-:Y:S02]  /*1480*/  SHF.R.S32.HI R3, RZ, 0x2, R18 ;  /* 0x00000002ff037819 */ /* 0x000fe40000011412 */
[----:B------:R-:W-:Y:S02]  /*1490*/  SHF.R.S32.HI R10, RZ, 0x1f, R10 ;  /* 0x0000001fff0a7819 */ /* 0x000fe4000001140a */
[----:B------:R-:W-:Y:S01]  /*14a0*/  LEA.HI R14, R6, R6, RZ, 0x1 ;  /* 0x00000006060e7211 */ /* 0x000fe200078f08ff */
[----:B------:R-:W-:Y:S01]  /*14b0*/  IMAD R26, R5, 0x10, R3 ;  /* 0x00000010051a7824 */ /* 0x000fe200078e0203 */
[----:B------:R-:W-:-:S02]  /*14c0*/  LEA.HI R3, R10, R23, RZ, 0x3 ;  /* 0x000000170a037211 */ /* 0x000fc400078f18ff */
[----:B------:R-:W-:Y:S02]  /*14d0*/  SHF.R.S32.HI R8, RZ, 0x1, R7 ;  /* 0x00000001ff087819 */ /* 0x000fe40000011407 */
[----:B------:R-:W-:Y:S01]  /*14e0*/  LOP3.LUT R3, R3, 0xfffffff8, RZ, 0xc0, !PT ;  /* 0xfffffff803037812 */ /* 0x000fe200078ec0ff */
[----:B------:R-:W-:Y:S01]  /*14f0*/  STL [R1+0xb4], R26 ;  /* 0x0000b41a01007387 */ /* 0x000fe20000100800 */
[----:B------:R-:W-:Y:S02]  /*1500*/  LOP3.LUT R5, R14, 0x7fffffe, RZ, 0xc0, !PT ;  /* 0x07fffffe0e057812 */ /* 0x000fe400078ec0ff */
[----:B------:R-:W-:-:S03]  /*1510*/  SHF.R.S32.HI R31, RZ, 0x1f, R30 ;  /* 0x0000001fff1f7819 */ /* 0x000fc6000001141e */
[----:B------:R-:W-:Y:S02]  /*1520*/  IMAD.IADD R5, R6, 0x1, -R5 ;  /* 0x0000000106057824 */ /* 0x000fe400078e0a05 */
[----:B-1----:R-:W-:Y:S01]  /*1530*/  IMAD.SHL.U32 R0, R4, 0x20, RZ ;  /* 0x0000002004007824 */ /* 0x002fe200078e00ff */
[----:B------:R-:W-:-:S04]  /*1540*/  SHF.R.S32.HI R4, RZ, 0x1f, R6 ;  /* 0x0000001fff047819 */ /* 0x000fc80000011406 */
[----:B------:R-:W-:-:S05]  /*1550*/  LOP3.LUT R0, R0, 0xffffffc0, RZ, 0xc0, !PT ;  /* 0xffffffc000007812 */ /* 0x000fca00078ec0ff */
[----:B------:R-:W-:Y:S01]  /*1560*/  IMAD R21, R2, 0x8, R0 ;  /* 0x0000000802157824 */ /* 0x000fe200078e0200 */
[----:B------:R-:W-:Y:S02]  /*1570*/  LEA.HI R0, R4, R6, RZ, 0x3 ;  /* 0x0000000604007211 */ /* 0x000fe400078f18ff */
[----:B------:R-:W-:Y:S02]  /*1580*/  SHF.R.S32.HI R2, RZ, 0x1, R11 ;  /* 0x00000001ff027819 */ /* 0x000fe4000001140b */
[----:B------:R-:W-:Y:S01]  /*1590*/  SHF.R.S32.HI R4, RZ, 0x1f, R7 ;  /* 0x0000001fff047819 */ /* 0x000fe20000011407 */
[----:B------:R-:W-:Y:S01]  /*15a0*/  IMAD.SHL.U32 R0, R0, 0x20, RZ ;  /* 0x0000002000007824 */ /* 0x000fe200078e00ff */
[----:B------:R-:W-:Y:S01]  /*15b0*/  LOP3.LUT P3, RZ, R2, 0x2, RZ, 0xc0, !PT ;  /* 0x0000000202ff7812 */ /* 0x000fe2000786c0ff */
[----:B------:R-:W-:Y:S01]  /*15c0*/  IMAD.IADD R7, R23, 0x1, -R3 ;  /* 0x0000000117077824 */ /* 0x000fe200078e0a03 */
[----:B------:R-:W-:Y:S02]  /*15d0*/  LEA.HI R4, R4, R8, RZ, 0x2 ;  /* 0x0000000804047211 */ /* 0x000fe400078f10ff */
[----:B------:R-:W-:Y:S01]  /*15e0*/  LOP3.LUT R3, R0, 0xffffff00, RZ, 0xc0, !PT ;  /* 0xffffff0000037812 */ /* 0x000fe200078ec0ff */
[----:B------:R-:W-:Y:S01]  /*15f0*/  IMAD.SHL.U32 R0, R2, 0x40, RZ ;  /* 0x0000004002007824 */ /* 0x000fe200078e00ff */
[----:B------:R-:W-:-:S02]  /*1600*/  LOP3.LUT R2, R4, 0xfffffffc, RZ, 0xc0, !PT ;  /* 0xfffffffc04027812 */ /* 0x000fc400078ec0ff */
[----:B------:R-:W-:Y:S01]  /*1610*/  LEA.HI R6, R7, R7, RZ, 0x1 ;  /* 0x0000000707067211 */ /* 0x000fe200078f08ff */
[----:B------:R-:W-:Y:S01]  /*1620*/  IMAD R22, R5, 0x20, R3 ;  /* 0x0000002005167824 */ /* 0x000fe200078e0203 */
[----:B------:R-:W-:Y:S01]  /*1630*/  LOP3.LUT R0, R0, 0xc0, RZ, 0xc0, !PT ;  /* 0x000000c000007812 */ /* 0x000fe200078ec0ff */
[----:B------:R-:W-:Y:S01]  /*1640*/  IMAD.IADD R11, R8, 0x1, -R2 ;  /* 0x00000001080b7824 */ /* 0x000fe200078e0a02 */
[----:B------:R-:W-:Y:S01]  /*1650*/  LOP3.LUT R4, R6, 0x3fffffe, RZ, 0xc0, !PT ;  /* 0x03fffffe06047812 */ /* 0x000fe200078ec0ff */
[----:B------:R-:W-:Y:S01]  /*1660*/  IMAD.SHL.U32 R2, R13, 0x20, RZ ;  /* 0x000000200d027824 */ /* 0x000fe200078e00ff */
[----:B------:R-:W-:Y:S01]  /*1670*/  LOP3.LUT R5, R0, 0x8, R16, 0xf8, !PT ;  /* 0x0000000800057812 */ /* 0x000fe200078ef810 */
[----:B------:R-:W-:Y:S01]  /*1680*/  STL [R1+0x94], R22 ;  /* 0x0000941601007387 */ /* 0x000fe20000100800 */
[----:B------:R-:W-:Y:S01]  /*1690*/  SHF.R.U32.HI R3, RZ, 0x3, R0 ;  /* 0x00000003ff037819 */ /* 0x000fe20000011600 */
[----:B------:R-:W-:Y:S01]  /*16a0*/  IMAD.SHL.U32 R0, R9, 0x200, RZ ;  /* 0x0000020009007824 */ /* 0x000fe200078e00ff */
[----:B------:R-:W-:Y:S01]  /*16b0*/  LOP3.LUT R2, R2, 0xffffff00, RZ, 0xc0, !PT ;  /* 0xffffff0002027812 */ /* 0x000fe200078ec0ff */
[----:B------:R-:W-:Y:S01]  /*16c0*/  IMAD.IADD R7, R7, 0x1, -R4 ;  /* 0x0000000107077824 */ /* 0x000fe200078e0a04 */
[----:B------:R-:W-:Y:S01]  /*16d0*/  LOP3.LUT R5, R5, R3, RZ, 0x3c, !PT ;  /* 0x0000000305057212 */ /* 0x000fe200078e3cff */
[----:B------:R-:W-:Y:S01]  /*16e0*/  STL [R1+0x7c], R20 ;  /* 0x00007c1401007387 */ /* 0x000fe20000100800 */
[----:B------:R-:W-:Y:S01]  /*16f0*/  LOP3.LUT R3, R15, 0xfffffffe, RZ, 0xc0, !PT ;  /* 0xfffffffe0f037812 */ /* 0x000fe200078ec0ff */
[----:B------:R-:W-:Y:S01]  /*1700*/  IMAD.IADD R4, R2, 0x1, R0 ;  /* 0x0000000102047824 */ /* 0x000fe200078e0200 */
[----:B------:R-:W-:Y:S01]  /*1710*/  SHF.R.S32.HI R6, RZ, 0x1, R6 ;  /* 0x00000001ff067819 */ /* 0x000fe20000011406 */
[----:B------:R-:W-:Y:S01]  /*1720*/  IMAD R16, R12, 0x20, R2 ;  /* 0x000000200c107824 */ /* 0x000fe200078e0202 */
[----:B------:R-:W-:Y:S01]  /*1730*/  LOP3.LUT P4, RZ, R11, 0x2, RZ, 0xc0, !PT ;  /* 0x000000020bff7812 */ /* 0x000fe2000788c0ff */
[----:B------:R-:W-:Y:S01]  /*1740*/  IMAD.IADD R29, R24, 0x1, -R3 ;  /* 0x00000001181d7824 */ /* 0x000fe200078e0a03 */
[----:B------:R-:W-:Y:S01]  /*1750*/  LOP3.LUT R2, R6, 0x1, RZ, 0xc0, !PT ;  /* 0x0000000106027812 */ /* 0x000fe200078ec0ff */
[----:B------:R-:W-:Y:S01]  /*1760*/  IMAD R15, R12, 0x20, R4 ;  /* 0x000000200c0f7824 */ /* 0x000fe200078e0204 */
[----:B------:R-:W-:Y:S01]  /*1770*/  LEA.HI R3, R10, R23, RZ, 0x2 ;  /* 0x000000170a037211 */ /* 0x000fe200078f10ff */
[----:B------:R-:W-:Y:S01]  /*1780*/  IMAD.SHL.U32 R162, R29, 0x4, RZ ;  /* 0x000000041da27824 */ /* 0x000fe200078e00ff */
[----:B------:R-:W-:Y:S01]  /*1790*/  ISETP.NE.U32.AND P1, PT, R2, 0x1, PT ;  /* 0x000000010200780c */ /* 0x000fe20003f25070 */
[----:B------:R-:W-:Y:S01]  /*17a0*/  IMAD R0, R25, 0x2, R0 ;  /* 0x0000000219007824 */ /* 0x000fe200078e0200 */
[----:B------:R-:W-:Y:S01]  /*17b0*/  LOP3.LUT R2, R3, 0xfffffffc, RZ, 0xc0, !PT ;  /* 0xfffffffc03027812 */ /* 0x000fe200078ec0ff */
[----:B------:R-:W-:Y:S01]  /*17c0*/  IMAD.SHL.U32 R124, R29, 0x8, RZ ;  /* 0x000000081d7c7824 */ /* 0x000fe200078e00ff */
[----:B------:R-:W-:Y:S01]  /*17d0*/  IADD3 R164, R162, 0x10, RZ ;  /* 0x00000010a2a47810 */ /* 0x000fe20007ffe0ff */
[----:B------:R-:W-:Y:S01]  /*17e0*/  IMAD R7, R7, 0x20, R0 ;  /* 0x0000002007077824 */ /* 0x000fe200078e0200 */
[----:B------:R-:W-:Y:S01]  /*17f0*/  SHF.R.S32.HI R3, RZ, 0x1, R14 ;  /* 0x00000001ff037819 */ /* 0x000fe2000001140e */
[----:B------:R-:W-:Y:S01]  /*1800*/  IMAD.IADD R2, R23, 0x1, -R2 ;  /* 0x0000000117027824 */ /* 0x000fe200078e0a02 */
[----:B------:R-:W-:Y:S01]  /*1810*/  LOP3.LUT P0, RZ, R6, 0x2, RZ, 0xc0, !PT ;  /* 0x0000000206ff7812 */ /* 0x000fe2000780c0ff */
[C---:B------:R-:W-:Y:S01]  /*1820*/  IMAD.IADD R160, R162.reuse, 0x1, R164 ;  /* 0x00000001a2a07824 */ /* 0x040fe200078e02a4 */
[----:B------:R-:W-:Y:S01]  /*1830*/  IADD3 R161, R162, 0x20, RZ ;  /* 0x00000020a2a17810 */ /* 0x000fe20007ffe0ff */
[----:B------:R-:W-:Y:S01]  /*1840*/  IMAD.SHL.U32 R4, R3, 0x40, RZ ;  /* 0x0000004003047824 */ /* 0x000fe200078e00ff */
[C---:B------:R-:W-:Y:S01]  /*1850*/  LOP3.LUT P2, RZ, R2.reuse, 0x2, RZ, 0xc0, !PT ;  /* 0x0000000202ff7812 */ /* 0x040fe2000784c0ff */
[----:B------:R-:W-:Y:S01]  /*1860*/  IMAD.SHL.U32 R3, R2, 0x40, RZ ;  /* 0x0000004002037824 */ /* 0x000fe200078e00ff */
[----:B------:R-:W-:Y:S01]  /*1870*/  SHF.R.S32.HI R2, RZ, 0x1f, R160 ;  /* 0x0000001fff027819 */ /* 0x000fe200000114a0 */
[----:B------:R-:W-:Y:S01]  /*1880*/  IMAD R0, R17, 0x8, R19 ;  /* 0x0000000811007824 */ /* 0x000fe200078e0213 */
[----:B------:R-:W-:Y:S01]  /*1890*/  LOP3.LUT R27, R4, 0xc0, RZ, 0xc0, !PT ;  /* 0x000000c0041b7812 */ /* 0x000fe200078ec0ff */
[----:B------:R-:W-:Y:S01]  /*18a0*/  IMAD.SHL.U32 R6, R6, 0x40, RZ ;  /* 0x0000004006067824 */ /* 0x000fe200078e00ff */
[-C--:B------:R-:W-:Y:S01]  /*18b0*/  LEA.HI R8, R2, R160.reuse, RZ, 0x3 ;  /* 0x000000a002087211 */ /* 0x080fe200078f18ff */
[----:B------:R-:W-:Y:S01]  /*18c0*/  IMAD.U32 R0, R0, 0x20, R5 ;  /* 0x0000002000007824 */ /* 0x000fe200078e0005 */
[----:B------:R-:W-:Y:S01]  /*18d0*/  LEA.HI R2, R2, R160, RZ, 0x5 ;  /* 0x000000a002027211 */ /* 0x000fe200078f28ff */
[----:B------:R-:W-:Y:S01]  /*18e0*/  IMAD.IADD R127, R162, 0x1, R161 ;  /* 0x00000001a27f7824 */ /* 0x000fe200078e02a1 */
[----:B------:R-:W-:Y:S01]  /*18f0*/  LOP3.LUT R25, R3, 0xc0, RZ, 0xc0, !PT ;  /* 0x000000c003197812 */ /* 0x000fe200078ec0ff */
[----:B------:R-:W-:Y:S01]  /*1900*/  STL [R1+0x8c], R27 ;  /* 0x00008c1b01007387 */ /* 0x000fe20000100800 */
[----:B------:R-:W-:Y:S01]  /*1910*/  SHF.R.U32.HI R24, RZ, 0x3, R27 ;  /* 0x00000003ff187819 */ /* 0x000fe2000001161b */
[----:B------:R-:W-:Y:S01]  /*1920*/  IMAD.SHL.U32 R2, R2, 0x80, RZ ;  /* 0x0000008002027824 */ /* 0x000fe200078e00ff */
[----:B------:R-:W-:Y:S01]  /*1930*/  SHF.R.U32.HI R23, RZ, 0x3, R25 ;  /* 0x00000003ff177819 */ /* 0x000fe20000011619 */
[----:B------:R-:W-:Y:S01]  /*1940*/  STL [R1+0x74], R25 ;  /* 0x0000741901007387 */ /* 0x000fe20000100800 */
[----:B------:R-:W-:-:S02]  /*1950*/  LOP3.LUT R3, R25, 0x18, R8, 0xf8, !PT ;  /* 0x0000001819037812 */ /* 0x000fc400078ef808 */
[----:B------:R-:W-:Y:S01]  /*1960*/  LOP3.LUT R5, R27, 0x18, R8, 0xf8, !PT ;  /* 0x000000181b057812 */ /* 0x000fe200078ef808 */
[----:B------:R-:W-:Y:S01]  /*1970*/  STL [R1+0x90], R24 ;  /* 0x0000901801007387 */ /* 0x000fe20000100800 */
[----:B------:R-:W-:Y:S02]  /*1980*/  LOP3.LUT R6, R6, 0xc0, RZ, 0xc0, !PT ;  /* 0x000000c006067812 */ /* 0x000fe400078ec0ff */
[----:B------:R-:W-:Y:S01]  /*1990*/  LOP3.LUT R4, R3, R23, RZ, 0x3c, !PT ;  /* 0x0000001703047212 */ /* 0x000fe200078e3cff */
[----:B------:R-:W-:Y:S01]  /*19a0*/  STL [R1+0x78], R23 ;  /* 0x0000781701007387 */ /* 0x000fe20000100800 */
[----:B------:R-:W-:Y:S02]  /*19b0*/  LOP3.LUT R2, R2, 0xfffff000, RZ, 0xc0, !PT ;  /* 0xfffff00002027812 */ /* 0x000fe400078ec0ff */
[----:B------:R-:W-:Y:S02]  /*19c0*/  LOP3.LUT R3, R5, R24, RZ, 0x3c, !PT ;  /* 0x0000001805037212 */ /* 0x000fe400078e3cff */
[----:B------:R-:W-:-:S02]  /*19d0*/  LEA.HI R5, R6, R6, RZ, 0x1d ;  /* 0x0000000606057211 */ /* 0x000fc400078fe8ff */
[----:B------:R-:W-:Y:S02]  /*19e0*/  IADD3 R13, R4, R2, R20 ;  /* 0x00000002040d7210 */ /* 0x000fe40007ffe014 */
[----:B------:R-:W-:Y:S01]  /*19f0*/  IADD3 R12, R3, R22, R2 ;  /* 0x00000016030c7210 */ /* 0x000fe20007ffe002 */
[----:B------:R-:W-:Y:S01]  /*1a00*/  IMAD.IADD R10, R5, 0x1, R7 ;  /* 0x00000001050a7824 */ /* 0x000fe200078e0207 */
[----:B------:R-:W-:Y:S01]  /*1a10*/  SHF.R.S32.HI R2, RZ, 0x1f, R127 ;  /* 0x0000001fff027819 */ /* 0x000fe2000001147f */
[----:B------:R-:W-:Y:S01]  /*1a20*/  IMAD.SHL.U32 R3, R11, 0x40, RZ ;  /* 0x000000400b037824 */ /* 0x000fe200078e00ff */
[----:B------:R-:W-:Y:S01]  /*1a30*/  LEA R165, R0, 0x3c80, 0x1 ;  /* 0x00003c8000a57811 */ /* 0x000fe200078e08ff */
[----:B------:R-:W-:Y:S01]  /*1a40*/  IMAD.SHL.U32 R7, R17, 0x8, RZ ;  /* 0x0000000811077824 */ /* 0x000fe200078e00ff */
[-C--:B------:R-:W-:Y:S01]  /*1a50*/  LEA.HI R5, R2, R127.reuse, RZ, 0x5 ;  /* 0x0000007f02057211 */ /* 0x080fe200078f28ff */
[----:B------:R-:W-:Y:S01]  /*1a60*/  IMAD.SHL.U32 R19, R10, 0x2, RZ ;  /* 0x000000020a137824 */ /* 0x000fe200078e00ff */
[----:B------:R-:W-:Y:S01]  /*1a70*/  LEA.HI R4, R2, R127, RZ, 0x3 ;  /* 0x0000007f02047211 */ /* 0x000fe200078f18ff */
[----:B------:R-:W-:Y:S01]  /*1a80*/  IMAD.MOV.U32 R11, RZ, RZ, 0x20 ;  /* 0x00000020ff0b7424 */ /* 0x000fe200078e00ff */
[----:B------:R-:W-:Y:S01]  /*1a90*/  LOP3.LUT R2, R3, 0xc0, RZ, 0xc0, !PT ;  /* 0x000000c003027812 */ /* 0x000fe200078ec0ff */
[----:B------:R-:W-:Y:S01]  /*1aa0*/  IMAD.SHL.U32 R3, R5, 0x80, RZ ;  /* 0x0000008005037824 */ /* 0x000fe200078e00ff */
[----:B------:R-:W-:Y:S01]  /*1ab0*/  LOP3.LUT R6, R25, 0x18, R4, 0xf8, !PT ;  /* 0x0000001819067812 */ /* 0x000fe200078ef804 */
[----:B------:R-:W-:Y:S01]  /*1ac0*/  STL [R1+0x58], R19 ;  /* 0x0000581301007387 */ /* 0x000fe20000100800 */
[----:B------:R-:W-:-:S02]  /*1ad0*/  LOP3.LUT R7, R2, 0x8, R7, 0xf8, !PT ;  /* 0x0000000802077812 */ /* 0x000fc400078ef807 */
[----:B------:R-:W-:Y:S02]  /*1ae0*/  SHF.R.U32.HI R5, RZ, 0x3, R2 ;  /* 0x00000003ff057819 */ /* 0x000fe40000011602 */
[----:B------:R-:W-:Y:S02]  /*1af0*/  LOP3.LUT R2, R3, 0xfffff000, RZ, 0xc0, !PT ;  /* 0xfffff00003027812 */ /* 0x000fe400078ec0ff */
[----:B------:R-:W-:Y:S02]  /*1b00*/  LOP3.LUT R6, R6, R23, RZ, 0x3c, !PT ;  /* 0x0000001706067212 */ /* 0x000fe400078e3cff */
[----:B------:R-:W-:Y:S02]  /*1b10*/  LOP3.LUT R9, R27, 0x18, R4, 0xf8, !PT ;  /* 0x000000181b097812 */ /* 0x000fe400078ef804 */
[----:B------:R-:W-:Y:S02]  /*1b20*/  LOP3.LUT R3, R7, R5, RZ, 0x3c, !PT ;  /* 0x0000000507037212 */ /* 0x000fe400078e3cff */
[----:B------:R-:W-:-:S02]  /*1b30*/  IADD3 R10, R6, R2, R20 ;  /* 0x00000002060a7210 */ /* 0x000fc40007ffe014 */
[----:B------:R-:W-:Y:S02]  /*1b40*/  LOP3.LUT R5, R9, R24, RZ, 0x3c, !PT ;  /* 0x0000001809057212 */ /* 0x000fe400078e3cff */
[C---:B------:R-:W-:Y:S02]  /*1b50*/  IADD3 R6, R19.reuse, 0x80, RZ ;  /* 0x0000008013067810 */ /* 0x040fe40007ffe0ff */
[----:B------:R-:W-:Y:S02]  /*1b60*/  IADD3 R14, R19, 0x70, RZ ;  /* 0x00000070130e7810 */ /* 0x000fe40007ffe0ff */
[----:B------:R-:W-:Y:S01]  /*1b70*/  IADD3 R9, R5, R22, R2 ;  /* 0x0000001605097210 */ /* 0x000fe20007ffe002 */
[C---:B------:R-:W-:Y:S01]  /*1b80*/  IMAD.IADD R2, R3.reuse, 0x1, R15 ;  /* 0x0000000103027824 */ /* 0x040fe200078e020f */
[----:B------:R-:W-:Y:S01]  /*1b90*/  @P1 IADD3 R14, R6, 0x10, RZ ;  /* 0x00000010060e1810 */ /* 0x000fe20007ffe0ff */
[----:B------:R-:W-:Y:S01]  /*1ba0*/  IMAD.IADD R3, R3, 0x1, R16 ;  /* 0x0000000103037824 */ /* 0x000fe200078e0210 */
[----:B------:R-:W-:Y:S01]  /*1bb0*/  IADD3 R7, R30, 0x20, RZ ;  /* 0x000000201e077810 */ /* 0x000fe20007ffe0ff */
[----:B------:R-:W-:Y:S01]  /*1bc0*/  IMAD.IADD R16, R26, 0x1, R21 ;  /* 0x000000011a107824 */ /* 0x000fe200078e0215 */
[----:B------:R-:W-:Y:S01]  /*1bd0*/  LOP3.LUT R5, R18, 0x7ffffffc, RZ, 0xc0, !PT ;  /* 0x7ffffffc12057812 */ /* 0x000fe200078ec0ff */
[----:B------:R-:W-:Y:S01]  /*1be0*/  STL [R1+0x5c], R14 ;  /* 0x00005c0e01007387 */ /* 0x000fe20000100800 */
[----:B------:R-:W-:-:S02]  /*1bf0*/  IADD3 R6, R30, 0x40, RZ ;  /* 0x000000401e067810 */ /* 0x000fc40007ffe0ff */
[----:B------:R-:W-:Y:S01]  /*1c00*/  SHF.R.S32.HI R15, RZ, 0x1f, R7 ;  /* 0x0000001fff0f7819 */ /* 0x000fe20000011407 */
[----:B------:R-:W-:Y:S01]  /*1c10*/  IMAD.IADD R5, R28, 0x1, -R5 ;  /* 0x000000011c057824 */ /* 0x000fe200078e0a05 */
[----:B------:R1:W-:Y:S01]  /*1c20*/  STL [R1+0x48], R7 ;  /* 0x0000480701007387 */ /* 0x0003e20000100800 */
[----:B------:R-:W-:Y:S02]  /*1c30*/  LEA R0, R13, 0x6080, 0x1 ;  /* 0x000060800d007811 */ /* 0x000fe400078e08ff */
[----:B------:R-:W-:Y:S01]  /*1c40*/  LEA R9, R9, 0x6080, 0x1 ;  /* 0x0000608009097811 */ /* 0x000fe200078e08ff */
[----:B------:R-:W-:Y:S01]  /*1c50*/  STL.64 [R1+0x30], R30 ;  /* 0x0000301e01007387 */ /* 0x000fe20000100a00 */
[----:B------:R-:W-:Y:S02]  /*1c60*/  IADD3 R194, R165, 0x20, RZ ;  /* 0x00000020a5c27810 */ /* 0x000fe40007ffe0ff */
[----:B------:R-:W-:Y:S01]  /*1c70*/  LEA R192, R2, 0x6080, 0x1 ;  /* 0x0000608002c07811 */ /* 0x000fe200078e08ff */
[----:B------:R2:W-:Y:S01]  /*1c80*/  STL [R1+0x4c], R6 ;  /* 0x00004c0601007387 */ /* 0x0005e20000100800 */
[----:B------:R-:W-:-:S02]  /*1c90*/  LEA R166, R3, 0x1880, 0x1 ;  /* 0x0000188003a67811 */ /* 0x000fc400078e08ff */
[----:B------:R-:W-:Y:S01]  /*1ca0*/  @P3 IADD3 R194, R165, -0x20, RZ ;  /* 0xffffffe0a5c23810 */ /* 0x000fe20007ffe0ff */
[----:B------:R3:W-:Y:S03]  /*1cb0*/  STL [R1+0x70], R15 ;  /* 0x0000700f01007387 */ /* 0x0007e60000100800 */
[C---:B------:R-:W-:Y:S02]  /*1cc0*/  IADD3 R202, R194.reuse, 0x400, RZ ;  /* 0x00000400c2ca7810 */ /* 0x040fe40007ffe0ff */
[C---:B------:R-:W-:Y:S02]  /*1cd0*/  IADD3 R201, R194.reuse, 0x800, RZ ;  /* 0x00000800c2c97810 */ /* 0x040fe40007ffe0ff */
[C---:B------:R-:W-:Y:S02]  /*1ce0*/  IADD3 R200, R194.reuse, 0xc00, RZ ;  /* 0x00000c00c2c87810 */ /* 0x040fe40007ffe0ff */
[----:B------:R-:W-:-:S02]  /*1cf0*/  IADD3 R199, R194, 0x1000, RZ ;  /* 0x00001000c2c77810 */ /* 0x000fc40007ffe0ff */
[C---:B------:R-:W-:Y:S02]  /*1d00*/  IADD3 R198, R194.reuse, 0x1400, RZ ;  /* 0x00001400c2c67810 */ /* 0x040fe40007ffe0ff */
[----:B-1----:R-:W-:Y:S02]  /*1d10*/  SHF.R.S32.HI R7, RZ, 0x1f, R6 ;  /* 0x0000001fff077819 */ /* 0x002fe40000011406 */
[C---:B------:R-:W-:Y:S02]  /*1d20*/  IADD3 R197, R194.reuse, 0x1800, RZ ;  /* 0x00001800c2c57810 */ /* 0x040fe40007ffe0ff */
[C---:B------:R-:W-:Y:S01]  /*1d30*/  IADD3 R196, R194.reuse, 0x1c00, RZ ;  /* 0x00001c00c2c47810 */ /* 0x040fe20007ffe0ff */
[----:B------:R1:W-:Y:S01]  /*1d40*/  STL [R1+0x6c], R7 ;  /* 0x00006c0701007387 */ /* 0x0003e20000100800 */
[----:B------:R-:W-:Y:S02]  /*1d50*/  IADD3 R195, R194, 0x2000, RZ ;  /* 0x00002000c2c37810 */ /* 0x000fe40007ffe0ff */
[----:B--2---:R-:W-:Y:S01]  /*1d60*/  LOP3.LUT R6, R27, 0x18, R124, 0xf8, !PT ;  /* 0x000000181b067812 */ /* 0x004fe200078ef87c */
[----:B------:R-:W-:Y:S01]  /*1d70*/  STL [R1+0x50], R16 ;  /* 0x0000501001007387 */ /* 0x000fe20000100800 */
[----:B---3--:R-:W-:Y:S01]  /*1d80*/  IMAD.SHL.U32 R15, R5, 0x2, RZ ;  /* 0x00000002050f7824 */ /* 0x008fe200078e00ff */
[----:B------:R-:W-:-:S02]  /*1d90*/  SHF.R.S32.HI R5, RZ, 0x3, R8 ;  /* 0x00000003ff057819 */ /* 0x000fc40000011408 */
[C---:B------:R-:W-:Y:S02]  /*1da0*/  LOP3.LUT R8, R25.reuse, 0x18, R124, 0xf8, !PT ;  /* 0x0000001819087812 */ /* 0x040fe400078ef87c */
[----:B------:R2:W-:Y:S02]  /*1db0*/  STL [R1+0x10], R15 ;  /* 0x0000100f01007387 */ /* 0x0005e40000100800 */
[----:B------:R-:W-:Y:S02]  /*1dc0*/  LOP3.LUT R8, R8, R23, RZ, 0x3c, !PT ;  /* 0x0000001708087212 */ /* 0x000fe400078e3cff */
[----:B------:R3:W-:Y:S03]  /*1dd0*/  STL [R1+0x84], R5 ;  /* 0x0000840501007387 */ /* 0x0007e60000100800 */
[----:B------:R-:W-:Y:S01]  /*1de0*/  IMAD.IADD R8, R20, 0x1, R8 ;  /* 0x0000000114087824 */ /* 0x000fe200078e0208 */
[----:B-1----:R-:W-:-:S02]  /*1df0*/  LOP3.LUT R7, R25, 0x8, R124, 0xf8, !PT ;  /* 0x0000000819077812 */ /* 0x002fc400078ef87c */
[----:B--2---:R-:W-:Y:S02]  /*1e00*/  IADD3 R15, R15, 0x58, RZ ;  /* 0x000000580f0f7810 */ /* 0x004fe40007ffe0ff */
[----:B---3--:R-:W-:Y:S02]  /*1e10*/  LOP3.LUT R5, R6, R24, RZ, 0x3c, !PT ;  /* 0x0000001806057212 */ /* 0x008fe400078e3cff */
[----:B------:R-:W-:Y:S02]  /*1e20*/  SHF.R.S32.HI R6, RZ, 0x3, R4 ;  /* 0x00000003ff067819 */ /* 0x000fe40000011404 */
[----:B------:R-:W-:Y:S01]  /*1e30*/  LOP3.LUT R4, R7, R23, RZ, 0x3c, !PT ;  /* 0x0000001707047212 */ /* 0x000fe200078e3cff */
[----:B------:R-:W-:Y:S01]  /*1e40*/  IMAD.IADD R5, R22, 0x1, R5 ;  /* 0x0000000116057824 */ /* 0x000fe200078e0205 */
[C---:B------:R-:W-:Y:S01]  /*1e50*/  SEL R7, R11.reuse, 0xffffffe0, !P0 ;  /* 0xffffffe00b077807 */ /* 0x040fe20004000000 */
[----:B------:R1:W-:Y:S04]  /*1e60*/  STL [R1+0x80], R6 ;  /* 0x0000800601007387 */ /* 0x0003e80000100800 */
[----:B------:R-:W-:Y:S01]  /*1e70*/  STL [R1+0x60], R15 ;  /* 0x0000600f01007387 */ /* 0x000fe20000100800 */
[----:B-1----:R-:W-:Y:S01]  /*1e80*/  IMAD.IADD R6, R20, 0x1, R4 ;  /* 0x0000000114067824 */ /* 0x002fe200078e0204 */
[----:B------:R-:W-:-:S02]  /*1e90*/  SEL R4, R11, 0xffffffe0, !P4 ;  /* 0xffffffe00b047807 */ /* 0x000fc40006000000 */
[----:B------:R-:W-:Y:S02]  /*1ea0*/  LEA R11, R5, 0x6080, 0x1 ;  /* 0x00006080050b7811 */ /* 0x000fe400078e08ff */
[----:B------:R-:W-:Y:S01]  /*1eb0*/  SHF.R.S32.HI R5, RZ, 0x1f, R15 ;  /* 0x0000001fff057819 */ /* 0x000fe2000001140f */
[----:B------:R-:W-:Y:S02]  /*1ec0*/  IMAD.IADD R193, R192, 0x1, R4 ;  /* 0x00000001c0c17824 */ /* 0x000fe400078e0204 */
[----:B------:R-:W-:Y:S01]  /*1ed0*/  STL [R1+0xac], R11 ;  /* 0x0000ac0b01007387 */ /* 0x000fe20000100800 */
[----:B------:R-:W-:-:S03]  /*1ee0*/  IMAD.IADD R167, R4, 0x1, R166 ;  /* 0x0000000104a77824 */ /* 0x000fc600078e02a6 */
[----:B------:R1:W-:Y:S04]  /*1ef0*/  STL [R1+0x88], R5 ;  /* 0x0000880501007387 */ /* 0x0003e80000100800 */
[----:B------:R2:W-:Y:S01]  /*1f00*/  STL [R1+0xa8], R0 ;  /* 0x0000a80001007387 */ /* 0x0005e20000100800 */
[----:B-1----:R-:W-:Y:S02]  /*1f10*/  LEA R5, R6, 0x1880, 0x1 ;  /* 0x0000188006057811 */ /* 0x002fe400078e08ff */
[----:B------:R-:W-:Y:S02]  /*1f20*/  LEA R6, R12, 0x6080, 0x1 ;  /* 0x000060800c067811 */ /* 0x000fe400078e08ff */
[----:B--2---:R-:W-:-:S03]  /*1f30*/  LEA R0, R10, 0x6080, 0x1 ;  /* 0x000060800a007811 */ /* 0x004fc600078e08ff */
[----:B------:R1:W-:Y:S04]  /*1f40*/  STL [R1+0xa4], R6 ;  /* 0x0000a40601007387 */ /* 0x0003e80000100800 */
[----:B------:R-:W-:Y:S04]  /*1f50*/  STL [R1+0x18], R5 ;  /* 0x0000180501007387 */ /* 0x000fe80000100800 */
[----:B------:R2:W-:Y:S04]  /*1f60*/  STL [R1+0xa0], R0 ;  /* 0x0000a00001007387 */ /* 0x0005e80000100800 */
[----:B------:R-:W-:Y:S01]  /*1f70*/  STL [R1+0x9c], R9 ;  /* 0x00009c0901007387 */ /* 0x000fe20000100800 */
[----:B-1----:R-:W-:-:S05]  /*1f80*/  LEA R6, R8, 0x6080, 0x1 ;  /* 0x0000608008067811 */ /* 0x002fca00078e08ff */
[----:B------:R-:W-:Y:S01]  /*1f90*/  STL [R1+0x98], R6 ;  /* 0x0000980601007387 */ /* 0x000fe20000100800 */
[C---:B--2---:R-:W-:Y:S02]  /*1fa0*/  IADD3 R0, R5.reuse, 0x20, RZ ;  /* 0x0000002005007810 */ /* 0x044fe40007ffe0ff */
[----:B------:R-:W-:-:S05]  /*1fb0*/  @P2 IADD3 R0, R5, -0x20, RZ ;  /* 0xffffffe005002810 */ /* 0x000fca0007ffe0ff */
[----:B------:R1:W-:Y:S02]  /*1fc0*/  STL [R1+0x1c], R0 ;  /* 0x00001c0001007387 */ /* 0x0003e40000100800 */
[----:B-1----:R-:W-:-:S05]  /*1fd0*/  IMAD.IADD R0, R19, 0x1, R7 ;  /* 0x0000000113007824 */ /* 0x002fca00078e0207 */
[----:B------:R1:W-:Y:S02]  /*1fe0*/  STL [R1+0x68], R0 ;  /* 0x0000680001007387 */ /* 0x0003e40000100800 */
[----:B-1----:R-:W-:-:S05]  /*1ff0*/  IMAD.IADD R0, R7, 0x1, R14 ;  /* 0x0000000107007824 */ /* 0x002fca00078e020e */
[----:B------:R1:W-:Y:S02]  /*2000*/  STL [R1+0x64], R0 ;  /* 0x0000640001007387 */ /* 0x0003e40000100800 */
.L_x_950:
[----:B------:R-:W2:Y:S01]  /*2010*/  LDL R17, [R1+0x44] ;  /* 0x0000440001117983 */ /* 0x000ea20000100800 */
[----:B------:R-:W-:Y:S02]  /*2020*/  ISETP.NE.U32.AND P0, PT, RZ, c[0x0][0x370], PT ;  /* 0x0000dc00ff007a0c */ /* 0x000fe40003f05070 */
[----:B------:R-:W-:Y:S01]  /*2030*/  ISETP.NE.U32.AND P1, PT, RZ, c[0x0][0x360], PT ;  /* 0x0000d800ff007a0c */ /* 0x000fe20003f25070 */
[----:B------:R-:W3:Y:S01]  /*2040*/  LDL R18, [R1+0x40] ;  /* 0x0000400001127983 */ /* 0x000ee20000100800 */
[----:B------:R-:W-:Y:S02]  /*2050*/  ISETP.NE.AND.EX P2, PT, RZ, c[0x0][0x374], PT, P0 ;  /* 0x0000dd00ff007a0c */ /* 0x000fe40003f45300 */
[----:B------:R-:W-:Y:S01]  /*2060*/  ISETP.NE.AND.EX P0, PT, RZ, c[0x0][0x364], PT, P1 ;  /* 0x0000d900ff007a0c */ /* 0x000fe20003f05310 */
[----:B------:R-:W-:Y:S01]  /*2070*/  IMAD.MOV.U32 R16, RZ, RZ, 0x4 ;  /* 0x00000004ff107424 */ /* 0x000fe200078e00ff */
[----:B------:R-:W-:Y:S02]  /*2080*/  ISETP.NE.U32.AND P3, PT, RZ, c[0x0][0x350], PT ;  /* 0x0000d400ff007a0c */ /* 0x000fe40003f65070 */
[----:B------:R-:W-:-:S02]  /*2090*/  ISETP.NE.U32.AND P1, PT, RZ, c[0x0][0x348], PT ;  /* 0x0000d200ff007a0c */ /* 0x000fc40003f25070 */
[----:B------:R-:W-:Y:S02]  /*20a0*/  ISETP.NE.U32.AND P4, PT, RZ, c[0x0][0x358], PT ;  /* 0x0000d600ff007a0c */ /* 0x000fe40003f85070 */
[----:B------:R-:W-:Y:S02]  /*20b0*/  ISETP.NE.AND.EX P5, PT, RZ, c[0x0][0x354], PT, P3 ;  /* 0x0000d500ff007a0c */ /* 0x000fe40003fa5330 */
[----:B------:R-:W-:Y:S02]  /*20c0*/  ISETP.NE.AND.EX P1, PT, RZ, c[0x0][0x34c], PT, P1 ;  /* 0x0000d300ff007a0c */ /* 0x000fe40003f25310 */
[----:B------:R-:W-:Y:S01]  /*20d0*/  ISETP.NE.AND.EX P3, PT, RZ, c[0x0][0x35c], PT, P4 ;  /* 0x0000d700ff007a0c */ /* 0x000fe20003f65340 */
[----:B------:R-:W-:Y:S01]  /*20e0*/  CS2R R146, SRZ ;  /* 0x0000000000927805 */ /* 0x000fe2000001ff00 */
[----:B------:R-:W-:Y:S02]  /*20f0*/  IMAD.MOV.U32 R137, RZ, RZ, RZ ;  /* 0x000000ffff897224 */ /* 0x000fe400078e00ff */
[----:B------:R-:W-:-:S02]  /*2100*/  IMAD.MOV.U32 R14, RZ, RZ, RZ ;  /* 0x000000ffff0e7224 */ /* 0x000fc400078e00ff */
[----:B--2---:R-:W-:-:S05]  /*2110*/  @P0 IMAD.WIDE R8, R17, R16, c[0x0][0x360] ;  /* 0x0000d80011080625 */ /* 0x004fca00078e0210 */
[----:B-1----:R-:W2:Y:S01]  /*2120*/  @P0 LDG.E R0, [R8.64] ;  /* 0x0000000608000981 */ /* 0x002ea2000c1e1900 */
[----:B------:R-:W-:-:S04]  /*2130*/  @P2 IMAD.WIDE R10, R17, R16, c[0x0][0x370] ;  /* 0x0000dc00110a2625 */ /* 0x000fc800078e0210 */
[CC--:B------:R-:W-:Y:S01]  /*2140*/  IMAD.WIDE R6, R17.reuse, R16.reuse, c[0x0][0x348] ;  /* 0x0000d20011067625 */ /* 0x0c0fe200078e0210 */
        /* <DEDUP_REMOVED lines=9> */
[----:B------:R-:W-:Y:S02]  /*21e0*/  P2R R15, PR, RZ, 0x20 ;  /* 0x00000020ff0f7803 */ /* 0x000fe40000000000 */
[----:B--2---:R1:W-:Y:S01]  /*21f0*/  @P0 STL [R1], R0 ;  /* 0x0000000001000387 */ /* 0x0043e20000100800 */
[----:B------:R-:W-:Y:S05]  /*2200*/  @P0 BRA `(.L_x_699) ;  /* 0x0000007000000947 */ /* 0x000fea0003800000 */
[----:B-1----:R-:W-:-:S05]  /*2210*/  MOV R0, c[0x0][0x168] ;  /* 0x00005a0000007a02 */ /* 0x002fca0000000f00 */
[----:B------:R1:W-:Y:S01]  /*2220*/  STL [R1], R0 ;  /* 0x0000000001007387 */ /* 0x0003e20000100800 */
[----:B------:R-:W-:Y:S05]  /*2230*/  @!P1 BRA `(.L_x_699) ;  /* 0x0000004000009947 */ /* 0x000fea0003800000 */
[----:B------:R-:W2:Y:S04]  /*2240*/  LDG.E R8, [R6.64] ;  /* 0x0000000606087981 */ /* 0x000ea8000c1e1900 */
[----:B-1----:R-:W2:Y:S02]  /*2250*/  LDG.E R0, [R6.64+0x4] ;  /* 0x0000040606007981 */ /* 0x002ea4000c1e1900 */
[----:B--2---:R-:W-:-:S05]  /*2260*/  IADD3 R0, -R8, R0, RZ ;  /* 0x0000000008007210 */ /* 0x004fca0007ffe1ff */
[----:B------:R1:W-:Y:S02]  /*2270*/  STL [R1], R0 ;  /* 0x0000000001007387 */ /* 0x0003e40000100800 */
.L_x_699:
[----:B------:R-:W-:-:S04]  /*2280*/  ISETP.NE.U32.AND P0, PT, RZ, c[0x0][0x368], PT ;  /* 0x0000da00ff007a0c */ /* 0x000fc80003f05070 */
[----:B------:R-:W-:-:S13]  /*2290*/  ISETP.NE.AND.EX P0, PT, RZ, c[0x0][0x36c], PT, P0 ;  /* 0x0000db00ff007a0c */ /* 0x000fda0003f05300 */
[----:B------:R-:W-:Y:S05]  /*22a0*/  @!P0 BRA `(.L_x_700) ;  /* 0x0000003000008947 */ /* 0x000fea0003800000 */
[----:B-1----:R-:W-:-:S05]  /*22b0*/  IMAD.WIDE R4, R17, R16, c[0x0][0x368] ;  /* 0x0000da0011047625 */ /* 0x002fca00078e0210 */
[----:B------:R1:W5:Y:S01]  /*22c0*/  LDG.E R13, [R4.64] ;  /* 0x00000006040d7981 */ /* 0x000362000c1e1900 */
[----:B------:R-:W-:Y:S05]  /*22d0*/  BRA `(.L_x_701) ;  /* 0x0000005000007947 */ /* 0x000fea0003800000 */
.L_x_700:
[----:B------:R-:W-:Y:S01]  /*22e0*/  MOV R13, c[0x0][0x1d0] ;  /* 0x00007400000d7a02 */ /* 0x000fe20000000f00 */
[----:B------:R-:W-:Y:S05]  /*22f0*/  @!P5 BRA `(.L_x_701) ;  /* 0x000000300000d947 */ /* 0x000fea0003800000 */
[----:B-1----:R-:W2:Y:S04]  /*2300*/  LDG.E R6, [R4.64] ;  /* 0x0000000604067981 */ /* 0x002ea8000c1e1900 */
[----:B------:R-:W2:Y:S02]  /*2310*/  LDG.E R0, [R4.64+0x4] ;  /* 0x0000040604007981 */ /* 0x000ea4000c1e1900 */
[----:B--2---:R-:W-:Y:S02]  /*2320*/  IADD3 R13, -R6, R0, RZ ;  /* 0x00000000060d7210 */ /* 0x004fe40007ffe1ff */
.L_x_701:
[----:B-1----:R-:W2:Y:S04]  /*2330*/  LDL R0, [R1] ;  /* 0x0000000001007983 */ /* 0x002ea80000100800 */
[----:B------:R1:W3:Y:S04]  /*2340*/  @P3 LDG.E R5, [R2.64] ;  /* 0x0000000602053981 */ /* 0x0002e8000c1e1900 */
[----:B------:R1:W3:Y:S04]  /*2350*/  @P3 LDG.E R4, [R2.64+0x4] ;  /* 0x0000040602043981 */ /* 0x0002e8000c1e1900 */
[----:B------:R-:W4:Y:S01]  /*2360*/  LDL.LU R6, [R1+0x3c] ;  /* 0x00003c0001067983 */ /* 0x000f220000300800 */
[----:B------:R-:W-:-:S04]  /*2370*/  ISETP.NE.U32.AND P0, PT, RZ, c[0x0][0x378], PT ;  /* 0x0000de00ff007a0c */ /* 0x000fc80003f05070 */
[----:B------:R-:W-:Y:S01]  /*2380*/  ISETP.NE.AND.EX P0, PT, RZ, c[0x0][0x37c], PT, P0 ;  /* 0x0000df00ff007a0c */ /* 0x000fe20003f05300 */
[----:B------:R-:W-:Y:S02]  /*2390*/  IMAD.MOV.U32 R8, RZ, RZ, c[0x0][0x2c4] ;  /* 0x0000b100ff087624 */ /* 0x000fe400078e00ff */
[----:B-----5:R-:W-:Y:S02]  /*23a0*/  IMAD.IADD R12, R13, 0x1, -R147 ;  /* 0x000000010d0c7824 */ /* 0x020fe400078e0a93 */
[----:B------:R-:W-:Y:S01]  /*23b0*/  IMAD.MOV.U32 R136, RZ, RZ, R13 ;  /* 0x000000ffff887224 */ /* 0x000fe200078e000d */
[----:B------:R-:W-:-:S07]  /*23c0*/  ISETP.NE.AND P2, PT, R8, 0x1, PT ;  /* 0x000000010800780c */ /* 0x000fce0003f45270 */
[----:B-1----:R-:W-:-:S05]  /*23d0*/  @P0 IMAD.WIDE R2, R17, R16, c[0x0][0x378] ;  /* 0x0000de0011020625 */ /* 0x002fca00078e0210 */
[----:B------:R1:W5:Y:S01]  /*23e0*/  @P0 LDG.E R136, [R2.64] ;  /* 0x0000000602880981 */ /* 0x000362000c1e1900 */
[----:B------:R-:W-:-:S04]  /*23f0*/  LOP3.LUT R203, R203, 0xfffff7ff, RZ, 0xc0, !PT ;  /* 0xfffff7ffcbcb7812 */ /* 0x000fc800078ec0ff */
[----:B------:R-:W-:-:S04]  /*2400*/  @P2 LOP3.LUT R203, R203, 0x800, RZ, 0xfc, !PT ;  /* 0x00000800cbcb2812 */ /* 0x000fc800078efcff */
[----:B------:R-:W-:Y:S01]  /*2410*/  LOP3.LUT R203, R203, 0xfffffbff, RZ, 0xc0, !PT ;  /* 0xfffffbffcbcb7812 */ /* 0x000fe200078ec0ff */
[----:B--2---:R-:W-:Y:S02]  /*2420*/  IMAD.MOV.U32 R7, RZ, RZ, R0 ;  /* 0x000000ffff077224 */ /* 0x004fe400078e0000 */
[----:B------:R-:W-:Y:S02]  /*2430*/  IMAD.MOV.U32 R0, RZ, RZ, c[0x0][0x228] ;  /* 0x00008a00ff007624 */ /* 0x000fe400078e00ff */
[----:B---3--:R-:W-:Y:S02]  /*2440*/  @P3 IMAD.IADD R0, R4, 0x1, -R5 ;  /* 0x0000000104003824 */ /* 0x008fe400078e0a05 */
[----:B----4-:R-:W-:Y:S02]  /*2450*/  IMAD.SHL.U32 R8, R6, 0x80, RZ ;  /* 0x0000008006087824 */ /* 0x010fe400078e00ff */
[----:B------:R-:W-:Y:S02]  /*2460*/  IMAD.IADD R6, R12, 0x1, R0 ;  /* 0x000000010c067824 */ /* 0x000fe400078e0200 */
[----:B------:R-:W-:Y:S01]  /*2470*/  IMAD.MOV.U32 R5, RZ, RZ, c[0x0][0x32c] ;  /* 0x0000cb00ff057624 */ /* 0x000fe200078e00ff */
[----:B------:R2:W-:Y:S01]  /*2480*/  STL [R1+0x2c], R8 ;  /* 0x00002c0801007387 */ /* 0x0005e20000100800 */
[----:B-1----:R-:W-:-:S03]  /*2490*/  IADD3 R2, R8, 0x7f, RZ ;  /* 0x0000007f08027810 */ /* 0x002fc60007ffe0ff */
[----:B------:R2:W-:Y:S01]  /*24a0*/  STL [R1+0x4], R6 ;  /* 0x0000040601007387 */ /* 0x0005e20000100800 */
[----:B------:R-:W-:Y:S01]  /*24b0*/  IADD3 R3, R6, 0x2f, RZ ;  /* 0x0000002f06037810 */ /* 0x000fe20007ffe0ff */
[----:B------:R-:W-:Y:S01]  /*24c0*/  @P2 IMAD.HI.U32 R4, R2, c[0x0][0x2c8], RZ ;  /* 0x0000b20002042a27 */ /* 0x000fe200078e00ff */
[----:B------:R-:W-:Y:S02]  /*24d0*/  ISETP.GE.AND P1, PT, R5, 0x1, PT ;  /* 0x000000010500780c */ /* 0x000fe40003f26270 */
[----:B------:R-:W-:Y:S01]  /*24e0*/  IADD3 R151, R6, 0x1, -R7 ;  /* 0x0000000106977810 */ /* 0x000fe20007ffe807 */
[----:B------:R-:W-:Y:S01]  /*24f0*/  IMAD.HI R3, R3, 0x2aaaaaab, RZ ;  /* 0x2aaaaaab03037827 */ /* 0x000fe200078e02ff */
[----:B------:R-:W-:-:S04]  /*2500*/  @P2 SHF.R.U32.HI R2, RZ, c[0x0][0x2cc], R4 ;  /* 0x0000b300ff022a19 */ /* 0x000fc80000011604 */
[----:B------:R-:W-:Y:S01]  /*2510*/  SHF.R.U32.HI R4, RZ, 0x1f, R3 ;  /* 0x0000001fff047819 */ /* 0x000fe20000011603 */
[----:B------:R-:W-:-:S03]  /*2520*/  IMAD.IADD R2, R151, 0x1, R2 ;  /* 0x0000000197027824 */ /* 0x000fc600078e0202 */
[----:B------:R-:W-:Y:S02]  /*2530*/  LEA.HI.SX32 R152, R3, R4, 0x1d ;  /* 0x0000000403987211 */ /* 0x000fe400078feaff */
[----:B------:R-:W-:Y:S02]  /*2540*/  @P1 LOP3.LUT R203, R203, 0x400, RZ, 0xfc, !PT ;  /* 0x00000400cbcb1812 */ /* 0x000fe400078efcff */
        /* <DEDUP_REMOVED lines=12> */
.L_x_704:
[----:B------:R-:W-:-:S13]  /*2610*/  ISETP.NE.AND P0, PT, R5, 0x1, PT ;  /* 0x000000010500780c */ /* 0x000fda0003f05270 */
[----:B------:R-:W-:-:S05]  /*2620*/  @P0 IMAD.HI.U32 R2, R3, c[0x0][0x330], RZ ;  /* 0x0000cc0003020a27 */ /* 0x000fca00078e00ff */
[----:B------:R-:W-:Y:S02]  /*2630*/  @P0 SHF.R.U32.HI R3, RZ, c[0x0][0x334], R2 ;  /* 0x0000cd00ff030a19 */ /* 0x000fe40000011602 */
.L_x_705:
[----:B------:R-:W-:Y:S05]  /*2640*/  BSYNC B0 ;  /* 0x0000000000007941 */ /* 0x000fea0003800000 */
.L_x_703:
[----:B------:R-:W-:-:S05]  /*2650*/  IMAD R3, R3, R5, c[0x0][0x32c] ;  /* 0x0000cb0003037624 */ /* 0x000fca00078e0205 */
[----:B------:R-:W-:-:S04]  /*2660*/  IMNMX R4, R4, R3, PT ;  /* 0x0000000304047217 */ /* 0x000fc80003800200 */
.L_x_702:
[----:B------:R-:W-:Y:S01]  /*2670*/  IADD3 R4, R4, 0x2f, RZ ;  /* 0x0000002f04047810 */ /* 0x000fe20007ffe0ff */
[----:B------:R-:W-:-:S04]  /*2680*/  @P2 IMAD.HI.U32 R3, R8, c[0x0][0x2c8], RZ ;  /* 0x0000b20008032a27 */ /* 0x000fc800078e00ff */
[----:B------:R-:W-:-:S04]  /*2690*/  IMAD.HI R4, R4, 0x2aaaaaab, RZ ;  /* 0x2aaaaaab04047827 */ /* 0x000fc800078e02ff */
[----:B------:R-:W-:Y:S01]  /*26a0*/  IMAD.MOV.U32 R2, RZ, RZ, R8 ;  /* 0x000000ffff027224 */ /* 0x000fe200078e0008 */
[----:B------:R-:W-:Y:S01]  /*26b0*/  @P2 SHF.R.U32.HI R2, RZ, c[0x0][0x2cc], R3 ;  /* 0x0000b300ff022a19 */ /* 0x000fe20000011603 */
[----:B------:R-:W-:Y:S01]  /*26c0*/  IMAD.IADD R231, R6, 0x1, -R7 ;  /* 0x0000000106e77824 */ /* 0x000fe200078e0a07 */
[----:B------:R-:W-:-:S03]  /*26d0*/  SHF.R.U32.HI R3, RZ, 0x1f, R4 ;  /* 0x0000001fff037819 */ /* 0x000fc60000011604 */
[----:B------:R-:W-:Y:S01]  /*26e0*/  IMAD.IADD R2, R231, 0x1, R2 ;  /* 0x00000001e7027824 */ /* 0x000fe200078e0202 */
[----:B------:R-:W-:-:S04]  /*26f0*/  LEA.HI.SX32 R7, R4, R3, 0x1d ;  /* 0x0000000304077211 */ /* 0x000fc800078feaff */
[----:B------:R-:W-:Y:S02]  /*2700*/  IADD3 R3, R2, -c[0x0][0x324], RZ ;  /* 0x8000c90002037a10 */ /* 0x000fe40007ffe0ff */
        /* <DEDUP_REMOVED lines=11> */
.L_x_708:
[----:B------:R-:W-:-:S13]  /*27c0*/  ISETP.NE.AND P0, PT, R5, 0x1, PT ;  /* 0x000000010500780c */ /* 0x000fda0003f05270 */
[----:B------:R-:W-:-:S05]  /*27d0*/  @P0 IMAD.HI.U32 R4, R2, c[0x0][0x330], RZ ;  /* 0x0000cc0002040a27 */ /* 0x000fca00078e00ff */
[----:B------:R-:W-:Y:S02]  /*27e0*/  @P0 SHF.R.U32.HI R2, RZ, c[0x0][0x334], R4 ;  /* 0x0000cd00ff020a19 */ /* 0x000fe40000011604 */
.L_x_709:
[----:B------:R-:W-:Y:S05]  /*27f0*/  BSYNC B0 ;  /* 0x0000000000007941 */ /* 0x000fea0003800000 */
.L_x_707:
[----:B------:R-:W-:-:S05]  /*2800*/  IMAD R2, R2, c[0x0][0x32c], RZ ;  /* 0x0000cb0002027a24 */ /* 0x000fca00078e02ff */
[----:B------:R-:W-:-:S04]  /*2810*/  IMNMX R3, R3, R2, !PT ;  /* 0x0000000203037217 */ /* 0x000fc80007800200 */
.L_x_706:
[C---:B------:R-:W-:Y:S01]  /*2820*/  LOP3.LUT R4, R18.reuse, 0xff000000, RZ, 0xc0, !PT ;  /* 0xff00000012047812 */ /* 0x040fe200078ec0ff */
[----:B------:R-:W-:Y:S01]  /*2830*/  IMAD.HI R3, R3, 0x2aaaaaab, RZ ;  /* 0x2aaaaaab03037827 */ /* 0x000fe200078e02ff */
[----:B------:R-:W-:Y:S01]  /*2840*/  LOP3.LUT R5, R18, 0xff0000, RZ, 0xc0, !PT ;  /* 0x00ff000012057812 */ /* 0x000fe200078ec0ff */
[----:B------:R-:W-:Y:S01]  /*2850*/  BSSY B0, `(.L_x_710) ;  /* 0x000002c000007945 */ /* 0x000fe20003800000 */
[----:B------:R-:W-:Y:S02]  /*2860*/  SHF.R.U32.HI R4, RZ, 0x8, R4 ;  /* 0x00000008ff047819 */ /* 0x000fe40000011604 */
[----:B------:R-:W-:Y:S02]  /*2870*/  SHF.R.U32.HI R2, RZ, 0x1f, R3 ;  /* 0x0000001fff027819 */ /* 0x000fe40000011603 */
[----:B------:R-:W-:Y:S02]  /*2880*/  LEA.HI R5, R5, R4, RZ, 0x10 ;  /* 0x0000000405057211 */ /* 0x000fe400078f80ff */
[----:B------:R-:W-:Y:S01]  /*2890*/  LEA.HI.SX32 R3, R3, R2, 0x1d ;  /* 0x0000000203037211 */ /* 0x000fe200078feaff */
[----:B------:R-:W-:Y:S01]  /*28a0*/  IMAD.MOV.U32 R2, RZ, RZ, RZ ;  /* 0x000000ffff027224 */ /* 0x000fe200078e00ff */
[----:B--2---:R-:W-:-:S02]  /*28b0*/  SHF.R.U32.HI R8, RZ, 0x10, R5 ;  /* 0x00000010ff087819 */ /* 0x004fc40000011605 */
[----:B------:R-:W-:Y:S02]  /*28c0*/  LOP3.LUT R18, R5, 0xff, RZ, 0xc0, !PT ;  /* 0x000000ff05127812 */ /* 0x000fe400078ec0ff */
[----:B------:R-:W-:Y:S01]  /*28d0*/  IMNMX R6, RZ, R3, !PT ;  /* 0x00000003ff067217 */ /* 0x000fe20007800200 */
[----:B------:R1:W-:Y:S01]  /*28e0*/  STL [R1+0x3c], R8 ;  /* 0x00003c0801007387 */ /* 0x0003e20000100800 */
[C---:B------:R-:W-:Y:S02]  /*28f0*/  ISETP.NE.AND P1, PT, R8.reuse, RZ, PT ;  /* 0x000000ff0800720c */ /* 0x040fe40003f25270 */
[----:B------:R-:W-:Y:S01]  /*2900*/  ISETP.GT.AND P0, PT, R7, R6, PT ;  /* 0x000000060700720c */ /* 0x000fe20003f04270 */
[----:B------:R1:W-:Y:S01]  /*2910*/  STL [R1+0x40], R18 ;  /* 0x0000401201007387 */ /* 0x0003e20000100800 */
[----:B------:R-:W-:-:S11]  /*2920*/  SEL R135, R8, c[0x0][0x338], P1 ;  /* 0x0000ce0008877a07 */ /* 0x000fd60000800000 */
[----:B------:R-:W-:Y:S05]  /*2930*/  @!P0 BRA `(.L_x_711) ;  /* 0x000001d000008947 */ /* 0x000fea0003800000 */
[----:B------:R-:W-:Y:S02]  /*2940*/  IABS R3, R135 ;  /* 0x0000008700037213 */ /* 0x000fe40000000000 */
[----:B------:R-:W-:Y:S02]  /*2950*/  IADD3 R4, R135, -0x1, R7 ;  /* 0xffffffff87047810 */ /* 0x000fe40007ffe007 */
[----:B------:R-:W2:Y:S03]  /*2960*/  I2F.RP R2, R3 ;  /* 0x0000000300027306 */ /* 0x000ea60000209400 */
[----:B-1----:R-:W-:Y:S02]  /*2970*/  IMAD.IADD R8, R4, 0x1, -R6 ;  /* 0x0000000104087824 */ /* 0x002fe400078e0a06 */
[----:B------:R-:W-:-:S03]  /*2980*/  IMAD.MOV.U32 R4, RZ, RZ, RZ ;  /* 0x000000ffff047224 */ /* 0x000fc600078e00ff */
[----:B------:R-:W-:Y:S01]  /*2990*/  IABS R11, R8 ;  /* 0x00000008000b7213 */ /* 0x000fe20000000000 */
[----:B--2---:R-:W1:Y:S02]  /*29a0*/  MUFU.RCP R2, R2 ;  /* 0x0000000200027308 */ /* 0x004e640000001000 */
        /* <DEDUP_REMOVED lines=22> */
.L_x_711:
[----:B------:R-:W-:Y:S05]  /*2b10*/  BSYNC B0 ;  /* 0x0000000000007941 */ /* 0x000fea0003800000 */
.L_x_710:
[----:B------:R-:W-:Y:S01]  /*2b20*/  IMAD R3, R18, R2, R6 ;  /* 0x0000000212037224 */ /* 0x000fe200078e0206 */
[----:B------:R-:W-:Y:S02]  /*2b30*/  SHF.R.S32.HI R125, RZ, 0x1f, R124 ;  /* 0x0000001fff7d7819 */ /* 0x000fe4000001147c */
[C---:B------:R-:W-:Y:S01]  /*2b40*/  IADD3 R32, R162.reuse, 0x8, RZ ;  /* 0x00000008a2207810 */ /* 0x040fe20007ffe0ff */
[C---:B------:R-:W-:Y:S01]  /*2b50*/  IMAD.IADD R2, R3.reuse, 0x1, R2 ;  /* 0x0000000103027824 */ /* 0x040fe200078e0202 */
[C---:B------:R-:W-:Y:S01]  /*2b60*/  IADD3 R31, R162.reuse, 0x18, RZ ;  /* 0x00000018a21f7810 */ /* 0x040fe20007ffe0ff */
[----:B------:R-:W-:Y:S01]  /*2b70*/  IMAD R3, R3, 0x30, -R12 ;  /* 0x0000003003037824 */ /* 0x000fe200078e0a0c */
[----:B------:R-:W-:Y:S02]  /*2b80*/  IADD3 R30, R162, 0x28, RZ ;  /* 0x00000028a21e7810 */ /* 0x000fe40007ffe0ff */
[----:B------:R-:W-:-:S02]  /*2b90*/  IMNMX R2, R7, R2, PT ;  /* 0x0000000207027217 */ /* 0x000fc40003800200 */
[----:B------:R-:W-:-:S03]  /*2ba0*/  IMNMX R3, RZ, R3, !PT ;  /* 0x00000003ff037217 */ /* 0x000fc60007800200 */
[----:B------:R-:W-:Y:S02]  /*2bb0*/  IMAD R2, R2, 0x30, -R12 ;  /* 0x0000003002027824 */ /* 0x000fe400078e0a0c */
[----:B------:R-:W-:-:S03]  /*2bc0*/  IMAD.WIDE.U32 R4, R3, -0x55555555, RZ ;  /* 0xaaaaaaab03047825 */ /* 0x000fc600078e00ff */
        /* <DEDUP_REMOVED lines=10> */
[----:B-1----:R-:W2:Y:S04]  /*2c70*/  LDL.64 R18, [R1+0x30] ;  /* 0x0000300001127983 */ /* 0x002ea80000100a00 */
[----:B------:R-:W1:Y:S04]  /*2c80*/  S2R R8, SR_TID.X ;  /* 0x0000000000087919 */ /* 0x000e680000002100 */
[----:B------:R-:W3:Y:S04]  /*2c90*/  LDL R21, [R1+0x48] ;  /* 0x0000480001157983 */ /* 0x000ee80000100800 */
[----:B------:R-:W4:Y:S01]  /*2ca0*/  LDL R20, [R1+0x4c] ;  /* 0x00004c0001147983 */ /* 0x000f220000100800 */
[----:B-1----:R-:W-:-:S04]  /*2cb0*/  SHF.R.S32.HI R23, RZ, 0x1f, R8 ;  /* 0x0000001fff177819 */ /* 0x002fc80000011408 */
[----:B------:R-:W-:Y:S02]  /*2cc0*/  LEA.HI R23, R23, R8, RZ, 0x2 ;  /* 0x0000000817177211 */ /* 0x000fe400078f10ff */
[----:B------:R-:W3:Y:S02]  /*2cd0*/  LDL R8, [R1+0x28] ;  /* 0x0000280001087983 */ /* 0x000ee40000100800 */
[----:B------:R-:W-:Y:S02]  /*2ce0*/  SHF.R.S32.HI R23, RZ, 0x2, R23 ;  /* 0x00000002ff177819 */ /* 0x000fe40000011417 */
[----:B------:R-:W-:Y:S02]  /*2cf0*/  SHF.R.S32.HI R3, RZ, 0x1f, R14 ;  /* 0x0000001fff037819 */ /* 0x000fe4000001140e */
[----:B------:R-:W-:-:S04]  /*2d00*/  IADD3 R126, P0, R23, R14, RZ ;  /* 0x0000000e177e7210 */ /* 0x000fc80007f1e0ff */
[----:B------:R-:W-:-:S05]  /*2d10*/  LEA.HI.X.SX32 R130, R23, R3, 0x1, P0 ;  /* 0x0000000317827211 */ /* 0x000fca00000f0eff */
[----:B------:R-:W-:Y:S01]  /*2d20*/  IMAD R3, R130, c[0x0][0x238], RZ ;  /* 0x00008e0082037a24 */ /* 0x000fe200078e02ff */
[----:B------:R-:W-:Y:S02]  /*2d30*/  IADD3 R33, R2, -0x1, RZ ;  /* 0xffffffff02217810 */ /* 0x000fe40007ffe0ff */
[----:B------:R-:W-:Y:S01]  /*2d40*/  SHF.R.S32.HI R9, RZ, 0x1f, R17 ;  /* 0x0000001fff097819 */ /* 0x000fe20000011411 */
[----:B------:R-:W-:-:S03]  /*2d50*/  IMAD R3, R126, c[0x0][0x23c], R3 ;  /* 0x00008f007e037a24 */ /* 0x000fc600078e0203 */
[----:B------:R-:W-:Y:S01]  /*2d60*/  SEL R10, R9, RZ, !P3 ;  /* 0x000000ff090a7207 */ /* 0x000fe20005800000 */
[----:B------:R-:W-:Y:S01]  /*2d70*/  IMAD.MOV.U32 R138, RZ, RZ, 0x30 ;  /* 0x00000030ff8a7424 */ /* 0x000fe200078e00ff */
[----:B------:R-:W-:-:S03]  /*2d80*/  SEL R11, R17, RZ, !P3 ;  /* 0x000000ff110b7207 */ /* 0x000fc60005800000 */
[C---:B------:R-:W-:Y:S02]  /*2d90*/  IMAD R154, R138.reuse, c[0x0][0x23c], RZ ;  /* 0x00008f008a9a7a24 */ /* 0x040fe400078e02ff */
[----:B------:R-:W-:-:S05]  /*2da0*/  IMAD.WIDE.U32 R144, R138, c[0x0][0x238], RZ ;  /* 0x00008e008a907a25 */ /* 0x000fca00078e00ff */
[----:B------:R-:W-:Y:S02]  /*2db0*/  IADD3 R154, R145, R154, RZ ;  /* 0x0000009a919a7210 */ /* 0x000fe40007ffe0ff */
[----:B------:R-:W-:-:S04]  /*2dc0*/  MOV R153, c[0x0][0x238] ;  /* 0x00008e0000997a02 */ /* 0x000fc80000000f00 */
[----:B------:R-:W-:Y:S01]  /*2dd0*/  SHF.L.U32 R155, R153, 0x5, RZ ;  /* 0x00000005999b7819 */ /* 0x000fe200000006ff */
[----:B--2---:R-:W-:-:S04]  /*2de0*/  IMAD.WIDE.U32 R4, R126, c[0x0][0x238], R18 ;  /* 0x00008e007e047a25 */ /* 0x004fc800078e0012 */
[----:B------:R-:W-:Y:S02]  /*2df0*/  IMAD.IADD R3, R5, 0x1, R3 ;  /* 0x0000000105037824 */ /* 0x000fe400078e0203 */
[----:B------:R-:W-:Y:S02]  /*2e00*/  IMAD R5, R33, -0x30, R0 ;  /* 0xffffffd021057824 */ /* 0x000fe400078e0200 */
[----:B------:R-:W-:Y:S02]  /*2e10*/  IMAD.MOV.U32 R2, RZ, RZ, R4 ;  /* 0x000000ffff027224 */ /* 0x000fe400078e0004 */
[----:B------:R-:W-:Y:S01]  /*2e20*/  IMAD R4, R10, c[0x0][0x248], RZ ;  /* 0x000092000a047a24 */ /* 0x000fe200078e02ff */
[----:B------:R-:W-:Y:S01]  /*2e30*/  IMNMX R6, R5, 0x30, PT ;  /* 0x0000003005067817 */ /* 0x000fe20003800200 */
[----:B------:R-:W-:-:S04]  /*2e40*/  IMAD.WIDE.U32 R2, R22, c[0x0][0x240], R2 ;  /* 0x0000900016027a25 */ /* 0x000fc800078e0002 */
[----:B------:R-:W-:Y:S02]  /*2e50*/  IMAD R5, R11, c[0x0][0x24c], R4 ;  /* 0x000093000b057a24 */ /* 0x000fe400078e0204 */
[----:B------:R-:W-:Y:S02]  /*2e60*/  IMAD.IADD R4, R6, 0x1, -R23 ;  /* 0x0000000106047824 */ /* 0x000fe400078e0a17 */
[----:B------:R-:W-:-:S03]  /*2e70*/  IMAD R3, R22, c[0x0][0x244], R3 ;  /* 0x0000910016037a24 */ /* 0x000fc600078e0203 */
[C---:B------:R-:W-:Y:S01]  /*2e80*/  ISETP.GE.AND P1, PT, R4.reuse, 0x1, PT ;  /* 0x000000010400780c */ /* 0x040fe20003f26270 */
[----:B------:R-:W-:Y:S01]  /*2e90*/  IMAD.WIDE.U32 R100, R11, c[0x0][0x248], R2 ;  /* 0x000092000b647a25 */ /* 0x000fe200078e0002 */
[----:B------:R-:W-:Y:S02]  /*2ea0*/  ISETP.GT.AND P0, PT, R4, 0x20, PT ;  /* 0x000000200400780c */ /* 0x000fe40003f04270 */
[----:B------:R-:W-:Y:S01]  /*2eb0*/  SHF.R.S32.HI R3, RZ, 0x1f, R33 ;  /* 0x0000001fff037819 */ /* 0x000fe20000011421 */
[----:B------:R-:W-:Y:S02]  /*2ec0*/  IMAD R2, R154, R33, RZ ;  /* 0x000000219a027224 */ /* 0x000fe400078e02ff */
[----:B------:R-:W-:Y:S02]  /*2ed0*/  IMAD.IADD R91, R101, 0x1, R5 ;  /* 0x00000001655b7824 */ /* 0x000fe400078e0205 */
[----:B------:R-:W-:Y:S02]  /*2ee0*/  IMAD.MOV.U32 R90, RZ, RZ, R100 ;  /* 0x000000ffff5a7224 */ /* 0x000fe400078e0064 */
[----:B------:R-:W-:-:S02]  /*2ef0*/  IMAD R4, R3, R144, R2 ;  /* 0x0000009003047224 */ /* 0x000fc400078e0202 */
[----:B------:R-:W-:Y:S02]  /*2f00*/  IMAD.MOV.U32 R5, RZ, RZ, 0x5 ;  /* 0x00000005ff057424 */ /* 0x000fe400078e00ff */
[----:B------:R-:W-:-:S03]  /*2f10*/  IMAD.WIDE.U32 R2, R33, R144, R90 ;  /* 0x0000009021027225 */ /* 0x000fc600078e005a */
[----:B------:R-:W-:Y:S01]  /*2f20*/  SHF.L.U64.HI R153, R153, R5, c[0x0][0x23c] ;  /* 0x00008f0099997619 */ /* 0x000fe20000010205 */
[----:B------:R-:W-:Y:S01]  /*2f30*/  IMAD.IADD R3, R3, 0x1, R4 ;  /* 0x0000000103037824 */ /* 0x000fe200078e0204 */
[----:B------:R-:W-:Y:S02]  /*2f40*/  @P1 LEA R4, P3, R2, c[0x0][0x220], 0x1 ;  /* 0x0000880002041a11 */ /* 0x000fe400078608ff */
[----:B------:R-:W-:Y:S02]  /*2f50*/  @P0 IADD3 R6, P2, R155, R2, RZ ;  /* 0x000000029b060210 */ /* 0x000fe40007f5e0ff */
[----:B------:R-:W-:Y:S02]  /*2f60*/  ISETP.GE.AND P6, PT, R18, c[0x0][0x1d4], PT ;  /* 0x0000750012007a0c */ /* 0x000fe40003fc6270 */
[----:B------:R-:W-:Y:S01]  /*2f70*/  @P1 LEA.HI.X R5, R2, c[0x0][0x224], R3, 0x1, P3 ;  /* 0x0000890002051a11 */ /* 0x000fe200018f0c03 */
[----:B------:R-:W-:Y:S01]  /*2f80*/  @P0 IMAD.X R3, R3, 0x1, R153, P2 ;  /* 0x0000000103030824 */ /* 0x000fe200010e0699 */
[----:B---3--:R-:W-:-:S02]  /*2f90*/  ISETP.GE.AND P5, PT, R21, c[0x0][0x1d4], PT ;  /* 0x0000750015007a0c */ /* 0x008fc40003fa6270 */
[----:B----4-:R-:W-:Y:S02]  /*2fa0*/  ISETP.GE.AND P4, PT, R20, c[0x0][0x1d4], PT ;  /* 0x0000750014007a0c */ /* 0x010fe40003f86270 */
[----:B------:R-:W-:-:S04]  /*2fb0*/  @P0 LEA R2, P2, R6, c[0x0][0x220], 0x1 ;  /* 0x0000880006020a11 */ /* 0x000fc800078408ff */
[----:B------:R-:W-:Y:S02]  /*2fc0*/  @P0 LEA.HI.X R3, R6, c[0x0][0x224], R3, 0x1, P2 ;  /* 0x0000890006030a11 */ /* 0x000fe400010f0c03 */
[----:B------:R-:W-:-:S05]  /*2fd0*/  @P1 SHF.L.U32 R6, R8, 0x1, RZ ;  /* 0x0000000108061819 */ /* 0x000fca00000006ff */
[----:B------:R-:W-:Y:S01]  /*2fe0*/  @!PT LDS RZ, [RZ] ;  /* 0x00000000fffff984 */ /* 0x000fe20000000800 */
[----:B------:R-:W-:Y:S01]  /*2ff0*/  @!PT LDS RZ, [RZ] ;  /* 0x00000000fffff984 */ /* 0x000fe20000000800 */
[----:B------:R-:W-:Y:S01]  /*3000*/  @!PT LDS RZ, [RZ] ;  /* 0x00000000fffff984 */ /* 0x000fe20000000800 */
[----:B------:R1:W-:Y:S04]  /*3010*/  @P1 LDGSTS.E.BYPASS.LTC128B.128 [R6+0x3c80], [R4.64], !P6 ;  /* 0x03c8000004061fae */ /* 0x0003e8000f101d46 */
[----:B------:R1:W-:Y:S04]  /*3020*/  @P1 LDGSTS.E.BYPASS.LTC128B.128 [R6+0x4880], [R4.64+0x40], !P5 ;  /* 0x0488004004061fae */ /* 0x0003e8000e901d46 */
[----:B------:R1:W-:Y:S02]  /*3030*/  @P1 LDGSTS.E.BYPASS.LTC128B.128 [R6+0x5480], [R4.64+0x80], !P4 ;  /* 0x0548008004061fae */ /* 0x0003e4000e101d46 */
[----:B-1----:R-:W-:-:S05]  /*3040*/  @P0 IMAD.SHL.U32 R4, R8, 0x2, RZ ;  /* 0x0000000208040824 */ /* 0x002fca00078e00ff */
[----:B------:R1:W-:Y:S04]  /*3050*/  @P0 LDGSTS.E.BYPASS.LTC128B.128 [R4+0x4480], [R2.64], !P6 ;  /* 0x0448000002040fae */ /* 0x0003e8000f101d46 */
[----:B------:R1:W-:Y:S04]  /*3060*/  @P0 LDGSTS.E.BYPASS.LTC128B.128 [R4+0x5080], [R2.64+0x40], !P5 ;  /* 0x0508004002040fae */ /* 0x0003e8000e901d46 */
[----:B------:R1:W-:Y:S01]  /*3070*/  @P0 LDGSTS.E.BYPASS.LTC128B.128 [R4+0x5c80], [R2.64+0x80], !P4 ;  /* 0x05c8008002040fae */ /* 0x0003e2000e101d46 */
[----:B------:R-:W-:Y:S01]  /*3080*/  ISETP.NE.U32.AND P0, PT, RZ, c[0x0][0x340], PT ;  /* 0x0000d000ff007a0c */ /* 0x000fe20003f05070 */
[----:B------:R-:W-:-:S02]  /*3090*/  IMAD.IADD R6, R13, 0x1, R146 ;  /* 0x000000010d067824 */ /* 0x000fc400078e0292 */
[----:B------:R-:W2:Y:S01]  /*30a0*/  S2R R20, SR_TID.X ;  /* 0x0000000000147919 */ /* 0x000ea20000002100 */
[----:B------:R-:W-:Y:S02]  /*30b0*/  ISETP.NE.AND.EX P0, PT, RZ, c[0x0][0x344], PT, P0 ;  /* 0x0000d100ff007a0c */ /* 0x000fe40003f05300 */
[----:B------:R-:W-:Y:S01]  /*30c0*/  ISETP.NE.AND P3, PT, R15, RZ, PT ;  /* 0x000000ff0f00720c */ /* 0x000fe20003f65270 */
[----:B------:R-:W-:Y:S01]  /*30d0*/  IMAD.MOV.U32 R158, RZ, RZ, c[0x0][0x27c] ;  /* 0x00009f00ff9e7624 */ /* 0x000fe200078e00ff */
[----:B------:R-:W0:Y:S09]  /*30e0*/  LDGDEPBAR ;  /* 0x00000000000079af */ /* 0x000e320000000000 */
[----:B-1----:R-:W-:-:S05]  /*30f0*/  @P0 IMAD.WIDE R2, R17, R16, c[0x0][0x340] ;  /* 0x0000d00011020625 */ /* 0x002fca00078e0210 */
[----:B------:R1:W3:Y:S01]  /*3100*/  @P0 LDG.E R7, [R2.64] ;  /* 0x0000000602070981 */ /* 0x0002e2000c1e1900 */
[----:B------:R-:W-:-:S05]  /*3110*/  SHF.R.S32.HI R8, RZ, 0x1f, R6 ;  /* 0x0000001fff087819 */ /* 0x000fca0000011406 */
[----:B------:R-:W-:-:S04]  /*3120*/  IMAD R4, R8, c[0x0][0x1e0], RZ ;  /* 0x0000780008047a24 */ /* 0x000fc800078e02ff */
[----:B------:R-:W-:Y:S01]  /*3130*/  IMAD R4, R6, c[0x0][0x1e4], R4 ;  /* 0x0000790006047a24 */ /* 0x000fe200078e0204 */
[----:B--2---:R-:W-:Y:S01]  /*3140*/  LEA.HI R20, R20, R20, RZ, 0x1 ;  /* 0x0000001414147211 */ /* 0x004fe200078f08ff */
[----:B-1----:R-:W-:-:S05]  /*3150*/  IMAD.WIDE.U32 R2, R6, c[0x0][0x1e0], RZ ;  /* 0x0000780006027a25 */ /* 0x002fca00078e00ff */
[----:B------:R-:W-:-:S05]  /*3160*/  IADD3 R3, R3, R4, RZ ;  /* 0x0000000403037210 */ /* 0x000fca0007ffe0ff */
[----:B------:R-:W-:Y:S01]  /*3170*/  IMAD.WIDE.U32 R2, R22, c[0x0][0x1e8], R2 ;  /* 0x00007a0016027a25 */ /* 0x000fe200078e0002 */
[----:B------:R-:W-:-:S03]  /*3180*/  SHF.R.S32.HI R20, RZ, 0x1, R20 ;  /* 0x00000001ff147819 */ /* 0x000fc60000011414 */
[----:B------:R-:W-:Y:S02]  /*3190*/  IMAD R5, R22, c[0x0][0x1ec], R3 ;  /* 0x00007b0016057a24 */ /* 0x000fe400078e0203 */
[----:B------:R-:W-:Y:S01]  /*31a0*/  IMAD.MOV.U32 R4, RZ, RZ, R2 ;  /* 0x000000ffff047224 */ /* 0x000fe200078e0002 */
[----:B------:R-:W-:Y:S01]  /*31b0*/  SHF.R.S32.HI R12, RZ, 0x1f, R20 ;  /* 0x0000001fff0c7819 */ /* 0x000fe20000011414 */
[----:B------:R-:W-:Y:S01]  /*31c0*/  IMAD.WIDE.U32 R156, R20, c[0x0][0x1e0], RZ ;  /* 0x00007800149c7a25 */ /* 0x000fe200078e00ff */
[----:B------:R-:W-:Y:S01]  /*31d0*/  WARPSYNC 0xffffffff ;  /* 0xffffffff00007948 */ /* 0x000fe20003800000 */
[----:B------:R-:W-:Y:S02]  /*31e0*/  ISETP.GE.AND P2, PT, R124, c[0x0][0x27c], PT ;  /* 0x00009f007c007a0c */ /* 0x000fe40003f46270 */
[----:B------:R-:W-:Y:S02]  /*31f0*/  SHF.R.S32.HI R163, RZ, 0x1f, R162 ;  /* 0x0000001fffa37819 */ /* 0x000fe400000114a2 */
[----:B-----5:R-:W-:-:S02]  /*3200*/  SHF.R.S32.HI R26, RZ, 0x1f, R136 ;  /* 0x0000001fff1a7819 */ /* 0x020fc40000011488 */
[----:B---3--:R-:W-:Y:S01]  /*3210*/  @P0 SHF.R.S32.HI R3, RZ, 0x1f, R7 ;  /* 0x0000001fff030819 */ /* 0x008fe20000011407 */
[----:B------:R-:W-:Y:S02]  /*3220*/  @!P0 IMAD.MOV.U32 R3, RZ, RZ, R9 ;  /* 0x000000ffff038224 */ /* 0x000fe400078e0009 */
[----:B------:R-:W-:Y:S01]  /*3230*/  @P0 IMAD.MOV.U32 R2, RZ, RZ, R7 ;  /* 0x000000ffff020224 */ /* 0x000fe200078e0007 */
[----:B------:R-:W-:Y:S02]  /*3240*/  @!P0 MOV R2, R17 ;  /* 0x0000001100028202 */ /* 0x000fe40000000f00 */
[----:B------:R-:W-:Y:S02]  /*3250*/  SEL R21, R3, RZ, !P3 ;  /* 0x000000ff03157207 */ /* 0x000fe40005800000 */
[----:B------:R-:W-:Y:S01]  /*3260*/  SEL R15, R2, RZ, !P3 ;  /* 0x000000ff020f7207 */ /* 0x000fe20005800000 */
[----:B------:R-:W-:Y:S02]  /*3270*/  IMAD R2, R12, c[0x0][0x1e0], RZ ;  /* 0x000078000c027a24 */ /* 0x000fe400078e02ff */
[----:B------:R-:W-:-:S02]  /*3280*/  IMAD R7, R21, c[0x0][0x1f0], RZ ;  /* 0x00007c0015077a24 */ /* 0x000fc400078e02ff */
[----:B------:R-:W-:Y:S02]  /*3290*/  IMAD R3, R20, c[0x0][0x1e4], R2 ;  /* 0x0000790014037a24 */ /* 0x000fe400078e0202 */
[----:B------:R-:W-:-:S04]  /*32a0*/  IMAD.WIDE.U32 R80, R15, c[0x0][0x1f0], R4 ;  /* 0x00007c000f507a25 */ /* 0x000fc800078e0004 */
[----:B------:R-:W-:Y:S01]  /*32b0*/  IMAD R2, R15, c[0x0][0x1f4], R7 ;  /* 0x00007d000f027a24 */ /* 0x000fe200078e0207 */
[----:B------:R-:W-:Y:S01]  /*32c0*/  SHF.L.U32 R5, R158, 0x1, RZ ;  /* 0x000000019e057819 */ /* 0x000fe200000006ff */
[----:B------:R-:W-:-:S03]  /*32d0*/  IMAD.IADD R129, R157, 0x1, R3 ;  /* 0x000000019d817824 */ /* 0x000fc600078e0203 */
[----:B------:R-:W-:Y:S02]  /*32e0*/  IADD3 R79, R81, R2, RZ ;  /* 0x00000002514f7210 */ /* 0x000fe40007ffe0ff */
[----:B------:R-:W2:Y:S01]  /*32f0*/  LDL R35, [R1+0x74] ;  /* 0x0000740001237983 */ /* 0x000ea20000100800 */
[----:B------:R-:W-:Y:S01]  /*3300*/  IADD3 R134, P1, P0, R80, R156, R124 ;  /* 0x0000009c50867210 */ /* 0x000fe2000783e07c */
[----:B------:R-:W-:Y:S01]  /*3310*/  IMAD.WIDE.U32 R2, R22, c[0x0][0x260], R18 ;  /* 0x0000980016027a25 */ /* 0x000fe200078e0012 */
[----:B------:R-:W-:Y:S01]  /*3320*/  IADD3 R19, -R5, c[0x0][0x1d4], RZ ;  /* 0x0000750005137a10 */ /* 0x000fe20007ffe1ff */
[----:B------:R-:W3:Y:S01]  /*3330*/  LDL R29, [R1+0x78] ;  /* 0x00007800011d7983 */ /* 0x000ee20000100800 */
[----:B------:R-:W-:Y:S01]  /*3340*/  IADD3.X R133, R79, R129, R125, P1, P0 ;  /* 0x000000814f857210 */ /* 0x000fe20000fe047d */
[----:B------:R-:W-:Y:S01]  /*3350*/  IMAD R4, R10, c[0x0][0x268], RZ ;  /* 0x00009a000a047a24 */ /* 0x000fe200078e02ff */
[----:B------:R-:W-:Y:S01]  /*3360*/  IADD3 R132, P0, R20, R6, RZ ;  /* 0x0000000614847210 */ /* 0x000fe20007f1e0ff */
[----:B------:R-:W4:Y:S01]  /*3370*/  LDL R34, [R1+0x7c] ;  /* 0x00007c0001227983 */ /* 0x000f220000100800 */
[----:B------:R-:W-:Y:S01]  /*3380*/  ISETP.GE.AND P1, PT, R160, c[0x0][0x27c], PT ;  /* 0x00009f00a0007a0c */ /* 0x000fe20003f26270 */
[----:B------:R-:W-:Y:S01]  /*3390*/  IMAD R3, R22, c[0x0][0x264], R3 ;  /* 0x0000990016037a24 */ /* 0x000fe200078e0203 */
[-C--:B------:R-:W-:Y:S01]  /*33a0*/  SEL R18, R5, R19.reuse, !P2 ;  /* 0x0000001305127207 */ /* 0x080fe20005000000 */
[----:B------:R-:W-:Y:S01]  /*33b0*/  IMAD.X R131, R8, 0x1, R12, P0 ;  /* 0x0000000108837824 */ /* 0x000fe200000e060c */
[----:B------:R-:W-:Y:S01]  /*33c0*/  ISETP.GE.AND P0, PT, R127, c[0x0][0x27c], PT ;  /* 0x00009f007f007a0c */ /* 0x000fe20003f06270 */
[C---:B------:R-:W-:Y:S01]  /*33d0*/  IMAD R8, R12.reuse, c[0x0][0x280], RZ ;  /* 0x0000a0000c087a24 */ /* 0x040fe200078e02ff */
[-C--:B------:R-:W-:Y:S01]  /*33e0*/  SEL R17, R5, R19.reuse, !P1 ;  /* 0x0000001305117207 */ /* 0x080fe20004800000 */
[----:B------:R-:W-:Y:S01]  /*33f0*/  IMAD R28, R11, c[0x0][0x26c], R4 ;  /* 0x00009b000b1c7a24 */ /* 0x000fe200078e0204 */
[----:B------:R-:W-:Y:S01]  /*3400*/  SEL R19, R5, R19, !P0 ;  /* 0x0000001305137207 */ /* 0x000fe20004000000 */
[----:B------:R-:W-:Y:S01]  /*3410*/  IMAD R9, R12, c[0x0][0x290], RZ ;  /* 0x0000a4000c097a24 */ /* 0x000fe200078e02ff */
[----:B------:R-:W-:Y:S01]  /*3420*/  SEL R16, RZ, c[0x0][0x27c], !P2 ;  /* 0x00009f00ff107a07 */ /* 0x000fe20005000000 */
[----:B------:R-:W-:Y:S01]  /*3430*/  IMAD.WIDE.U32 R4, R20, c[0x0][0x280], R162 ;  /* 0x0000a00014047a25 */ /* 0x000fe200078e00a2 */
[----:B------:R-:W-:Y:S01]  /*3440*/  SEL R25, RZ, c[0x0][0x27c], !P1 ;  /* 0x00009f00ff197a07 */ /* 0x000fe20004800000 */
[----:B------:R-:W-:Y:S01]  /*3450*/  ULDC.U8 UR4, c[0x0][0x298] ;  /* 0x0000a60000047ab9 */ /* 0x000fe20000000000 */
[----:B------:R-:W-:Y:S01]  /*3460*/  ISETP.GE.AND P1, PT, R158, 0x1, PT ;  /* 0x000000019e00780c */ /* 0x000fe20003f26270 */
[----:B------:R-:W-:-:S02]  /*3470*/  IMAD R8, R20, c[0x0][0x284], R8 ;  /* 0x0000a10014087a24 */ /* 0x000fc400078e0208 */
[----:B------:R-:W-:-:S04]  /*3480*/  IMAD.WIDE.U32 R12, R20, c[0x0][0x280], R124 ;  /* 0x0000a000140c7a25 */ /* 0x000fc800078e007c */
[----:B------:R-:W-:-:S04]  /*3490*/  IMAD.WIDE.U32 R84, R11, c[0x0][0x268], R2 ;  /* 0x00009a000b547a25 */ /* 0x000fc800078e0002 */
[----:B------:R-:W-:Y:S02]  /*34a0*/  IMAD R14, R20, c[0x0][0x294], R9 ;  /* 0x0000a500140e7a24 */ /* 0x000fe400078e0209 */
[----:B------:R-:W-:-:S04]  /*34b0*/  IMAD.WIDE.U32 R2, R22, c[0x0][0x210], R124 ;  /* 0x0000840016027a25 */ /* 0x000fc800078e007c */
[----:B------:R-:W-:Y:S02]  /*34c0*/  IMAD.IADD R9, R5, 0x1, R8 ;  /* 0x0000000105097824 */ /* 0x000fe400078e0208 */
[----:B------:R-:W-:Y:S02]  /*34d0*/  IMAD.IADD R5, R8, 0x1, R13 ;  /* 0x0000000108057824 */ /* 0x000fe400078e020d */
[----:B------:R-:W-:Y:S02]  /*34e0*/  IMAD.IADD R13, R124, 0x1, R16 ;  /* 0x000000017c0d7824 */ /* 0x000fe400078e0210 */
[----:B------:R-:W-:Y:S02]  /*34f0*/  IMAD R11, R22, c[0x0][0x214], R3 ;  /* 0x00008500160b7a24 */ /* 0x000fe400078e0203 */
[----:B------:R-:W-:Y:S02]  /*3500*/  IMAD.MOV.U32 R10, RZ, RZ, R2 ;  /* 0x000000ffff0a7224 */ /* 0x000fe400078e0002 */
[----:B------:R-:W-:-:S04]  /*3510*/  IMAD.WIDE.U32 R6, R20, c[0x0][0x290], R162 ;  /* 0x0000a40014067a25 */ /* 0x000fc800078e00a2 */
[----:B------:R-:W-:-:S04]  /*3520*/  IMAD.WIDE.U32 R2, R20, c[0x0][0x290], R124 ;  /* 0x0000a40014027a25 */ /* 0x000fc800078e007c */
[----:B------:R-:W-:Y:S02]  /*3530*/  IMAD.MOV.U32 R8, RZ, RZ, R4 ;  /* 0x000000ffff087224 */ /* 0x000fe400078e0004 */
[----:B------:R-:W-:Y:S01]  /*3540*/  IMAD.MOV.U32 R4, RZ, RZ, R12 ;  /* 0x000000ffff047224 */ /* 0x000fe200078e000c */
[----:B------:R-:W-:Y:S01]  /*3550*/  SHF.R.S32.HI R12, RZ, 0x1f, R13 ;  /* 0x0000001fff0c7819 */ /* 0x000fe2000001140d */
[----:B------:R-:W-:Y:S02]  /*3560*/  IMAD.IADD R7, R7, 0x1, R14 ;  /* 0x0000000107077824 */ /* 0x000fe400078e020e */
[----:B------:R-:W-:Y:S01]  /*3570*/  IMAD.IADD R3, R14, 0x1, R3 ;  /* 0x000000010e037824 */ /* 0x000fe200078e0203 */
[----:B------:R-:W-:Y:S02]  /*3580*/  SHF.R.S32.HI R14, RZ, 0x1f, R17 ;  /* 0x0000001fff0e7819 */ /* 0x000fe40000011411 */
[CC--:B------:R-:W-:Y:S02]  /*3590*/  LEA.HI R16, R12.reuse, R13.reuse, RZ, 0x3 ;  /* 0x0000000d0c107211 */ /* 0x0c0fe400078f18ff */
[----:B------:R-:W-:Y:S01]  /*35a0*/  LEA.HI R22, R12, R13, RZ, 0x5 ;  /* 0x0000000d0c167211 */ /* 0x000fe200078f28ff */
[----:B------:R-:W-:Y:S01]  /*35b0*/  IMAD.IADD R12, R160, 0x1, R25 ;  /* 0x00000001a00c7824 */ /* 0x000fe200078e0219 */
[----:B------:R-:W-:-:S02]  /*35c0*/  SHF.R.S32.HI R13, RZ, 0x1f, R19 ;  /* 0x0000001fff0d7819 */ /* 0x000fc40000011413 */
[----:B------:R-:W-:Y:S01]  /*35d0*/  LEA.HI R23, R14, R17, RZ, 0x4 ;  /* 0x000000110e177211 */ /* 0x000fe200078f20ff */
[----:B------:R-:W-:Y:S01]  /*35e0*/  IMAD R14, R21, c[0x0][0x218], RZ ;  /* 0x00008600150e7a24 */ /* 0x000fe200078e02ff */
[----:B------:R-:W-:Y:S02]  /*35f0*/  LEA.HI R21, R13, R19, RZ, 0x4 ;  /* 0x000000130d157211 */ /* 0x000fe400078f20ff */
[----:B------:R-:W-:Y:S01]  /*3600*/  SHF.R.S32.HI R13, RZ, 0x1f, R12 ;  /* 0x0000001fff0d7819 */ /* 0x000fe2000001140c */
[C---:B------:R-:W-:Y:S01]  /*3610*/  IMAD.WIDE.U32 R102, R15.reuse, c[0x0][0x218], R10 ;  /* 0x000086000f667a25 */ /* 0x040fe200078e000a */
[----:B------:R-:W-:Y:S02]  /*3620*/  SHF.R.S32.HI R20, RZ, 0x1f, R18 ;  /* 0x0000001fff147819 */ /* 0x000fe40000011412 */
[----:B------:R-:W-:Y:S01]  /*3630*/  SEL R17, RZ, c[0x0][0x27c], !P0 ;  /* 0x00009f00ff117a07 */ /* 0x000fe20004000000 */
[----:B------:R-:W-:Y:S01]  /*3640*/  IMAD R27, R15, c[0x0][0x21c], R14 ;  /* 0x000087000f1b7a24 */ /* 0x000fe200078e020e */
[----:B------:R-:W-:-:S02]  /*3650*/  LEA.HI R11, R13, R12, RZ, 0x5 ;  /* 0x0000000c0d0b7211 */ /* 0x000fc400078f28ff */
[----:B------:R-:W-:Y:S01]  /*3660*/  LEA.HI R15, R13, R12, RZ, 0x3 ;  /* 0x0000000c0d0f7211 */ /* 0x000fe200078f18ff */
[----:B------:R-:W-:Y:S01]  /*3670*/  IMAD.IADD R14, R127, 0x1, R17 ;  /* 0x000000017f0e7824 */ /* 0x000fe200078e0211 */
[----:B------:R-:W-:Y:S02]  /*3680*/  LEA.HI R24, R20, R18, RZ, 0x4 ;  /* 0x0000001214187211 */ /* 0x000fe400078f20ff */
[----:B------:R-:W-:Y:S02]  /*3690*/  SHF.R.S32.HI R11, RZ, 0x5, R11 ;  /* 0x00000005ff0b7819 */ /* 0x000fe4000001140b */
[----:B------:R-:W-:Y:S02]  /*36a0*/  SHF.R.S32.HI R17, RZ, 0x5, R22 ;  /* 0x00000005ff117819 */ /* 0x000fe40000011416 */
[----:B------:R-:W-:-:S04]  /*36b0*/  SHF.R.S32.HI R10, RZ, 0x1f, R14 ;  /* 0x0000001fff0a7819 */ /* 0x000fc8000001140e */
[----:B------:R-:W-:Y:S01]  /*36c0*/  LEA.HI R13, R10, R14, RZ, 0x3 ;  /* 0x0000000e0a0d7211 */ /* 0x000fe200078f18ff */
[C---:B------:R-:W-:Y:S01]  /*36d0*/  IMAD R148, R138.reuse, c[0x0][0x1e4], RZ ;  /* 0x000079008a947a24 */ /* 0x040fe200078e02ff */
[----:B------:R-:W-:Y:S01]  /*36e0*/  ISETP.NE.AND P0, PT, RZ, UR4, PT ;  /* 0x00000004ff007c0c */ /* 0x000fe2000bf05270 */
[----:B------:R-:W-:Y:S01]  /*36f0*/  IMAD R149, R138, c[0x0][0x284], RZ ;  /* 0x0000a1008a957a24 */ /* 0x000fe200078e02ff */
[----:B------:R-:W-:Y:S01]  /*3700*/  LOP3.LUT R105, R16, 0xfffffff8, RZ, 0xc0, !PT ;  /* 0xfffffff810697812 */ /* 0x000fe200078ec0ff */
[C---:B------:R-:W-:Y:S01]  /*3710*/  IMAD R150, R138.reuse, c[0x0][0x294], RZ ;  /* 0x0000a5008a967a24 */ /* 0x040fe200078e02ff */
[----:B------:R-:W-:Y:S01]  /*3720*/  LOP3.LUT R104, R15, 0xfffffff8, RZ, 0xc0, !PT ;  /* 0xfffffff80f687812 */ /* 0x000fe200078ec0ff */
[----:B------:R-:W-:Y:S01]  /*3730*/  IMAD.WIDE.U32 R142, R138, c[0x0][0x1e0], RZ ;  /* 0x000078008a8e7a25 */ /* 0x000fe200078e00ff */
[----:B------:R-:W-:-:S03]  /*3740*/  LOP3.LUT R89, R13, 0xfffffff8, RZ, 0xc0, !PT ;  /* 0xfffffff80d597812 */ /* 0x000fc600078ec0ff */
[----:B------:R-:W-:-:S04]  /*3750*/  IMAD.WIDE.U32 R140, R138, c[0x0][0x280], RZ ;  /* 0x0000a0008a8c7a25 */ /* 0x000fc800078e00ff */
[----:B------:R-:W-:-:S04]  /*3760*/  IMAD.WIDE.U32 R92, R136, c[0x0][0x290], R2 ;  /* 0x0000a400885c7a25 */ /* 0x000fc800078e0002 */
[----:B------:R-:W-:-:S04]  /*3770*/  IMAD.WIDE.U32 R138, R138, c[0x0][0x290], RZ ;  /* 0x0000a4008a8a7a25 */ /* 0x000fc800078e00ff */
[----:B------:R-:W-:-:S04]  /*3780*/  IMAD.WIDE.U32 R98, R136, c[0x0][0x280], R8 ;  /* 0x0000a00088627a25 */ /* 0x000fc800078e0008 */
[----:B------:R-:W-:-:S04]  /*3790*/  IMAD.WIDE.U32 R96, R136, c[0x0][0x290], R6 ;  /* 0x0000a40088607a25 */ /* 0x000fc800078e0006 */
[----:B------:R-:W-:Y:S01]  /*37a0*/  IMAD.WIDE.U32 R94, R136, c[0x0][0x280], R4 ;  /* 0x0000a000885e7a25 */ /* 0x000fe200078e0004 */
[----:B------:R-:W-:Y:S02]  /*37b0*/  P2R R123, PR, RZ, 0x1 ;  /* 0x00000001ff7b7803 */ /* 0x000fe40000000000 */
[----:B------:R-:W-:Y:S01]  /*37c0*/  IADD3 R148, R143, R148, RZ ;  /* 0x000000948f947210 */ /* 0x000fe20007ffe0ff */
[----:B------:R-:W-:Y:S01]  /*37d0*/  IMAD.IADD R149, R141, 0x1, R149 ;  /* 0x000000018d957824 */ /* 0x000fe200078e0295 */
[----:B------:R-:W-:Y:S01]  /*37e0*/  SHF.R.S32.HI R116, RZ, 0x1f, R105 ;  /* 0x0000001fff747819 */ /* 0x000fe20000011469 */
[----:B------:R-:W-:Y:S01]  /*37f0*/  IMAD.IADD R150, R139, 0x1, R150 ;  /* 0x000000018b967824 */ /* 0x000fe200078e0296 */
[----:B------:R-:W-:Y:S01]  /*3800*/  SHF.R.S32.HI R115, RZ, 0x1f, R104 ;  /* 0x0000001fff737819 */ /* 0x000fe20000011468 */
[----:B------:R-:W-:Y:S01]  /*3810*/  IMAD.IADD R88, R85, 0x1, R28 ;  /* 0x0000000155587824 */ /* 0x000fe200078e021c */
[----:B------:R-:W-:Y:S01]  /*3820*/  SHF.R.S32.HI R114, RZ, 0x1f, R89 ;  /* 0x0000001fff727819 */ /* 0x000fe20000011459 */
[----:B------:R-:W-:Y:S01]  /*3830*/  IMAD.IADD R122, R103, 0x1, R27 ;  /* 0x00000001677a7824 */ /* 0x000fe200078e021b */
[----:B--2---:R-:W-:-:S02]  /*3840*/  LOP3.LUT R18, R35, 0x18, R16, 0xf8, !PT ;  /* 0x0000001823127812 */ /* 0x004fc400078ef810 */
[----:B------:R-:W-:Y:S02]  /*3850*/  LOP3.LUT R12, R35, 0x18, R15, 0xf8, !PT ;  /* 0x00000018230c7812 */ /* 0x000fe400078ef80f */
[-C--:B---3--:R-:W-:Y:S01]  /*3860*/  LOP3.LUT R19, R18, R29.reuse, RZ, 0x3c, !PT ;  /* 0x0000001d12137212 */ /* 0x088fe200078e3cff */
[--C-:B----4-:R-:W-:Y:S01]  /*3870*/  IMAD R18, R11, 0x600, R34.reuse ;  /* 0x000006000b127824 */ /* 0x110fe200078e0222 */
[----:B------:R-:W-:Y:S01]  /*3880*/  LOP3.LUT R11, R12, R29, RZ, 0x3c, !PT ;  /* 0x0000001d0c0b7212 */ /* 0x000fe200078e3cff */
[----:B------:R-:W-:Y:S01]  /*3890*/  IMAD R20, R17, 0x600, R34 ;  /* 0x0000060011147824 */ /* 0x000fe200078e0222 */
[----:B------:R-:W-:Y:S02]  /*38a0*/  LEA.HI R17, R10, R14, RZ, 0x5 ;  /* 0x0000000e0a117211 */ /* 0x000fe400078f28ff */
[----:B------:R-:W-:Y:S01]  /*38b0*/  SHF.R.S32.HI R10, RZ, 0x4, R24 ;  /* 0x00000004ff0a7819 */ /* 0x000fe20000011418 */
[----:B------:R-:W-:Y:S01]  /*38c0*/  IMAD.IADD R24, R18, 0x1, R11 ;  /* 0x0000000112187824 */ /* 0x000fe200078e020b */
[----:B------:R-:W-:-:S02]  /*38d0*/  SHF.R.S32.HI R11, RZ, 0x4, R23 ;  /* 0x00000004ff0b7819 */ /* 0x000fc40000011417 */
[----:B------:R-:W-:Y:S02]  /*38e0*/  SHF.R.S32.HI R14, RZ, 0x4, R21 ;  /* 0x00000004ff0e7819 */ /* 0x000fe40000011415 */
[----:B------:R-:W-:Y:S02]  /*38f0*/  SHF.R.S32.HI R17, RZ, 0x5, R17 ;  /* 0x00000005ff117819 */ /* 0x000fe40000011411 */
[----:B------:R-:W-:Y:S02]  /*3900*/  LEA.HI.SX32 R12, R16, R10, 0x1d ;  /* 0x0000000a100c7211 */ /* 0x000fe400078feaff */
[----:B------:R-:W-:Y:S02]  /*3910*/  LEA.HI.SX32 R11, R15, R11, 0x1d ;  /* 0x0000000b0f0b7211 */ /* 0x000fe400078feaff */
[----:B------:R-:W-:Y:S01]  /*3920*/  LEA.HI.SX32 R10, R13, R14, 0x1d ;  /* 0x0000000e0d0a7211 */ /* 0x000fe200078feaff */
[----:B------:R-:W-:Y:S01]  /*3930*/  IMAD R22, R17, 0x600, R34 ;  /* 0x0000060011167824 */ /* 0x000fe200078e0222 */
[----:B------:R-:W-:-:S02]  /*3940*/  SHF.R.S32.HI R17, RZ, 0x1f, R11 ;  /* 0x0000001fff117819 */ /* 0x000fc4000001140b */
[----:B------:R-:W-:Y:S01]  /*3950*/  SHF.R.S32.HI R18, RZ, 0x1f, R10 ;  /* 0x0000001fff127819 */ /* 0x000fe2000001140a */
[----:B------:R-:W-:Y:S01]  /*3960*/  IMAD.SHL.U32 R83, R11, 0x8, RZ ;  /* 0x000000080b537824 */ /* 0x000fe200078e00ff */
[----:B------:R-:W-:Y:S01]  /*3970*/  LEA.HI R17, R17, R11, RZ, 0x2 ;  /* 0x0000000b11117211 */ /* 0x000fe200078f10ff */
[----:B------:R-:W-:Y:S01]  /*3980*/  IMAD.SHL.U32 R86, R12, 0x8, RZ ;  /* 0x000000080c567824 */ /* 0x000fe200078e00ff */
[----:B------:R-:W-:Y:S01]  /*3990*/  IADD3 R25, R20, R19, RZ ;  /* 0x0000001314197210 */ /* 0x000fe20007ffe0ff */
[----:B------:R-:W-:Y:S01]  /*39a0*/  IMAD.SHL.U32 R87, R10, 0x8, RZ ;  /* 0x000000080a577824 */ /* 0x000fe200078e00ff */
[----:B------:R-:W-:Y:S02]  /*39b0*/  SHF.R.S32.HI R14, RZ, 0x1f, R12 ;  /* 0x0000001fff0e7819 */ /* 0x000fe4000001140c */
[----:B------:R-:W-:Y:S02]  /*39c0*/  LEA.HI R11, R18, R10, RZ, 0x2 ;  /* 0x0000000a120b7211 */ /* 0x000fe400078f10ff */
[----:B------:R-:W-:-:S02]  /*39d0*/  LOP3.LUT R20, R35, 0x18, R13, 0xf8, !PT ;  /* 0x0000001823147812 */ /* 0x000fc400078ef80d */
[----:B------:R-:W-:Y:S02]  /*39e0*/  LEA.HI R19, R14, R12, RZ, 0x2 ;  /* 0x0000000c0e137211 */ /* 0x000fe400078f10ff */
[----:B------:R-:W-:Y:S02]  /*39f0*/  SHF.R.S32.HI R10, RZ, 0x2, R11 ;  /* 0x00000002ff0a7819 */ /* 0x000fe4000001140b */
[----:B------:R-:W-:Y:S02]  /*3a00*/  LOP3.LUT R21, R20, R29, RZ, 0x3c, !PT ;  /* 0x0000001d14157212 */ /* 0x000fe400078e3cff */
[C---:B------:R-:W-:Y:S02]  /*3a10*/  LOP3.LUT R14, R35.reuse, 0x18, R86, 0xf8, !PT ;  /* 0x00000018230e7812 */ /* 0x040fe400078ef856 */
[----:B------:R-:W-:Y:S02]  /*3a20*/  LOP3.LUT R12, R35, 0x18, R83, 0xf8, !PT ;  /* 0x00000018230c7812 */ /* 0x000fe400078ef853 */
[----:B------:R-:W-:-:S02]  /*3a30*/  SHF.R.S32.HI R17, RZ, 0x2, R17 ;  /* 0x00000002ff117819 */ /* 0x000fc40000011411 */
[----:B------:R-:W-:Y:S01]  /*3a40*/  LOP3.LUT R20, R35, 0x18, R87, 0xf8, !PT ;  /* 0x0000001823147812 */ /* 0x000fe200078ef857 */
[--C-:B------:R-:W-:Y:S01]  /*3a50*/  IMAD R11, R10, 0x600, R34.reuse ;  /* 0x000006000a0b7824 */ /* 0x100fe200078e0222 */
[----:B------:R-:W-:Y:S02]  /*3a60*/  SHF.R.S32.HI R18, RZ, 0x2, R19 ;  /* 0x00000002ff127819 */ /* 0x000fe40000011413 */
[-C--:B------:R-:W-:Y:S01]  /*3a70*/  LOP3.LUT R19, R14, R29.reuse, RZ, 0x3c, !PT ;  /* 0x0000001d0e137212 */ /* 0x080fe200078e3cff */
[----:B------:R-:W-:Y:S01]  /*3a80*/  IMAD R14, R17, 0x600, R34 ;  /* 0x00000600110e7824 */ /* 0x000fe200078e0222 */
[-C--:B------:R-:W-:Y:S02]  /*3a90*/  LOP3.LUT R12, R12, R29.reuse, RZ, 0x3c, !PT ;  /* 0x0000001d0c0c7212 */ /* 0x080fe400078e3cff */
[----:B------:R-:W-:-:S03]  /*3aa0*/  LOP3.LUT R10, R20, R29, RZ, 0x3c, !PT ;  /* 0x0000001d140a7212 */ /* 0x000fc600078e3cff */
[----:B------:R-:W-:Y:S02]  /*3ab0*/  IMAD.IADD R14, R14, 0x1, R12 ;  /* 0x000000010e0e7824 */ /* 0x000fe400078e020c */
[----:B------:R-:W-:Y:S02]  /*3ac0*/  IMAD.IADD R12, R11, 0x1, R10 ;  /* 0x000000010b0c7824 */ /* 0x000fe400078e020a */
[----:B------:R-:W-:Y:S02]  /*3ad0*/  IMAD R10, R26, c[0x0][0x290], RZ ;  /* 0x0000a4001a0a7a24 */ /* 0x000fe400078e02ff */
[----:B------:R-:W-:Y:S02]  /*3ae0*/  IMAD R18, R18, 0x600, R34 ;  /* 0x0000060012127824 */ /* 0x000fe400078e0222 */
[----:B------:R-:W-:Y:S02]  /*3af0*/  IMAD R11, R26, c[0x0][0x280], RZ ;  /* 0x0000a0001a0b7a24 */ /* 0x000fe400078e02ff */
[----:B------:R-:W-:-:S02]  /*3b00*/  IMAD R10, R136, c[0x0][0x294], R10 ;  /* 0x0000a500880a7a24 */ /* 0x000fc400078e020a */
[----:B------:R-:W-:Y:S02]  /*3b10*/  IMAD.IADD R17, R22, 0x1, R21 ;  /* 0x0000000116117824 */ /* 0x000fe400078e0215 */
[----:B------:R-:W-:Y:S02]  /*3b20*/  IMAD.IADD R18, R18, 0x1, R19 ;  /* 0x0000000112127824 */ /* 0x000fe400078e0213 */
[----:B------:R-:W-:Y:S01]  /*3b30*/  IMAD R11, R136, c[0x0][0x284], R11 ;  /* 0x0000a100880b7a24 */ /* 0x000fe200078e020b */
[----:B------:R-:W-:Y:S01]  /*3b40*/  IADD3 R110, R10, R93, RZ ;  /* 0x0000005d0a6e7210 */ /* 0x000fe20007ffe0ff */
[----:B------:R-:W-:Y:S01]  /*3b50*/  IMAD.IADD R120, R97, 0x1, R10 ;  /* 0x0000000161787824 */ /* 0x000fe200078e020a */
[----:B------:R-:W-:Y:S01]  /*3b60*/  SHF.R.S32.HI R113, RZ, 0x1f, R86 ;  /* 0x0000001fff717819 */ /* 0x000fe20000011456 */
[----:B------:R-:W-:Y:S01]  /*3b70*/  IMAD.IADD R121, R99, 0x1, R11 ;  /* 0x0000000163797824 */ /* 0x000fe200078e020b */
[----:B------:R-:W-:Y:S01]  /*3b80*/  SHF.R.S32.HI R112, RZ, 0x1f, R83 ;  /* 0x0000001fff707819 */ /* 0x000fe20000011453 */
[----:B------:R-:W-:Y:S01]  /*3b90*/  IMAD.IADD R119, R11, 0x1, R95 ;  /* 0x000000010b777824 */ /* 0x000fe200078e025f */
[----:B------:R-:W-:Y:S01]  /*3ba0*/  SHF.R.S32.HI R111, RZ, 0x1f, R87 ;  /* 0x0000001fff6f7819 */ /* 0x000fe20000011457 */
[----:B------:R-:W-:-:S02]  /*3bb0*/  IMAD.SHL.U32 R118, R25, 0x2, RZ ;  /* 0x0000000219767824 */ /* 0x000fc400078e00ff */
[----:B------:R-:W-:Y:S02]  /*3bc0*/  IMAD.SHL.U32 R117, R24, 0x2, RZ ;  /* 0x0000000218757824 */ /* 0x000fe400078e00ff */
[----:B------:R-:W-:Y:S02]  /*3bd0*/  IMAD.SHL.U32 R109, R17, 0x2, RZ ;  /* 0x00000002116d7824 */ /* 0x000fe400078e00ff */
[----:B------:R-:W-:Y:S02]  /*3be0*/  IMAD.SHL.U32 R108, R18, 0x2, RZ ;  /* 0x00000002126c7824 */ /* 0x000fe400078e00ff */
[----:B------:R-:W-:Y:S02]  /*3bf0*/  IMAD.SHL.U32 R107, R14, 0x2, RZ ;  /* 0x000000020e6b7824 */ /* 0x000fe400078e00ff */
[----:B------:R-:W-:Y:S01]  /*3c00*/  IMAD.SHL.U32 R106, R12, 0x2, RZ ;  /* 0x000000020c6a7824 */ /* 0x000fe200078e00ff */
[----:B------:R-:W-:Y:S06]  /*3c10*/  BAR.SYNC.DEFER_BLOCKING 0x0 ;  /* 0x0000000000007b1d */ /* 0x000fec0000010000 */
.L_x_739:
[----:B-1----:R-:W1:Y:S01]  /*3c20*/  S2R R168, SR_TID.X ;  /* 0x0000000000a87919 */ /* 0x002e620000002100 */
[----:B------:R-:W-:Y:S01]  /*3c30*/  SHF.R.S32.HI R82, RZ, 0x1f, R33 ;  /* 0x0000001fff527819 */ /* 0x000fe20000011421 */
[----:B------:R-:W-:Y:S04]  /*3c40*/  DEPBAR.LE SB0, 0x0 ;  /* 0x000080000000791a */ /* 0x000fe80000000000 */
[----:B------:R-:W-:Y:S01]  /*3c50*/  ISETP.GE.AND P1, PT, R158, 0x1, PT ;  /* 0x000000019e00780c */ /* 0x000fe20003f26270 */
[-C--:B------:R-:W-:Y:S01]  /*3c60*/  IMAD R2, R148, R33.reuse, RZ ;  /* 0x0000002194027224 */ /* 0x080fe200078e02ff */
[----:B------:R-:W-:Y:S01]  /*3c70*/  WARPSYNC 0xffffffff ;  /* 0xffffffff00007948 */ /* 0x000fe20003800000 */
[----:B------:R-:W-:Y:S01]  /*3c80*/  BAR.SYNC.DEFER_BLOCKING 0x0 ;  /* 0x0000000000007b1d */ /* 0x000fe20000010000 */
[----:B------:R-:W-:Y:S04]  /*3c90*/  IMAD.WIDE.U32 R10, R142, R33, RZ ;  /* 0x000000218e0a7225 */ /* 0x000fe800078e00ff */
[----:B------:R-:W-:Y:S04]  /*3ca0*/  IMAD R2, R82, R142, R2 ;  /* 0x0000008e52027224 */ /* 0x000fe800078e0202 */
[----:B------:R-:W-:Y:S01]  /*3cb0*/  IMAD.IADD R16, R11, 0x1, R2 ;  /* 0x000000010b107824 */ /* 0x000fe200078e0202 */
[----:B------:R-:W-:Y:S02]  /*3cc0*/  IADD3 R2, P0, R134, R10, RZ ;  /* 0x0000000a86027210 */ /* 0x000fe40007f1e0ff */
[----:B-1----:R-:W-:Y:S03]  /*3cd0*/  LEA.HI R159, R168, R168, RZ, 0x1 ;  /* 0x000000a8a89f7211 */ /* 0x002fe600078f08ff */
[----:B------:R-:W-:Y:S01]  /*3ce0*/  IMAD.X R3, R16, 0x1, R133, P0 ;  /* 0x0000000110037824 */ /* 0x000fe200000e0685 */
[C---:B------:R-:W-:Y:S02]  /*3cf0*/  LEA R54, P0, R2.reuse, c[0x0][0x1c8], 0x1 ;  /* 0x0000720002367a11 */ /* 0x040fe400078008ff */
[----:B------:R-:W-:Y:S02]  /*3d00*/  SHF.R.S32.HI R159, RZ, 0x1, R159 ;  /* 0x00000001ff9f7819 */ /* 0x000fe4000001149f */
        /* <DEDUP_REMOVED lines=74> */
.L_x_717:
[----:B------:R-:W-:Y:S05]  /*41b0*/  BSYNC B0 ;  /* 0x0000000000007941 */ /* 0x000fea0003800000 */
.L_x_716:
        /* <DEDUP_REMOVED lines=35> */
[----:B------:R-:W2:Y:S01]  /*43f0*/  LDL R10, [R1+0x18] ;  /* 0x00001800010a7983 */ /* 0x000ea20000100800 */
[----:B------:R-:W-:Y:S02]  /*4400*/  MOV R4, R2 ;  /* 0x0000000200047202 */ /* 0x000fe40000000f00 */
[----:B------:R-:W-:Y:S02]  /*4410*/  MOV R13, R34 ;  /* 0x00000022000d7202 */ /* 0x000fe40000000f00 */
[----:B------:R-:W-:Y:S02]  /*4420*/  MOV R19, R3 ;  /* 0x0000000300137202 */ /* 0x000fe40000000f00 */
[----:B------:R-:W-:Y:S05]  /*4430*/  MOV R37, R35 ;  /* 0x0000002300257202 */ /* 0x000fea0000000f00 */
[----:B------:R-:W-:Y:S01]  /*4440*/  @!P0 SHF.R.U64 R5, R2, 0x10, R3 ;  /* 0x0000001002058819 */ /* 0x000fe20000001203 */
[----:B------:R-:W-:Y:S01]  /*4450*/  @!P0 HADD2.F32 R12, -RZ, R4.H0_H0 ;  /* 0x20000004ff0c8230 */ /* 0x000fe20000004100 */
[----:B------:R-:W-:Y:S01]  /*4460*/  @!P0 SHF.R.U64 R36, R34, 0x10, R35 ;  /* 0x0000001022248819 */ /* 0x000fe20000001223 */
[----:B------:R-:W-:Y:S01]  /*4470*/  @!P0 HADD2.F32 R34, -RZ, R13.H0_H0 ;  /* 0x2000000dff228230 */ /* 0x000fe20000004100 */
[----:B------:R-:W-:Y:S01]  /*4480*/  @!P0 SHF.R.U32.HI R18, RZ, 0x10, R3 ;  /* 0x00000010ff128819 */ /* 0x000fe20000011603 */
[----:B------:R-:W-:Y:S01]  /*4490*/  @!P0 HADD2.F32 R13, -RZ, R5.H0_H0 ;  /* 0x20000005ff0d8230 */ /* 0x000fe20000004100 */
[----:B------:R-:W-:Y:S01]  /*44a0*/  @!P0 SHF.R.U32.HI R48, RZ, 0x10, R35 ;  /* 0x00000010ff308819 */ /* 0x000fe20000011623 */
[----:B------:R-:W-:Y:S02]  /*44b0*/  @!P0 HADD2.F32 R36, -RZ, R36.H0_H0 ;  /* 0x20000024ff248230 */ /* 0x000fe40000004100 */
[----:B------:R-:W-:Y:S01]  /*44c0*/  @!P0 HADD2.F32 R18, -RZ, R18.H0_H0 ;  /* 0x20000012ff128230 */ /* 0x000fe20000004100 */
[----:B--2---:R-:W1:Y:S02]  /*44d0*/  LDS.128 R8, [R10+0x2400] ;  /* 0x002400000a087984 */ /* 0x004e640000000c00 */
        /* <DEDUP_REMOVED lines=8> */
[----:B------:R-:W-:Y:S02]  /*4560*/  @!P0 FMUL.FTZ R2, R3, R12 ;  /* 0x0000000c03028220 */ /* 0x000fe40000410000 */
[-C--:B------:R-:W-:Y:S02]  /*4570*/  @!P0 FMUL.FTZ R12, R35, R13.reuse ;  /* 0x0000000d230c8220 */ /* 0x080fe40000410000 */
[----:B------:R-:W-:Y:S02]  /*4580*/  @!P0 FFMA.FTZ R56, R3, R34, -R56 ;  /* 0x0000002203388223 */ /* 0x000fe40000010838 */
        /* <DEDUP_REMOVED lines=14> */
[-C--:B------:R-:W-:Y:S01]  /*4670*/  @!P0 FFMA.FTZ R57, R5, R29.reuse, -R57 ;  /* 0x0000001d05398223 */ /* 0x080fe20000010839 */
[----:B------:R-:W-:Y:S01]  /*4680*/  @!P0 HADD2.F32 R37, -RZ, R48.H0_H0 ;  /* 0x20000030ff258230 */ /* 0x000fe20000004100 */
[-C--:B------:R-:W-:Y:S02]  /*4690*/  @!P0 FMUL.FTZ R5, R12, R18.reuse ;  /* 0x000000120c058220 */ /* 0x080fe40000410000 */
        /* <DEDUP_REMOVED lines=12> */
.L_x_720:
[----:B------:R-:W-:Y:S05]  /*4760*/  BSYNC B0 ;  /* 0x0000000000007941 */ /* 0x000fea0003800000 */
.L_x_719:
[----:B------:R-:W-:Y:S01]  /*4770*/  ISETP.GE.AND P0, PT, R160, c[0x0][0x1d4], PT ;  /* 0x00007500a0007a0c */ /* 0x000fe20003f06270 */
[----:B------:R-:W-:Y:S01]  /*4780*/  @!UPT UIADD3 URZ, URZ, URZ, URZ ;  /* 0x0000003f3f3ff290 */ /* 0x000fe2000fffe03f */
[----:B------:R-:W-:Y:S11]  /*4790*/  BSSY B0, `(.L_x_721) ;  /* 0x0000037000007945 */ /* 0x000ff60003800000 */
[----:B------:R-:W-:-:S05]  /*47a0*/  @P0 BRA `(.L_x_722) ;  /* 0x0000035000000947 */ /* 0x000fca0003800000 */
[----:B------:R-:W-:Y:S01]  /*47b0*/  ISETP.GE.AND P0, PT, R32, c[0x0][0x27c], PT ;  /* 0x00009f0020007a0c */ /* 0x000fe20003f06270 */
[----:B------:R-:W2:Y:S11]  /*47c0*/  LDL R2, [R1+0x1c] ;  /* 0x00001c0001027983 */ /* 0x000eb60000100800 */
[----:B------:R-:W-:Y:S01]  /*47d0*/  @!UPT UIADD3 URZ, URZ, URZ, URZ ;  /* 0x0000003f3f3ff290 */ /* 0x000fe2000fffe03f */
[----:B------:R-:W-:Y:S01]  /*47e0*/  @!P0 HADD2.F32 R12, -RZ, R49.H0_H0 ;  /* 0x20000031ff0c8230 */ /* 0x000fe20000004100 */
[----:B------:R-:W-:Y:S02]  /*47f0*/  @!P0 SHF.R.U64 R5, R6, 0x10, R7 ;  /* 0x0000001006058819 */ /* 0x000fe40000001207 */
[----:B------:R-:W-:Y:S02]  /*4800*/  @!P0 SHF.R.U64 R18, R38, 0x10, R39 ;  /* 0x0000001026128819 */ /* 0x000fe40000001227 */
[----:B------:R-:W-:Y:S01]  /*4810*/  @!P0 SHF.R.U32.HI R7, RZ, 0x10, R7 ;  /* 0x00000010ff078819 */ /* 0x000fe20000011607 */
[----:B------:R-:W-:Y:S01]  /*4820*/  @!P0 HADD2.F32 R5, -RZ, R5.H0_H0 ;  /* 0x20000005ff058230 */ /* 0x000fe20000004100 */
[----:B------:R-:W-:Y:S01]  /*4830*/  @!P0 SHF.R.U32.HI R34, RZ, 0x10, R39 ;  /* 0x00000010ff228819 */ /* 0x000fe20000011627 */
[----:B------:R-:W-:Y:S04]  /*4840*/  @!P0 HADD2.F32 R18, -RZ, R18.H0_H0 ;  /* 0x20000012ff128230 */ /* 0x000fe80000004100 */
[----:B------:R-:W-:Y:S01]  /*4850*/  @!P0 HADD2.F32 R34, -RZ, R34.H0_H0 ;  /* 0x20000022ff228230 */ /* 0x000fe20000004100 */
[----:B-12---:R1:W2:Y:S02]  /*4860*/  LDS.128 R8, [R2+0x2400] ;  /* 0x0024000002087984 */ /* 0x0062a40000000c00 */
[----:B-1----:R-:W-:Y:S01]  /*4870*/  @!P0 HADD2.F32 R2, -RZ, R24.H0_H0 ;  /* 0x20000018ff028230 */ /* 0x002fe20000004100 */
[----:B--2---:R-:W-:Y:S02]  /*4880*/  @!P0 MOV R3, R8 ;  /* 0x0000000800038202 */ /* 0x004fe40000000f00 */
        /* <DEDUP_REMOVED lines=39> */
.L_x_722:
[----:B------:R-:W-:Y:S05]  /*4b00*/  BSYNC B0 ;  /* 0x0000000000007941 */ /* 0x000fea0003800000 */
.L_x_721:
[----:B------:R-:W-:Y:S01]  /*4b10*/  ISETP.GE.AND P0, PT, R127, c[0x0][0x1d4], PT ;  /* 0x000075007f007a0c */ /* 0x000fe20003f06270 */
[----:B------:R-:W-:Y:S01]  /*4b20*/  @!UPT UIADD3 URZ, URZ, URZ, URZ ;  /* 0x0000003f3f3ff290 */ /* 0x000fe2000fffe03f */
[----:B------:R-:W-:Y:S11]  /*4b30*/  BSSY B0, `(.L_x_723) ;  /* 0x0000037000007945 */ /* 0x000ff60003800000 */
[----:B------:R-:W-:-:S05]  /*4b40*/  @P0 BRA `(.L_x_724) ;  /* 0x0000035000000947 */ /* 0x000fca0003800000 */
[----:B------:R-:W-:Y:S01]  /*4b50*/  ISETP.GE.AND P0, PT, R164, c[0x0][0x27c], PT ;  /* 0x00009f00a4007a0c */ /* 0x000fe20003f06270 */
[----:B------:R-:W2:Y:S11]  /*4b60*/  LDL R2, [R1+0x18] ;  /* 0x0000180001027983 */ /* 0x000eb60000100800 */
[----:B------:R-:W-:Y:S01]  /*4b70*/  @!UPT UIADD3 URZ, URZ, URZ, URZ ;  /* 0x0000003f3f3ff290 */ /* 0x000fe2000fffe03f */
[--C-:B------:R-:W-:Y:S01]  /*4b80*/  @!P0 HADD2.F32 R12, -RZ, R50.reuse.H0_H0 ;  /* 0x20000032ff0c8230 */ /* 0x100fe20000004100 */
[----:B------:R-:W-:Y:S01]  /*4b90*/  @!P0 SHF.R.U64 R5, R14, 0x10, R15 ;  /* 0x000000100e058819 */ /* 0x000fe2000000120f */
[----:B------:R-:W-:Y:S01]  /*4ba0*/  @!P0 HADD2.F32 R18, -RZ, R50.H1_H1 ;  /* 0x30000032ff128230 */ /* 0x000fe20000004100 */
        /* <DEDUP_REMOVED lines=38> */
[----:B------:R-:W-:Y:S01]  /*4e10*/  @!P0 FFMA.FTZ R25, R6, R24, -R25 ;  /* 0x0000001806198223 */ /* 0x000fe20000010819 */
        /* <DEDUP_REMOVED lines=8> */
.L_x_724:
[----:B------:R-:W-:Y:S05]  /*4ea0*/  BSYNC B0 ;  /* 0x0000000000007941 */ /* 0x000fea0003800000 */
.L_x_723:
[----:B------:R-:W-:Y:S01]  /*4eb0*/  IADD3 R2, R124, 0x30, RZ ;  /* 0x000000307c027810 */ /* 0x000fe20007ffe0ff */
[----:B------:R-:W-:Y:S03]  /*4ec0*/  BSSY B0, `(.L_x_725) ;  /* 0x0000039000007945 */ /* 0x000fe60003800000 */
[----:B------:R-:W-:Y:S11]  /*4ed0*/  ISETP.GE.AND P0, PT, R2, c[0x0][0x1d4], PT ;  /* 0x0000750002007a0c */ /* 0x000ff60003f06270 */
[----:B------:R-:W-:Y:S02]  /*4ee0*/  @!UPT UIADD3 URZ, URZ, URZ, URZ ;  /* 0x0000003f3f3ff290 */ /* 0x000fe4000fffe03f */
[----:B------:R-:W-:-:S05]  /*4ef0*/  @P0 BRA `(.L_x_726) ;  /* 0x0000035000000947 */ /* 0x000fca0003800000 */
[----:B------:R-:W-:Y:S01]  /*4f00*/  ISETP.GE.AND P0, PT, R31, c[0x0][0x27c], PT ;  /* 0x00009f001f007a0c */ /* 0x000fe20003f06270 */
[----:B------:R-:W2:Y:S11]  /*4f10*/  LDL R3, [R1+0x1c] ;  /* 0x00001c0001037983 */ /* 0x000eb60000100800 */
        /* <DEDUP_REMOVED lines=11> */
[----:B-12---:R-:W1:Y:S02]  /*4fd0*/  LDS.128 R8, [R3+0x3000] ;  /* 0x0030000003087984 */ /* 0x006e640000000c00 */
        /* <DEDUP_REMOVED lines=39> */
.L_x_726:
[----:B------:R-:W-:Y:S05]  /*5250*/  BSYNC B0 ;  /* 0x0000000000007941 */ /* 0x000fea0003800000 */
.L_x_725:
        /* <DEDUP_REMOVED lines=58> */
.L_x_728:
[----:B------:R-:W-:Y:S05]  /*5600*/  BSYNC B0 ;  /* 0x0000000000007941 */ /* 0x000fea0003800000 */
.L_x_727:
[----:B------:R-:W-:Y:S04]  /*5610*/  IADD3 R2, R124, 0x50, RZ ;  /* 0x000000507c027810 */ /* 0x000fe80007ffe0ff */
        /* <DEDUP_REMOVED lines=57> */
.L_x_715:
        /* <DEDUP_REMOVED lines=47> */
.L_x_730:
[----:B------:R-:W-:Y:S05]  /*5ca0*/  BSYNC B0 ;  /* 0x0000000000007941 */ /* 0x000fea0003800000 */
.L_x_729:
        /* <DEDUP_REMOVED lines=32> */
[----:B------:R-:W-:Y:S01]  /*5eb0*/  LDS.128 R52, [R108+0x3c80] ;  /* 0x003c80006c347984 */ /* 0x000fe20000000c00 */
[CC--:B------:R-:W-:Y:S01]  /*5ec0*/  IADD3 R2, P1, P0, R80.reuse, R71.reuse, R105 ;  /* 0x0000004750027210 */ /* 0x0c0fe2000783e069 */
[----:B------:R-:W-:Y:S01]  /*5ed0*/  IMAD.MOV.U32 R24, RZ, RZ, R7 ;  /* 0x000000ffff187224 */ /* 0x000fe200078e0007 */
[----:B------:R-:W-:Y:S01]  /*5ee0*/  MOV R44, R38 ;  /* 0x00000026002c7202 */ /* 0x000fe20000000f00 */
[----:B------:R-:W-:Y:S01]  /*5ef0*/  IMAD.MOV.U32 R47, RZ, RZ, R39 ;  /* 0x000000ffff2f7224 */ /* 0x000fe200078e0027 */
[C---:B------:R-:W-:Y:S02]  /*5f00*/  IADD3.X R8, R79.reuse, R70, R116, P1, P0 ;  /* 0x000000464f087210 */ /* 0x040fe40000fe0474 */
[----:B------:R-:W-:Y:S01]  /*5f10*/  MOV R10, R6 ;  /* 0x00000006000a7202 */ /* 0x000fe20000000f00 */
[----:B------:R-:W1:Y:S04]  /*5f20*/  LDS.128 R16, [R118+0x3c80] ;  /* 0x003c800076107984 */ /* 0x000e680000000c00 */
        /* <DEDUP_REMOVED lines=10> */
[----:B------:R-:W-:Y:S01]  /*5fd0*/  @!P0 SHF.R.U64 R45, R38, 0x10, R39 ;  /* 0x00000010262d8819 */ /* 0x000fe20000001227 */
[----:B------:R-:W-:Y:S01]  /*5fe0*/  @!P0 HADD2.F32 R2, -RZ, R2.H0_H0 ;  /* 0x20000002ff028230 */ /* 0x000fe20000004100 */
[--C-:B------:R-:W-:Y:S01]  /*5ff0*/  @!P0 SHF.R.U64 R11, R6, 0x10, R7.reuse ;  /* 0x00000010060b8819 */ /* 0x100fe20000001207 */
[----:B------:R-:W-:Y:S01]  /*6000*/  @!P0 HADD2.F32 R10, -RZ, R10.H0_H0 ;  /* 0x2000000aff0a8230 */ /* 0x000fe20000004100 */
[----:B------:R-:W-:Y:S01]  /*6010*/  @!P0 SHF.R.U32.HI R25, RZ, 0x10, R7 ;  /* 0x00000010ff198819 */ /* 0x000fe20000011607 */
[----:B-1----:R-:W-:Y:S01]  /*6020*/  @!P0 IMAD.MOV.U32 R7, RZ, RZ, R16 ;  /* 0x000000ffff078224 */ /* 0x002fe200078e0010 */
[----:B------:R-:W-:Y:S02]  /*6030*/  @!P0 MOV R38, R53 ;  /* 0x0000003500268202 */ /* 0x000fe40000000f00 */
[----:B------:R-:W-:Y:S02]  /*6040*/  @!P0 MOV R40, R52 ;  /* 0x0000003400288202 */ /* 0x000fe40000000f00 */
[----:B------:R-:W-:Y:S02]  /*6050*/  @!P0 MOV R6, R17 ;  /* 0x0000001100068202 */ /* 0x000fe40000000f00 */
[--C-:B------:R-:W-:Y:S01]  /*6060*/  @!P0 SHF.R.U32.HI R9, RZ, 0x10, R5.reuse ;  /* 0x00000010ff098819 */ /* 0x100fe20000011605 */
[----:B------:R-:W-:Y:S01]  /*6070*/  @!P0 HADD2.F32 R34, -RZ, R40.H0_H0 ;  /* 0x20000028ff228230 */ /* 0x000fe20000004100 */
[----:B------:R-:W-:Y:S01]  /*6080*/  @!P0 SHF.R.U64 R8, R4, 0x10, R5 ;  /* 0x0000001004088819 */ /* 0x000fe20000001205 */
[----:B------:R-:W-:Y:S01]  /*6090*/  @!P0 HADD2.F32 R4, -RZ, R3.H0_H0 ;  /* 0x20000003ff048230 */ /* 0x000fe20000004100 */
[----:B------:R-:W-:Y:S01]  /*60a0*/  MOV R5, R36 ;  /* 0x0000002400057202 */ /* 0x000fe20000000f00 */
[----:B------:R-:W-:Y:S01]  /*60b0*/  @!P0 HADD2.F32 R3, -RZ, R7.H0_H0 ;  /* 0x20000007ff038230 */ /* 0x000fe20000004100 */
[-C--:B------:R-:W-:Y:S01]  /*60c0*/  @!P0 FMUL.FTZ R46, R34, R2.reuse ;  /* 0x00000002222e8220 */ /* 0x080fe20000410000 */
[--C-:B------:R-:W-:Y:S01]  /*60d0*/  @!P0 SHF.R.U64 R43, R36, 0x10, R37.reuse ;  /* 0x00000010242b8819 */ /* 0x100fe20000001225 */
[----:B------:R-:W-:Y:S01]  /*60e0*/  @!P0 HADD2.F32 R36, -RZ, R38.H0_H0 ;  /* 0x20000026ff248230 */ /* 0x000fe20000004100 */
[----:B------:R-:W-:Y:S01]  /*60f0*/  @!P0 SHF.R.U32.HI R42, RZ, 0x10, R37 ;  /* 0x00000010ff2a8819 */ /* 0x000fe20000011625 */
[C---:B------:R-:W-:Y:S01]  /*6100*/  @!P0 FMUL.FTZ R2, R3.reuse, R2 ;  /* 0x0000000203028220 */ /* 0x040fe20000410000 */
[----:B------:R-:W-:Y:S01]  /*6110*/  @!P0 HADD2.F32 R35, -RZ, R5.H0_H0 ;  /* 0x20000005ff238230 */ /* 0x000fe20000004100 */
[----:B------:R-:W-:Y:S01]  /*6120*/  @!P0 SHF.R.U32.HI R60, RZ, 0x10, R39 ;  /* 0x00000010ff3c8819 */ /* 0x000fe20000011627 */
[-C--:B------:R-:W-:Y:S01]  /*6130*/  @!P0 FMUL.FTZ R39, R36, R4.reuse ;  /* 0x0000000424278220 */ /* 0x080fe20000410000 */
[----:B------:R-:W-:Y:S02]  /*6140*/  @!P0 HADD2.F32 R5, -RZ, R6.H0_H0 ;  /* 0x20000006ff058230 */ /* 0x000fe40000004100 */
[-C--:B------:R-:W-:Y:S01]  /*6150*/  @!P0 FFMA.FTZ R77, R3, R35.reuse, -R46 ;  /* 0x00000023034d8223 */ /* 0x080fe2000001082e */
[----:B------:R-:W-:Y:S01]  /*6160*/  @!P0 HADD2.F32 R37, -RZ, R41.H0_H0 ;  /* 0x20000029ff258230 */ /* 0x000fe20000004100 */
[----:B------:R-:W-:Y:S01]  /*6170*/  @!P0 FFMA.FTZ R2, R34, R35, R2 ;  /* 0x0000002322028223 */ /* 0x000fe20000010002 */
[----:B------:R-:W-:Y:S01]  /*6180*/  @!P0 MOV R46, R55 ;  /* 0x00000037002e8202 */ /* 0x000fe20000000f00 */
[C---:B------:R-:W-:Y:S01]  /*6190*/  @!P0 FMUL.FTZ R4, R5.reuse, R4 ;  /* 0x0000000405048220 */ /* 0x040fe20000410000 */
[----:B------:R-:W-:Y:S01]  /*61a0*/  @!P0 HADD2.F32 R34, -RZ, R40.H1_H1 ;  /* 0x30000028ff228230 */ /* 0x000fe20000004100 */
[----:B------:R-:W-:Y:S01]  /*61b0*/  @!P0 FFMA.FTZ R76, R5, R37, -R39 ;  /* 0x00000025054c8223 */ /* 0x000fe20000010827 */
[----:B------:R-:W-:Y:S02]  /*61c0*/  @!P0 HADD2.F32 R5, -RZ, R9.H0_H0 ;  /* 0x20000009ff058230 */ /* 0x000fe40000004100 */
[----:B------:R-:W-:Y:S02]  /*61d0*/  @!P0 HADD2.F32 R38, -RZ, R38.H1_H1 ;  /* 0x30000026ff268230 */ /* 0x000fe40000004100 */
[----:B------:R-:W-:Y:S02]  /*61e0*/  @!P0 HADD2.F32 R8, -RZ, R8.H0_H0 ;  /* 0x20000008ff088230 */ /* 0x000fe40000004100 */
[----:B------:R-:W-:Y:S01]  /*61f0*/  @!P0 HADD2.F32 R39, -RZ, R42.H0_H0 ;  /* 0x2000002aff278230 */ /* 0x000fe20000004100 */
[----:B------:R-:W-:Y:S01]  /*6200*/  @!P0 FMUL.FTZ R9, R38, R5 ;  /* 0x0000000526098220 */ /* 0x000fe20000410000 */
[----:B------:R-:W-:Y:S02]  /*6210*/  @!P0 HADD2.F32 R3, -RZ, R6.H1_H1 ;  /* 0x30000006ff038230 */ /* 0x000fe40000004100 */
[----:B------:R-:W-:Y:S02]  /*6220*/  @!P0 HADD2.F32 R35, -RZ, R43.H0_H0 ;  /* 0x2000002bff238230 */ /* 0x000fe40000004100 */
[----:B------:R-:W-:Y:S01]  /*6230*/  @!P0 HADD2.F32 R6, -RZ, R7.H1_H1 ;  /* 0x30000007ff068230 */ /* 0x000fe20000004100 */
[-C--:B------:R-:W-:Y:S01]  /*6240*/  @!P0 FMUL.FTZ R7, R34, R8.reuse ;  /* 0x0000000822078220 */ /* 0x080fe20000410000 */
[----:B------:R-:W-:Y:S01]  /*6250*/  @!P0 HADD2.F32 R43, -RZ, R45.H0_H0 ;  /* 0x2000002dff2b8230 */ /* 0x000fe20000004100 */
[C---:B------:R-:W-:Y:S01]  /*6260*/  @!P0 FFMA.FTZ R75, R3.reuse, R39, -R9 ;  /* 0x00000027034b8223 */ /* 0x040fe20000010809 */
[----:B------:R-:W-:Y:S01]  /*6270*/  @!P0 HADD2.F32 R41, -RZ, R44.H0_H0 ;  /* 0x2000002cff298230 */ /* 0x000fe20000004100 */
[----:B------:R-:W-:Y:S01]  /*6280*/  @!P0 IMAD.MOV.U32 R9, RZ, RZ, R54 ;  /* 0x000000ffff098224 */ /* 0x000fe200078e0036 */
[----:B------:R-:W-:Y:S01]  /*6290*/  @!P0 HADD2.F32 R45, -RZ, R47.H0_H0 ;  /* 0x2000002fff2d8230 */ /* 0x000fe20000004100 */
[----:B------:R-:W-:Y:S02]  /*62a0*/  @!P0 FMUL.FTZ R5, R3, R5 ;  /* 0x0000000503058220 */ /* 0x000fe40000410000 */
[C---:B------:R-:W-:Y:S01]  /*62b0*/  @!P0 FMUL.FTZ R3, R6.reuse, R8 ;  /* 0x0000000806038220 */ /* 0x040fe20000410000 */
[----:B------:R-:W-:Y:S01]  /*62c0*/  @!P0 HADD2.F32 R42, -RZ, R9.H1_H1 ;  /* 0x30000009ff2a8230 */ /* 0x000fe20000004100 */
[-C--:B------:R-:W-:Y:S01]  /*62d0*/  @!P0 FFMA.FTZ R74, R6, R35.reuse, -R7 ;  /* 0x00000023064a8223 */ /* 0x080fe20000010807 */
        /* <DEDUP_REMOVED lines=11> */
[----:B------:R-:W-:Y:S01]  /*6390*/  @!P0 FMUL.FTZ R7, R8, R7 ;  /* 0x0000000708078220 */ /* 0x000fe20000410000 */
[----:B------:R-:W-:Y:S01]  /*63a0*/  @!P0 F2FP.PACK_AB R34, R74, R77 ;  /* 0x0000004d4a22823e */ /* 0x000fe200000000ff */
[----:B------:R-:W-:Y:S01]  /*63b0*/  @!P0 FFMA.FTZ R73, R8, R43, -R11 ;  /* 0x0000002b08498223 */ /* 0x000fe2000001080b */
[----:B------:R-:W-:Y:S01]  /*63c0*/  @!P0 MOV R17, R35 ;  /* 0x0000002300118202 */ /* 0x000fe20000000f00 */
[----:B------:R-:W-:Y:S01]  /*63d0*/  @!P0 IMAD.MOV.U32 R8, RZ, RZ, R19 ;  /* 0x000000ffff088224 */ /* 0x000fe200078e0013 */
[----:B------:R-:W-:Y:S01]  /*63e0*/  @!P0 MOV R16, R34 ;  /* 0x0000002200108202 */ /* 0x000fe20000000f00 */
[CC--:B------:R-:W-:Y:S01]  /*63f0*/  @!P0 FFMA.FTZ R72, R9.reuse, R41.reuse, -R44 ;  /* 0x0000002909488223 */ /* 0x0c0fe2000001082c */
[----:B------:R-:W-:Y:S01]  /*6400*/  @!P0 HADD2.F32 R11, -RZ, R24.H0_H0 ;  /* 0x20000018ff0b8230 */ /* 0x000fe20000004100 */
[----:B------:R-:W-:Y:S01]  /*6410*/  @!P0 FMUL.FTZ R6, R9, R10 ;  /* 0x0000000a09068220 */ /* 0x000fe20000410000 */
[----:B------:R-:W-:Y:S01]  /*6420*/  @!P0 HADD2.F32 R24, -RZ, R25.H0_H0 ;  /* 0x20000019ff188230 */ /* 0x000fe20000004100 */
[----:B------:R-:W-:Y:S01]  /*6430*/  @!P0 F2FP.PACK_AB R4, R5, R4 ;  /* 0x000000040504823e */ /* 0x000fe200000000ff */
[--C-:B------:R-:W-:Y:S01]  /*6440*/  @!P0 HADD2.F32 R44, -RZ, R46.reuse.H0_H0 ;  /* 0x2000002eff2c8230 */ /* 0x100fe20000004100 */
[----:B------:R-:W-:Y:S01]  /*6450*/  @!P0 FFMA.FTZ R6, R40, R41, R6 ;  /* 0x0000002928068223 */ /* 0x000fe20000010006 */
[----:B------:R-:W-:Y:S01]  /*6460*/  @!P0 HADD2.F32 R25, -RZ, R46.H1_H1 ;  /* 0x3000002eff198230 */ /* 0x000fe20000004100 */
[----:B------:R-:W-:Y:S01]  /*6470*/  @!P0 FFMA.FTZ R7, R42, R43, R7 ;  /* 0x0000002b2a078223 */ /* 0x000fe20000010007 */
[--C-:B------:R-:W-:Y:S01]  /*6480*/  @!P0 HADD2.F32 R10, -RZ, R8.reuse.H1_H1 ;  /* 0x30000008ff0a8230 */ /* 0x100fe20000004100 */
[----:B------:R-:W-:Y:S01]  /*6490*/  @!P0 FMUL.FTZ R65, R44, R11 ;  /* 0x0000000b2c418220 */ /* 0x000fe20000410000 */
[----:B------:R-:W-:Y:S01]  /*64a0*/  @!P0 HADD2.F32 R9, -RZ, R8.H0_H0 ;  /* 0x20000008ff098230 */ /* 0x000fe20000004100 */
[----:B------:R-:W-:Y:S01]  /*64b0*/  @!P0 FMUL.FTZ R47, R25, R24 ;  /* 0x00000018192f8220 */ /* 0x000fe20000410000 */
[----:B------:R-:W-:Y:S01]  /*64c0*/  @!P0 HADD2.F32 R46, -RZ, R60.H0_H0 ;  /* 0x2000003cff2e8230 */ /* 0x000fe20000004100 */
[----:B------:R-:W-:Y:S02]  /*64d0*/  @!P0 IMAD.MOV.U32 R53, RZ, RZ, R4 ;  /* 0x000000ffff358224 */ /* 0x000fe400078e0004 */
[C---:B------:R-:W-:Y:S02]  /*64e0*/  @!P0 FFMA.FTZ R65, R9.reuse, R45, -R65 ;  /* 0x0000002d09418223 */ /* 0x040fe40000010841 */
[C---:B------:R-:W-:Y:S02]  /*64f0*/  @!P0 FFMA.FTZ R47, R10.reuse, R46, -R47 ;  /* 0x0000002e0a2f8223 */ /* 0x040fe4000001082f */
[----:B------:R-:W-:Y:S02]  /*6500*/  @!P0 FMUL.FTZ R8, R9, R11 ;  /* 0x0000000b09088220 */ /* 0x000fe40000410000 */
[----:B------:R-:W-:Y:S01]  /*6510*/  @!P0 FMUL.FTZ R9, R10, R24 ;  /* 0x000000180a098220 */ /* 0x000fe20000410000 */
[----:B------:R-:W-:Y:S01]  /*6520*/  @!P0 F2FP.PACK_AB R24, R73, R72 ;  /* 0x000000484918823e */ /* 0x000fe200000000ff */
[----:B------:R-:W-:Y:S01]  /*6530*/  @!P0 FFMA.FTZ R8, R44, R45, R8 ;  /* 0x0000002d2c088223 */ /* 0x000fe20000010008 */
[----:B------:R-:W-:Y:S01]  /*6540*/  @!P0 F2FP.PACK_AB R11, R47, R65 ;  /* 0x000000412f0b823e */ /* 0x000fe200000000ff */
[----:B------:R-:W-:Y:S01]  /*6550*/  @!P0 FFMA.FTZ R9, R25, R46, R9 ;  /* 0x0000002e19098223 */ /* 0x000fe20000010009 */
[----:B------:R-:W-:Y:S01]  /*6560*/  @!P0 F2FP.PACK_AB R10, R3, R2 ;  /* 0x00000002030a823e */ /* 0x000fe200000000ff */
[----:B------:R-:W-:Y:S01]  /*6570*/  @!P0 IMAD.MOV.U32 R18, RZ, RZ, R24 ;  /* 0x000000ffff128224 */ /* 0x000fe200078e0018 */
[----:B------:R-:W-:Y:S02]  /*6580*/  @!P0 MOV R19, R11 ;  /* 0x0000000b00138202 */ /* 0x000fe40000000f00 */
[----:B------:R-:W-:Y:S02]  /*6590*/  @!P0 F2FP.PACK_AB R3, R7, R6 ;  /* 0x000000060703823e */ /* 0x000fe400000000ff */
[----:B------:R-:W-:Y:S01]  /*65a0*/  @!P0 F2FP.PACK_AB R2, R9, R8 ;  /* 0x000000080902823e */ /* 0x000fe200000000ff */
[----:B------:R1:W-:Y:S01]  /*65b0*/  STG.E.128 [R68.64], R16 ;  /* 0x0000001044007986 */ /* 0x0003e2000c101d06 */
[----:B------:R-:W-:Y:S02]  /*65c0*/  @!P0 MOV R52, R10 ;  /* 0x0000000a00348202 */ /* 0x000fe40000000f00 */
[----:B------:R-:W-:Y:S02]  /*65d0*/  @!P0 MOV R54, R3 ;  /* 0x0000000300368202 */ /* 0x000fe40000000f00 */
[----:B------:R-:W-:Y:S05]  /*65e0*/  @!P0 MOV R55, R2 ;  /* 0x0000000200378202 */ /* 0x000fea0000000f00 */
[----:B------:R1:W-:Y:S02]  /*65f0*/  @!P2 STG.E.128 [R66.64], R52 ;  /* 0x000000344200a986 */ /* 0x0003e4000c101d06 */
.L_x_732:
[----:B------:R-:W-:Y:S05]  /*6600*/  BSYNC B0 ;  /* 0x0000000000007941 */ /* 0x000fea0003800000 */
.L_x_731:
[----:B------:R-:W-:Y:S01]  /*6610*/  ISETP.GE.AND P0, PT, R160, c[0x0][0x1d4], PT ;  /* 0x00007500a0007a0c */ /* 0x000fe20003f06270 */
[----:B------:R-:W-:Y:S01]  /*6620*/  @!UPT UIADD3 URZ, URZ, URZ, URZ ;  /* 0x0000003f3f3ff290 */ /* 0x000fe2000fffe03f */
[----:B------:R-:W-:Y:S11]  /*6630*/  BSSY B0, `(.L_x_733) ;  /* 0x0000071000007945 */ /* 0x000ff60003800000 */
[----:B------:R-:W-:-:S05]  /*6640*/  @P0 BRA `(.L_x_734) ;  /* 0x000006f000000947 */ /* 0x000fca0003800000 */
[----:B------:R-:W2:Y:S01]  /*6650*/  LDS.128 R44, [R107+0x3c80] ;  /* 0x003c80006b2c7984 */ /* 0x000ea20000000c00 */
[----:B------:R-:W-:Y:S02]  /*6660*/  ISETP.GE.AND P2, PT, R83, c[0x0][0x1d4], PT ;  /* 0x0000750053007a0c */ /* 0x000fe40003f46270 */
[CC--:B------:R-:W-:Y:S04]  /*6670*/  IADD3 R2, P1, P0, R80.reuse, R71.reuse, R104 ;  /* 0x0000004750027210 */ /* 0x0c0fe8000783e068 */
[CC--:B------:R-:W-:Y:S01]  /*6680*/  IADD3.X R4, R79.reuse, R70.reuse, R115, P1, P0 ;  /* 0x000000464f047210 */ /* 0x0c0fe20000fe0473 */
        /* <DEDUP_REMOVED lines=12> */
[----:B------:R-:W-:Y:S01]  /*6750*/  @!P0 HADD2.F32 R8, -RZ, R61.H0_H0 ;  /* 0x2000003dff088230 */ /* 0x000fe20000004100 */
        /* <DEDUP_REMOVED lines=28> */
[----:B------:R-:W-:Y:S01]  /*6920*/  @!P0 F2FP.PACK_AB R13, R54, R55 ;  /* 0x00000037360d823e */ /* 0x000fe200000000ff */
[----:B------:R-:W-:Y:S01]  /*6930*/  @!P0 HADD2.F32 R7, -RZ, R5.H0_H0 ;  /* 0x20000005ff078230 */ /* 0x000fe20000004100 */
[----:B------:R-:W-:Y:S01]  /*6940*/  @!P0 SHF.R.U64 R36, R50, 0x10, R51 ;  /* 0x0000001032248819 */ /* 0x000fe20000001233 */
[----:B------:R-:W-:Y:S01]  /*6950*/  @!P0 HADD2.F32 R25, -RZ, R9.H1_H1 ;  /* 0x30000009ff198230 */ /* 0x000fe20000004100 */
[-C--:B------:R-:W-:Y:S01]  /*6960*/  @!P0 FMUL.FTZ R12, R15, R4.reuse ;  /* 0x000000040f0c8220 */ /* 0x080fe20000410000 */
[----:B------:R-:W-:Y:S01]  /*6970*/  @!P0 HADD2.F32 R8, -RZ, R6.H0_H0 ;  /* 0x20000006ff088230 */ /* 0x000fe20000004100 */
[C---:B------:R-:W-:Y:S01]  /*6980*/  @!P0 FMUL.FTZ R4, R7.reuse, R4 ;  /* 0x0000000407048220 */ /* 0x040fe20000410000 */
[----:B------:R-:W-:Y:S01]  /*6990*/  @!P0 MOV R16, R13 ;  /* 0x0000000d00108202 */ /* 0x000fe20000000f00 */
[----:B------:R-:W-:Y:S01]  /*69a0*/  @!P0 FFMA.FTZ R51, R7, R24, -R12 ;  /* 0x0000001807338223 */ /* 0x000fe2000001080c */
[----:B------:R-:W-:Y:S01]  /*69b0*/  @!P0 MOV R7, R19 ;  /* 0x0000001300078202 */ /* 0x000fe20000000f00 */
[----:B------:R-:W-:Y:S01]  /*69c0*/  @!P0 IMAD.MOV.U32 R12, RZ, RZ, R47 ;  /* 0x000000ffff0c8224 */ /* 0x000fe200078e002f */
[----:B------:R-:W-:Y:S01]  /*69d0*/  @!P0 HADD2.F32 R26, -RZ, R34.H0_H0 ;  /* 0x20000022ff1a8230 */ /* 0x000fe20000004100 */
[----:B------:R-:W-:Y:S01]  /*69e0*/  @!P0 FMUL.FTZ R9, R25, R8 ;  /* 0x0000000819098220 */ /* 0x000fe20000410000 */
[----:B------:R-:W-:Y:S01]  /*69f0*/  @!P0 HADD2.F32 R6, -RZ, R5.H1_H1 ;  /* 0x30000005ff068230 */ /* 0x000fe20000004100 */
[----:B------:R-:W-:Y:S01]  /*6a00*/  @!P0 FFMA.FTZ R4, R15, R24, R4 ;  /* 0x000000180f048223 */ /* 0x000fe20000010004 */
[----:B------:R-:W-:Y:S02]  /*6a10*/  @!P0 HADD2.F32 R37, -RZ, R12.H0_H0 ;  /* 0x2000000cff258230 */ /* 0x000fe40000004100 */
[----:B------:R-:W-:Y:S01]  /*6a20*/  @!P0 HADD2.F32 R10, -RZ, R10.H0_H0 ;  /* 0x2000000aff0a8230 */ /* 0x000fe20000004100 */
[C---:B------:R-:W-:Y:S01]  /*6a30*/  @!P0 FMUL.FTZ R5, R6.reuse, R8 ;  /* 0x0000000806058220 */ /* 0x040fe20000410000 */
[----:B------:R-:W-:Y:S01]  /*6a40*/  @!P0 HADD2.F32 R39, -RZ, R12.H1_H1 ;  /* 0x3000000cff278230 */ /* 0x000fe20000004100 */
[-C--:B------:R-:W-:Y:S01]  /*6a50*/  @!P0 FFMA.FTZ R50, R6, R26.reuse, -R9 ;  /* 0x0000001a06328223 */ /* 0x080fe20000010809 */
[----:B------:R-:W-:Y:S01]  /*6a60*/  @!P0 HADD2.F32 R9, -RZ, R7.H0_H0 ;  /* 0x20000007ff098230 */ /* 0x000fe20000004100 */
[----:B------:R-:W-:Y:S01]  /*6a70*/  @!P0 FFMA.FTZ R5, R25, R26, R5 ;  /* 0x0000001a19058223 */ /* 0x000fe20000010005 */
[----:B------:R-:W-:Y:S02]  /*6a80*/  @!P0 HADD2.F32 R6, -RZ, R27.H0_H0 ;  /* 0x2000001bff068230 */ /* 0x000fe40000004100 */
[----:B------:R-:W-:Y:S01]  /*6a90*/  @!P0 HADD2.F32 R7, -RZ, R7.H1_H1 ;  /* 0x30000007ff078230 */ /* 0x000fe20000004100 */
[----:B------:R-:W-:Y:S01]  /*6aa0*/  @!P0 F2FP.PACK_AB R14, R50, R51 ;  /* 0x00000033320e823e */ /* 0x000fe200000000ff */
[--C-:B------:R-:W-:Y:S01]  /*6ab0*/  @!P0 HADD2.F32 R38, -RZ, R62.reuse.H0_H0 ;  /* 0x2000003eff268230 */ /* 0x100fe20000004100 */
[----:B------:R-:W-:Y:S01]  /*6ac0*/  @!P0 FMUL.FTZ R12, R37, R6 ;  /* 0x00000006250c8220 */ /* 0x000fe20000410000 */
[----:B------:R-:W-:Y:S01]  /*6ad0*/  @!P0 F2FP.PACK_AB R4, R5, R4 ;  /* 0x000000040504823e */ /* 0x000fe200000000ff */
[----:B------:R-:W-:Y:S01]  /*6ae0*/  @!P0 FMUL.FTZ R8, R9, R6 ;  /* 0x0000000609088220 */ /* 0x000fe20000410000 */
[----:B------:R-:W-:Y:S01]  /*6af0*/  @!P0 MOV R17, R14 ;  /* 0x0000000e00118202 */ /* 0x000fe20000000f00 */
[----:B------:R-:W-:Y:S01]  /*6b00*/  @!P0 FMUL.FTZ R6, R39, R10 ;  /* 0x0000000a27068220 */ /* 0x000fe20000410000 */
[----:B------:R-:W-:Y:S01]  /*6b10*/  @!P0 HADD2.F32 R34, -RZ, R62.H1_H1 ;  /* 0x3000003eff228230 */ /* 0x000fe20000004100 */
[----:B------:R-:W-:Y:S01]  /*6b20*/  @!P0 FFMA.FTZ R49, R9, R38, -R12 ;  /* 0x0000002609318223 */ /* 0x000fe2000001080c */
[----:B------:R-:W-:Y:S01]  /*6b30*/  @!P0 HADD2.F32 R12, -RZ, R11.H0_H0 ;  /* 0x2000000bff0c8230 */ /* 0x000fe20000004100 */
[C---:B------:R-:W-:Y:S01]  /*6b40*/  @!P0 FMUL.FTZ R9, R7.reuse, R10 ;  /* 0x0000000a07098220 */ /* 0x040fe20000410000 */
[----:B------:R-:W-:Y:S01]  /*6b50*/  @!P0 HADD2.F32 R36, -RZ, R36.H0_H0 ;  /* 0x20000024ff248230 */ /* 0x000fe20000004100 */
[----:B------:R-:W-:Y:S01]  /*6b60*/  @!P0 FFMA.FTZ R48, R7, R40, -R6 ;  /* 0x0000002807308223 */ /* 0x000fe20000010806 */
[----:B------:R-:W-:Y:S01]  /*6b70*/  @!P0 HADD2.F32 R6, -RZ, R27.H1_H1 ;  /* 0x3000001bff068230 */ /* 0x000fe20000004100 */
[----:B------:R-:W-:Y:S01]  /*6b80*/  @!P0 IMAD.MOV.U32 R7, RZ, RZ, R18 ;  /* 0x000000ffff078224 */ /* 0x000fe200078e0012 */
[--C-:B------:R-:W-:Y:S01]  /*6b90*/  @!P0 HADD2.F32 R27, -RZ, R35.reuse.H0_H0 ;  /* 0x20000023ff1b8230 */ /* 0x100fe20000004100 */
[----:B------:R-:W-:Y:S01]  /*6ba0*/  @!P0 IMAD.MOV.U32 R45, RZ, RZ, R4 ;  /* 0x000000ffff2d8224 */ /* 0x000fe200078e0004 */
[----:B------:R-:W-:Y:S02]  /*6bb0*/  @!P0 HADD2.F32 R35, -RZ, R35.H1_H1 ;  /* 0x30000023ff238230 */ /* 0x000fe40000004100 */
[--C-:B------:R-:W-:Y:S02]  /*6bc0*/  @!P0 HADD2.F32 R11, -RZ, R7.reuse.H0_H0 ;  /* 0x20000007ff0b8230 */ /* 0x100fe40000004100 */
[----:B------:R-:W-:Y:S01]  /*6bd0*/  @!P0 HADD2.F32 R10, -RZ, R7.H1_H1 ;  /* 0x30000007ff0a8230 */ /* 0x000fe20000004100 */
[----:B------:R-:W-:Y:S02]  /*6be0*/  @!P0 FMUL.FTZ R7, R27, R6 ;  /* 0x000000061b078220 */ /* 0x000fe40000410000 */
[----:B------:R-:W-:Y:S02]  /*6bf0*/  @!P0 FMUL.FTZ R41, R35, R12 ;  /* 0x0000000c23298220 */ /* 0x000fe40000410000 */
[C---:B------:R-:W-:Y:S02]  /*6c00*/  @!P0 FMUL.FTZ R6, R11.reuse, R6 ;  /* 0x000000060b068220 */ /* 0x040fe40000410000 */
[----:B------:R-:W-:Y:S02]  /*6c10*/  @!P0 FFMA.FTZ R11, R11, R34, -R7 ;  /* 0x000000220b0b8223 */ /* 0x000fe40000010807 */
[C---:B------:R-:W-:Y:S02]  /*6c20*/  @!P0 FFMA.FTZ R41, R10.reuse, R36, -R41 ;  /* 0x000000240a298223 */ /* 0x040fe40000010829 */
[----:B------:R-:W-:Y:S01]  /*6c30*/  @!P0 FMUL.FTZ R7, R10, R12 ;  /* 0x0000000c0a078220 */ /* 0x000fe20000410000 */
[----:B------:R-:W-:Y:S01]  /*6c40*/  @!P0 F2FP.PACK_AB R12, R48, R49 ;  /* 0x00000031300c823e */ /* 0x000fe200000000ff */
[----:B------:R-:W-:Y:S01]  /*6c50*/  @!P0 FFMA.FTZ R6, R27, R34, R6 ;  /* 0x000000221b068223 */ /* 0x000fe20000010006 */
[----:B------:R-:W-:Y:S01]  /*6c60*/  @!P0 F2FP.PACK_AB R11, R41, R11 ;  /* 0x0000000b290b823e */ /* 0x000fe200000000ff */
[----:B------:R-:W-:Y:S01]  /*6c70*/  @!P0 FFMA.FTZ R7, R35, R36, R7 ;  /* 0x0000002423078223 */ /* 0x000fe20000010007 */
[----:B------:R-:W-:Y:S01]  /*6c80*/  @!P0 MOV R19, R12 ;  /* 0x0000000c00138202 */ /* 0x000fe20000000f00 */
[----:B------:R-:W-:Y:S01]  /*6c90*/  @!P0 FFMA.FTZ R8, R37, R38, R8 ;  /* 0x0000002625088223 */ /* 0x000fe20000010008 */
[----:B------:R-:W-:Y:S01]  /*6ca0*/  @!P0 F2FP.PACK_AB R10, R3, R2 ;  /* 0x00000002030a823e */ /* 0x000fe200000000ff */
[----:B------:R-:W-:Y:S01]  /*6cb0*/  @!P0 FFMA.FTZ R9, R39, R40, R9 ;  /* 0x0000002827098223 */ /* 0x000fe20000010009 */
[----:B------:R-:W-:Y:S01]  /*6cc0*/  @!P0 F2FP.PACK_AB R3, R7, R6 ;  /* 0x000000060703823e */ /* 0x000fe200000000ff */
[----:B------:R-:W-:Y:S01]  /*6cd0*/  @!P0 IMAD.MOV.U32 R18, RZ, RZ, R11 ;  /* 0x000000ffff128224 */ /* 0x000fe200078e000b */
[----:B------:R-:W-:Y:S02]  /*6ce0*/  @!P0 MOV R44, R10 ;  /* 0x0000000a002c8202 */ /* 0x000fe40000000f00 */
[----:B------:R-:W-:Y:S02]  /*6cf0*/  @!P0 F2FP.PACK_AB R2, R9, R8 ;  /* 0x000000080902823e */ /* 0x000fe400000000ff */
[----:B------:R1:W-:Y:S01]  /*6d00*/  STG.E.128 [R52.64], R16 ;  /* 0x0000001034007986 */ /* 0x0003e2000c101d06 */
[----:B------:R-:W-:Y:S02]  /*6d10*/  @!P0 MOV R46, R3 ;  /* 0x00000003002e8202 */ /* 0x000fe40000000f00 */
[----:B------:R-:W-:Y:S05]  /*6d20*/  @!P0 MOV R47, R2 ;  /* 0x00000002002f8202 */ /* 0x000fea0000000f00 */
[----:B------:R1:W-:Y:S02]  /*6d30*/  @!P2 STG.E.128 [R42.64], R44 ;  /* 0x0000002c2a00a986 */ /* 0x0003e4000c101d06 */
.L_x_734:
[----:B------:R-:W-:Y:S05]  /*6d40*/  BSYNC B0 ;  /* 0x0000000000007941 */ /* 0x000fea0003800000 */
.L_x_733:
[----:B------:R-:W-:Y:S11]  /*6d50*/  ISETP.GE.AND P0, PT, R127, c[0x0][0x1d4], PT ;  /* 0x000075007f007a0c */ /* 0x000ff60003f06270 */
[----:B------:R-:W-:Y:S02]  /*6d60*/  @!UPT UIADD3 URZ, URZ, URZ, URZ ;  /* 0x0000003f3f3ff290 */ /* 0x000fe4000fffe03f */
[----:B------:R-:W-:-:S05]  /*6d70*/  @P0 BRA `(.L_x_718) ;  /* 0x0000091000000947 */ /* 0x000fca0003800000 */
[----:B------:R-:W-:Y:S01]  /*6d80*/  LDS.128 R36, [R106+0x3c80] ;  /* 0x003c80006a247984 */ /* 0x000fe20000000c00 */
[----:B------:R-:W-:Y:S04]  /*6d90*/  IADD3 R2, P1, P0, R80, R71, R89 ;  /* 0x0000004750027210 */ /* 0x000fe8000783e059 */
[----:B------:R-:W-:Y:S02]  /*6da0*/  IADD3.X R3, R79, R70, R114, P1, P0 ;  /* 0x000000464f037210 */ /* 0x000fe40000fe0472 */
[C---:B-1----:R-:W-:Y:S01]  /*6db0*/  LEA R44, P0, R2.reuse, c[0x0][0x1c8], 0x1 ;  /* 0x00007200022c7a11 */ /* 0x042fe200078008ff */
[----:B------:R-:W1:Y:S03]  /*6dc0*/  LDS.128 R12, [R109+0x3c80] ;  /* 0x003c80006d0c7984 */ /* 0x000e660000000c00 */
[----:B------:R-:W-:Y:S02]  /*6dd0*/  LEA.HI.X R45, R2, c[0x0][0x1cc], R3, 0x1, P0 ;  /* 0x00007300022d7a11 */ /* 0x000fe400000f0c03 */
[----:B------:R-:W-:Y:S11]  /*6de0*/  ISETP.GE.AND P0, PT, R127, c[0x0][0x27c], PT ;  /* 0x00009f007f007a0c */ /* 0x000ff60003f06270 */
[----:B------:R-:W-:Y:S02]  /*6df0*/  @!UPT UIADD3 URZ, URZ, URZ, URZ ;  /* 0x0000003f3f3ff290 */ /* 0x000fe4000fffe03f */
[--C-:B------:R-:W-:Y:S01]  /*6e00*/  @!P0 SHF.R.U64 R11, R22, 0x10, R23.reuse ;  /* 0x00000010160b8819 */ /* 0x100fe20000001217 */
[--C-:B------:R-:W-:Y:S01]  /*6e10*/  @!P0 HADD2.F32 R2, -RZ, R28.reuse.H0_H0 ;  /* 0x2000001cff028230 */ /* 0x100fe20000004100 */
[----:B------:R-:W-:Y:S01]  /*6e20*/  @!P0 SHF.R.U32.HI R10, RZ, 0x10, R23 ;  /* 0x00000010ff0a8819 */ /* 0x000fe20000011617 */
[----:B------:R-:W-:Y:S01]  /*6e30*/  @!P0 HADD2.F32 R3, -RZ, R28.H1_H1 ;  /* 0x3000001cff038230 */ /* 0x000fe20000004100 */
[--C-:B------:R-:W-:Y:S01]  /*6e40*/  @!P0 SHF.R.U32.HI R8, RZ, 0x10, R21.reuse ;  /* 0x00000010ff088819 */ /* 0x100fe20000011615 */
[--C-:B------:R-:W-:Y:S01]  /*6e50*/  @!P0 HADD2.F32 R17, -RZ, R63.reuse.H0_H0 ;  /* 0x2000003fff118230 */ /* 0x100fe20000004100 */
[----:B------:R-:W-:Y:S01]  /*6e60*/  @!P0 SHF.R.U64 R9, R20, 0x10, R21 ;  /* 0x0000001014098819 */ /* 0x000fe20000001215 */
[----:B------:R-:W-:Y:S01]  /*6e70*/  @!P0 HADD2.F32 R20, -RZ, R63.H1_H1 ;  /* 0x3000003fff148230 */ /* 0x000fe20000004100 */
[--C-:B------:R-:W-:Y:S01]  /*6e80*/  @!P0 SHF.R.U64 R25, R56, 0x10, R57.reuse ;  /* 0x0000001038198819 */ /* 0x100fe20000001239 */
[----:B------:R-:W-:Y:S01]  /*6e90*/  @!P0 HADD2.F32 R10, -RZ, R10.H0_H0 ;  /* 0x2000000aff0a8230 */ /* 0x000fe20000004100 */
[----:B------:R-:W-:Y:S01]  /*6ea0*/  @!P0 SHF.R.U32.HI R24, RZ, 0x10, R57 ;  /* 0x00000010ff188819 */ /* 0x000fe20000011639 */
[----:B------:R-:W-:Y:S01]  /*6eb0*/  @!P0 HADD2.F32 R9, -RZ, R9.H0_H0 ;  /* 0x20000009ff098230 */ /* 0x000fe20000004100 */
[--C-:B------:R-:W-:Y:S01]  /*6ec0*/  @!P0 SHF.R.U32.HI R26, RZ, 0x10, R59.reuse ;  /* 0x00000010ff1a8819 */ /* 0x100fe2000001163b */
[----:B------:R-:W-:Y:S01]  /*6ed0*/  @!P0 HADD2.F32 R28, -RZ, R64.H0_H0 ;  /* 0x20000040ff1c8230 */ /* 0x000fe20000004100 */
[----:B------:R-:W-:Y:S03]  /*6ee0*/  @!P0 SHF.R.U64 R40, R58, 0x10, R59 ;  /* 0x000000103a288819 */ /* 0x000fe6000000123b */
[----:B------:R-:W-:Y:S02]  /*6ef0*/  @!P0 HADD2.F32 R35, -RZ, R26.H0_H0 ;  /* 0x2000001aff238230 */ /* 0x000fe40000004100 */
[----:B------:R-:W-:Y:S01]  /*6f00*/  @!P0 HADD2.F32 R26, -RZ, R40.H0_H0 ;  /* 0x20000028ff1a8230 */ /* 0x000fe20000004100 */
[----:B-1----:R-:W-:Y:S02]  /*6f10*/  @!P0 MOV R7, R12 ;  /* 0x0000000c00078202 */ /* 0x002fe40000000f00 */
[----:B------:R-:W-:Y:S02]  /*6f20*/  @!P0 MOV R23, R36 ;  /* 0x0000002400178202 */ /* 0x000fe40000000f00 */
[----:B------:R-:W-:Y:S01]  /*6f30*/  @!P0 MOV R18, R37 ;  /* 0x0000002500128202 */ /* 0x000fe20000000f00 */
[----:B------:R-:W-:Y:S01]  /*6f40*/  @!P0 HADD2.F32 R4, -RZ, R7.H0_H0 ;  /* 0x20000007ff048230 */ /* 0x000fe20000004100 */
[----:B------:R-:W-:Y:S01]  /*6f50*/  @!P0 MOV R6, R13 ;  /* 0x0000000d00068202 */ /* 0x000fe20000000f00 */
[--C-:B------:R-:W-:Y:S02]  /*6f60*/  @!P0 HADD2.F32 R16, -RZ, R23.reuse.H0_H0 ;  /* 0x20000017ff108230 */ /* 0x100fe40000004100 */
[----:B------:R-:W-:Y:S02]  /*6f70*/  @!P0 HADD2.F32 R19, -RZ, R18.H0_H0 ;  /* 0x20000012ff138230 */ /* 0x000fe40000004100 */
[----:B------:R-:W-:Y:S01]  /*6f80*/  @!P0 HADD2.F32 R5, -RZ, R6.H0_H0 ;  /* 0x20000006ff058230 */ /* 0x000fe20000004100 */
[-C--:B------:R-:W-:Y:S02]  /*6f90*/  @!P0 FMUL.FTZ R22, R16, R2.reuse ;  /* 0x0000000210168220 */ /* 0x080fe40000410000 */
[C---:B------:R-:W-:Y:S02]  /*6fa0*/  @!P0 FMUL.FTZ R2, R4.reuse, R2 ;  /* 0x0000000204028220 */ /* 0x040fe40000410000 */
[----:B------:R-:W-:Y:S02]  /*6fb0*/  @!P0 FMUL.FTZ R21, R19, R3 ;  /* 0x0000000313158220 */ /* 0x000fe40000410000 */
[-C--:B------:R-:W-:Y:S01]  /*6fc0*/  @!P0 FFMA.FTZ R48, R4, R17.reuse, -R22 ;  /* 0x0000001104308223 */ /* 0x080fe20000010816 */
[----:B------:R-:W-:Y:S01]  /*6fd0*/  @!P0 HADD2.F32 R22, -RZ, R24.H0_H0 ;  /* 0x20000018ff168230 */ /* 0x000fe20000004100 */
[----:B------:R-:W-:Y:S01]  /*6fe0*/  @!P0 FFMA.FTZ R2, R16, R17, R2 ;  /* 0x0000001110028223 */ /* 0x000fe20000010002 */
[----:B------:R-:W-:Y:S01]  /*6ff0*/  @!P0 HADD2.F32 R17, -RZ, R23.H1_H1 ;  /* 0x30000017ff118230 */ /* 0x000fe20000004100 */
[C---:B------:R-:W-:Y:S01]  /*7000*/  @!P0 FMUL.FTZ R4, R5.reuse, R3 ;  /* 0x0000000305048220 */ /* 0x040fe20000410000 */
[----:B------:R-:W-:Y:S01]  /*7010*/  @!P0 HADD2.F32 R3, -RZ, R6.H1_H1 ;  /* 0x30000006ff038230 */ /* 0x000fe20000004100 */
[----:B------:R-:W-:Y:S01]  /*7020*/  @!P0 FFMA.FTZ R47, R5, R20, -R21 ;  /* 0x00000014052f8223 */ /* 0x000fe20000010815 */
[----:B------:R-:W-:Y:S02]  /*7030*/  @!P0 HADD2.F32 R21, -RZ, R18.H1_H1 ;  /* 0x30000012ff158230 */ /* 0x000fe40000004100 */
[----:B------:R-:W-:Y:S02]  /*7040*/  @!P0 HADD2.F32 R5, -RZ, R8.H0_H0 ;  /* 0x20000008ff058230 */ /* 0x000fe40000004100 */
[----:B------:R-:W-:Y:S01]  /*7050*/  @!P0 HADD2.F32 R18, -RZ, R25.H0_H0 ;  /* 0x20000019ff128230 */ /* 0x000fe20000004100 */
[----:B------:R-:W-:Y:S01]  /*7060*/  @!P0 MOV R25, R38 ;  /* 0x0000002600198202 */ /* 0x000fe20000000f00 */
[----:B------:R-:W-:Y:S01]  /*7070*/  @!P0 HADD2.F32 R6, -RZ, R7.H1_H1 ;  /* 0x30000007ff068230 */ /* 0x000fe20000004100 */
[----:B------:R-:W-:Y:S01]  /*7080*/  @!P0 FMUL.FTZ R8, R21, R5 ;  /* 0x0000000515088220 */ /* 0x000fe20000410000 */
[----:B------:R-:W-:Y:S01]  /*7090*/  @!P0 HADD2.F32 R24, -RZ, R64.H1_H1 ;  /* 0x30000040ff188230 */ /* 0x000fe20000004100 */
[----:B------:R-:W-:Y:S01]  /*70a0*/  @!P0 FMUL.FTZ R7, R17, R9 ;  /* 0x0000000911078220 */ /* 0x000fe20000410000 */
[--C-:B------:R-:W-:Y:S01]  /*70b0*/  @!P0 HADD2.F32 R23, -RZ, R25.reuse.H0_H0 ;  /* 0x20000019ff178230 */ /* 0x100fe20000004100 */
[C---:B------:R-:W-:Y:S01]  /*70c0*/  @!P0 FFMA.FTZ R46, R3.reuse, R22, -R8 ;  /* 0x00000016032e8223 */ /* 0x040fe20000010808 */
[----:B------:R-:W-:Y:S01]  /*70d0*/  @!P0 HADD2.F32 R25, -RZ, R25.H1_H1 ;  /* 0x30000019ff198230 */ /* 0x000fe20000004100 */
[----:B------:R-:W-:Y:S02]  /*70e0*/  @!P0 IMAD.MOV.U32 R8, RZ, RZ, R39 ;  /* 0x000000ffff088224 */ /* 0x000fe400078e0027 */
[CC--:B------:R-:W-:Y:S01]  /*70f0*/  @!P0 FFMA.FTZ R43, R6.reuse, R18.reuse, -R7 ;  /* 0x00000012062b8223 */ /* 0x0c0fe20000010807 */
[----:B------:R-:W-:Y:S01]  /*7100*/  @!P0 MOV R7, R15 ;  /* 0x0000000f00078202 */ /* 0x000fe20000000f00 */
[----:B------:R-:W-:Y:S01]  /*7110*/  @!P0 FMUL.FTZ R5, R3, R5 ;  /* 0x0000000503058220 */ /* 0x000fe20000410000 */
[--C-:B------:R-:W-:Y:S01]  /*7120*/  @!P0 HADD2.F32 R27, -RZ, R8.reuse.H0_H0 ;  /* 0x20000008ff1b8230 */ /* 0x100fe20000004100 */
[----:B------:R-:W-:Y:S01]  /*7130*/  @!P0 FMUL.FTZ R3, R6, R9 ;  /* 0x0000000906038220 */ /* 0x000fe20000410000 */
[----:B------:R-:W-:Y:S02]  /*7140*/  @!P0 HADD2.F32 R6, -RZ, R29.H0_H0 ;  /* 0x2000001dff068230 */ /* 0x000fe40000004100 */
[--C-:B------:R-:W-:Y:S01]  /*7150*/  @!P0 HADD2.F32 R9, -RZ, R7.reuse.H0_H0 ;  /* 0x20000007ff098230 */ /* 0x100fe20000004100 */
[----:B------:R-:W-:Y:S01]  /*7160*/  @!P0 FFMA.FTZ R3, R17, R18, R3 ;  /* 0x0000001211038223 */ /* 0x000fe20000010003 */
[----:B------:R-:W-:Y:S01]  /*7170*/  @!P0 HADD2.F32 R34, -RZ, R8.H1_H1 ;  /* 0x30000008ff228230 */ /* 0x000fe20000004100 */
[-C--:B------:R-:W-:Y:S01]  /*7180*/  @!P0 FMUL.FTZ R16, R27, R6.reuse ;  /* 0x000000061b108220 */ /* 0x080fe20000410000 */
[----:B------:R-:W-:Y:S01]  /*7190*/  @!P0 HADD2.F32 R7, -RZ, R7.H1_H1 ;  /* 0x30000007ff078230 */ /* 0x000fe20000004100 */
[----:B------:R-:W-:Y:S01]  /*71a0*/  @!P0 FMUL.FTZ R8, R9, R6 ;  /* 0x0000000609088220 */ /* 0x000fe20000410000 */
[----:B------:R-:W-:Y:S01]  /*71b0*/  @!P0 F2FP.PACK_AB R17, R43, R48 ;  /* 0x000000302b11823e */ /* 0x000fe200000000ff */
[----:B------:R-:W-:Y:S01]  /*71c0*/  @!P0 FMUL.FTZ R6, R34, R10 ;  /* 0x0000000a22068220 */ /* 0x000fe20000410000 */
[----:B------:R-:W-:Y:S01]  /*71d0*/  @!P0 F2FP.PACK_AB R18, R46, R47 ;  /* 0x0000002f2e12823e */ /* 0x000fe200000000ff */
[----:B------:R-:W-:Y:S01]  /*71e0*/  @!P0 FFMA.FTZ R42, R9, R28, -R16 ;  /* 0x0000001c092a8223 */ /* 0x000fe20000010810 */
[----:B------:R-:W-:Y:S01]  /*71f0*/  @!P0 HADD2.F32 R16, -RZ, R11.H0_H0 ;  /* 0x2000000bff108230 */ /* 0x000fe20000004100 */
[C---:B------:R-:W-:Y:S01]  /*7200*/  @!P0 FMUL.FTZ R9, R7.reuse, R10 ;  /* 0x0000000a07098220 */ /* 0x040fe20000410000 */
[----:B------:R-:W-:Y:S01]  /*7210*/  @!P0 MOV R13, R18 ;  /* 0x00000012000d8202 */ /* 0x000fe20000000f00 */
[----:B------:R-:W-:Y:S01]  /*7220*/  @!P0 FFMA.FTZ R41, R7, R35, -R6 ;  /* 0x0000002307298223 */ /* 0x000fe20000010806 */
[----:B------:R-:W-:Y:S01]  /*7230*/  @!P0 MOV R7, R14 ;  /* 0x0000000e00078202 */ /* 0x000fe20000000f00 */
[----:B------:R-:W-:Y:S01]  /*7240*/  @!P0 FFMA.FTZ R4, R19, R20, R4 ;  /* 0x0000001413048223 */ /* 0x000fe20000010004 */
[----:B------:R-:W-:Y:S01]  /*7250*/  @!P0 HADD2.F32 R6, -RZ, R29.H1_H1 ;  /* 0x3000001dff068230 */ /* 0x000fe20000004100 */
[----:B------:R-:W-:Y:S02]  /*7260*/  @!P0 FMUL.FTZ R29, R25, R16 ;  /* 0x00000010191d8220 */ /* 0x000fe40000410000 */
[--C-:B------:R-:W-:Y:S01]  /*7270*/  @!P0 HADD2.F32 R11, -RZ, R7.reuse.H0_H0 ;  /* 0x20000007ff0b8230 */ /* 0x100fe20000004100 */
[----:B------:R-:W-:Y:S01]  /*7280*/  @!P0 FFMA.FTZ R5, R21, R22, R5 ;  /* 0x0000001615058223 */ /* 0x000fe20000010005 */
[----:B------:R-:W-:Y:S01]  /*7290*/  @!P0 HADD2.F32 R10, -RZ, R7.H1_H1 ;  /* 0x30000007ff0a8230 */ /* 0x000fe20000004100 */
[-C--:B------:R-:W-:Y:S02]  /*72a0*/  @!P0 FMUL.FTZ R7, R23, R6.reuse ;  /* 0x0000000617078220 */ /* 0x080fe40000410000 */
[----:B------:R-:W-:Y:S01]  /*72b0*/  @!P0 FMUL.FTZ R6, R11, R6 ;  /* 0x000000060b068220 */ /* 0x000fe20000410000 */
[----:B------:R-:W-:Y:S01]  /*72c0*/  @!P0 F2FP.PACK_AB R4, R5, R4 ;  /* 0x000000040504823e */ /* 0x000fe200000000ff */
[----:B------:R-:W-:Y:S02]  /*72d0*/  @!P0 FFMA.FTZ R11, R11, R24, -R7 ;  /* 0x000000180b0b8223 */ /* 0x000fe40000010807 */
[C---:B------:R-:W-:Y:S01]  /*72e0*/  @!P0 FFMA.FTZ R29, R10.reuse, R26, -R29 ;  /* 0x0000001a0a1d8223 */ /* 0x040fe2000001081d */
[----:B------:R-:W-:Y:S01]  /*72f0*/  @!P0 MOV R37, R4 ;  /* 0x0000000400258202 */ /* 0x000fe20000000f00 */
[----:B------:R-:W-:Y:S01]  /*7300*/  @!P0 FMUL.FTZ R7, R10, R16 ;  /* 0x000000100a078220 */ /* 0x000fe20000410000 */
[----:B------:R-:W-:Y:S01]  /*7310*/  @!P0 F2FP.PACK_AB R16, R41, R42 ;  /* 0x0000002a2910823e */ /* 0x000fe200000000ff */
[----:B------:R-:W-:Y:S01]  /*7320*/  @!P0 FFMA.FTZ R6, R23, R24, R6 ;  /* 0x0000001817068223 */ /* 0x000fe20000010006 */
[----:B------:R-:W-:Y:S01]  /*7330*/  @!P0 F2FP.PACK_AB R11, R29, R11 ;  /* 0x0000000b1d0b823e */ /* 0x000fe200000000ff */
[----:B------:R-:W-:Y:S01]  /*7340*/  @!P0 FFMA.FTZ R7, R25, R26, R7 ;  /* 0x0000001a19078223 */ /* 0x000fe20000010007 */
[----:B------:R-:W-:Y:S01]  /*7350*/  @!P0 MOV R15, R16 ;  /* 0x00000010000f8202 */ /* 0x000fe20000000f00 */
[----:B------:R-:W-:Y:S01]  /*7360*/  @!P0 FFMA.FTZ R8, R27, R28, R8 ;  /* 0x0000001c1b088223 */ /* 0x000fe20000010008 */
[----:B------:R-:W-:Y:S01]  /*7370*/  @!P0 MOV R14, R11 ;  /* 0x0000000b000e8202 */ /* 0x000fe20000000f00 */
[----:B------:R-:W-:Y:S01]  /*7380*/  @!P0 IMAD.MOV.U32 R12, RZ, RZ, R17 ;  /* 0x000000ffff0c8224 */ /* 0x000fe200078e0011 */
[----:B------:R-:W-:Y:S01]  /*7390*/  @!P0 F2FP.PACK_AB R10, R3, R2 ;  /* 0x00000002030a823e */ /* 0x000fe200000000ff */
[----:B------:R-:W-:Y:S01]  /*73a0*/  @!P0 FFMA.FTZ R9, R34, R35, R9 ;  /* 0x0000002322098223 */ /* 0x000fe20000010009 */
[----:B------:R-:W-:Y:S02]  /*73b0*/  @!P0 F2FP.PACK_AB R3, R7, R6 ;  /* 0x000000060703823e */ /* 0x000fe400000000ff */
[----:B------:R1:W-:Y:S01]  /*73c0*/  STG.E.128 [R44.64], R12 ;  /* 0x0000000c2c007986 */ /* 0x0003e2000c101d06 */
[----:B------:R-:W-:Y:S01]  /*73d0*/  @!P0 IMAD.MOV.U32 R36, RZ, RZ, R10 ;  /* 0x000000ffff248224 */ /* 0x000fe200078e000a */
[----:B------:R-:W-:Y:S02]  /*73e0*/  @!P0 F2FP.PACK_AB R2, R9, R8 ;  /* 0x000000080902823e */ /* 0x000fe400000000ff */
[----:B------:R-:W-:Y:S02]  /*73f0*/  @!P0 MOV R38, R3 ;  /* 0x0000000300268202 */ /* 0x000fe40000000f00 */
[----:B------:R-:W-:Y:S02]  /*7400*/  @!P0 MOV R39, R2 ;  /* 0x0000000200278202 */ /* 0x000fe40000000f00 */
[----:B------:R-:W-:Y:S11]  /*7410*/  ISETP.GE.AND P0, PT, R87, c[0x0][0x1d4], PT ;  /* 0x0000750057007a0c */ /* 0x000ff60003f06270 */
[----:B------:R-:W-:Y:S02]  /*7420*/  @!UPT UIADD3 URZ, URZ, URZ, URZ ;  /* 0x0000003f3f3ff290 */ /* 0x000fe4000fffe03f */
[----:B------:R-:W-:-:S05]  /*7430*/  @P0 BRA `(.L_x_718) ;  /* 0x0000025000000947 */ /* 0x000fca0003800000 */
[----:B------:R-:W-:Y:S04]  /*7440*/  IADD3 R3, P1, P0, R80, R71, R87 ;  /* 0x0000004750037210 */ /* 0x000fe8000783e057 */
[----:B------:R-:W-:Y:S02]  /*7450*/  IADD3.X R4, R79, R70, R111, P1, P0 ;  /* 0x000000464f047210 */ /* 0x000fe40000fe046f */
[C---:B------:R-:W-:Y:S04]  /*7460*/  LEA R2, P0, R3.reuse, c[0x0][0x1c8], 0x1 ;  /* 0x0000720003027a11 */ /* 0x040fe800078008ff */
[----:B------:R-:W-:Y:S05]  /*7470*/  LEA.HI.X R3, R3, c[0x0][0x1cc], R4, 0x1, P0 ;  /* 0x0000730003037a11 */ /* 0x000fea00000f0c04 */
[----:B------:R2:W-:Y:S01]  /*7480*/  STG.E.128 [R2.64], R36 ;  /* 0x0000002402007986 */ /* 0x0005e2000c101d06 */
[----:B------:R-:W-:-:S05]  /*7490*/  BRA `(.L_x_718) ;  /* 0x000001f000007947 */ /* 0x000fca0003800000 */
.L_x_714:
[----:B------:R-:W-:Y:S05]  /*74a0*/  IMAD R2, R33, -0x30, R0 ;  /* 0xffffffd021027824 */ /* 0x000fea00078e0200 */
[----:B------:R-:W-:Y:S04]  /*74b0*/  IMNMX R78, R2, 0x30, PT ;  /* 0x00000030024e7817 */ /* 0x000fe80003800200 */
[----:B------:R-:W-:Y:S11]  /*74c0*/  ISETP.GE.AND P0, PT, R159, R78, PT ;  /* 0x0000004e9f00720c */ /* 0x000ff60003f06270 */
[----:B------:R-:W-:Y:S02]  /*74d0*/  @!UPT UIADD3 URZ, URZ, URZ, URZ ;  /* 0x0000003f3f3ff290 */ /* 0x000fe4000fffe03f */
[----:B------:R-:W-:-:S05]  /*74e0*/  @P0 BRA `(.L_x_718) ;  /* 0x000001a000000947 */ /* 0x000fca0003800000 */
[----:B------:R-:W2:Y:S01]  /*74f0*/  LDL R12, [R1+0x18] ;  /* 0x00001800010c7983 */ /* 0x000ea20000100800 */
[C---:B------:R-:W-:Y:S02]  /*7500*/  ISETP.GE.AND P0, PT, R124.reuse, c[0x0][0x1d4], PT ;  /* 0x000075007c007a0c */ /* 0x040fe40003f06270 */
[----:B------:R-:W-:Y:S01]  /*7510*/  IADD3 R2, R124, 0x30, RZ ;  /* 0x000000307c027810 */ /* 0x000fe20007ffe0ff */
[----:B------:R-:W3:Y:S10]  /*7520*/  LDL R3, [R1+0x1c] ;  /* 0x00001c0001037983 */ /* 0x000ef40000100800 */
[----:B--2---:R-:W1:Y:S04]  /*7530*/  @!P0 LDS.128 R4, [R12+0x2400] ;  /* 0x002400000c048984 */ /* 0x004e680000000c00 */
[----:B-1----:R-:W-:Y:S01]  /*7540*/  @!P0 STG.E.128 [R54.64], R4 ;  /* 0x0000000436008986 */ /* 0x002fe2000c101d06 */
[----:B------:R-:W-:Y:S11]  /*7550*/  ISETP.GE.AND P0, PT, R160, c[0x0][0x1d4], PT ;  /* 0x00007500a0007a0c */ /* 0x000ff60003f06270 */
[----:B------:R-:W-:Y:S02]  /*7560*/  @!UPT UIADD3 URZ, URZ, URZ, URZ ;  /* 0x0000003f3f3ff290 */ /* 0x000fe4000fffe03f */
[----:B---3--:R-:W1:Y:S04]  /*7570*/  @!P0 LDS.128 R8, [R3+0x2400] ;  /* 0x0024000003088984 */ /* 0x008e680000000c00 */
[----:B-1----:R-:W-:Y:S01]  /*7580*/  @!P0 STG.E.128 [R54.64+0x20], R8 ;  /* 0x0000200836008986 */ /* 0x002fe2000c101d06 */
[----:B------:R-:W-:Y:S11]  /*7590*/  ISETP.GE.AND P0, PT, R127, c[0x0][0x1d4], PT ;  /* 0x000075007f007a0c */ /* 0x000ff60003f06270 */
[----:B------:R-:W-:Y:S02]  /*75a0*/  @!UPT UIADD3 URZ, URZ, URZ, URZ ;  /* 0x0000003f3f3ff290 */ /* 0x000fe4000fffe03f */
[----:B------:R-:W1:Y:S04]  /*75b0*/  @!P0 LDS.128 R4, [R12+0x3000] ;  /* 0x003000000c048984 */ /* 0x000e680000000c00 */
[----:B-1----:R-:W-:Y:S01]  /*75c0*/  @!P0 STG.E.128 [R54.64+0x40], R4 ;  /* 0x0000400436008986 */ /* 0x002fe2000c101d06 */
[----:B------:R-:W-:Y:S02]  /*75d0*/  ISETP.GE.AND P0, PT, R2, c[0x0][0x1d4], PT ;  /* 0x0000750002007a0c */ /* 0x000fe40003f06270 */
[----:B------:R-:W-:Y:S11]  /*75e0*/  IADD3 R2, R124, 0x40, RZ ;  /* 0x000000407c027810 */ /* 0x000ff60007ffe0ff */
[----:B------:R-:W1:Y:S04]  /*75f0*/  @!P0 LDS.128 R4, [R3+0x3000] ;  /* 0x0030000003048984 */ /* 0x000e680000000c00 */
[----:B-1----:R-:W-:Y:S01]  /*7600*/  @!P0 STG.E.128 [R54.64+0x60], R4 ;  /* 0x0000600436008986 */ /* 0x002fe2000c101d06 */
[----:B------:R-:W-:Y:S02]  /*7610*/  ISETP.GE.AND P0, PT, R2, c[0x0][0x1d4], PT ;  /* 0x0000750002007a0c */ /* 0x000fe40003f06270 */
[----:B------:R-:W-:Y:S11]  /*7620*/  IADD3 R2, R124, 0x50, RZ ;  /* 0x000000507c027810 */ /* 0x000ff60007ffe0ff */
[----:B------:R-:W1:Y:S04]  /*7630*/  @!P0 LDS.128 R4, [R12+0x3c00] ;  /* 0x003c00000c048984 */ /* 0x000e680000000c00 */
[----:B-1----:R-:W-:Y:S01]  /*7640*/  @!P0 STG.E.128 [R54.64+0x80], R4 ;  /* 0x0000800436008986 */ /* 0x002fe2000c101d06 */
[----:B------:R-:W-:Y:S11]  /*7650*/  ISETP.GE.AND P0, PT, R2, c[0x0][0x1d4], PT ;  /* 0x0000750002007a0c */ /* 0x000ff60003f06270 */
[----:B------:R-:W-:Y:S02]  /*7660*/  @!UPT UIADD3 URZ, URZ, URZ, URZ ;  /* 0x0000003f3f3ff290 */ /* 0x000fe4000fffe03f */
[----:B------:R-:W1:Y:S04]  /*7670*/  @!P0 LDS.128 R4, [R3+0x3c00] ;  /* 0x003c000003048984 */ /* 0x000e680000000c00 */
[----:B-1----:R1:W-:Y:S02]  /*7680*/  @!P0 STG.E.128 [R54.64+0xa0], R4 ;  /* 0x0000a00436008986 */ /* 0x0023e4000c101d06 */
.L_x_718:
[----:B------:R-:W-:Y:S05]  /*7690*/  BSYNC B1 ;  /* 0x0000000000017941 */ /* 0x000fea0003800000 */
.L_x_713:
[----:B-1----:R-:W-:Y:S01]  /*76a0*/  IMAD.WIDE.U32 R10, R33, 0x30, RZ ;  /* 0x00000030210a7825 */ /* 0x002fe200078e00ff */
[----:B-----5:R-:W3:Y:S01]  /*76b0*/  LDL R16, [R1+0x28] ;  /* 0x0000280001107983 */ /* 0x020ee20000100800 */
[----:B------:R-:W-:Y:S01]  /*76c0*/  SHF.R.S32.HI R17, RZ, 0x1f, R168 ;  /* 0x0000001fff117819 */ /* 0x000fe200000114a8 */
[----:B------:R-:W-:Y:S01]  /*76d0*/  BSSY B0, `(.L_x_735) ;  /* 0x0000054000007945 */ /* 0x000fe20003800000 */
[----:B--2---:R-:W-:Y:S01]  /*76e0*/  IMAD R2, R82, 0x30, RZ ;  /* 0x0000003052027824 */ /* 0x004fe200078e02ff */
[----:B------:R-:W-:Y:S02]  /*76f0*/  IADD3 R4, P0, R126, R10, RZ ;  /* 0x0000000a7e047210 */ /* 0x000fe40007f1e0ff */
[----:B------:R-:W-:Y:S01]  /*7700*/  LEA.HI R17, R17, R168, RZ, 0x2 ;  /* 0x000000a811117211 */ /* 0x000fe200078f10ff */
[----:B------:R-:W-:Y:S03]  /*7710*/  IMAD.IADD R12, R11, 0x1, R2 ;  /* 0x000000010b0c7824 */ /* 0x000fe600078e0202 */
[----:B------:R-:W-:Y:S01]  /*7720*/  SHF.R.S32.HI R17, RZ, 0x2, R17 ;  /* 0x00000002ff117819 */ /* 0x000fe20000011411 */
[----:B------:R-:W-:Y:S03]  /*7730*/  IMAD.X R2, R12, 0x1, R130, P0 ;  /* 0x000000010c027824 */ /* 0x000fe600000e0682 */
[----:B------:R-:W-:Y:S04]  /*7740*/  IADD3 R3, -R17, R78, RZ ;  /* 0x0000004e11037210 */ /* 0x000fe80007ffe1ff */
[C---:B------:R-:W-:Y:S11]  /*7750*/  ISETP.GE.AND P0, PT, R3.reuse, 0x21, PT ;  /* 0x000000210300780c */ /* 0x040ff60003f06270 */
[----:B------:R-:W-:Y:S02]  /*7760*/  @!UPT UIADD3 URZ, URZ, URZ, URZ ;  /* 0x0000003f3f3ff290 */ /* 0x000fe4000fffe03f */
[----:B------:R-:W-:Y:S05]  /*7770*/  @P0 IADD3 R6, P1, R4, 0x20, RZ ;  /* 0x0000002004060810 */ /* 0x000fea0007f3e0ff */
[----:B------:R-:W-:Y:S01]  /*7780*/  @P0 IMAD.X R7, RZ, RZ, R2, P1 ;  /* 0x000000ffff070224 */ /* 0x000fe200008e0602 */
[----:B------:R-:W-:Y:S11]  /*7790*/  ISETP.GE.AND P1, PT, R3, 0x1, PT ;  /* 0x000000010300780c */ /* 0x000ff60003f26270 */
[----:B------:R-:W-:Y:S02]  /*77a0*/  @!UPT UIADD3 URZ, URZ, URZ, URZ ;  /* 0x0000003f3f3ff290 */ /* 0x000fe4000fffe03f */
[----:B------:R-:W-:Y:S01]  /*77b0*/  @P1 MOV R3, R88 ;  /* 0x0000005800031202 */ /* 0x000fe20000000f00 */
[----:B------:R-:W-:Y:S02]  /*77c0*/  @P1 IMAD R5, R2, c[0x0][0x258], RZ ;  /* 0x0000960002051a24 */ /* 0x000fe400078e02ff */
[----:B------:R-:W-:Y:S04]  /*77d0*/  @P1 IMAD.MOV.U32 R2, RZ, RZ, R84 ;  /* 0x000000ffff021224 */ /* 0x000fe800078e0054 */
[C---:B------:R-:W-:Y:S04]  /*77e0*/  @P1 IMAD.WIDE.U32 R2, R4.reuse, c[0x0][0x258], R2 ;  /* 0x0000960004021a25 */ /* 0x040fe800078e0002 */
[----:B------:R-:W-:Y:S01]  /*77f0*/  @P1 IMAD R4, R4, c[0x0][0x25c], R5 ;  /* 0x0000970004041a24 */ /* 0x000fe200078e0205 */
[C---:B------:R-:W-:Y:S01]  /*7800*/  @P1 LEA R8, P2, R2.reuse, c[0x0][0x250], 0x1 ;  /* 0x0000940002081a11 */ /* 0x040fe200078408ff */
[----:B------:R-:W-:Y:S02]  /*7810*/  @P0 IMAD.MOV.U32 R5, RZ, RZ, R88 ;  /* 0x000000ffff050224 */ /* 0x000fe400078e0058 */
[----:B------:R-:W-:Y:S01]  /*7820*/  @P1 IMAD.IADD R3, R3, 0x1, R4 ;  /* 0x0000000103031824 */ /* 0x000fe200078e0204 */
[----:B------:R-:W-:Y:S04]  /*7830*/  @P0 MOV R4, R84 ;  /* 0x0000005400040202 */ /* 0x000fe80000000f00 */
[----:B------:R-:W-:Y:S01]  /*7840*/  @P1 LEA.HI.X R9, R2, c[0x0][0x254], R3, 0x1, P2 ;  /* 0x0000950002091a11 */ /* 0x000fe200010f0c03 */
[----:B------:R-:W-:Y:S02]  /*7850*/  @P0 IMAD R2, R7, c[0x0][0x258], RZ ;  /* 0x0000960007020a24 */ /* 0x000fe400078e02ff */
[C---:B------:R-:W-:Y:S04]  /*7860*/  @P0 IMAD.WIDE.U32 R4, R6.reuse, c[0x0][0x258], R4 ;  /* 0x0000960006040a25 */ /* 0x040fe800078e0004 */
[----:B------:R-:W-:Y:S05]  /*7870*/  @P0 IMAD R2, R6, c[0x0][0x25c], R2 ;  /* 0x0000970006020a24 */ /* 0x000fea00078e0202 */
[----:B------:R-:W-:Y:S02]  /*7880*/  @P0 IADD3 R3, R5, R2, RZ ;  /* 0x0000000205030210 */ /* 0x000fe40007ffe0ff */
[C---:B------:R-:W-:Y:S04]  /*7890*/  @P0 LEA R2, P2, R4.reuse, c[0x0][0x250], 0x1 ;  /* 0x0000940004020a11 */ /* 0x040fe800078408ff */
[----:B------:R-:W-:Y:S01]  /*78a0*/  @P0 LEA.HI.X R3, R4, c[0x0][0x254], R3, 0x1, P2 ;  /* 0x0000950004030a11 */ /* 0x000fe200010f0c03 */
[C---:B---3--:R-:W-:Y:S01]  /*78b0*/  @P1 IMAD.SHL.U32 R6, R16.reuse, 0x2, RZ ;  /* 0x0000000210061824 */ /* 0x048fe200078e00ff */
[----:B------:R-:W-:Y:S04]  /*78c0*/  @P0 SHF.L.U32 R4, R16, 0x1, RZ ;  /* 0x0000000110040819 */ /* 0x000fe800000006ff */
        /* <DEDUP_REMOVED lines=14> */
[----:B-1----:R-:W2:Y:S01]  /*79b0*/  LDL R19, [R1+0x18] ;  /* 0x0000180001137983 */ /* 0x002ea20000100800 */
[----:B------:R-:W-:Y:S01]  /*79c0*/  IADD3 R2, P0, R132, R10, RZ ;  /* 0x0000000a84027210 */ /* 0x000fe20007f1e0ff */
[----:B------:R-:W-:Y:S02]  /*79d0*/  IMAD.MOV.U32 R4, RZ, RZ, R102 ;  /* 0x000000ffff047224 */ /* 0x000fe400078e0066 */
[----:B------:R-:W3:Y:S01]  /*79e0*/  LDL R18, [R1+0x1c] ;  /* 0x00001c0001127983 */ /* 0x000ee20000100800 */
[----:B------:R-:W-:Y:S02]  /*79f0*/  IMAD.MOV.U32 R5, RZ, RZ, R122 ;  /* 0x000000ffff057224 */ /* 0x000fe400078e007a */
[----:B------:R-:W-:Y:S02]  /*7a00*/  IMAD.X R3, R12, 0x1, R131, P0 ;  /* 0x000000010c037824 */ /* 0x000fe400000e0683 */
[C---:B------:R-:W-:Y:S04]  /*7a10*/  IMAD.WIDE.U32 R4, R2.reuse, c[0x0][0x208], R4 ;  /* 0x0000820002047a25 */ /* 0x040fe800078e0004 */
[----:B------:R-:W-:Y:S04]  /*7a20*/  IMAD R3, R3, c[0x0][0x208], RZ ;  /* 0x0000820003037a24 */ /* 0x000fe800078e02ff */
[----:B------:R-:W-:Y:S04]  /*7a30*/  IMAD R2, R2, c[0x0][0x20c], R3 ;  /* 0x0000830002027a24 */ /* 0x000fe800078e0203 */
[----:B------:R-:W-:Y:S01]  /*7a40*/  IMAD.IADD R3, R5, 0x1, R2 ;  /* 0x0000000105037824 */ /* 0x000fe200078e0202 */
[C---:B------:R-:W-:Y:S04]  /*7a50*/  LEA R2, P0, R4.reuse, c[0x0][0x1f8], 0x1 ;  /* 0x00007e0004027a11 */ /* 0x040fe800078008ff */
[----:B------:R-:W-:Y:S02]  /*7a60*/  LEA.HI.X R3, R4, c[0x0][0x1fc], R3, 0x1, P0 ;  /* 0x00007f0004037a11 */ /* 0x000fe400000f0c03 */
[----:B------:R-:W-:Y:S11]  /*7a70*/  ISETP.GE.AND P0, PT, R124, c[0x0][0x1d4], PT ;  /* 0x000075007c007a0c */ /* 0x000ff60003f06270 */
[----:B------:R-:W-:Y:S02]  /*7a80*/  @!UPT UIADD3 URZ, URZ, URZ, URZ ;  /* 0x0000003f3f3ff290 */ /* 0x000fe4000fffe03f */
[----:B--2---:R-:W1:Y:S04]  /*7a90*/  @!P0 LDS.128 R12, [R19] ;  /* 0x00000000130c8984 */ /* 0x004e680000000c00 */
[----:B-1----:R-:W-:Y:S01]  /*7aa0*/  @!P0 STG.E.128 [R2.64], R12 ;  /* 0x0000000c02008986 */ /* 0x002fe2000c101d06 */
[----:B------:R-:W-:Y:S11]  /*7ab0*/  ISETP.GE.AND P0, PT, R160, c[0x0][0x1d4], PT ;  /* 0x00007500a0007a0c */ /* 0x000ff60003f06270 */
[----:B------:R-:W-:Y:S02]  /*7ac0*/  @!UPT UIADD3 URZ, URZ, URZ, URZ ;  /* 0x0000003f3f3ff290 */ /* 0x000fe4000fffe03f */
[----:B---3--:R-:W1:Y:S04]  /*7ad0*/  @!P0 LDS.128 R4, [R18] ;  /* 0x0000000012048984 */ /* 0x008e680000000c00 */
[----:B-1----:R-:W-:Y:S01]  /*7ae0*/  @!P0 STG.E.128 [R2.64+0x20], R4 ;  /* 0x0000200402008986 */ /* 0x002fe2000c101d06 */
[----:B------:R-:W-:Y:S11]  /*7af0*/  ISETP.GE.AND P0, PT, R127, c[0x0][0x1d4], PT ;  /* 0x000075007f007a0c */ /* 0x000ff60003f06270 */
[----:B------:R-:W-:Y:S02]  /*7b00*/  @!UPT UIADD3 URZ, URZ, URZ, URZ ;  /* 0x0000003f3f3ff290 */ /* 0x000fe4000fffe03f */
[----:B------:R-:W1:Y:S04]  /*7b10*/  @!P0 LDS.128 R4, [R19+0xc00] ;  /* 0x000c000013048984 */ /* 0x000e680000000c00 */
[----:B-1----:R1:W-:Y:S02]  /*7b20*/  @!P0 STG.E.128 [R2.64+0x40], R4 ;  /* 0x0000400402008986 */ /* 0x0023e4000c101d06 */
[----:B-1----:R-:W-:Y:S04]  /*7b30*/  IADD3 R4, R124, 0x30, RZ ;  /* 0x000000307c047810 */ /* 0x002fe80007ffe0ff */
        /* <DEDUP_REMOVED lines=8> */
[----:B-1----:R-:W-:Y:S04]  /*7bc0*/  IADD3 R4, R124, 0x50, RZ ;  /* 0x000000507c047810 */ /* 0x002fe80007ffe0ff */
[----:B------:R-:W-:Y:S11]  /*7bd0*/  ISETP.GE.AND P0, PT, R4, c[0x0][0x1d4], PT ;  /* 0x0000750004007a0c */ /* 0x000ff60003f06270 */
[----:B------:R-:W-:Y:S02]  /*7be0*/  @!UPT UIADD3 URZ, URZ, URZ, URZ ;  /* 0x0000003f3f3ff290 */ /* 0x000fe4000fffe03f */
[----:B------:R-:W1:Y:S04]  /*7bf0*/  @!P0 LDS.128 R4, [R18+0x1800] ;  /* 0x0018000012048984 */ /* 0x000e680000000c00 */
[----:B-1----:R1:W-:Y:S02]  /*7c00*/  @!P0 STG.E.128 [R2.64+0xa0], R4 ;  /* 0x0000a00402008986 */ /* 0x0023e4000c101d06 */
.L_x_736:
[----:B-1----:R-:W-:Y:S05]  /*7c10*/  BSYNC B0 ;  /* 0x0000000000007941 */ /* 0x002fea0003800000 */
.L_x_735:
[----:B------:R-:W-:Y:S01]  /*7c20*/  ISETP.GT.AND P3, PT, R33, R128, PT ;  /* 0x000000802100720c */ /* 0x000fe20003f64270 */
[----:B------:R-:W-:Y:S01]  /*7c30*/  @!UPT UIADD3 URZ, URZ, URZ, URZ ;  /* 0x0000003f3f3ff290 */ /* 0x000fe2000fffe03f */
[----:B------:R-:W-:Y:S11]  /*7c40*/  BSSY B0, `(.L_x_737) ;  /* 0x0000020000007945 */ /* 0x000ff60003800000 */
[----:B------:R-:W-:-:S05]  /*7c50*/  @!P3 BRA `(.L_x_738) ;  /* 0x000001e00000b947 */ /* 0x000fca0003800000 */
[----:B------:R-:W-:Y:S01]  /*7c60*/  IADD3 R4, R33, -0x1, RZ ;  /* 0xffffffff21047810 */ /* 0x000fe20007ffe0ff */
[----:B------:R-:W-:Y:S02]  /*7c70*/  IMAD.MOV.U32 R2, RZ, RZ, R100 ;  /* 0x000000ffff027224 */ /* 0x000fe400078e0064 */
[----:B------:R-:W-:Y:S01]  /*7c80*/  IMAD.MOV.U32 R3, RZ, RZ, R91 ;  /* 0x000000ffff037224 */ /* 0x000fe200078e005b */
[----:B------:R-:W-:Y:S01]  /*7c90*/  SHF.R.S32.HI R6, RZ, 0x1f, R4 ;  /* 0x0000001fff067819 */ /* 0x000fe20000011404 */
[----:B------:R-:W-:Y:S02]  /*7ca0*/  IMAD R5, R154, R4, RZ ;  /* 0x000000049a057224 */ /* 0x000fe400078e02ff */
[-C--:B------:R-:W-:Y:S04]  /*7cb0*/  IMAD.WIDE.U32 R2, R4, R144.reuse, R2 ;  /* 0x0000009004027225 */ /* 0x080fe800078e0002 */
[----:B------:R-:W-:Y:S01]  /*7cc0*/  IMAD R4, R6, R144, R5 ;  /* 0x0000009006047224 */ /* 0x000fe200078e0205 */
[----:B------:R-:W-:Y:S03]  /*7cd0*/  IADD3 R6, -R17, 0x30, RZ ;  /* 0x0000003011067810 */ /* 0x000fe60007ffe1ff */
[----:B------:R-:W-:Y:S01]  /*7ce0*/  IMAD.IADD R3, R3, 0x1, R4 ;  /* 0x0000000103037824 */ /* 0x000fe200078e0204 */
[----:B------:R-:W-:Y:S11]  /*7cf0*/  ISETP.GE.AND P1, PT, R6, 0x1, PT ;  /* 0x000000010600780c */ /* 0x000ff60003f26270 */
[----:B------:R-:W-:Y:S02]  /*7d00*/  @!UPT UIADD3 URZ, URZ, URZ, URZ ;  /* 0x0000003f3f3ff290 */ /* 0x000fe4000fffe03f */
        /* <DEDUP_REMOVED lines=19> */
.L_x_738:
[----:B------:R-:W-:Y:S05]  /*7e40*/  BSYNC B0 ;  /* 0x0000000000007941 */ /* 0x000fea0003800000 */
.L_x_737:
[----:B------:R-:W0:Y:S01]  /*7e50*/  LDGDEPBAR ;  /* 0x00000000000079af */ /* 0x000e220000000000 */
[----:B------:R-:W-:Y:S01]  /*7e60*/  IADD3 R33, R33, -0x1, RZ ;  /* 0xffffffff21217810 */ /* 0x000fe20007ffe0ff */
[----:B------:R-:W-:-:S05]  /*7e70*/  @P3 BRA `(.L_x_739) ;  /* 0xffffbda000003947 */ /* 0x000fca000383ffff */
[----:B------:R-:W-:Y:S01]  /*7e80*/  WARPSYNC 0xffffffff ;  /* 0xffffffff00007948 */ /* 0x000fe20003800000 */
[----:B------:R-:W-:Y:S06]  /*7e90*/  BAR.SYNC.DEFER_BLOCKING 0x0 ;  /* 0x0000000000007b1d */ /* 0x000fec0000010000 */
.L_x_712:
[----:B------:R-:W2:Y:S01]  /*7ea0*/  LDL R24, [R1+0x2c] ;  /* 0x00002c0001187983 */ /* 0x000ea20000100800 */
[----:B------:R-:W-:-:S05]  /*7eb0*/  IMAD.MOV.U32 R0, RZ, RZ, c[0x0][0x2c4] ;  /* 0x0000b100ff007624 */ /* 0x000fca00078e00ff */
[----:B------:R-:W-:Y:S01]  /*7ec0*/  ISETP.NE.AND P3, PT, R0, 0x1, PT ;  /* 0x000000010000780c */ /* 0x000fe20003f65270 */
[----:B-1----:R-:W-:-:S05]  /*7ed0*/  IMAD.MOV.U32 R3, RZ, RZ, c[0x0][0x32c] ;  /* 0x0000cb00ff037624 */ /* 0x002fca00078e00ff */
[----:B------:R-:W-:Y:S01]  /*7ee0*/  ISETP.GE.AND P1, PT, R3, 0x1, PT ;  /* 0x000000010300780c */ /* 0x000fe20003f26270 */
[----:B------:R-:W-:Y:S01]  /*7ef0*/  IMAD.IADD R11, R146, 0x1, R147 ;  /* 0x00000001920b7824 */ /* 0x000fe200078e0293 */
[----:B--2---:R-:W-:-:S05]  /*7f00*/  IADD3 R0, R24, 0x7f, RZ ;  /* 0x0000007f18007810 */ /* 0x004fca0007ffe0ff */
[----:B------:R-:W-:-:S05]  /*7f10*/  @P3 IMAD.HI.U32 R2, R0, c[0x0][0x2c8], RZ ;  /* 0x0000b20000023a27 */ /* 0x000fca00078e00ff */
[----:B------:R-:W-:-:S05]  /*7f20*/  @P3 SHF.R.U32.HI R0, RZ, c[0x0][0x2cc], R2 ;  /* 0x0000b300ff003a19 */ /* 0x000fca0000011602 */
[----:B------:R-:W-:-:S05]  /*7f30*/  IMAD.IADD R0, R151, 0x1, R0 ;  /* 0x0000000197007824 */ /* 0x000fca00078e0200 */
[----:B------:R-:W-:Y:S01]  /*7f40*/  IADD3 R3, R0, c[0x0][0x328], RZ ;  /* 0x0000ca0000037a10 */ /* 0x000fe20007ffe0ff */
[----:B------:R-:W-:Y:S05]  /*7f50*/  @!P1 BRA `(.L_x_740) ;  /* 0x0000011000009947 */ /* 0x000fea0003800000 */
[C---:B------:R-:W-:Y:S01]  /*7f60*/  ISETP.GT.AND P0, PT, R0.reuse, RZ, PT ;  /* 0x000000ff0000720c */ /* 0x040fe20003f04270 */
[----:B------:R-:W-:Y:S01]  /*7f70*/  BSSY B0, `(.L_x_741) ;  /* 0x000000d000007945 */ /* 0x000fe20003800000 */
[----:B------:R-:W-:Y:S01]  /*7f80*/  IADD3 R2, R0, -0x1, RZ ;  /* 0xffffffff00027810 */ /* 0x000fe20007ffe0ff */
        /* <DEDUP_REMOVED lines=8> */
.L_x_742:
[----:B------:R-:W-:-:S13]  /*8010*/  ISETP.NE.AND P0, PT, R4, 0x1, PT ;  /* 0x000000010400780c */ /* 0x000fda0003f05270 */
[----:B------:R-:W-:-:S05]  /*8020*/  @P0 IMAD.HI.U32 R0, R2, c[0x0][0x330], RZ ;  /* 0x0000cc0002000a27 */ /* 0x000fca00078e00ff */
[----:B------:R-:W-:Y:S02]  /*8030*/  @P0 SHF.R.U32.HI R2, RZ, c[0x0][0x334], R0 ;  /* 0x0000cd00ff020a19 */ /* 0x000fe40000011600 */
.L_x_743:
[----:B------:R-:W-:Y:S05]  /*8040*/  BSYNC B0 ;  /* 0x0000000000007941 */ /* 0x000fea0003800000 */
.L_x_741:
[----:B------:R-:W-:-:S05]  /*8050*/  IMAD R2, R2, R4, c[0x0][0x32c] ;  /* 0x0000cb0002027624 */ /* 0x000fca00078e0204 */
[----:B------:R-:W-:-:S04]  /*8060*/  IMNMX R3, R3, R2, PT ;  /* 0x0000000203037217 */ /* 0x000fc80003800200 */
.L_x_740:
[----:B------:R-:W-:Y:S01]  /*8070*/  IADD3 R3, R3, 0x2f, RZ ;  /* 0x0000002f03037810 */ /* 0x000fe20007ffe0ff */
[----:B------:R-:W-:-:S04]  /*8080*/  @P3 IMAD.HI.U32 R2, R24, c[0x0][0x2c8], RZ ;  /* 0x0000b20018023a27 */ /* 0x000fc800078e00ff */
[----:B------:R-:W-:-:S04]  /*8090*/  IMAD.HI R3, R3, 0x2aaaaaab, RZ ;  /* 0x2aaaaaab03037827 */ /* 0x000fc800078e02ff */
[----:B------:R-:W-:Y:S01]  /*80a0*/  IMAD.MOV.U32 R0, RZ, RZ, R24 ;  /* 0x000000ffff007224 */ /* 0x000fe200078e0018 */
[----:B------:R-:W-:Y:S02]  /*80b0*/  @P3 SHF.R.U32.HI R0, RZ, c[0x0][0x2cc], R2 ;  /* 0x0000b300ff003a19 */ /* 0x000fe40000011602 */
        /* <DEDUP_REMOVED lines=16> */
.L_x_746:
[----:B------:R-:W-:-:S04]  /*81c0*/  MOV R3, c[0x0][0x32c] ;  /* 0x0000cb0000037a02 */ /* 0x000fc80000000f00 */
[----:B------:R-:W-:-:S13]  /*81d0*/  ISETP.NE.AND P0, PT, R3, 0x1, PT ;  /* 0x000000010300780c */ /* 0x000fda0003f05270 */
[----:B------:R-:W-:-:S05]  /*81e0*/  @P0 IMAD.HI.U32 R3, R0, c[0x0][0x330], RZ ;  /* 0x0000cc0000030a27 */ /* 0x000fca00078e00ff */
[----:B------:R-:W-:Y:S02]  /*81f0*/  @P0 SHF.R.U32.HI R0, RZ, c[0x0][0x334], R3 ;  /* 0x0000cd00ff000a19 */ /* 0x000fe40000011603 */
.L_x_747:
[----:B------:R-:W-:Y:S05]  /*8200*/  BSYNC B0 ;  /* 0x0000000000007941 */ /* 0x000fea0003800000 */
.L_x_745:
[----:B------:R-:W-:-:S05]  /*8210*/  IMAD R0, R0, c[0x0][0x32c], RZ ;  /* 0x0000cb0000007a24 */ /* 0x000fca00078e02ff */
[----:B------:R-:W-:-:S05]  /*8220*/  IMNMX R2, R2, R0, !PT ;  /* 0x0000000002027217 */ /* 0x000fca0007800200 */
.L_x_744:
[----:B------:R-:W-:Y:S01]  /*8230*/  IMAD.HI R2, R2, 0x2aaaaaab, RZ ;  /* 0x2aaaaaab02027827 */ /* 0x000fe200078e02ff */
[----:B------:R-:W-:Y:S04]  /*8240*/  BSSY B0, `(.L_x_748) ;  /* 0x0000024000007945 */ /* 0x000fe80003800000 */
[----:B------:R-:W-:-:S04]  /*8250*/  SHF.R.U32.HI R0, RZ, 0x1f, R2 ;  /* 0x0000001fff007819 */ /* 0x000fc80000011602 */
[----:B------:R-:W-:Y:S01]  /*8260*/  LEA.HI.SX32 R2, R2, R0, 0x1d ;  /* 0x0000000002027211 */ /* 0x000fe200078feaff */
[----:B------:R-:W-:-:S03]  /*8270*/  IMAD.MOV.U32 R0, RZ, RZ, RZ ;  /* 0x000000ffff007224 */ /* 0x000fc600078e00ff */
[----:B------:R-:W-:-:S04]  /*8280*/  IMNMX R6, RZ, R2, !PT ;  /* 0x00000002ff067217 */ /* 0x000fc80007800200 */
[----:B------:R-:W-:-:S13]  /*8290*/  ISETP.GT.AND P0, PT, R7, R6, PT ;  /* 0x000000060700720c */ /* 0x000fda0003f04270 */
[----:B------:R-:W-:Y:S05]  /*82a0*/  @!P0 BRA `(.L_x_749) ;  /* 0x000001d000008947 */ /* 0x000fea0003800000 */
[----:B------:R-:W-:Y:S02]  /*82b0*/  IABS R2, R135 ;  /* 0x0000008700027213 */ /* 0x000fe40000000000 */
[----:B------:R-:W-:Y:S02]  /*82c0*/  IADD3 R3, R135, -0x1, R7 ;  /* 0xffffffff87037810 */ /* 0x000fe40007ffe007 */
[----:B------:R-:W1:Y:S03]  /*82d0*/  I2F.RP R0, R2 ;  /* 0x0000000200007306 */ /* 0x000e660000209400 */
[----:B------:R-:W-:-:S05]  /*82e0*/  IMAD.IADD R8, R3, 0x1, -R6 ;  /* 0x0000000103087824 */ /* 0x000fca00078e0a06 */
[----:B------:R-:W-:Y:S01]  /*82f0*/  IABS R10, R8 ;  /* 0x00000008000a7213 */ /* 0x000fe20000000000 */
[----:B-1----:R-:W1:Y:S02]  /*8300*/  MUFU.RCP R0, R0 ;  /* 0x0000000000007308 */ /* 0x002e640000001000 */
[----:B-1----:R-:W-:-:S06]  /*8310*/  IADD3 R0, R0, 0xffffffe, RZ ;  /* 0x0ffffffe00007810 */ /* 0x002fcc0007ffe0ff */
[----:B------:R-:W1:Y:S02]  /*8320*/  F2I.FTZ.U32.TRUNC.NTZ R5, R0 ;  /* 0x0000000000057305 */ /* 0x000e64000021f000 */
        /* <DEDUP_REMOVED lines=21> */
.L_x_749:
[----:B------:R-:W-:Y:S05]  /*8480*/  BSYNC B0 ;  /* 0x0000000000007941 */ /* 0x000fea0003800000 */
.L_x_748:
[----:B------:R-:W2:Y:S01]  /*8490*/  LDL R2, [R1+0x40] ;  /* 0x0000400001027983 */ /* 0x000ea20000100800 */
        /* <DEDUP_REMOVED lines=50> */
[----:B--2---:R-:W-:-:S04]  /*87c0*/  IMAD R3, R2, R0, R6 ;  /* 0x0000000002037224 */ /* 0x004fc800078e0206 */
[--C-:B------:R-:W-:Y:S01]  /*87d0*/  IMAD.IADD R2, R3, 0x1, R0.reuse ;  /* 0x0000000103027824 */ /* 0x100fe200078e0200 */
[----:B------:R1:W-:Y:S01]  /*87e0*/  STL [R1+0x20], R3 ;  /* 0x0000200301007387 */ /* 0x0003e20000100800 */
[----:B------:R-:W-:-:S03]  /*87f0*/  PRMT R0, RZ, 0x7610, R0 ;  /* 0x00007610ff007816 */ /* 0x000fc60000000000 */
[----:B------:R-:W-:-:S04]  /*8800*/  IMNMX R230, R7, R2, PT ;  /* 0x0000000207e67217 */ /* 0x000fc80003800200 */
[----:B------:R-:W-:-:S13]  /*8810*/  ISETP.GT.AND P0, PT, R230, R3, PT ;  /* 0x00000003e600720c */ /* 0x000fda0003f04270 */
[----:B------:R-:W-:Y:S05]  /*8820*/  @!P0 BRA `(.L_x_750) ;  /* 0x00015ed000008947 */ /* 0x000fea0003800000 */
[----:B------:R-:W2:Y:S04]  /*8830*/  LDL R28, [R1+0x44] ;  /* 0x00004400011c7983 */ /* 0x000ea80000100800 */
[----:B------:R-:W3:Y:S01]  /*8840*/  LDL R25, [R1+0x54] ;  /* 0x0000540001197983 */ /* 0x000ee20000100800 */
[----:B------:R-:W-:-:S03]  /*8850*/  ISETP.NE.U32.AND P0, PT, RZ, c[0x0][0x340], PT ;  /* 0x0000d000ff007a0c */ /* 0x000fc60003f05070 */
[----:B------:R-:W4:Y:S01]  /*8860*/  LDL.64 R26, [R1+0x30] ;  /* 0x00003000011a7983 */ /* 0x000f220000100a00 */
[----:B------:R-:W-:-:S03]  /*8870*/  ISETP.NE.AND.EX P0, PT, RZ, c[0x0][0x344], PT, P0 ;  /* 0x0000d100ff007a0c */ /* 0x000fc60003f05300 */
[----:B------:R-:W3:Y:S04]  /*8880*/  LDL R20, [R1+0x48] ;  /* 0x0000480001147983 */ /* 0x000ee80000100800 */
[----:B------:R-:W3:Y:S06]  /*8890*/  LDL R18, [R1+0x4c] ;  /* 0x00004c0001127983 */ /* 0x000eec0000100800 */
[----:B------:R-:W-:Y:S01]  /*88a0*/  @P0 IMAD.MOV.U32 R2, RZ, RZ, 0x4 ;  /* 0x00000004ff020424 */ /* 0x000fe200078e00ff */
[----:B------:R-:W1:Y:S01]  /*88b0*/  S2R R5, SR_TID.X ;  /* 0x0000000000057919 */ /* 0x000e620000002100 */
[----:B------:R-:W-:-:S05]  /*88c0*/  SHF.R.S32.HI R0, RZ, 0x1f, R137 ;  /* 0x0000001fff007819 */ /* 0x000fca0000011489 */
[----:B------:R-:W-:Y:S01]  /*88d0*/  IMAD R0, R0, c[0x0][0x178], RZ ;  /* 0x00005e0000007a24 */ /* 0x000fe200078e02ff */
[----:B------:R-:W-:-:S03]  /*88e0*/  ISETP.NE.U32.AND P2, PT, RZ, c[0x0][0x348], PT ;  /* 0x0000d200ff007a0c */ /* 0x000fc60003f45070 */
[----:B------:R-:W-:Y:S01]  /*88f0*/  IMAD R0, R137, c[0x0][0x17c], R0 ;  /* 0x00005f0089007a24 */ /* 0x000fe200078e0200 */
[----:B-1----:R-:W-:Y:S01]  /*8900*/  SHF.R.S32.HI R4, RZ, 0x1f, R5 ;  /* 0x0000001fff047819 */ /* 0x002fe20000011405 */
[----:B--2---:R-:W-:-:S05]  /*8910*/  @P0 IMAD.WIDE R2, R28, R2, c[0x0][0x340] ;  /* 0x0000d0001c020625 */ /* 0x004fca00078e0202 */
[----:B------:R1:W2:Y:S01]  /*8920*/  @P0 LDG.E R16, [R2.64] ;  /* 0x0000000602100981 */ /* 0x0002a2000c1e1900 */
[-C--:B------:R-:W-:Y:S02]  /*8930*/  LEA.HI R4, R4, R5.reuse, RZ, 0x2 ;  /* 0x0000000504047211 */ /* 0x080fe400078f10ff */
[----:B------:R-:W-:Y:S02]  /*8940*/  SHF.R.S32.HI R19, RZ, 0x1f, R5 ;  /* 0x0000001fff137819 */ /* 0x000fe40000011405 */
[----:B------:R-:W-:Y:S02]  /*8950*/  LOP3.LUT R4, R4, 0xfffffffc, RZ, 0xc0, !PT ;  /* 0xfffffffc04047812 */ /* 0x000fe400078ec0ff */
[----:B------:R-:W-:-:S03]  /*8960*/  LEA.HI R19, R19, R5, RZ, 0x2 ;  /* 0x0000000513137211 */ /* 0x000fc600078f10ff */
[----:B------:R-:W-:Y:S01]  /*8970*/  IMAD.IADD R4, R5, 0x1, -R4 ;  /* 0x0000000105047824 */ /* 0x000fe200078e0a04 */
[----:B------:R-:W-:Y:S02]  /*8980*/  SHF.R.S32.HI R19, RZ, 0x2, R19 ;  /* 0x00000002ff137819 */ /* 0x000fe40000011413 */
[----:B------:R-:W-:Y:S02]  /*8990*/  SHF.R.S32.HI R14, RZ, 0x1f, R28 ;  /* 0x0000001fff0e7819 */ /* 0x000fe4000001141c */
[----:B------:R-:W-:Y:S01]  /*89a0*/  ISETP.NE.AND.EX P2, PT, RZ, c[0x0][0x34c], PT, P2 ;  /* 0x0000d300ff007a0c */ /* 0x000fe20003f45320 */
[----:B-1----:R-:W-:-:S04]  /*89b0*/  IMAD.WIDE.U32 R2, R137, c[0x0][0x178], RZ ;  /* 0x00005e0089027a25 */ /* 0x002fc800078e00ff */
[----:B------:R-:W-:Y:S01]  /*89c0*/  IMAD.IADD R3, R3, 0x1, R0 ;  /* 0x0000000103037824 */ /* 0x000fe200078e0200 */
[----:B------:R-:W-:Y:S02]  /*89d0*/  LEA R0, R4, R19, 0x5 ;  /* 0x0000001304007211 */ /* 0x000fe400078e28ff */
[----:B------:R-:W-:Y:S01]  /*89e0*/  SEL R6, R14, RZ, !P2 ;  /* 0x000000ff0e067207 */ /* 0x000fe20005000000 */
[----:B---3--:R-:W-:-:S04]  /*89f0*/  IMAD.WIDE.U32 R4, R25, c[0x0][0x1b8], R2 ;  /* 0x00006e0019047a25 */ /* 0x008fc800078e0002 */
[----:B------:R-:W-:Y:S01]  /*8a00*/  IMAD.IADD R10, R24, 0x1, R0 ;  /* 0x00000001180a7824 */ /* 0x000fe200078e0200 */
[----:B------:R-:W-:Y:S01]  /*8a10*/  SHF.R.S32.HI R8, RZ, 0x1f, R11 ;  /* 0x0000001fff087819 */ /* 0x000fe2000001140b */
[----:B------:R-:W-:Y:S01]  /*8a20*/  IMAD R6, R6, c[0x0][0x1c0], RZ ;  /* 0x0000700006067a24 */ /* 0x000fe200078e02ff */
[----:B------:R-:W-:Y:S01]  /*8a30*/  IADD3 R2, P1, R19, R11, RZ ;  /* 0x0000000b13027210 */ /* 0x000fe20007f3e0ff */
[----:B------:R-:W-:Y:S01]  /*8a40*/  @P3 IMAD.HI.U32 R7, R10, c[0x0][0x2c8], RZ ;  /* 0x0000b2000a073a27 */ /* 0x000fe200078e00ff */
[----:B------:R-:W-:-:S03]  /*8a50*/  SEL R3, R28, RZ, !P2 ;  /* 0x000000ff1c037207 */ /* 0x000fc60005000000 */
[----:B------:R-:W-:Y:S01]  /*8a60*/  IMAD R5, R25, c[0x0][0x1bc], R5 ;  /* 0x00006f0019057a24 */ /* 0x000fe200078e0205 */
[----:B------:R-:W-:Y:S01]  /*8a70*/  LEA.HI.X.SX32 R11, R19, R8, 0x1, P1 ;  /* 0x00000008130b7211 */ /* 0x000fe200008f0eff */
[----:B------:R-:W-:Y:S01]  /*8a80*/  IMAD.MOV.U32 R0, RZ, RZ, R10 ;  /* 0x000000ffff007224 */ /* 0x000fe200078e000a */
[----:B------:R-:W-:Y:S01]  /*8a90*/  @P3 SHF.R.U32.HI R0, RZ, c[0x0][0x2cc], R7 ;  /* 0x0000b300ff003a19 */ /* 0x000fe20000011607 */
[C---:B------:R-:W-:Y:S02]  /*8aa0*/  IMAD R13, R3.reuse, c[0x0][0x1c4], R6 ;  /* 0x00007100030d7a24 */ /* 0x040fe400078e0206 */
[----:B------:R-:W-:Y:S01]  /*8ab0*/  IMAD.WIDE.U32 R6, R3, c[0x0][0x1c0], R4 ;  /* 0x0000700003067a25 */ /* 0x000fe200078e0004 */
[----:B----4-:R-:W-:Y:S02]  /*8ac0*/  MOV R4, R26 ;  /* 0x0000001a00047202 */ /* 0x010fe40000000f00 */
[----:B------:R-:W-:Y:S01]  /*8ad0*/  ISETP.GE.AND P3, PT, R20, c[0x0][0x1d4], PT ;  /* 0x0000750014007a0c */ /* 0x000fe20003f66270 */
[----:B------:R-:W-:-:S02]  /*8ae0*/  IMAD.MOV.U32 R5, RZ, RZ, R27 ;  /* 0x000000ffff057224 */ /* 0x000fc400078e001b */
[C---:B------:R-:W-:Y:S02]  /*8af0*/  IMAD R3, R11.reuse, c[0x0][0x1e0], RZ ;  /* 0x000078000b037a24 */ /* 0x040fe400078e02ff */
[----:B------:R-:W-:Y:S01]  /*8b00*/  IMAD R15, R11, c[0x0][0x208], RZ ;  /* 0x000082000b0f7a24 */ /* 0x000fe200078e02ff */
[----:B------:R-:W-:Y:S01]  /*8b10*/  SHF.R.S32.HI R12, RZ, 0x1f, R0 ;  /* 0x0000001fff0c7819 */ /* 0x000fe20000011400 */
[----:B------:R-:W-:-:S04]  /*8b20*/  IMAD.WIDE.U32 R8, R2, c[0x0][0x1e0], R4 ;  /* 0x0000780002087a25 */ /* 0x000fc800078e0004 */
[----:B------:R-:W-:-:S04]  /*8b30*/  IMAD.WIDE.U32 R4, R2, c[0x0][0x208], R4 ;  /* 0x0000820002047a25 */ /* 0x000fc800078e0004 */
[----:B------:R-:W-:Y:S02]  /*8b40*/  IMAD.MOV R11, RZ, RZ, -R0 ;  /* 0x000000ffff0b7224 */ /* 0x000fe400078e0a00 */
[C---:B------:R-:W-:Y:S02]  /*8b50*/  IMAD R17, R2.reuse, c[0x0][0x1e4], R3 ;  /* 0x0000790002117a24 */ /* 0x040fe400078e0203 */
[----:B------:R-:W-:Y:S01]  /*8b60*/  IMAD R15, R2, c[0x0][0x20c], R15 ;  /* 0x00008300020f7a24 */ /* 0x000fe200078e020f */
[----:B------:R-:W-:Y:S01]  /*8b70*/  IADD3 R3, R7, R13, RZ ;  /* 0x0000000d07037210 */ /* 0x000fe20007ffe0ff */
[----:B------:R-:W-:Y:S01]  /*8b80*/  IMAD.MOV.U32 R2, RZ, RZ, R6 ;  /* 0x000000ffff027224 */ /* 0x000fe200078e0006 */
[----:B------:R-:W-:Y:S01]  /*8b90*/  SEL R6, RZ, 0xffffffff, P3 ;  /* 0xffffffffff067807 */ /* 0x000fe20001800000 */
[----:B------:R-:W-:Y:S01]  /*8ba0*/  IMAD R7, R12, c[0x0][0x1b0], RZ ;  /* 0x00006c000c077a24 */ /* 0x000fe200078e02ff */
[----:B------:R-:W-:Y:S01]  /*8bb0*/  ISETP.GE.AND P2, PT, R26, c[0x0][0x1d4], PT ;  /* 0x000075001a007a0c */ /* 0x000fe20003f46270 */
[----:B------:R-:W-:Y:S01]  /*8bc0*/  IMAD R10, R11, c[0x0][0x2c4], R10 ;  /* 0x0000b1000b0a7a24 */ /* 0x000fe200078e020a */
[----:B------:R-:W-:Y:S01]  /*8bd0*/  LOP3.LUT R203, R203, 0xffffff7f, RZ, 0xc0, !PT ;  /* 0xffffff7fcbcb7812 */ /* 0x000fe200078ec0ff */
[----:B------:R-:W-:-:S02]  /*8be0*/  IMAD R12, R0, c[0x0][0x1b4], R7 ;  /* 0x00006d00000c7a24 */ /* 0x000fc400078e0207 */
[----:B------:R-:W-:Y:S01]  /*8bf0*/  IMAD.WIDE.U32 R2, R0, c[0x0][0x1b0], R2 ;  /* 0x00006c0000027a25 */ /* 0x000fe200078e0002 */
[----:B------:R-:W-:-:S03]  /*8c00*/  SEL R0, RZ, 0x1, P2 ;  /* 0x00000001ff007807 */ /* 0x000fc60001000000 */
[----:B------:R-:W-:Y:S01]  /*8c10*/  IMAD.SHL.U32 R6, R6, 0x2, RZ ;  /* 0x0000000206067824 */ /* 0x000fe200078e00ff */
[----:B------:R-:W-:Y:S02]  /*8c20*/  @P3 LOP3.LUT R203, R203, 0x80, RZ, 0xfc, !PT ;  /* 0x00000080cbcb3812 */ /* 0x000fe400078efcff */
[----:B------:R-:W-:Y:S01]  /*8c30*/  SHF.R.S32.HI R11, RZ, 0x1f, R10 ;  /* 0x0000001fff0b7819 */ /* 0x000fe2000001140a */
[----:B------:R-:W-:Y:S01]  /*8c40*/  IMAD.IADD R7, R5, 0x1, R15 ;  /* 0x0000000105077824 */ /* 0x000fe200078e020f */
[----:B------:R-:W-:Y:S01]  /*8c50*/  LOP3.LUT R13, R6, 0x2, R0, 0xe2, !PT ;  /* 0x00000002060d7812 */ /* 0x000fe200078ee200 */
[----:B------:R-:W-:Y:S01]  /*8c60*/  IMAD.IADD R5, R3, 0x1, R12 ;  /* 0x0000000103057824 */ /* 0x000fe200078e020c */
[----:B------:R-:W-:Y:S01]  /*8c70*/  LOP3.LUT R203, R203, 0xfffffeff, RZ, 0xc0, !PT ;  /* 0xfffffeffcbcb7812 */ /* 0x000fe200078ec0ff */
[----:B------:R-:W-:Y:S01]  /*8c80*/  IMAD R0, R11, c[0x0][0x1a8], RZ ;  /* 0x00006a000b007a24 */ /* 0x000fe200078e02ff */
[----:B------:R-:W-:Y:S01]  /*8c90*/  MOV R6, R4 ;  /* 0x0000000400067202 */ /* 0x000fe20000000f00 */
[----:B------:R-:W-:Y:S01]  /*8ca0*/  IMAD.MOV.U32 R4, RZ, RZ, R2 ;  /* 0x000000ffff047224 */ /* 0x000fe200078e0002 */
[----:B------:R-:W-:-:S02]  /*8cb0*/  ISETP.NE.U32.AND P1, PT, RZ, c[0x0][0x350], PT ;  /* 0x0000d400ff007a0c */ /* 0x000fc40003f25070 */
[----:B------:R-:W-:Y:S01]  /*8cc0*/  IADD3 R9, R9, R17, RZ ;  /* 0x0000001109097210 */ /* 0x000fe20007ffe0ff */
[C---:B------:R-:W-:Y:S01]  /*8cd0*/  IMAD R12, R10.reuse, c[0x0][0x1ac], R0 ;  /* 0x00006b000a0c7a24 */ /* 0x040fe200078e0200 */
[----:B------:R-:W-:Y:S01]  /*8ce0*/  @P2 LOP3.LUT R203, R203, 0x100, RZ, 0xfc, !PT ;  /* 0x00000100cbcb2812 */ /* 0x000fe200078efcff */
[----:B------:R-:W-:Y:S01]  /*8cf0*/  IMAD.WIDE.U32 R10, R10, c[0x0][0x1a8], R4 ;  /* 0x00006a000a0a7a25 */ /* 0x000fe200078e0004 */
[----:B------:R-:W-:-:S03]  /*8d00*/  ISETP.GE.AND P2, PT, R18, c[0x0][0x1d4], PT ;  /* 0x0000750012007a0c */ /* 0x000fc60003f46270 */
[----:B------:R-:W-:-:S04]  /*8d10*/  IMAD.WIDE.U32 R4, R25, c[0x0][0x1e8], R8 ;  /* 0x00007a0019047a25 */ /* 0x000fc800078e0008 */
[----:B------:R-:W-:-:S04]  /*8d20*/  IMAD.WIDE.U32 R6, R25, c[0x0][0x210], R6 ;  /* 0x0000840019067a25 */ /* 0x000fc800078e0006 */
[----:B------:R-:W-:Y:S01]  /*8d30*/  IMAD R5, R25, c[0x0][0x1ec], R5 ;  /* 0x00007b0019057a24 */ /* 0x000fe200078e0205 */
[----:B------:R-:W-:Y:S01]  /*8d40*/  LOP3.LUT R203, R203, 0xffffffbf, RZ, 0xc0, !PT ;  /* 0xffffffbfcbcb7812 */ /* 0x000fe200078ec0ff */
[----:B------:R-:W-:Y:S01]  /*8d50*/  IMAD.IADD R9, R19, 0x1, R24 ;  /* 0x0000000113097824 */ /* 0x000fe200078e0218 */
[----:B------:R-:W-:Y:S02]  /*8d60*/  ISETP.GE.AND P4, PT, R26, c[0x0][0x198], PT ;  /* 0x000066001a007a0c */ /* 0x000fe40003f86270 */
[----:B------:R-:W-:Y:S02]  /*8d70*/  @P2 LOP3.LUT R203, R203, 0x40, RZ, 0xfc, !PT ;  /* 0x00000040cbcb2812 */ /* 0x000fe400078efcff */
[----:B------:R-:W-:Y:S02]  /*8d80*/  ISETP.GE.AND P3, PT, R20, c[0x0][0x198], PT ;  /* 0x0000660014007a0c */ /* 0x000fe40003f66270 */
[----:B------:R-:W-:Y:S02]  /*8d90*/  IADD3 R117, R230, -0x1, RZ ;  /* 0xffffffffe6757810 */ /* 0x000fe40007ffe0ff */
[--C-:B--2---:R-:W-:Y:S01]  /*8da0*/  @P0 SHF.R.S32.HI R3, RZ, 0x1f, R16.reuse ;  /* 0x0000001fff030819 */ /* 0x104fe20000011410 */
[----:B------:R-:W-:Y:S01]  /*8db0*/  @P0 IMAD.MOV.U32 R2, RZ, RZ, R16 ;  /* 0x000000ffff020224 */ /* 0x000fe200078e0010 */
[----:B------:R-:W-:Y:S01]  /*8dc0*/  @!P0 MOV R2, R28 ;  /* 0x0000001c00028202 */ /* 0x000fe20000000f00 */
[----:B------:R-:W-:Y:S01]  /*8dd0*/  @!P0 IMAD.MOV.U32 R3, RZ, RZ, R14 ;  /* 0x000000ffff038224 */ /* 0x000fe200078e000e */
[----:B------:R-:W-:-:S04]  /*8de0*/  ISETP.NE.AND.EX P0, PT, RZ, c[0x0][0x354], PT, P1 ;  /* 0x0000d500ff007a0c */ /* 0x000fc80003f05310 */
[----:B------:R-:W-:Y:S02]  /*8df0*/  SEL R8, R2, RZ, !P0 ;  /* 0x000000ff02087207 */ /* 0x000fe40004000000 */
[----:B------:R-:W-:Y:S02]  /*8e00*/  SEL R2, RZ, 0x4, P2 ;  /* 0x00000004ff027807 */ /* 0x000fe40001000000 */
[----:B------:R-:W-:Y:S02]  /*8e10*/  SEL R0, R3, RZ, !P0 ;  /* 0x000000ff03007207 */ /* 0x000fe40004000000 */
[----:B------:R-:W-:Y:S01]  /*8e20*/  LOP3.LUT R103, R13, R2, RZ, 0xfc, !PT ;  /* 0x000000020d677212 */ /* 0x000fe200078efcff */
[----:B------:R-:W-:Y:S01]  /*8e30*/  IMAD R3, R25, c[0x0][0x214], R7 ;  /* 0x0000850019037a24 */ /* 0x000fe200078e0207 */
[----:B------:R-:W-:Y:S01]  /*8e40*/  MOV R2, R6 ;  /* 0x0000000600027202 */ /* 0x000fe20000000f00 */
[----:B------:R-:W-:Y:S02]  /*8e50*/  IMAD R6, R0, c[0x0][0x1f0], RZ ;  /* 0x00007c0000067a24 */ /* 0x000fe400078e02ff */
[----:B------:R-:W-:-:S04]  /*8e60*/  IMAD.WIDE.U32 R14, R8, c[0x0][0x1f0], R4 ;  /* 0x00007c00080e7a25 */ /* 0x000fc800078e0004 */
[----:B------:R-:W-:-:S04]  /*8e70*/  IMAD.WIDE.U32 R240, R8, c[0x0][0x218], R2 ;  /* 0x0000860008f07a25 */ /* 0x000fc800078e0002 */
[----:B------:R-:W-:-:S04]  /*8e80*/  IMAD R2, R8, c[0x0][0x1f4], R6 ;  /* 0x00007d0008027a24 */ /* 0x000fc800078e0206 */
[----:B------:R-:W-:Y:S01]  /*8e90*/  IMAD.IADD R2, R15, 0x1, R2 ;  /* 0x000000010f027824 */ /* 0x000fe200078e0202 */
[----:B------:R1:W-:Y:S04]  /*8ea0*/  STL.64 [R1+0x8], R14 ;  /* 0x0000080e01007387 */ /* 0x0003e80000100a00 */
[----:B------:R1:W-:Y:S01]  /*8eb0*/  STL [R1+0x14], R2 ;  /* 0x0000140201007387 */ /* 0x0003e20000100800 */
[----:B------:R-:W-:Y:S02]  /*8ec0*/  IMAD R0, R0, c[0x0][0x218], RZ ;  /* 0x0000860000007a24 */ /* 0x000fe400078e02ff */
[----:B------:R-:W-:Y:S01]  /*8ed0*/  IMAD.IADD R7, R11, 0x1, R12 ;  /* 0x000000010b077824 */ /* 0x000fe200078e020c */
[----:B------:R-:W-:Y:S01]  /*8ee0*/  LEA R11, P0, R10, c[0x0][0x160], 0x1 ;  /* 0x000058000a0b7a11 */ /* 0x000fe200078008ff */
[----:B------:R-:W-:Y:S01]  /*8ef0*/  IMAD R0, R8, c[0x0][0x21c], R0 ;  /* 0x0000870008007a24 */ /* 0x000fe200078e0200 */
[----:B------:R-:W-:-:S02]  /*8f00*/  ISETP.GE.AND P2, PT, R18, c[0x0][0x198], PT ;  /* 0x0000660012007a0c */ /* 0x000fc40003f46270 */
[----:B------:R-:W-:Y:S02]  /*8f10*/  LEA.HI.X R10, R10, c[0x0][0x164], R7, 0x1, P0 ;  /* 0x000059000a0a7a11 */ /* 0x000fe400000f0c07 */
[----:B------:R-:W-:Y:S01]  /*8f20*/  IADD3 R248, R241, R0, RZ ;  /* 0x00000000f1f87210 */ /* 0x000fe20007ffe0ff */
[----:B------:R-:W-:Y:S06]  /*8f30*/  BRA.DIV ~URZ, `(.L_x_751) ;  /* 0x0001a4e27f007947 */ /* 0x000fec000b800000 */
[----:B------:R2:W3:Y:S02]  /*8f40*/  SHFL.IDX PT, R8, R10, RZ, 0x1c1f ;  /* 0x001c1fff0a087589 */ /* 0x0004e400000e0000 */
.L_x_955:
[----:B------:R-:W-:Y:S05]  /*8f50*/  BRA.DIV ~URZ, `(.L_x_752) ;  /* 0x0001a5327f007947 */ /* 0x000fea000b800000 */
[----:B------:R4:W1:Y:S02]  /*8f60*/  SHFL.IDX PT, R0, R11, RZ, 0x1c1f ;  /* 0x001c1fff0b007589 */ /* 0x00086400000e0000 */
.L_x_956:
[----:B-12---:R-:W2:Y:S01]  /*8f70*/  LDL R2, [R1] ;  /* 0x0000000001027983 */ /* 0x006ea20000100800 */
[----:B------:R-:W-:Y:S01]  /*8f80*/  BSSY B0, `(.L_x_753) ;  /* 0x0000017000007945 */ /* 0x000fe20003800000 */
[----:B--2---:R-:W-:-:S05]  /*8f90*/  IMAD R26, R2, c[0x0][0x2c4], RZ ;  /* 0x0000b100021a7a24 */ /* 0x004fca00078e02ff */
[----:B------:R-:W-:-:S13]  /*8fa0*/  ISETP.GE.AND P0, PT, R9, R26, PT ;  /* 0x0000001a0900720c */ /* 0x000fda0003f06270 */
[----:B------:R-:W-:Y:S05]  /*8fb0*/  @P0 BRA `(.L_x_754) ;  /* 0x0000013000000947 */ /* 0x000fea0003800000 */
[----:B------:R-:W2:Y:S04]  /*8fc0*/  LDL.64 R4, [R1+0x30] ;  /* 0x0000300001047983 */ /* 0x000ea80000100a00 */
[----:B----4-:R-:W4:Y:S04]  /*8fd0*/  LDL R2, [R1+0x48] ;  /* 0x0000480001027983 */ /* 0x010f280000100800 */
[----:B---3--:R-:W3:Y:S04]  /*8fe0*/  LDL R3, [R1+0x70] ;  /* 0x0000700001037983 */ /* 0x008ee80000100800 */
[----:B------:R-:W3:Y:S04]  /*8ff0*/  LDL R13, [R1+0x4c] ;  /* 0x00004c00010d7983 */ /* 0x000ee80000100800 */
[----:B------:R-:W3:Y:S04]  /*9000*/  LDL R12, [R1+0x28] ;  /* 0x00002800010c7983 */ /* 0x000ee80000100800 */
[----:B------:R-:W3:Y:S01]  /*9010*/  LDL R14, [R1+0x6c] ;  /* 0x00006c00010e7983 */ /* 0x000ee20000100800 */
[----:B--2---:R-:W-:-:S04]  /*9020*/  LEA R6, P0, R4, R0, 0x1 ;  /* 0x0000000004067211 */ /* 0x004fc800078008ff */
[----:B------:R-:W-:Y:S02]  /*9030*/  LEA.HI.X R7, R4, R8, R5, 0x1, P0 ;  /* 0x0000000804077211 */ /* 0x000fe400000f0c05 */
[----:B----4-:R-:W-:-:S04]  /*9040*/  LEA R4, P0, R2, R0, 0x1 ;  /* 0x0000000002047211 */ /* 0x010fc800078008ff */
[----:B---3--:R-:W-:Y:S02]  /*9050*/  LEA.HI.X R5, R2, R8, R3, 0x1, P0 ;  /* 0x0000000802057211 */ /* 0x008fe400000f0c03 */
[----:B------:R-:W-:Y:S01]  /*9060*/  LEA R2, P0, R13, R0, 0x1 ;  /* 0x000000000d027211 */ /* 0x000fe200078008ff */
        /* <DEDUP_REMOVED lines=8> */
.L_x_754:
[----:B------:R-:W-:Y:S05]  /*90f0*/  BSYNC B0 ;  /* 0x0000000000007941 */ /* 0x000fea0003800000 */
.L_x_753:
[----:B------:R-:W-:Y:S05]  /*9100*/  BRA.DIV ~URZ, `(.L_x_755) ;  /* 0x0001a3e27f007947 */ /* 0x000fea000b800000 */
[----:B---3--:R2:W3:Y:S04]  /*9110*/  SHFL.IDX PT, R8, R10, 0x1, 0x1c1f ;  /* 0x003c1f000a087f89 */ /* 0x0084e800000e0000 */
[----:B-1----:R2:W1:Y:S02]  /*9120*/  SHFL.IDX PT, R0, R11, 0x1, 0x1c1f ;  /* 0x003c1f000b007f89 */ /* 0x00246400000e0000 */
.L_x_957:
[----:B------:R-:W-:Y:S01]  /*9130*/  IADD3 R2, R9, 0x20, RZ ;  /* 0x0000002009027810 */ /* 0x000fe20007ffe0ff */
[----:B------:R-:W-:Y:S03]  /*9140*/  BSSY B0, `(.L_x_756) ;  /* 0x0000016000007945 */ /* 0x000fe60003800000 */
[----:B------:R-:W-:-:S13]  /*9150*/  ISETP.GE.AND P0, PT, R2, R26, PT ;  /* 0x0000001a0200720c */ /* 0x000fda0003f06270 */
[----:B------:R-:W-:Y:S05]  /*9160*/  @P0 BRA `(.L_x_757) ;  /* 0x0000013000000947 */ /* 0x000fea0003800000 */
[----:B--2---:R-:W2:Y:S04]  /*9170*/  LDL.64 R4, [R1+0x30] ;  /* 0x0000300001047983 */ /* 0x004ea80000100a00 */
[----:B----4-:R-:W4:Y:S04]  /*9180*/  LDL R3, [R1+0x48] ;  /* 0x0000480001037983 */ /* 0x010f280000100800 */
[----:B---3--:R-:W3:Y:S04]  /*9190*/  LDL R15, [R1+0x70] ;  /* 0x00007000010f7983 */ /* 0x008ee80000100800 */
[----:B------:R-:W3:Y:S04]  /*91a0*/  LDL R13, [R1+0x4c] ;  /* 0x00004c00010d7983 */ /* 0x000ee80000100800 */
[----:B------:R-:W3:Y:S04]  /*91b0*/  LDL R12, [R1+0x28] ;  /* 0x00002800010c7983 */ /* 0x000ee80000100800 */
[----:B------:R-:W3:Y:S01]  /*91c0*/  LDL R14, [R1+0x6c] ;  /* 0x00006c00010e7983 */ /* 0x000ee20000100800 */
[----:B-12---:R-:W-:-:S04]  /*91d0*/  LEA R6, P0, R4, R0, 0x1 ;  /* 0x0000000004067211 */ /* 0x006fc800078008ff */
        /* <DEDUP_REMOVED lines=12> */
.L_x_757:
[----:B------:R-:W-:Y:S05]  /*92a0*/  BSYNC B0 ;  /* 0x0000000000007941 */ /* 0x000fea0003800000 */
.L_x_756:
[----:B------:R-:W-:Y:S05]  /*92b0*/  BRA.DIV ~URZ, `(.L_x_758) ;  /* 0x0001a2f27f007947 */ /* 0x000fea000b800000 */
[----:B---3--:R3:W2:Y:S02]  /*92c0*/  SHFL.IDX PT, R8, R10, 0x2, 0x1c1f ;  /* 0x005c1f000a087f89 */ /* 0x0086a400000e0000 */
.L_x_958:
[----:B------:R-:W-:Y:S05]  /*92d0*/  BRA.DIV ~URZ, `(.L_x_759) ;  /* 0x0001a3427f007947 */ /* 0x000fea000b800000 */
[----:B-1----:R1:W3:Y:S02]  /*92e0*/  SHFL.IDX PT, R0, R11, 0x2, 0x1c1f ;  /* 0x005c1f000b007f89 */ /* 0x0022e400000e0000 */
.L_x_959:
[----:B------:R-:W-:Y:S01]  /*92f0*/  IADD3 R2, R9, 0x40, RZ ;  /* 0x0000004009027810 */ /* 0x000fe20007ffe0ff */
[----:B------:R-:W-:Y:S03]  /*9300*/  BSSY B0, `(.L_x_760) ;  /* 0x0000016000007945 */ /* 0x000fe60003800000 */
[----:B------:R-:W-:-:S13]  /*9310*/  ISETP.GE.AND P0, PT, R2, R26, PT ;  /* 0x0000001a0200720c */ /* 0x000fda0003f06270 */
[----:B------:R-:W-:Y:S05]  /*9320*/  @P0 BRA `(.L_x_761) ;  /* 0x0000013000000947 */ /* 0x000fea0003800000 */
[----:B----4-:R-:W4:Y:S04]  /*9330*/  LDL.64 R4, [R1+0x30] ;  /* 0x0000300001047983 */ /* 0x010f280000100a00 */
[----:B---3--:R-:W3:Y:S04]  /*9340*/  LDL R3, [R1+0x48] ;  /* 0x0000480001037983 */ /* 0x008ee80000100800 */
[----:B--2---:R-:W2:Y:S04]  /*9350*/  LDL R15, [R1+0x70] ;  /* 0x00007000010f7983 */ /* 0x004ea80000100800 */
[----:B------:R-:W2:Y:S04]  /*9360*/  LDL R13, [R1+0x4c] ;  /* 0x00004c00010d7983 */ /* 0x000ea80000100800 */
[----:B------:R-:W2:Y:S04]  /*9370*/  LDL R12, [R1+0x28] ;  /* 0x00002800010c7983 */ /* 0x000ea80000100800 */
[----:B------:R-:W2:Y:S01]  /*9380*/  LDL R14, [R1+0x6c] ;  /* 0x00006c00010e7983 */ /* 0x000ea20000100800 */
[----:B----4-:R-:W-:-:S04]  /*9390*/  LEA R6, P0, R4, R0, 0x1 ;  /* 0x0000000004067211 */ /* 0x010fc800078008ff */
[----:B------:R-:W-:Y:S02]  /*93a0*/  LEA.HI.X R7, R4, R8, R5, 0x1, P0 ;  /* 0x0000000804077211 */ /* 0x000fe400000f0c05 */
[----:B---3--:R-:W-:-:S04]  /*93b0*/  LEA R4, P0, R3, R0, 0x1 ;  /* 0x0000000003047211 */ /* 0x008fc800078008ff */
[----:B--2---:R-:W-:Y:S02]  /*93c0*/  LEA.HI.X R5, R3, R8, R15, 0x1, P0 ;  /* 0x0000000803057211 */ /* 0x004fe400000f0c0f */
        /* <DEDUP_REMOVED lines=9> */
.L_x_761:
[----:B------:R-:W-:Y:S05]  /*9460*/  BSYNC B0 ;  /* 0x0000000000007941 */ /* 0x000fea0003800000 */
.L_x_760:
[----:B------:R-:W-:Y:S05]  /*9470*/  BRA.DIV ~URZ, `(.L_x_762) ;  /* 0x0001a2027f007947 */ /* 0x000fea000b800000 */
[----:B--2---:R2:W1:Y:S04]  /*9480*/  SHFL.IDX PT, R8, R10, 0x3, 0x1c1f ;  /* 0x007c1f000a087f89 */ /* 0x00446800000e0000 */
[----:B---3--:R2:W3:Y:S02]  /*9490*/  SHFL.IDX PT, R0, R11, 0x3, 0x1c1f ;  /* 0x007c1f000b007f89 */ /* 0x0084e400000e0000 */
.L_x_960:
[----:B--2---:R-:W2:Y:S04]  /*94a0*/  LDL.64 R12, [R1+0x30] ;  /* 0x00003000010c7983 */ /* 0x004ea80000100a00 */
[----:B----4-:R-:W4:Y:S04]  /*94b0*/  LDL R4, [R1+0x48] ;  /* 0x0000480001047983 */ /* 0x010f280000100800 */
[----:B---3--:R-:W3:Y:S04]  /*94c0*/  LDL R5, [R1+0x70] ;  /* 0x0000700001057983 */ /* 0x008ee80000100800 */
[----:B------:R-:W3:Y:S04]  /*94d0*/  LDL R10, [R1+0x4c] ;  /* 0x00004c00010a7983 */ /* 0x000ee80000100800 */
[----:B------:R-:W3:Y:S04]  /*94e0*/  LDL R105, [R1+0x28] ;  /* 0x0000280001697983 */ /* 0x000ee80000100800 */
[----:B------:R-:W3:Y:S04]  /*94f0*/  LDL R119, [R1+0x4] ;  /* 0x0000040001777983 */ /* 0x000ee80000100800 */
[----:B-1----:R-:W3:Y:S04]  /*9500*/  LDL R11, [R1+0x6c] ;  /* 0x00006c00010b7983 */ /* 0x002ee80000100800 */
[----:B------:R-:W3:Y:S04]  /*9510*/  LDL.64 R128, [R1+0x8] ;  /* 0x0000080001807983 */ /* 0x000ee80000100a00 */
[----:B------:R-:W3:Y:S04]  /*9520*/  LDL R122, [R1+0x14] ;  /* 0x00001400017a7983 */ /* 0x000ee80000100800 */
[----:B------:R1:W5:Y:S01]  /*9530*/  LDL R235, [R1+0x2c] ;  /* 0x00002c0001eb7983 */ /* 0x0003620000100800 */
[----:B------:R-:W-:-:S03]  /*9540*/  IADD3 R2, R9, 0x60, RZ ;  /* 0x0000006009027810 */ /* 0x000fc60007ffe0ff */
[----:B------:R-:W1:Y:S01]  /*9550*/  S2R R107, SR_TID.X ;  /* 0x00000000006b7919 */ /* 0x000e620000002100 */
[----:B------:R-:W-:Y:S01]  /*9560*/  ISETP.GE.AND P0, PT, R2, R26, PT ;  /* 0x0000001a0200720c */ /* 0x000fe20003f06270 */
[----:B------:R-:W-:-:S04]  /*9570*/  IMAD.MOV.U32 R116, RZ, RZ, 0x30 ;  /* 0x00000030ff747424 */ /* 0x000fc800078e00ff */
[----:B------:R-:W-:Y:S01]  /*9580*/  IMAD R116, R230, -0x30, R116 ;  /* 0xffffffd0e6747824 */ /* 0x000fe200078e0274 */
[----:B------:R-:W-:Y:S02]  /*9590*/  SHF.R.S32.HI R104, RZ, 0x1f, R117 ;  /* 0x0000001fff687819 */ /* 0x000fe40000011475 */
[----:B-1----:R-:W-:-:S04]  /*95a0*/  SHF.R.S32.HI R123, RZ, 0x1f, R107 ;  /* 0x0000001fff7b7819 */ /* 0x002fc8000001146b */
[----:B------:R-:W-:-:S04]  /*95b0*/  LEA.HI R123, R123, R107, RZ, 0x2 ;  /* 0x0000006b7b7b7211 */ /* 0x000fc800078f10ff */
[----:B------:R-:W-:Y:S02]  /*95c0*/  SHF.R.S32.HI R123, RZ, 0x2, R123 ;  /* 0x00000002ff7b7819 */ /* 0x000fe4000001147b */
[C---:B------:R-:W-:Y:S02]  /*95d0*/  LOP3.LUT P5, RZ, R203.reuse, 0x100, RZ, 0xc0, !PT ;  /* 0x00000100cbff7812 */ /* 0x040fe400078ac0ff */
[----:B------:R-:W-:Y:S01]  /*95e0*/  LOP3.LUT P6, RZ, R203, 0x40, RZ, 0xc0, !PT ;  /* 0x00000040cbff7812 */ /* 0x000fe200078cc0ff */
[----:B------:R-:W-:Y:S01]  /*95f0*/  IMAD.MOV.U32 R237, RZ, RZ, c[0x0][0x2c4] ;  /* 0x0000b100ffed7624 */ /* 0x000fe200078e00ff */
[----:B--2---:R-:W-:-:S04]  /*9600*/  @!P0 LEA R6, P1, R12, R0, 0x1 ;  /* 0x000000000c068211 */ /* 0x004fc800078208ff */
[----:B------:R-:W-:Y:S02]  /*9610*/  @!P0 LEA.HI.X R7, R12, R8, R13, 0x1, P1 ;  /* 0x000000080c078211 */ /* 0x000fe400008f0c0d */
[----:B----4-:R-:W-:-:S04]  /*9620*/  @!P0 LEA R2, P1, R4, R0, 0x1 ;  /* 0x0000000004028211 */ /* 0x010fc800078208ff */
[----:B---3--:R-:W-:Y:S02]  /*9630*/  @!P0 LEA.HI.X R3, R4, R8, R5, 0x1, P1 ;  /* 0x0000000804038211 */ /* 0x008fe400008f0c05 */
[----:B------:R-:W-:Y:S01]  /*9640*/  @!P0 LEA R4, P1, R10, R0, 0x1 ;  /* 0x000000000a048211 */ /* 0x000fe200078208ff */
[----:B------:R-:W-:Y:S02]  /*9650*/  @!P0 IMAD.SHL.U32 R0, R105, 0x2, RZ ;  /* 0x0000000269008824 */ /* 0x000fe400078e00ff */
[----:B------:R-:W-:-:S03]  /*9660*/  IMAD.IADD R118, R119, 0x1, R116 ;  /* 0x0000000177767824 */ /* 0x000fc600078e0274 */
[----:B------:R-:W-:Y:S01]  /*9670*/  @!PT LDS RZ, [RZ] ;  /* 0x00000000fffff984 */ /* 0x000fe20000000800 */
[----:B------:R-:W-:Y:S01]  /*9680*/  @!PT LDS RZ, [RZ] ;  /* 0x00000000fffff984 */ /* 0x000fe20000000800 */
[----:B------:R-:W-:Y:S01]  /*9690*/  @!PT LDS RZ, [RZ] ;  /* 0x00000000fffff984 */ /* 0x000fe20000000800 */
[----:B------:R1:W-:Y:S01]  /*96a0*/  @!P0 LDGSTS.E.BYPASS.LTC128B.128 [R0+0x7880], [R6.64], !P4 ;  /* 0x0788000006008fae */ /* 0x0003e2000e101d46 */
[----:B------:R-:W-:-:S03]  /*96b0*/  @!P0 LEA.HI.X R5, R10, R8, R11, 0x1, P1 ;  /* 0x000000080a058211 */ /* 0x000fc600008f0c0b */
[----:B------:R2:W-:Y:S04]  /*96c0*/  @!P0 LDGSTS.E.BYPASS.LTC128B.128 [R0+0x9880], [R2.64], !P3 ;  /* 0x0988000002008fae */ /* 0x0005e8000d901d46 */
[----:B------:R3:W-:Y:S01]  /*96d0*/  @!P0 LDGSTS.E.BYPASS.LTC128B.128 [R0+0xb880], [R4.64], !P2 ;  /* 0x0b88000004008fae */ /* 0x0007e2000d101d46 */
[----:B------:R-:W-:Y:S02]  /*96e0*/  IMAD.MOV.U32 R120, RZ, RZ, R128 ;  /* 0x000000ffff787224 */ /* 0x000fe400078e0080 */
[----:B------:R-:W-:Y:S01]  /*96f0*/  IMAD.MOV.U32 R121, RZ, RZ, R122 ;  /* 0x000000ffff797224 */ /* 0x000fe200078e007a */
[----:B------:R-:W0:Y:S01]  /*9700*/  LDGDEPBAR ;  /* 0x00000000000079af */ /* 0x000e220000000000 */
[----:B-1----:R-:W-:Y:S01]  /*9710*/  IMNMX R6, R118, 0x30, PT ;  /* 0x0000003076067817 */ /* 0x002fe20003800200 */
[----:B------:R-:W-:-:S04]  /*9720*/  IMAD R7, R104, c[0x0][0x1e0], RZ ;  /* 0x0000780068077a24 */ /* 0x000fc800078e02ff */
[----:B------:R-:W-:Y:S02]  /*9730*/  IMAD.IADD R6, R6, 0x1, -R123 ;  /* 0x0000000106067824 */ /* 0x000fe400078e0a7b */
[----:B--2---:R-:W-:-:S03]  /*9740*/  IMAD.WIDE.U32 R2, R117, c[0x0][0x1e0], RZ ;  /* 0x0000780075027a25 */ /* 0x004fc600078e00ff */
[----:B------:R-:W-:Y:S01]  /*9750*/  ISETP.GE.AND P0, PT, R6, 0x21, PT ;  /* 0x000000210600780c */ /* 0x000fe20003f06270 */
[----:B------:R-:W-:-:S04]  /*9760*/  IMAD R7, R117, c[0x0][0x1e4], R7 ;  /* 0x0000790075077a24 */ /* 0x000fc800078e0207 */
[----:B---3--:R-:W-:Y:S02]  /*9770*/  IMAD.IADD R0, R3, 0x1, R7 ;  /* 0x0000000103007824 */ /* 0x008fe400078e0207 */
[----:B------:R-:W-:Y:S02]  /*9780*/  IMAD.MOV.U32 R7, RZ, RZ, 0x20 ;  /* 0x00000020ff077424 */ /* 0x000fe400078e00ff */
[----:B------:R-:W-:-:S04]  /*9790*/  IMAD.WIDE.U32 R2, R2, 0x30, R120 ;  /* 0x0000003002027825 */ /* 0x000fc800078e0078 */
[----:B------:R-:W-:Y:S02]  /*97a0*/  IMAD R0, R0, 0x30, RZ ;  /* 0x0000003000007824 */ /* 0x000fe400078e02ff */
[----:B------:R-:W-:-:S04]  /*97b0*/  IMAD.WIDE.U32 R4, R7, c[0x0][0x1e0], RZ ;  /* 0x0000780007047a25 */ /* 0x000fc800078e00ff */
[----:B------:R-:W-:Y:S02]  /*97c0*/  IMAD R7, R7, c[0x0][0x1e4], RZ ;  /* 0x0000790007077a24 */ /* 0x000fe400078e02ff */
[----:B------:R-:W-:Y:S01]  /*97d0*/  IMAD.IADD R0, R3, 0x1, R0 ;  /* 0x0000000103007824 */ /* 0x000fe200078e0200 */
[----:B------:R-:W-:Y:S01]  /*97e0*/  @P0 IADD3 R3, P1, R2, R4, RZ ;  /* 0x0000000402030210 */ /* 0x000fe20007f3e0ff */
[----:B------:R-:W-:Y:S03]  /*97f0*/  WARPSYNC 0xffffffff ;  /* 0xffffffff00007948 */ /* 0x000fe60003800000 */
[----:B------:R-:W-:Y:S01]  /*9800*/  @P0 IADD3.X R7, R0, R5, R7, P1, !PT ;  /* 0x0000000500070210 */ /* 0x000fe20000ffe407 */
[----:B------:R-:W-:Y:S01]  /*9810*/  BAR.SYNC.DEFER_BLOCKING 0x0 ;  /* 0x0000000000007b1d */ /* 0x000fe20000010000 */
[----:B------:R-:W-:Y:S02]  /*9820*/  ISETP.GE.AND P1, PT, R6, 0x1, PT ;  /* 0x000000010600780c */ /* 0x000fe40003f26270 */
[----:B------:R-:W-:-:S11]  /*9830*/  LOP3.LUT P4, RZ, R203, 0x80, RZ, 0xc0, !PT ;  /* 0x00000080cbff7812 */ /* 0x000fd6000788c0ff */
[----:B------:R-:W-:Y:S01]  /*9840*/  @P1 LEA R4, P2, R2, c[0x0][0x1c8], 0x1 ;  /* 0x0000720002041a11 */ /* 0x000fe200078408ff */
[----:B------:R-:W-:-:S03]  /*9850*/  @P1 IMAD.SHL.U32 R6, R105, 0x2, RZ ;  /* 0x0000000269061824 */ /* 0x000fc600078e00ff */
[----:B------:R-:W-:Y:S02]  /*9860*/  @P1 LEA.HI.X R5, R2, c[0x0][0x1cc], R0, 0x1, P2 ;  /* 0x0000730002051a11 */ /* 0x000fe400010f0c00 */
[----:B------:R-:W-:Y:S01]  /*9870*/  @P0 LEA R2, P2, R3, c[0x0][0x1c8], 0x1 ;  /* 0x0000720003020a11 */ /* 0x000fe200078408ff */
[----:B------:R-:W-:-:S03]  /*9880*/  @P0 IMAD.SHL.U32 R0, R105, 0x2, RZ ;  /* 0x0000000269000824 */ /* 0x000fc600078e00ff */
[----:B------:R-:W-:Y:S01]  /*9890*/  @P0 LEA.HI.X R3, R3, c[0x0][0x1cc], R7, 0x1, P2 ;  /* 0x0000730003030a11 */ /* 0x000fe200010f0c07 */
        /* <DEDUP_REMOVED lines=9> */
[----:B------:R-:W-:-:S03]  /*9930*/  ISETP.LT.AND P0, PT, RZ, c[0x0][0x27c], PT ;  /* 0x00009f00ff007a0c */ /* 0x000fc60003f01270 */
[----:B------:R-:W0:Y:S01]  /*9940*/  LDGDEPBAR ;  /* 0x00000000000079af */ /* 0x000e220000000000 */
[----:B------:R-:W-:-:S09]  /*9950*/  ISETP.NE.AND P5, PT, R237, 0x1, PT ;  /* 0x00000001ed00780c */ /* 0x000fd20003fa5270 */
[----:B------:R-:W-:Y:S05]  /*9960*/  @P0 BRA `(.L_x_763) ;  /* 0x0000002000000947 */ /* 0x000fea0003800000 */
[----:B------:R-:W-:-:S04]  /*9970*/  DEPBAR.LE SB0, 0x1 ;  /* 0x000080400000791a */ /* 0x000fc80000000000 */
[----:B------:R-:W-:Y:S05]  /*9980*/  BRA `(.L_x_764) ;  /* 0x000069e000007947 */ /* 0x000fea0003800000 */
.L_x_763:
[----:B------:R-:W2:Y:S01]  /*9990*/  S2R R90, SR_TID.X ;  /* 0x00000000005a7919 */ /* 0x000ea20000002100 */
[----:B------:R-:W-:Y:S01]  /*99a0*/  ULDC.U8 UR4, c[0x0][0x298] ;  /* 0x0000a60000047ab9 */ /* 0x000fe20000000000 */
[----:B-1---5:R-:W-:Y:S01]  /*99b0*/  SHF.R.S32.HI R0, RZ, 0x1f, R136 ;  /* 0x0000001fff007819 */ /* 0x022fe20000011488 */
[----:B------:R-:W-:Y:S01]  /*99c0*/  IMAD.WIDE.U32 R4, R136, c[0x0][0x280], RZ ;  /* 0x0000a00088047a25 */ /* 0x000fe200078e00ff */
[----:B------:R-:W-:Y:S01]  /*99d0*/  ISETP.NE.AND P0, PT, RZ, UR4, PT ;  /* 0x00000004ff007c0c */ /* 0x000fe2000bf05270 */
[----:B------:R-:W-:Y:S01]  /*99e0*/  BSSY B2, `(.L_x_764) ;  /* 0x0000698000027945 */ /* 0x000fe20003800000 */
[----:B------:R-:W-:Y:S01]  /*99f0*/  LEA.HI R106, R107, R107, RZ, 0x1 ;  /* 0x0000006b6b6a7211 */ /* 0x000fe200078f08ff */
[C---:B------:R-:W-:Y:S02]  /*9a00*/  IMAD R2, R0.reuse, c[0x0][0x280], RZ ;  /* 0x0000a00000027a24 */ /* 0x040fe400078e02ff */
[----:B------:R-:W-:Y:S01]  /*9a10*/  IMAD R0, R0, c[0x0][0x290], RZ ;  /* 0x0000a40000007a24 */ /* 0x000fe200078e02ff */
[----:B------:R-:W-:Y:S01]  /*9a20*/  LOP3.LUT R106, R106, 0xfffffffe, RZ, 0xc0, !PT ;  /* 0xfffffffe6a6a7812 */ /* 0x000fe200078ec0ff */
[----:B------:R-:W-:-:S02]  /*9a30*/  IMAD R7, R136, c[0x0][0x284], R2 ;  /* 0x0000a10088077a24 */ /* 0x000fc400078e0202 */
[----:B------:R-:W-:Y:S01]  /*9a40*/  IMAD R6, R136, c[0x0][0x294], R0 ;  /* 0x0000a50088067a24 */ /* 0x000fe200078e0200 */
[----:B------:R-:W-:Y:S01]  /*9a50*/  IADD3 R106, -R106, R107, RZ ;  /* 0x0000006b6a6a7210 */ /* 0x000fe20007ffe1ff */
[----:B------:R-:W-:Y:S01]  /*9a60*/  IMAD.WIDE.U32 R2, R136, c[0x0][0x290], RZ ;  /* 0x0000a40088027a25 */ /* 0x000fe200078e00ff */
[----:B------:R-:W-:-:S03]  /*9a70*/  IADD3 R7, R7, R5, RZ ;  /* 0x0000000507077210 */ /* 0x000fc60007ffe0ff */
[----:B------:R-:W-:Y:S01]  /*9a80*/  IMAD.IADD R6, R6, 0x1, R3 ;  /* 0x0000000106067824 */ /* 0x000fe200078e0203 */
[----:B--2---:R-:W-:-:S04]  /*9a90*/  LEA.HI R108, R90, R90, RZ, 0x1 ;  /* 0x0000005a5a6c7211 */ /* 0x004fc800078f08ff */
[----:B------:R-:W-:-:S04]  /*9aa0*/  SHF.R.S32.HI R108, RZ, 0x1, R108 ;  /* 0x00000001ff6c7819 */ /* 0x000fc8000001146c */
[----:B------:R-:W-:-:S05]  /*9ab0*/  IADD3 R20, R108, R235, RZ ;  /* 0x000000eb6c147210 */ /* 0x000fca0007ffe0ff */
[----:B------:R-:W-:Y:S01]  /*9ac0*/  IMAD R0, R106, 0x40, R20 ;  /* 0x000000406a007824 */ /* 0x000fe200078e0214 */
[----:B------:R-:W-:Y:S05]  /*9ad0*/  @!P0 BRA `(.L_x_765) ;  /* 0x0000346000008947 */ /* 0x000fea0003800000 */
[----:B------:R-:W-:Y:S01]  /*9ae0*/  @P5 IMAD.HI.U32 R3, R0, c[0x0][0x2c8], RZ ;  /* 0x0000b20000035a27 */ /* 0x000fe200078e00ff */
[----:B------:R-:W-:Y:S01]  /*9af0*/  BSSY B0, `(.L_x_766) ;  /* 0x0000068000007945 */ /* 0x000fe20003800000 */
[----:B------:R-:W-:Y:S01]  /*9b00*/  SHF.R.S32.HI R48, RZ, 0x1f, R31 ;  /* 0x0000001fff307819 */ /* 0x000fe2000001141f */
[----:B------:R-:W-:Y:S01]  /*9b10*/  CS2R R70, SRZ ;  /* 0x0000000000467805 */ /* 0x000fe2000001ff00 */
[----:B------:R-:W-:Y:S01]  /*9b20*/  IMAD.MOV.U32 R5, RZ, RZ, R7 ;  /* 0x000000ffff057224 */ /* 0x000fe200078e0007 */
[----:B------:R-:W-:Y:S01]  /*9b30*/  @P5 SHF.R.U32.HI R0, RZ, c[0x0][0x2cc], R3 ;  /* 0x0000b300ff005a19 */ /* 0x000fe20000011603 */
[----:B------:R-:W-:Y:S01]  /*9b40*/  IMAD.MOV.U32 R7, RZ, RZ, R6 ;  /* 0x000000ffff077224 */ /* 0x000fe200078e0006 */
[----:B------:R-:W-:Y:S01]  /*9b50*/  SHF.R.S32.HI R21, RZ, 0x1f, R32 ;  /* 0x0000001fff157819 */ /* 0x000fe20000011420 */
[----:B------:R-:W-:Y:S01]  /*9b60*/  IMAD.MOV.U32 R6, RZ, RZ, R2 ;  /* 0x000000ffff067224 */ /* 0x000fe200078e0002 */
[----:B------:R-:W-:Y:S01]  /*9b70*/  SHF.R.S32.HI R3, RZ, 0x1f, R0 ;  /* 0x0000001fff037819 */ /* 0x000fe20000011400 */
[----:B------:R-:W-:Y:S01]  /*9b80*/  IMAD.WIDE.U32 R4, R0, c[0x0][0x280], R4 ;  /* 0x0000a00000047a25 */ /* 0x000fe200078e0004 */
[----:B------:R-:W-:Y:S01]  /*9b90*/  SHF.R.S32.HI R49, RZ, 0x1f, R161 ;  /* 0x0000001fff317819 */ /* 0x000fe200000114a1 */
[----:B------:R-:W-:Y:S01]  /*9ba0*/  CS2R R44, SRZ ;  /* 0x00000000002c7805 */ /* 0x000fe2000001ff00 */
[----:B------:R-:W-:Y:S01]  /*9bb0*/  SHF.R.S32.HI R54, RZ, 0x1f, R30 ;  /* 0x0000001fff367819 */ /* 0x000fe2000001141e */
[C---:B------:R-:W-:Y:S01]  /*9bc0*/  IMAD R8, R3.reuse, c[0x0][0x280], RZ ;  /* 0x0000a00003087a24 */ /* 0x040fe200078e02ff */
[----:B------:R-:W-:Y:S01]  /*9bd0*/  LEA R27, P0, R4, c[0x0][0x270], 0x1 ;  /* 0x00009c00041b7a11 */ /* 0x000fe200078008ff */
[----:B------:R-:W-:Y:S01]  /*9be0*/  IMAD R9, R3, c[0x0][0x290], RZ ;  /* 0x0000a40003097a24 */ /* 0x000fe200078e02ff */
[----:B------:R-:W-:Y:S01]  /*9bf0*/  SHF.R.S32.HI R33, RZ, 0x1f, R164 ;  /* 0x0000001fff217819 */ /* 0x000fe200000114a4 */
[C---:B------:R-:W-:Y:S01]  /*9c00*/  IMAD R8, R0.reuse, c[0x0][0x284], R8 ;  /* 0x0000a10000087a24 */ /* 0x040fe200078e0208 */
[----:B------:R-:W-:Y:S01]  /*9c10*/  CS2R R36, SRZ ;  /* 0x0000000000247805 */ /* 0x000fe2000001ff00 */
[----:B------:R-:W-:Y:S01]  /*9c20*/  IMAD.WIDE.U32 R2, R0, c[0x0][0x290], R6 ;  /* 0x0000a40000027a25 */ /* 0x000fe200078e0006 */
[----:B------:R-:W-:Y:S01]  /*9c30*/  CS2R R28, SRZ ;  /* 0x00000000001c7805 */ /* 0x000fe2000001ff00 */
[----:B------:R-:W-:Y:S01]  /*9c40*/  CS2R R22, SRZ ;  /* 0x0000000000167805 */ /* 0x000fe2000001ff00 */
[----:B------:R-:W-:Y:S01]  /*9c50*/  CS2R R16, SRZ ;  /* 0x0000000000107805 */ /* 0x000fe2000001ff00 */
[----:B------:R-:W-:Y:S01]  /*9c60*/  IMAD.IADD R5, R5, 0x1, R8 ;  /* 0x0000000105057824 */ /* 0x000fe200078e0208 */
[----:B------:R-:W-:Y:S01]  /*9c70*/  LEA R40, P1, R2, c[0x0][0x288], 0x1 ;  /* 0x0000a20002287a11 */ /* 0x000fe200078208ff */
[----:B------:R-:W-:Y:S01]  /*9c80*/  IMAD R0, R0, c[0x0][0x294], R9 ;  /* 0x0000a50000007a24 */ /* 0x000fe200078e0209 */
[----:B------:R-:W-:Y:S01]  /*9c90*/  CS2R R46, SRZ ;  /* 0x00000000002e7805 */ /* 0x000fe2000001ff00 */
[----:B------:R-:W-:Y:S01]  /*9ca0*/  CS2R R8, SRZ ;  /* 0x0000000000087805 */ /* 0x000fe2000001ff00 */
[----:B------:R-:W-:Y:S01]  /*9cb0*/  LEA.HI.X R15, R4, c[0x0][0x274], R5, 0x1, P0 ;  /* 0x00009d00040f7a11 */ /* 0x000fe200000f0c05 */
[----:B------:R-:W-:Y:S01]  /*9cc0*/  IMAD.IADD R0, R3, 0x1, R0 ;  /* 0x0000000103007824 */ /* 0x000fe200078e0200 */
[----:B------:R-:W-:Y:S01]  /*9cd0*/  ISETP.GE.AND P0, PT, R20, R26, PT ;  /* 0x0000001a1400720c */ /* 0x000fe20003f06270 */
[----:B------:R1:W2:Y:S01]  /*9ce0*/  SHFL.IDX PT, R4, R27, RZ, 0x1e1f ;  /* 0x001e1fff1b047589 */ /* 0x0002a200000e0000 */
[----:B------:R-:W-:Y:S01]  /*9cf0*/  CS2R R38, SRZ ;  /* 0x0000000000267805 */ /* 0x000fe2000001ff00 */
[----:B------:R-:W-:Y:S01]  /*9d00*/  CS2R R34, SRZ ;  /* 0x0000000000227805 */ /* 0x000fe2000001ff00 */
[----:B------:R-:W-:Y:S01]  /*9d10*/  LEA.HI.X R14, R2, c[0x0][0x28c], R0, 0x1, P1 ;  /* 0x0000a300020e7a11 */ /* 0x000fe200008f0c00 */
[----:B------:R1:W3:Y:S01]  /*9d20*/  SHFL.IDX PT, R5, R15, RZ, 0x1e1f ;  /* 0x001e1fff0f057589 */ /* 0x0002e200000e0000 */
[----:B------:R-:W-:Y:S01]  /*9d30*/  CS2R R24, SRZ ;  /* 0x0000000000187805 */ /* 0x000fe2000001ff00 */
[----:B------:R-:W-:Y:S01]  /*9d40*/  CS2R R18, SRZ ;  /* 0x0000000000127805 */ /* 0x000fe2000001ff00 */
[----:B------:R-:W-:Y:S01]  /*9d50*/  CS2R R6, SRZ ;  /* 0x0000000000067805 */ /* 0x000fe2000001ff00 */
[----:B------:R1:W4:Y:S04]  /*9d60*/  SHFL.IDX PT, R2, R40, RZ, 0x1e1f ;  /* 0x001e1fff28027589 */ /* 0x00032800000e0000 */
[----:B------:R1:W1:Y:S01]  /*9d70*/  SHFL.IDX PT, R3, R14, RZ, 0x1e1f ;  /* 0x001e1fff0e037589 */ /* 0x00026200000e0000 */
[----:B------:R-:W-:Y:S05]  /*9d80*/  @P0 BRA `(.L_x_767) ;  /* 0x000003e000000947 */ /* 0x000fea0003800000 */
[----:B------:R-:W-:Y:S01]  /*9d90*/  ISETP.GE.AND P0, PT, R32, c[0x0][0x27c], PT ;  /* 0x00009f0020007a0c */ /* 0x000fe20003f06270 */
[----:B------:R-:W-:Y:S01]  /*9da0*/  CS2R R16, SRZ ;  /* 0x0000000000107805 */ /* 0x000fe2000001ff00 */
[----:B------:R-:W-:-:S11]  /*9db0*/  CS2R R18, SRZ ;  /* 0x0000000000127805 */ /* 0x000fd6000001ff00 */
[C---:B------:R-:W-:Y:S01]  /*9dc0*/  @!P0 IMAD.SHL.U32 R0, R32.reuse, 0x2, RZ ;  /* 0x0000000220008824 */ /* 0x040fe200078e00ff */
[----:B------:R-:W-:-:S04]  /*9dd0*/  @!P0 SHF.L.U64.HI R7, R32, 0x1, R21 ;  /* 0x0000000120078819 */ /* 0x000fc80000010215 */
[----:B--2---:R-:W-:-:S05]  /*9de0*/  @!P0 IADD3 R8, P1, R4, R0, RZ ;  /* 0x0000000004088210 */ /* 0x004fca0007f3e0ff */
[----:B---3--:R-:W-:Y:S01]  /*9df0*/  @!P0 IMAD.X R9, R5, 0x1, R7, P1 ;  /* 0x0000000105098824 */ /* 0x008fe200008e0607 */
[----:B----4-:R-:W-:-:S04]  /*9e00*/  @!P0 IADD3 R6, P1, R2, R0, RZ ;  /* 0x0000000002068210 */ /* 0x010fc80007f3e0ff */
[----:B------:R2:W5:Y:S01]  /*9e10*/  @!P0 LD.E.64 R16, [R8.64] ;  /* 0x0000000608108980 */ /* 0x000562000c101b00 */
[----:B-1----:R-:W-:Y:S01]  /*9e20*/  @!P0 IMAD.X R7, R3, 0x1, R7, P1 ;  /* 0x0000000103078824 */ /* 0x002fe200008e0607 */
[----:B------:R-:W-:-:S04]  /*9e30*/  ISETP.GE.AND P1, PT, R164, c[0x0][0x27c], PT ;  /* 0x00009f00a4007a0c */ /* 0x000fc80003f26270 */
[----:B------:R1:W5:Y:S09]  /*9e40*/  @!P0 LD.E.64 R18, [R6.64] ;  /* 0x0000000606128980 */ /* 0x000372000c101b00 */
[C---:B------:R-:W-:Y:S01]  /*9e50*/  @!P1 IMAD.SHL.U32 R10, R164.reuse, 0x2, RZ ;  /* 0x00000002a40a9824 */ /* 0x040fe200078e00ff */
[----:B------:R-:W-:-:S04]  /*9e60*/  @!P1 SHF.L.U64.HI R0, R164, 0x1, R33 ;  /* 0x00000001a4009819 */ /* 0x000fc80000010221 */
[----:B--2---:R-:W-:-:S05]  /*9e70*/  @!P1 IADD3 R8, P0, R4, R10, RZ ;  /* 0x0000000a04089210 */ /* 0x004fca0007f1e0ff */
[----:B------:R-:W-:Y:S01]  /*9e80*/  @!P1 IMAD.X R9, R5, 0x1, R0, P0 ;  /* 0x0000000105099824 */ /* 0x000fe200000e0600 */
[----:B-1----:R-:W-:-:S05]  /*9e90*/  @!P1 IADD3 R6, P0, R2, R10, RZ ;  /* 0x0000000a02069210 */ /* 0x002fca0007f1e0ff */
[----:B------:R-:W-:Y:S01]  /*9ea0*/  @!P1 IMAD.X R7, R3, 0x1, R0, P0 ;  /* 0x0000000103079824 */ /* 0x000fe200000e0600 */
[----:B------:R-:W-:Y:S01]  /*9eb0*/  ISETP.GE.AND P0, PT, R31, c[0x0][0x27c], PT ;  /* 0x00009f001f007a0c */ /* 0x000fe20003f06270 */
[----:B------:R-:W-:Y:S01]  /*9ec0*/  CS2R R22, SRZ ;  /* 0x0000000000167805 */ /* 0x000fe2000001ff00 */
[----:B------:R-:W-:Y:S01]  /*9ed0*/  CS2R R24, SRZ ;  /* 0x0000000000187805 */ /* 0x000fe2000001ff00 */
[----:B------:R-:W-:-:S04]  /*9ee0*/  ISETP.GE.AND P2, PT, R161, c[0x0][0x27c], PT ;  /* 0x00009f00a1007a0c */ /* 0x000fc80003f46270 */
[----:B------:R1:W5:Y:S04]  /*9ef0*/  @!P1 LD.E.64 R22, [R8.64] ;  /* 0x0000000608169980 */ /* 0x000368000c101b00 */
[----:B------:R2:W5:Y:S02]  /*9f00*/  @!P1 LD.E.64 R24, [R6.64] ;  /* 0x0000000606189980 */ /* 0x000564000c101b00 */
[C---:B------:R-:W-:Y:S01]  /*9f10*/  @!P0 IMAD.SHL.U32 R10, R31.reuse, 0x2, RZ ;  /* 0x000000021f0a8824 */ /* 0x040fe200078e00ff */
[----:B------:R-:W-:Y:S01]  /*9f20*/  @!P0 SHF.L.U64.HI R0, R31, 0x1, R48 ;  /* 0x000000011f008819 */ /* 0x000fe20000010230 */
[----:B------:R-:W-:Y:S01]  /*9f30*/  CS2R R28, SRZ ;  /* 0x00000000001c7805 */ /* 0x000fe2000001ff00 */
[----:B------:R-:W-:Y:S02]  /*9f40*/  CS2R R34, SRZ ;  /* 0x0000000000227805 */ /* 0x000fe4000001ff00 */
[----:B-1----:R-:W-:-:S05]  /*9f50*/  @!P0 IADD3 R8, P1, R4, R10, RZ ;  /* 0x0000000a04088210 */ /* 0x002fca0007f3e0ff */
[----:B------:R-:W-:Y:S01]  /*9f60*/  @!P0 IMAD.X R9, R5, 0x1, R0, P1 ;  /* 0x0000000105098824 */ /* 0x000fe200008e0600 */
[----:B--2---:R-:W-:Y:S01]  /*9f70*/  @!P0 IADD3 R6, P1, R2, R10, RZ ;  /* 0x0000000a02068210 */ /* 0x004fe20007f3e0ff */
[----:B------:R-:W-:-:S03]  /*9f80*/  @!P2 IMAD.SHL.U32 R10, R161, 0x2, RZ ;  /* 0x00000002a10aa824 */ /* 0x000fc600078e00ff */
[----:B------:R1:W5:Y:S01]  /*9f90*/  @!P0 LD.E.64 R28, [R8.64] ;  /* 0x00000006081c8980 */ /* 0x000362000c101b00 */
[----:B------:R-:W-:Y:S01]  /*9fa0*/  @!P0 IMAD.X R7, R3, 0x1, R0, P1 ;  /* 0x0000000103078824 */ /* 0x000fe200008e0600 */
[----:B------:R-:W-:-:S04]  /*9fb0*/  @!P2 SHF.L.U64.HI R0, R161, 0x1, R49 ;  /* 0x00000001a100a819 */ /* 0x000fc80000010231 */
[----:B------:R2:W5:Y:S01]  /*9fc0*/  @!P0 LD.E.64 R34, [R6.64] ;  /* 0x0000000606228980 */ /* 0x000562000c101b00 */
[----:B------:R-:W-:Y:S01]  /*9fd0*/  ISETP.GE.AND P1, PT, R162, c[0x0][0x27c], PT ;  /* 0x00009f00a2007a0c */ /* 0x000fe20003f26270 */
[----:B------:R-:W-:Y:S01]  /*9fe0*/  CS2R R36, SRZ ;  /* 0x0000000000247805 */ /* 0x000fe2000001ff00 */
[----:B------:R-:W-:Y:S01]  /*9ff0*/  CS2R R38, SRZ ;  /* 0x0000000000267805 */ /* 0x000fe2000001ff00 */
[----:B-1----:R-:W-:-:S05]  /*a000*/  @!P2 IADD3 R8, P0, R4, R10, RZ ;  /* 0x0000000a0408a210 */ /* 0x002fca0007f1e0ff */
[----:B------:R-:W-:Y:S01]  /*a010*/  @!P2 IMAD.X R9, R5, 0x1, R0, P0 ;  /* 0x000000010509a824 */ /* 0x000fe200000e0600 */
[----:B--2---:R-:W-:-:S04]  /*a020*/  @!P2 IADD3 R6, P0, R2, R10, RZ ;  /* 0x0000000a0206a210 */ /* 0x004fc80007f1e0ff */
[----:B------:R-:W-:Y:S01]  /*a030*/  @!P1 IMAD.WIDE R12, R162, 0x2, R4 ;  /* 0x00000002a20c9825 */ /* 0x000fe200078e0204 */
[----:B------:R1:W5:Y:S03]  /*a040*/  @!P2 LD.E.64 R36, [R8.64] ;  /* 0x000000060824a980 */ /* 0x000366000c101b00 */
[----:B------:R-:W-:Y:S01]  /*a050*/  @!P2 IMAD.X R7, R3, 0x1, R0, P0 ;  /* 0x000000010307a824 */ /* 0x000fe200000e0600 */
[----:B------:R-:W-:Y:S01]  /*a060*/  ISETP.GE.AND P0, PT, R30, c[0x0][0x27c], PT ;  /* 0x00009f001e007a0c */ /* 0x000fe20003f06270 */
[----:B------:R-:W-:-:S03]  /*a070*/  @!P1 IMAD.WIDE R10, R162, 0x2, R2 ;  /* 0x00000002a20a9825 */ /* 0x000fc600078e0202 */
[----:B------:R2:W5:Y:S09]  /*a080*/  @!P2 LD.E.64 R38, [R6.64] ;  /* 0x000000060626a980 */ /* 0x000572000c101b00 */
[----:B------:R-:W-:Y:S01]  /*a090*/  @!P0 IMAD.SHL.U32 R0, R30, 0x2, RZ ;  /* 0x000000021e008824 */ /* 0x000fe200078e00ff */
[----:B-1----:R-:W-:Y:S01]  /*a0a0*/  CS2R R8, SRZ ;  /* 0x0000000000087805 */ /* 0x002fe2000001ff00 */
[----:B--2---:R-:W-:-:S05]  /*a0b0*/  CS2R R6, SRZ ;  /* 0x0000000000067805 */ /* 0x004fca000001ff00 */
[----:B------:R1:W5:Y:S04]  /*a0c0*/  @!P1 LD.E.64 R8, [R12.64] ;  /* 0x000000060c089980 */ /* 0x000368000c101b00 */
[----:B------:R2:W5:Y:S01]  /*a0d0*/  @!P1 LD.E.64 R6, [R10.64] ;  /* 0x000000060a069980 */ /* 0x000562000c101b00 */
[----:B------:R-:W-:Y:S01]  /*a0e0*/  @!P0 IADD3 R4, P1, R4, R0, RZ ;  /* 0x0000000004048210 */ /* 0x000fe20007f3e0ff */
[----:B------:R-:W-:Y:S01]  /*a0f0*/  CS2R R44, SRZ ;  /* 0x00000000002c7805 */ /* 0x000fe2000001ff00 */
[----:B------:R-:W-:Y:S01]  /*a100*/  CS2R R46, SRZ ;  /* 0x00000000002e7805 */ /* 0x000fe2000001ff00 */
[----:B--2---:R-:W-:-:S05]  /*a110*/  @!P0 SHF.L.U64.HI R10, R30, 0x1, R54 ;  /* 0x000000011e0a8819 */ /* 0x004fca0000010236 */
[----:B------:R-:W-:Y:S01]  /*a120*/  @!P0 IMAD.X R5, R5, 0x1, R10, P1 ;  /* 0x0000000105058824 */ /* 0x000fe200008e060a */
[----:B------:R-:W-:-:S04]  /*a130*/  @!P0 IADD3 R2, P1, R2, R0, RZ ;  /* 0x0000000002028210 */ /* 0x000fc80007f3e0ff */
[----:B------:R1:W5:Y:S01]  /*a140*/  @!P0 LD.E.64 R44, [R4.64] ;  /* 0x00000006042c8980 */ /* 0x000362000c101b00 */
[----:B------:R-:W-:-:S05]  /*a150*/  @!P0 IMAD.X R3, R3, 0x1, R10, P1 ;  /* 0x0000000103038824 */ /* 0x000fca00008e060a */
[----:B------:R1:W5:Y:S03]  /*a160*/  @!P0 LD.E.64 R46, [R2.64] ;  /* 0x00000006022e8980 */ /* 0x000366000c101b00 */
.L_x_767:
[----:B------:R-:W-:Y:S05]  /*a170*/  BSYNC B0 ;  /* 0x0000000000007941 */ /* 0x000fea0003800000 */
.L_x_766:
[----:B------:R-:W-:Y:S01]  /*a180*/  IADD3 R0, R20, 0x40, RZ ;  /* 0x0000004014007810 */ /* 0x000fe20007ffe0ff */
[----:B-1--45:R-:W-:Y:S01]  /*a190*/  IMAD.MOV.U32 R2, RZ, RZ, R36 ;  /* 0x000000ffff027224 */ /* 0x032fe200078e0024 */
[----:B------:R-:W-:Y:S01]  /*a1a0*/  MOV R10, R6 ;  /* 0x00000006000a7202 */ /* 0x000fe20000000f00 */
[----:B--2---:R-:W-:Y:S01]  /*a1b0*/  IMAD.MOV.U32 R4, RZ, RZ, R44 ;  /* 0x000000ffff047224 */ /* 0x004fe200078e002c */
[----:B------:R-:W-:Y:S01]  /*a1c0*/  ISETP.GE.AND P0, PT, R0, R26, PT ;  /* 0x0000001a0000720c */ /* 0x000fe20003f06270 */
[----:B------:R-:W-:Y:S01]  /*a1d0*/  IMAD.MOV.U32 R0, RZ, RZ, R37 ;  /* 0x000000ffff007224 */ /* 0x000fe200078e0025 */
[----:B---3--:R-:W1:Y:S01]  /*a1e0*/  SHFL.IDX PT, R5, R15, 0x1, 0x1e1f ;  /* 0x003e1f000f057f89 */ /* 0x008e6200000e0000 */
[----:B------:R-:W-:Y:S01]  /*a1f0*/  IMAD.MOV.U32 R3, RZ, RZ, R45 ;  /* 0x000000ffff037224 */ /* 0x000fe200078e002d */
[----:B------:R-:W-:Y:S01]  /*a200*/  BSSY B0, `(.L_x_768) ;  /* 0x000006d000007945 */ /* 0x000fe20003800000 */
[----:B------:R-:W-:Y:S01]  /*a210*/  IMAD.MOV.U32 R12, RZ, RZ, R18 ;  /* 0x000000ffff0c7224 */ /* 0x000fe200078e0012 */
[----:B------:R-:W-:Y:S01]  /*a220*/  PRMT R79, R2, 0x5410, R0 ;  /* 0x00005410024f7816 */ /* 0x000fe20000000000 */
[----:B------:R-:W-:Y:S01]  /*a230*/  IMAD.MOV.U32 R2, RZ, RZ, R22 ;  /* 0x000000ffff027224 */ /* 0x000fe200078e0016 */
[----:B------:R-:W-:Y:S01]  /*a240*/  PRMT R81, R4, 0x5410, R3 ;  /* 0x0000541004517816 */ /* 0x000fe20000000003 */
[----:B------:R-:W-:Y:S01]  /*a250*/  IMAD.MOV.U32 R0, RZ, RZ, R23 ;  /* 0x000000ffff007224 */ /* 0x000fe200078e0017 */
[----:B------:R-:W-:Y:S01]  /*a260*/  MOV R4, R28 ;  /* 0x0000001c00047202 */ /* 0x000fe20000000f00 */
[----:B------:R-:W-:Y:S01]  /*a270*/  IMAD.MOV.U32 R3, RZ, RZ, R29 ;  /* 0x000000ffff037224 */ /* 0x000fe200078e001d */
[----:B------:R-:W-:Y:S01]  /*a280*/  CS2R R64, SRZ ;  /* 0x0000000000407805 */ /* 0x000fe2000001ff00 */
[----:B------:R-:W-:Y:S01]  /*a290*/  IMAD.MOV.U32 R11, RZ, RZ, R19 ;  /* 0x000000ffff0b7224 */ /* 0x000fe200078e0013 */
[----:B------:R-:W-:Y:S01]  /*a2a0*/  PRMT R75, R2, 0x5410, R0 ;  /* 0x00005410024b7816 */ /* 0x000fe20000000000 */
[----:B------:R-:W-:Y:S01]  /*a2b0*/  IMAD.MOV.U32 R2, RZ, RZ, R8 ;  /* 0x000000ffff027224 */ /* 0x000fe200078e0008 */
[----:B------:R-:W-:Y:S01]  /*a2c0*/  PRMT R77, R4, 0x5410, R3 ;  /* 0x00005410044d7816 */ /* 0x000fe20000000003 */
[----:B------:R-:W-:Y:S01]  /*a2d0*/  IMAD.MOV.U32 R0, RZ, RZ, R9 ;  /* 0x000000ffff007224 */ /* 0x000fe200078e0009 */
[----:B------:R-:W-:Y:S01]  /*a2e0*/  MOV R4, R16 ;  /* 0x0000001000047202 */ /* 0x000fe20000000f00 */
[----:B------:R-:W-:Y:S01]  /*a2f0*/  IMAD.MOV.U32 R3, RZ, RZ, R17 ;  /* 0x000000ffff037224 */ /* 0x000fe200078e0011 */
[----:B------:R-:W-:Y:S01]  /*a300*/  PRMT R72, R12, 0x5410, R11 ;  /* 0x000054100c487816 */ /* 0x000fe2000000000b */
[----:B------:R-:W-:Y:S01]  /*a310*/  CS2R R60, SRZ ;  /* 0x00000000003c7805 */ /* 0x000fe2000001ff00 */
[----:B------:R-:W-:Y:S01]  /*a320*/  PRMT R55, R2, 0x5410, R0 ;  /* 0x0000541002377816 */ /* 0x000fe20000000000 */
[----:B------:R-:W-:Y:S01]  /*a330*/  IMAD.MOV.U32 R2, RZ, RZ, R38 ;  /* 0x000000ffff027224 */ /* 0x000fe200078e0026 */
[----:B------:R-:W-:Y:S01]  /*a340*/  PRMT R73, R4, 0x5410, R3 ;  /* 0x0000541004497816 */ /* 0x000fe20000000003 */
[----:B------:R-:W-:Y:S01]  /*a350*/  IMAD.MOV.U32 R0, RZ, RZ, R39 ;  /* 0x000000ffff007224 */ /* 0x000fe200078e0027 */
[----:B------:R-:W-:Y:S01]  /*a360*/  MOV R4, R46 ;  /* 0x0000002e00047202 */ /* 0x000fe20000000f00 */
[----:B------:R-:W-:Y:S01]  /*a370*/  IMAD.MOV.U32 R3, RZ, RZ, R47 ;  /* 0x000000ffff037224 */ /* 0x000fe200078e002f */
[----:B------:R-:W-:Y:S01]  /*a380*/  CS2R R56, SRZ ;  /* 0x0000000000387805 */ /* 0x000fe2000001ff00 */
[----:B------:R-:W-:Y:S01]  /*a390*/  CS2R R50, SRZ ;  /* 0x0000000000327805 */ /* 0x000fe2000001ff00 */
[----:B------:R-:W-:Y:S01]  /*a3a0*/  PRMT R78, R2, 0x5410, R0 ;  /* 0x00005410024e7816 */ /* 0x000fe20000000000 */
[----:B------:R-:W-:Y:S01]  /*a3b0*/  IMAD.MOV.U32 R2, RZ, RZ, R24 ;  /* 0x000000ffff027224 */ /* 0x000fe200078e0018 */
[----:B------:R-:W-:Y:S01]  /*a3c0*/  PRMT R80, R4, 0x5410, R3 ;  /* 0x0000541004507816 */ /* 0x000fe20000000003 */
[----:B------:R-:W-:Y:S01]  /*a3d0*/  IMAD.MOV.U32 R3, RZ, RZ, R35 ;  /* 0x000000ffff037224 */ /* 0x000fe200078e0023 */
[----:B------:R-:W-:Y:S01]  /*a3e0*/  MOV R0, R25 ;  /* 0x0000001900007202 */ /* 0x000fe20000000f00 */
[----:B------:R-:W-:Y:S01]  /*a3f0*/  CS2R R68, SRZ ;  /* 0x0000000000447805 */ /* 0x000fe2000001ff00 */
[----:B------:R-:W-:Y:S01]  /*a400*/  MOV R4, R34 ;  /* 0x0000002200047202 */ /* 0x000fe20000000f00 */
[----:B------:R-:W-:Y:S01]  /*a410*/  CS2R R66, SRZ ;  /* 0x0000000000427805 */ /* 0x000fe2000001ff00 */
[----:B------:R-:W-:Y:S01]  /*a420*/  PRMT R74, R2, 0x5410, R0 ;  /* 0x00005410024a7816 */ /* 0x000fe20000000000 */
[----:B------:R-:W-:Y:S01]  /*a430*/  IMAD.MOV.U32 R0, RZ, RZ, R7 ;  /* 0x000000ffff007224 */ /* 0x000fe200078e0007 */
[----:B------:R-:W-:Y:S01]  /*a440*/  PRMT R76, R4, 0x5410, R3 ;  /* 0x00005410044c7816 */ /* 0x000fe20000000003 */
[----:B------:R2:W3:Y:S01]  /*a450*/  SHFL.IDX PT, R2, R40, 0x1, 0x1e1f ;  /* 0x003e1f0028027f89 */ /* 0x0004e200000e0000 */
[----:B------:R-:W-:Y:S01]  /*a460*/  CS2R R62, SRZ ;  /* 0x00000000003e7805 */ /* 0x000fe2000001ff00 */
[----:B------:R-:W-:Y:S01]  /*a470*/  CS2R R58, SRZ ;  /* 0x00000000003a7805 */ /* 0x000fe2000001ff00 */
[----:B------:R-:W-:Y:S01]  /*a480*/  CS2R R52, SRZ ;  /* 0x0000000000347805 */ /* 0x000fe2000001ff00 */
[----:B------:R4:W1:Y:S01]  /*a490*/  SHFL.IDX PT, R4, R27, 0x1, 0x1e1f ;  /* 0x003e1f001b047f89 */ /* 0x00086200000e0000 */
[----:B------:R-:W-:-:S03]  /*a4a0*/  CS2R R42, SRZ ;  /* 0x00000000002a7805 */ /* 0x000fc6000001ff00 */
[----:B------:R1:W1:Y:S01]  /*a4b0*/  SHFL.IDX PT, R3, R14, 0x1, 0x1e1f ;  /* 0x003e1f000e037f89 */ /* 0x00026200000e0000 */
[----:B--2---:R-:W-:Y:S01]  /*a4c0*/  CS2R R40, SRZ ;  /* 0x0000000000287805 */ /* 0x004fe2000001ff00 */
[----:B----4-:R-:W-:Y:S01]  /*a4d0*/  PRMT R27, R10, 0x5410, R0 ;  /* 0x000054100a1b7816 */ /* 0x010fe20000000000 */
[----:B------:R-:W-:Y:S05]  /*a4e0*/  @P0 BRA `(.L_x_769) ;  /* 0x000003e000000947 */ /* 0x000fea0003800000 */
[----:B---3--:R-:W-:Y:S01]  /*a4f0*/  ISETP.GE.AND P0, PT, R32, c[0x0][0x27c], PT ;  /* 0x00009f0020007a0c */ /* 0x008fe20003f06270 */
[----:B------:R-:W-:Y:S01]  /*a500*/  CS2R R50, SRZ ;  /* 0x0000000000327805 */ /* 0x000fe2000001ff00 */
[----:B------:R-:W-:-:S11]  /*a510*/  CS2R R52, SRZ ;  /* 0x0000000000347805 */ /* 0x000fd6000001ff00 */
[C---:B------:R-:W-:Y:S01]  /*a520*/  @!P0 IMAD.SHL.U32 R0, R32.reuse, 0x2, RZ ;  /* 0x0000000220008824 */ /* 0x040fe200078e00ff */
[----:B------:R-:W-:-:S04]  /*a530*/  @!P0 SHF.L.U64.HI R11, R32, 0x1, R21 ;  /* 0x00000001200b8819 */ /* 0x000fc80000010215 */
[----:B-1----:R-:W-:-:S05]  /*a540*/  @!P0 IADD3 R12, P1, R4, R0, RZ ;  /* 0x00000000040c8210 */ /* 0x002fca0007f3e0ff */
[----:B------:R-:W-:Y:S01]  /*a550*/  @!P0 IMAD.X R13, R5, 0x1, R11, P1 ;  /* 0x00000001050d8824 */ /* 0x000fe200008e060b */
[----:B------:R-:W-:-:S04]  /*a560*/  @!P0 IADD3 R10, P1, R2, R0, RZ ;  /* 0x00000000020a8210 */ /* 0x000fc80007f3e0ff */
[----:B------:R1:W5:Y:S01]  /*a570*/  @!P0 LD.E.64 R50, [R12.64] ;  /* 0x000000060c328980 */ /* 0x000362000c101b00 */
[----:B------:R-:W-:Y:S01]  /*a580*/  @!P0 IMAD.X R11, R3, 0x1, R11, P1 ;  /* 0x00000001030b8824 */ /* 0x000fe200008e060b */
[----:B------:R-:W-:-:S04]  /*a590*/  ISETP.GE.AND P1, PT, R164, c[0x0][0x27c], PT ;  /* 0x00009f00a4007a0c */ /* 0x000fc80003f26270 */
[----:B------:R2:W5:Y:S09]  /*a5a0*/  @!P0 LD.E.64 R52, [R10.64] ;  /* 0x000000060a348980 */ /* 0x000572000c101b00 */
[----:B------:R-:W-:-:S05]  /*a5b0*/  @!P1 IMAD.SHL.U32 R0, R164, 0x2, RZ ;  /* 0x00000002a4009824 */ /* 0x000fca00078e00ff */
[----:B-1----:R-:W-:Y:S02]  /*a5c0*/  @!P1 IADD3 R12, P0, R4, R0, RZ ;  /* 0x00000000040c9210 */ /* 0x002fe40007f1e0ff */
[----:B--2---:R-:W-:-:S05]  /*a5d0*/  @!P1 SHF.L.U64.HI R11, R164, 0x1, R33 ;  /* 0x00000001a40b9819 */ /* 0x004fca0000010221 */
[----:B------:R-:W-:Y:S01]  /*a5e0*/  @!P1 IMAD.X R13, R5, 0x1, R11, P0 ;  /* 0x00000001050d9824 */ /* 0x000fe200000e060b */
[----:B------:R-:W-:-:S05]  /*a5f0*/  @!P1 IADD3 R10, P0, R2, R0, RZ ;  /* 0x00000000020a9210 */ /* 0x000fca0007f1e0ff */
[----:B------:R-:W-:Y:S01]  /*a600*/  @!P1 IMAD.X R11, R3, 0x1, R11, P0 ;  /* 0x00000001030b9824 */ /* 0x000fe200000e060b */
[----:B------:R-:W-:Y:S01]  /*a610*/  ISETP.GE.AND P0, PT, R31, c[0x0][0x27c], PT ;  /* 0x00009f001f007a0c */ /* 0x000fe20003f06270 */
[----:B------:R-:W-:Y:S01]  /*a620*/  CS2R R56, SRZ ;  /* 0x0000000000387805 */ /* 0x000fe2000001ff00 */
[----:B------:R-:W-:Y:S01]  /*a630*/  CS2R R58, SRZ ;  /* 0x00000000003a7805 */ /* 0x000fe2000001ff00 */
[----:B------:R-:W-:-:S04]  /*a640*/  ISETP.GE.AND P2, PT, R161, c[0x0][0x27c], PT ;  /* 0x00009f00a1007a0c */ /* 0x000fc80003f46270 */
[----:B------:R1:W5:Y:S04]  /*a650*/  @!P1 LD.E.64 R56, [R12.64] ;  /* 0x000000060c389980 */ /* 0x000368000c101b00 */
[----:B------:R2:W5:Y:S02]  /*a660*/  @!P1 LD.E.64 R58, [R10.64] ;  /* 0x000000060a3a9980 */ /* 0x000564000c101b00 */
[----:B------:R-:W-:Y:S01]  /*a670*/  @!P0 IMAD.SHL.U32 R0, R31, 0x2, RZ ;  /* 0x000000021f008824 */ /* 0x000fe200078e00ff */
[----:B------:R-:W-:Y:S01]  /*a680*/  CS2R R60, SRZ ;  /* 0x00000000003c7805 */ /* 0x000fe2000001ff00 */
[----:B------:R-:W-:-:S03]  /*a690*/  CS2R R62, SRZ ;  /* 0x00000000003e7805 */ /* 0x000fc6000001ff00 */
[----:B-1----:R-:W-:Y:S02]  /*a6a0*/  @!P0 IADD3 R12, P1, R4, R0, RZ ;  /* 0x00000000040c8210 */ /* 0x002fe40007f3e0ff */
[----:B--2---:R-:W-:-:S05]  /*a6b0*/  @!P0 SHF.L.U64.HI R11, R31, 0x1, R48 ;  /* 0x000000011f0b8819 */ /* 0x004fca0000010230 */
[----:B------:R-:W-:Y:S01]  /*a6c0*/  @!P0 IMAD.X R13, R5, 0x1, R11, P1 ;  /* 0x00000001050d8824 */ /* 0x000fe200008e060b */
[----:B------:R-:W-:Y:S01]  /*a6d0*/  @!P0 IADD3 R10, P1, R2, R0, RZ ;  /* 0x00000000020a8210 */ /* 0x000fe20007f3e0ff */
[----:B------:R-:W-:-:S03]  /*a6e0*/  @!P2 IMAD.SHL.U32 R0, R161, 0x2, RZ ;  /* 0x00000002a100a824 */ /* 0x000fc600078e00ff */
[----:B------:R1:W5:Y:S01]  /*a6f0*/  @!P0 LD.E.64 R60, [R12.64] ;  /* 0x000000060c3c8980 */ /* 0x000362000c101b00 */
[----:B------:R-:W-:-:S05]  /*a700*/  @!P0 IMAD.X R11, R3, 0x1, R11, P1 ;  /* 0x00000001030b8824 */ /* 0x000fca00008e060b */
[----:B------:R2:W5:Y:S01]  /*a710*/  @!P0 LD.E.64 R62, [R10.64] ;  /* 0x000000060a3e8980 */ /* 0x000562000c101b00 */
[----:B------:R-:W-:Y:S01]  /*a720*/  ISETP.GE.AND P1, PT, R162, c[0x0][0x27c], PT ;  /* 0x00009f00a2007a0c */ /* 0x000fe20003f26270 */
[----:B------:R-:W-:Y:S01]  /*a730*/  CS2R R64, SRZ ;  /* 0x0000000000407805 */ /* 0x000fe2000001ff00 */
[----:B-1----:R-:W-:Y:S02]  /*a740*/  @!P2 IADD3 R12, P0, R4, R0, RZ ;  /* 0x00000000040ca210 */ /* 0x002fe40007f1e0ff */
[----:B--2---:R-:W-:-:S05]  /*a750*/  @!P2 SHF.L.U64.HI R11, R161, 0x1, R49 ;  /* 0x00000001a10ba819 */ /* 0x004fca0000010231 */
[--C-:B------:R-:W-:Y:S01]  /*a760*/  @!P2 IMAD.X R13, R5, 0x1, R11.reuse, P0 ;  /* 0x00000001050da824 */ /* 0x100fe200000e060b */
[----:B------:R-:W-:Y:S01]  /*a770*/  @!P2 IADD3 R10, P0, R2, R0, RZ ;  /* 0x00000000020aa210 */ /* 0x000fe20007f1e0ff */
[----:B------:R-:W-:Y:S01]  /*a780*/  CS2R R66, SRZ ;  /* 0x0000000000427805 */ /* 0x000fe2000001ff00 */
[----:B------:R-:W-:Y:S01]  /*a790*/  CS2R R40, SRZ ;  /* 0x0000000000287805 */ /* 0x000fe2000001ff00 */
[----:B------:R-:W-:Y:S01]  /*a7a0*/  CS2R R42, SRZ ;  /* 0x00000000002a7805 */ /* 0x000fe2000001ff00 */
[----:B------:R1:W5:Y:S01]  /*a7b0*/  @!P2 LD.E.64 R64, [R12.64] ;  /* 0x000000060c40a980 */ /* 0x000362000c101b00 */
[----:B------:R-:W-:Y:S01]  /*a7c0*/  @!P2 IMAD.X R11, R3, 0x1, R11, P0 ;  /* 0x00000001030ba824 */ /* 0x000fe200000e060b */
[----:B------:R-:W-:-:S04]  /*a7d0*/  ISETP.GE.AND P0, PT, R30, c[0x0][0x27c], PT ;  /* 0x00009f001e007a0c */ /* 0x000fc80003f06270 */
[----:B------:R2:W5:Y:S09]  /*a7e0*/  @!P2 LD.E.64 R66, [R10.64] ;  /* 0x000000060a42a980 */ /* 0x000572000c101b00 */
[----:B------:R-:W-:Y:S02]  /*a7f0*/  @!P0 IMAD.SHL.U32 R0, R30, 0x2, RZ ;  /* 0x000000021e008824 */ /* 0x000fe400078e00ff */
[----:B-1----:R-:W-:-:S05]  /*a800*/  @!P1 IMAD.WIDE R12, R162, 0x2, R4 ;  /* 0x00000002a20c9825 */ /* 0x002fca00078e0204 */
[----:B------:R1:W5:Y:S01]  /*a810*/  @!P1 LD.E.64 R40, [R12.64] ;  /* 0x000000060c289980 */ /* 0x000362000c101b00 */
[----:B--2---:R-:W-:-:S05]  /*a820*/  @!P1 IMAD.WIDE R10, R162, 0x2, R2 ;  /* 0x00000002a20a9825 */ /* 0x004fca00078e0202 */
        /* <DEDUP_REMOVED lines=10> */
.L_x_769:
[----:B---3--:R-:W-:Y:S05]  /*a8d0*/  BSYNC B0 ;  /* 0x0000000000007941 */ /* 0x008fea0003800000 */
.L_x_768:
[----:B-----5:R-:W-:Y:S01]  /*a8e0*/  IMAD.MOV.U32 R0, RZ, RZ, R70 ;  /* 0x000000ffff007224 */ /* 0x020fe200078e0046 */
[----:B------:R-:W-:-:S04]  /*a8f0*/  DEPBAR.LE SB0, 0x1 ;  /* 0x000080400000791a */ /* 0x000fc80000000000 */
[----:B-1----:R-:W-:Y:S01]  /*a900*/  IMAD.MOV.U32 R4, RZ, RZ, R71 ;  /* 0x000000ffff047224 */ /* 0x002fe200078e0047 */
[----:B------:R-:W-:Y:S01]  /*a910*/  BSSY B1, `(.L_x_770) ;  /* 0x0000144000017945 */ /* 0x000fe20003800000 */
[----:B------:R-:W-:Y:S02]  /*a920*/  IMAD.MOV.U32 R3, RZ, RZ, R64 ;  /* 0x000000ffff037224 */ /* 0x000fe400078e0040 */
[----:B------:R-:W-:Y:S01]  /*a930*/  IMAD.MOV.U32 R2, RZ, RZ, R65 ;  /* 0x000000ffff027224 */ /* 0x000fe200078e0041 */
[----:B------:R-:W-:Y:S01]  /*a940*/  PRMT R89, R0, 0x5410, R4 ;  /* 0x0000541000597816 */ /* 0x000fe20000000004 */
[----:B------:R-:W-:Y:S01]  /*a950*/  IMAD.MOV.U32 R0, RZ, RZ, R60 ;  /* 0x000000ffff007224 */ /* 0x000fe200078e003c */
[----:B------:R-:W-:Y:S02]  /*a960*/  MOV R4, R61 ;  /* 0x0000003d00047202 */ /* 0x000fe40000000f00 */
[----:B------:R-:W-:Y:S01]  /*a970*/  PRMT R87, R3, 0x5410, R2 ;  /* 0x0000541003577816 */ /* 0x000fe20000000002 */
[----:B------:R-:W-:Y:S01]  /*a980*/  IMAD.MOV.U32 R3, RZ, RZ, R56 ;  /* 0x000000ffff037224 */ /* 0x000fe200078e0038 */
[----:B------:R-:W-:Y:S01]  /*a990*/  PRMT R85, R0, 0x7610, R85 ;  /* 0x0000761000557816 */ /* 0x000fe20000000055 */
[----:B------:R-:W-:-:S02]  /*a9a0*/  IMAD.MOV.U32 R0, RZ, RZ, R50 ;  /* 0x000000ffff007224 */ /* 0x000fc400078e0032 */
[----:B------:R-:W-:Y:S01]  /*a9b0*/  IMAD.MOV.U32 R2, RZ, RZ, R57 ;  /* 0x000000ffff027224 */ /* 0x000fe200078e0039 */
[----:B------:R-:W-:Y:S01]  /*a9c0*/  PRMT R85, R85, 0x5410, R4 ;  /* 0x0000541055557816 */ /* 0x000fe20000000004 */
        /* <DEDUP_REMOVED lines=9> */
[----:B------:R-:W-:-:S02]  /*aa60*/  MOV R3, R40 ;  /* 0x0000002800037202 */ /* 0x000fc40000000f00 */
[----:B------:R-:W-:Y:S01]  /*aa70*/  PRMT R88, R88, 0x5410, R4 ;  /* 0x0000541058587816 */ /* 0x000fe20000000004 */
[----:B------:R-:W-:Y:S01]  /*aa80*/  IMAD.IADD R4, R26, 0x1, -R235 ;  /* 0x000000011a047824 */ /* 0x000fe200078e0aeb */
[----:B------:R-:W-:Y:S01]  /*aa90*/  PRMT R48, R3, 0x5410, R2 ;  /* 0x0000541003307816 */ /* 0x000fe20000000002 */
[----:B------:R-:W-:Y:S01]  /*aaa0*/  IMAD.MOV.U32 R2, RZ, RZ, R67 ;  /* 0x000000ffff027224 */ /* 0x000fe200078e0043 */
[----:B------:R-:W-:Y:S02]  /*aab0*/  MOV R3, R66 ;  /* 0x0000004200037202 */ /* 0x000fe40000000f00 */
[----:B------:R-:W-:Y:S01]  /*aac0*/  IMNMX R26, R4, 0x80, PT ;  /* 0x00000080041a7817 */ /* 0x000fe20003800200 */
[----:B------:R-:W-:Y:S01]  /*aad0*/  IMAD.MOV.U32 R4, RZ, RZ, R52 ;  /* 0x000000ffff047224 */ /* 0x000fe200078e0034 */
[----:B------:R-:W-:Y:S01]  /*aae0*/  PRMT R84, R0, 0x7610, R84 ;  /* 0x0000761000547816 */ /* 0x000fe20000000054 */
[----:B------:R-:W-:Y:S01]  /*aaf0*/  IMAD.MOV.U32 R0, RZ, RZ, R59 ;  /* 0x000000ffff007224 */ /* 0x000fe200078e003b */
[----:B------:R-:W-:Y:S01]  /*ab00*/  BAR.SYNC.DEFER_BLOCKING 0x0 ;  /* 0x0000000000007b1d */ /* 0x000fe20000010000 */
[----:B------:R-:W-:-:S02]  /*ab10*/  ISETP.GE.AND P0, PT, R108, R26, PT ;  /* 0x0000001a6c00720c */ /* 0x000fc40003f06270 */
[----:B------:R-:W-:Y:S01]  /*ab20*/  PRMT R86, R3, 0x5410, R2 ;  /* 0x0000541003567816 */ /* 0x000fe20000000002 */
[----:B------:R-:W-:Y:S01]  /*ab30*/  IMAD.MOV.U32 R3, RZ, RZ, R63 ;  /* 0x000000ffff037224 */ /* 0x000fe200078e003f */
[----:B------:R-:W-:-:S04]  /*ab40*/  MOV R2, R58 ;  /* 0x0000003a00027202 */ /* 0x000fc80000000f00 */
[----:B------:R-:W-:Y:S01]  /*ab50*/  PRMT R82, R2, 0x5410, R0 ;  /* 0x0000541002527816 */ /* 0x000fe20000000000 */
[----:B------:R-:W-:Y:S01]  /*ab60*/  IMAD.MOV.U32 R2, RZ, RZ, R42 ;  /* 0x000000ffff027224 */ /* 0x000fe200078e002a */
[----:B------:R-:W-:Y:S01]  /*ab70*/  PRMT R84, R84, 0x5410, R3 ;  /* 0x0000541054547816 */ /* 0x000fe20000000003 */
[----:B------:R-:W-:Y:S01]  /*ab80*/  IMAD.MOV.U32 R0, RZ, RZ, R43 ;  /* 0x000000ffff007224 */ /* 0x000fe200078e002b */
[----:B------:R-:W-:-:S04]  /*ab90*/  MOV R3, R53 ;  /* 0x0000003500037202 */ /* 0x000fc80000000f00 */
[----:B------:R-:W-:Y:S02]  /*aba0*/  PRMT R49, R4, 0x5410, R3 ;  /* 0x0000541004317816 */ /* 0x000fe40000000003 */
[----:B------:R-:W-:Y:S01]  /*abb0*/  PRMT R33, R2, 0x5410, R0 ;  /* 0x0000541002217816 */ /* 0x000fe20000000000 */
[----:B------:R-:W-:Y:S05]  /*abc0*/  @P0 BRA `(.L_x_771) ;  /* 0x0000118000000947 */ /* 0x000fea0003800000 */
[----:B------:R-:W-:Y:S01]  /*abd0*/  ISETP.GE.AND P0, PT, R162, c[0x0][0x27c], PT ;  /* 0x00009f00a2007a0c */ /* 0x000fe20003f06270 */
[----:B------:R-:W-:-:S12]  /*abe0*/  BSSY B0, `(.L_x_772) ;  /* 0x000002d000007945 */ /* 0x000fd80003800000 */
[----:B------:R-:W-:Y:S05]  /*abf0*/  @P0 BRA `(.L_x_773) ;  /* 0x000002b000000947 */ /* 0x000fea0003800000 */
[----:B------:R-:W2:Y:S01]  /*ac00*/  LDL R91, [R1+0x18] ;  /* 0x00001800015b7983 */ /* 0x000ea20000100800 */
[----:B------:R-:W-:Y:S02]  /*ac10*/  SHF.R.U32.HI R0, RZ, 0x10, R7 ;  /* 0x00000010ff007819 */ /* 0x000fe40000011607 */
[----:B------:R-:W-:Y:S02]  /*ac20*/  SHF.R.U64 R21, R8, 0x10, R9 ;  /* 0x0000001008157819 */ /* 0x000fe40000001209 */
[----:B------:R-:W-:Y:S02]  /*ac30*/  SHF.R.U64 R20, R6, 0x10, R7 ;  /* 0x0000001006147819 */ /* 0x000fe40000001207 */
[----:B------:R-:W-:Y:S01]  /*ac40*/  SHF.R.U32.HI R3, RZ, 0x10, R9 ;  /* 0x00000010ff037819 */ /* 0x000fe20000011609 */
[----:B--2---:R-:W1:Y:S02]  /*ac50*/  LDS.128 R12, [R91+0x4800] ;  /* 0x004800005b0c7984 */ /* 0x004e640000000c00 */
[----:B-1----:R-:W-:-:S02]  /*ac60*/  HADD2.F32 R8, -RZ, R12.H0_H0 ;  /* 0x2000000cff087230 */ /* 0x002fc40000004100 */
[----:B------:R-:W-:Y:S02]  /*ac70*/  HADD2.F32 R7, -RZ, R12.H1_H1 ;  /* 0x3000000cff077230 */ /* 0x000fe40000004100 */
[----:B------:R-:W-:Y:S02]  /*ac80*/  HADD2.F32 R2, -RZ, R15.H1_H1 ;  /* 0x3000000fff027230 */ /* 0x000fe40000004100 */
[----:B------:R-:W-:Y:S02]  /*ac90*/  HADD2.F32 R12, -RZ, R0.H0_H0 ;  /* 0x20000000ff0c7230 */ /* 0x000fe40000004100 */
[----:B------:R-:W-:Y:S02]  /*aca0*/  HADD2.F32 R0, -RZ, R27.H0_H0 ;  /* 0x2000001bff007230 */ /* 0x000fe40000004100 */
[----:B------:R-:W-:Y:S01]  /*acb0*/  HADD2.F32 R9, -RZ, R15.H0_H0 ;  /* 0x2000000fff097230 */ /* 0x000fe20000004100 */
[----:B------:R-:W-:Y:S01]  /*acc0*/  FMUL.FTZ R11, R2, R12 ;  /* 0x0000000c020b7220 */ /* 0x000fe20000410000 */
[----:B------:R-:W-:-:S02]  /*acd0*/  HADD2.F32 R15, -RZ, R3.H0_H0 ;  /* 0x20000003ff0f7230 */ /* 0x000fc40000004100 */
[--C-:B------:R-:W-:Y:S01]  /*ace0*/  HADD2.F32 R6, -RZ, R13.reuse.H0_H0 ;  /* 0x2000000dff067230 */ /* 0x100fe20000004100 */
[----:B------:R-:W-:Y:S01]  /*acf0*/  FMUL.FTZ R12, R9, R12 ;  /* 0x0000000c090c7220 */ /* 0x000fe20000410000 */
[----:B------:R-:W-:Y:S01]  /*ad00*/  HADD2.F32 R5, -RZ, R13.H1_H1 ;  /* 0x3000000dff057230 */ /* 0x000fe20000004100 */
[-C--:B------:R-:W-:Y:S01]  /*ad10*/  FMUL.FTZ R13, R7, R0.reuse ;  /* 0x00000000070d7220 */ /* 0x080fe20000410000 */
[----:B------:R-:W-:Y:S02]  /*ad20*/  HADD2.F32 R3, -RZ, R55.H0_H0 ;  /* 0x20000037ff037230 */ /* 0x000fe40000004100 */
[--C-:B------:R-:W-:Y:S02]  /*ad30*/  HADD2.F32 R10, -RZ, R14.reuse.H0_H0 ;  /* 0x2000000eff0a7230 */ /* 0x100fe40000004100 */
[----:B------:R-:W-:Y:S01]  /*ad40*/  HADD2.F32 R4, -RZ, R14.H1_H1 ;  /* 0x3000000eff047230 */ /* 0x000fe20000004100 */
[----:B------:R-:W-:Y:S02]  /*ad50*/  FFMA.FTZ R14, R9, R15, -R11 ;  /* 0x0000000f090e7223 */ /* 0x000fe4000001080b */
[C---:B------:R-:W-:Y:S01]  /*ad60*/  FMUL.FTZ R9, R8.reuse, R0 ;  /* 0x0000000008097220 */ /* 0x040fe20000410000 */
[----:B------:R-:W-:Y:S01]  /*ad70*/  HADD2.F32 R0, -RZ, R27.H1_H1 ;  /* 0x3000001bff007230 */ /* 0x000fe20000004100 */
[----:B------:R-:W-:Y:S01]  /*ad80*/  FFMA.FTZ R13, R8, R3, -R13 ;  /* 0x00000003080d7223 */ /* 0x000fe2000001080d */
[----:B------:R-:W-:Y:S01]  /*ad90*/  HADD2.F32 R8, -RZ, R20.H0_H0 ;  /* 0x20000014ff087230 */ /* 0x000fe20000004100 */
[----:B------:R-:W-:Y:S01]  /*ada0*/  FFMA.FTZ R11, R2, R15, R12 ;  /* 0x0000000f020b7223 */ /* 0x000fe2000001000c */
[----:B------:R-:W-:Y:S01]  /*adb0*/  HADD2.F32 R2, -RZ, R55.H1_H1 ;  /* 0x30000037ff027230 */ /* 0x000fe20000004100 */
[----:B------:R-:W-:Y:S01]  /*adc0*/  FFMA.FTZ R9, R7, R3, R9 ;  /* 0x0000000307097223 */ /* 0x000fe20000010009 */
[----:B------:R-:W-:Y:S01]  /*add0*/  HADD2.F32 R12, -RZ, R21.H0_H0 ;  /* 0x20000015ff0c7230 */ /* 0x000fe20000004100 */
[----:B------:R-:W-:-:S02]  /*ade0*/  FMUL.FTZ R3, R4, R0 ;  /* 0x0000000004037220 */ /* 0x000fc40000410000 */
[----:B------:R-:W-:Y:S02]  /*adf0*/  FMUL.FTZ R0, R10, R0 ;  /* 0x000000000a007220 */ /* 0x000fe40000410000 */
[-C--:B------:R-:W-:Y:S02]  /*ae00*/  FMUL.FTZ R7, R5, R8.reuse ;  /* 0x0000000805077220 */ /* 0x080fe40000410000 */
[----:B------:R-:W-:Y:S02]  /*ae10*/  FMUL.FTZ R8, R6, R8 ;  /* 0x0000000806087220 */ /* 0x000fe40000410000 */
[-C--:B------:R-:W-:Y:S02]  /*ae20*/  FFMA.FTZ R10, R10, R2.reuse, -R3 ;  /* 0x000000020a0a7223 */ /* 0x080fe40000010803 */
[----:B------:R-:W-:Y:S01]  /*ae30*/  FFMA.FTZ R2, R4, R2, R0 ;  /* 0x0000000204027223 */ /* 0x000fe20000010000 */
[----:B------:R-:W-:Y:S01]  /*ae40*/  F2FP.PACK_AB R4, R9, R13 ;  /* 0x0000000d0904723e */ /* 0x000fe200000000ff */
[----:B------:R-:W-:Y:S01]  /*ae50*/  FFMA.FTZ R3, R6, R12, -R7 ;  /* 0x0000000c06037223 */ /* 0x000fe20000010807 */
[----:B------:R-:W-:Y:S01]  /*ae60*/  F2FP.PACK_AB R7, R11, R14 ;  /* 0x0000000e0b07723e */ /* 0x000fe200000000ff */
[----:B------:R-:W-:Y:S01]  /*ae70*/  FFMA.FTZ R0, R5, R12, R8 ;  /* 0x0000000c05007223 */ /* 0x000fe20000010008 */
[----:B------:R-:W-:-:S04]  /*ae80*/  F2FP.PACK_AB R6, R2, R10 ;  /* 0x0000000a0206723e */ /* 0x000fc800000000ff */
[----:B------:R-:W-:-:S05]  /*ae90*/  F2FP.PACK_AB R5, R0, R3 ;  /* 0x000000030005723e */ /* 0x000fca00000000ff */
[----:B------:R1:W-:Y:S02]  /*aea0*/  STS.128 [R91+0x4800], R4 ;  /* 0x004800045b007388 */ /* 0x0003e40000000c00 */
.L_x_773:
[----:B------:R-:W-:Y:S05]  /*aeb0*/  BSYNC B0 ;  /* 0x0000000000007941 */ /* 0x000fea0003800000 */
.L_x_772:
[----:B------:R-:W-:Y:S01]  /*aec0*/  ISETP.GE.AND P0, PT, R32, c[0x0][0x27c], PT ;  /* 0x00009f0020007a0c */ /* 0x000fe20003f06270 */
[----:B------:R-:W-:-:S12]  /*aed0*/  BSSY B0, `(.L_x_774) ;  /* 0x000002d000007945 */ /* 0x000fd80003800000 */
[----:B------:R-:W-:Y:S05]  /*aee0*/  @P0 BRA `(.L_x_775) ;  /* 0x000002b000000947 */ /* 0x000fea0003800000 */
[----:B------:R-:W2:Y:S01]  /*aef0*/  LDL R20, [R1+0x1c] ;  /* 0x00001c0001147983 */ /* 0x000ea20000100800 */
[----:B------:R-:W-:Y:S02]  /*af00*/  SHF.R.U32.HI R0, RZ, 0x10, R19 ;  /* 0x00000010ff007819 */ /* 0x000fe40000011613 */
[--C-:B------:R-:W-:Y:S02]  /*af10*/  SHF.R.U32.HI R2, RZ, 0x10, R17.reuse ;  /* 0x00000010ff027819 */ /* 0x100fe40000011611 */
[----:B------:R-:W-:Y:S01]  /*af20*/  SHF.R.U64 R16, R16, 0x10, R17 ;  /* 0x0000001010107819 */ /* 0x000fe20000001211 */
[----:B------:R-:W-:Y:S01]  /*af30*/  HADD2.F32 R12, -RZ, R0.H0_H0 ;  /* 0x20000000ff0c7230 */ /* 0x000fe20000004100 */
[----:B------:R-:W-:Y:S01]  /*af40*/  SHF.R.U64 R15, R18, 0x10, R19 ;  /* 0x00000010120f7819 */ /* 0x000fe20000001213 */
[----:B------:R-:W-:Y:S02]  /*af50*/  HADD2.F32 R0, -RZ, R72.H0_H0 ;  /* 0x20000048ff007230 */ /* 0x000fe40000004100 */
[----:B------:R-:W-:-:S02]  /*af60*/  HADD2.F32 R17, -RZ, R2.H0_H0 ;  /* 0x20000002ff117230 */ /* 0x000fc40000004100 */
[----:B------:R-:W-:Y:S01]  /*af70*/  HADD2.F32 R2, -RZ, R73.H0_H0 ;  /* 0x20000049ff027230 */ /* 0x000fe20000004100 */
[----:B-12---:R-:W1:Y:S02]  /*af80*/  LDS.128 R4, [R20+0x4800] ;  /* 0x0048000014047984 */ /* 0x006e640000000c00 */
[--C-:B-1----:R-:W-:Y:S02]  /*af90*/  HADD2.F32 R10, -RZ, R7.reuse.H0_H0 ;  /* 0x20000007ff0a7230 */ /* 0x102fe40000004100 */
[----:B------:R-:W-:Y:S02]  /*afa0*/  HADD2.F32 R7, -RZ, R7.H1_H1 ;  /* 0x30000007ff077230 */ /* 0x000fe40000004100 */
[--C-:B------:R-:W-:Y:S02]  /*afb0*/  HADD2.F32 R9, -RZ, R4.reuse.H0_H0 ;  /* 0x20000004ff097230 */ /* 0x100fe40000004100 */
[----:B------:R-:W-:Y:S02]  /*afc0*/  HADD2.F32 R8, -RZ, R4.H1_H1 ;  /* 0x30000004ff087230 */ /* 0x000fe40000004100 */
[----:B------:R-:W-:-:S02]  /*afd0*/  HADD2.F32 R4, -RZ, R5.H0_H0 ;  /* 0x20000005ff047230 */ /* 0x000fc40000004100 */
[----:B------:R-:W-:Y:S01]  /*afe0*/  HADD2.F32 R3, -RZ, R5.H1_H1 ;  /* 0x30000005ff037230 */ /* 0x000fe20000004100 */
[----:B------:R-:W-:Y:S01]  /*aff0*/  FMUL.FTZ R5, R7, R12 ;  /* 0x0000000c07057220 */ /* 0x000fe20000410000 */
[--C-:B------:R-:W-:Y:S01]  /*b000*/  HADD2.F32 R11, -RZ, R6.reuse.H0_H0 ;  /* 0x20000006ff0b7230 */ /* 0x100fe20000004100 */
[-C--:B------:R-:W-:Y:S01]  /*b010*/  FMUL.FTZ R13, R8, R0.reuse ;  /* 0x00000000080d7220 */ /* 0x080fe20000410000 */
[----:B------:R-:W-:Y:S01]  /*b020*/  HADD2.F32 R6, -RZ, R6.H1_H1 ;  /* 0x30000006ff067230 */ /* 0x000fe20000004100 */
[----:B------:R-:W-:Y:S02]  /*b030*/  FFMA.FTZ R14, R10, R17, -R5 ;  /* 0x000000110a0e7223 */ /* 0x000fe40000010805 */
[C---:B------:R-:W-:Y:S01]  /*b040*/  FMUL.FTZ R5, R9.reuse, R0 ;  /* 0x0000000009057220 */ /* 0x040fe20000410000 */
[----:B------:R-:W-:Y:S01]  /*b050*/  HADD2.F32 R0, -RZ, R72.H1_H1 ;  /* 0x30000048ff007230 */ /* 0x000fe20000004100 */
[-C--:B------:R-:W-:Y:S02]  /*b060*/  FFMA.FTZ R13, R9, R2.reuse, -R13 ;  /* 0x00000002090d7223 */ /* 0x080fe4000001080d */
[----:B------:R-:W-:Y:S01]  /*b070*/  FFMA.FTZ R9, R8, R2, R5 ;  /* 0x0000000208097223 */ /* 0x000fe20000010005 */
[----:B------:R-:W-:Y:S01]  /*b080*/  HADD2.F32 R8, -RZ, R15.H0_H0 ;  /* 0x2000000fff087230 */ /* 0x000fe20000004100 */
[----:B------:R-:W-:Y:S01]  /*b090*/  FMUL.FTZ R12, R10, R12 ;  /* 0x0000000c0a0c7220 */ /* 0x000fe20000410000 */
[----:B------:R-:W-:Y:S01]  /*b0a0*/  HADD2.F32 R2, -RZ, R73.H1_H1 ;  /* 0x30000049ff027230 */ /* 0x000fe20000004100 */
[----:B------:R-:W-:-:S02]  /*b0b0*/  FMUL.FTZ R5, R6, R0 ;  /* 0x0000000006057220 */ /* 0x000fc40000410000 */
[----:B------:R-:W-:Y:S01]  /*b0c0*/  FFMA.FTZ R10, R7, R17, R12 ;  /* 0x00000011070a7223 */ /* 0x000fe2000001000c */
[----:B------:R-:W-:Y:S01]  /*b0d0*/  HADD2.F32 R12, -RZ, R16.H0_H0 ;  /* 0x20000010ff0c7230 */ /* 0x000fe20000004100 */
[----:B------:R-:W-:Y:S02]  /*b0e0*/  FMUL.FTZ R0, R11, R0 ;  /* 0x000000000b007220 */ /* 0x000fe40000410000 */
[-C--:B------:R-:W-:Y:S02]  /*b0f0*/  FMUL.FTZ R7, R3, R8.reuse ;  /* 0x0000000803077220 */ /* 0x080fe40000410000 */
[----:B------:R-:W-:Y:S02]  /*b100*/  FMUL.FTZ R8, R4, R8 ;  /* 0x0000000804087220 */ /* 0x000fe40000410000 */
[-C--:B------:R-:W-:Y:S02]  /*b110*/  FFMA.FTZ R5, R11, R2.reuse, -R5 ;  /* 0x000000020b057223 */ /* 0x080fe40000010805 */
[----:B------:R-:W-:-:S02]  /*b120*/  FFMA.FTZ R2, R6, R2, R0 ;  /* 0x0000000206027223 */ /* 0x000fc40000010000 */
[----:B------:R-:W-:Y:S01]  /*b130*/  FFMA.FTZ R0, R4, R12, -R7 ;  /* 0x0000000c04007223 */ /* 0x000fe20000010807 */
[----:B------:R-:W-:Y:S01]  /*b140*/  F2FP.PACK_AB R7, R10, R14 ;  /* 0x0000000e0a07723e */ /* 0x000fe200000000ff */
[----:B------:R-:W-:Y:S01]  /*b150*/  FFMA.FTZ R3, R3, R12, R8 ;  /* 0x0000000c03037223 */ /* 0x000fe20000010008 */
[----:B------:R-:W-:Y:S02]  /*b160*/  F2FP.PACK_AB R6, R2, R5 ;  /* 0x000000050206723e */ /* 0x000fe400000000ff */
[----:B------:R-:W-:Y:S02]  /*b170*/  F2FP.PACK_AB R4, R9, R13 ;  /* 0x0000000d0904723e */ /* 0x000fe400000000ff */
[----:B------:R-:W-:-:S05]  /*b180*/  F2FP.PACK_AB R5, R3, R0 ;  /* 0x000000000305723e */ /* 0x000fca00000000ff */
[----:B------:R1:W-:Y:S02]  /*b190*/  STS.128 [R20+0x4800], R4 ;  /* 0x0048000414007388 */ /* 0x0003e40000000c00 */
.L_x_775:
[----:B------:R-:W-:Y:S05]  /*b1a0*/  BSYNC B0 ;  /* 0x0000000000007941 */ /* 0x000fea0003800000 */
.L_x_774:
[----:B------:R-:W-:Y:S01]  /*b1b0*/  ISETP.GE.AND P0, PT, R164, c[0x0][0x27c], PT ;  /* 0x00009f00a4007a0c */ /* 0x000fe20003f06270 */
[----:B------:R-:W-:-:S12]  /*b1c0*/  BSSY B0, `(.L_x_776) ;  /* 0x000002d000007945 */ /* 0x000fd80003800000 */
[----:B------:R-:W-:Y:S05]  /*b1d0*/  @P0 BRA `(.L_x_777) ;  /* 0x000002b000000947 */ /* 0x000fea0003800000 */
[----:B------:R-:W2:Y:S01]  /*b1e0*/  LDL R18, [R1+0x18] ;  /* 0x0000180001127983 */ /* 0x000ea20000100800 */
[----:B------:R-:W-:Y:S02]  /*b1f0*/  SHF.R.U32.HI R0, RZ, 0x10, R25 ;  /* 0x00000010ff007819 */ /* 0x000fe40000011619 */
[----:B------:R-:W-:Y:S02]  /*b200*/  SHF.R.U32.HI R2, RZ, 0x10, R23 ;  /* 0x00000010ff027819 */ /* 0x000fe40000011617 */
        /* <DEDUP_REMOVED lines=33> */
[-C--:B------:R-:W-:Y:S01]  /*b420*/  FFMA.FTZ R0, R4, R12.reuse, -R7 ;  /* 0x0000000c04007223 */ /* 0x080fe20000010807 */
[----:B------:R-:W-:Y:S01]  /*b430*/  F2FP.PACK_AB R7, R10, R15 ;  /* 0x0000000f0a07723e */ /* 0x000fe200000000ff */
[----:B------:R-:W-:Y:S01]  /*b440*/  FFMA.FTZ R3, R3, R12, R8 ;  /* 0x0000000c03037223 */ /* 0x000fe20000010008 */
[----:B------:R-:W-:Y:S02]  /*b450*/  F2FP.PACK_AB R6, R2, R5 ;  /* 0x000000050206723e */ /* 0x000fe400000000ff */
[----:B------:R-:W-:Y:S02]  /*b460*/  F2FP.PACK_AB R4, R9, R13 ;  /* 0x0000000d0904723e */ /* 0x000fe400000000ff */
[----:B------:R-:W-:-:S05]  /*b470*/  F2FP.PACK_AB R5, R3, R0 ;  /* 0x000000000305723e */ /* 0x000fca00000000ff */
[----:B------:R1:W-:Y:S02]  /*b480*/  STS.128 [R18+0x6800], R4 ;  /* 0x0068000412007388 */ /* 0x0003e40000000c00 */
.L_x_777:
[----:B------:R-:W-:Y:S05]  /*b490*/  BSYNC B0 ;  /* 0x0000000000007941 */ /* 0x000fea0003800000 */
.L_x_776:
[----:B------:R-:W-:Y:S01]  /*b4a0*/  ISETP.GE.AND P0, PT, R31, c[0x0][0x27c], PT ;  /* 0x00009f001f007a0c */ /* 0x000fe20003f06270 */
[----:B------:R-:W-:-:S12]  /*b4b0*/  BSSY B0, `(.L_x_778) ;  /* 0x000002d000007945 */ /* 0x000fd80003800000 */
[----:B------:R-:W-:Y:S05]  /*b4c0*/  @P0 BRA `(.L_x_779) ;  /* 0x000002b000000947 */ /* 0x000fea0003800000 */
[----:B-1----:R-:W2:Y:S01]  /*b4d0*/  LDL R18, [R1+0x1c] ;  /* 0x00001c0001127983 */ /* 0x002ea20000100800 */
[----:B------:R-:W-:Y:S02]  /*b4e0*/  SHF.R.U32.HI R0, RZ, 0x10, R35 ;  /* 0x00000010ff007819 */ /* 0x000fe40000011623 */
[----:B------:R-:W-:Y:S02]  /*b4f0*/  SHF.R.U32.HI R2, RZ, 0x10, R29 ;  /* 0x00000010ff027819 */ /* 0x000fe4000001161d */
[----:B------:R-:W-:Y:S01]  /*b500*/  SHF.R.U64 R14, R34, 0x10, R35 ;  /* 0x00000010220e7819 */ /* 0x000fe20000001223 */
[----:B------:R-:W-:Y:S01]  /*b510*/  HADD2.F32 R12, -RZ, R0.H0_H0 ;  /* 0x20000000ff0c7230 */ /* 0x000fe20000004100 */
[----:B------:R-:W-:Y:S01]  /*b520*/  SHF.R.U64 R15, R28, 0x10, R29 ;  /* 0x000000101c0f7819 */ /* 0x000fe2000000121d */
[----:B------:R-:W-:Y:S02]  /*b530*/  HADD2.F32 R0, -RZ, R76.H0_H0 ;  /* 0x2000004cff007230 */ /* 0x000fe40000004100 */
[----:B------:R-:W-:-:S02]  /*b540*/  HADD2.F32 R17, -RZ, R2.H0_H0 ;  /* 0x20000002ff117230 */ /* 0x000fc40000004100 */
[----:B------:R-:W-:Y:S02]  /*b550*/  HADD2.F32 R2, -RZ, R77.H0_H0 ;  /* 0x2000004dff027230 */ /* 0x000fe40000004100 */
[----:B------:R-:W-:Y:S01]  /*b560*/  HADD2.F32 R15, -RZ, R15.H0_H0 ;  /* 0x2000000fff0f7230 */ /* 0x000fe20000004100 */
[----:B--2---:R-:W1:Y:S02]  /*b570*/  LDS.128 R4, [R18+0x6800] ;  /* 0x0068000012047984 */ /* 0x004e640000000c00 */
[--C-:B-1----:R-:W-:Y:S02]  /*b580*/  HADD2.F32 R10, -RZ, R7.reuse.H0_H0 ;  /* 0x20000007ff0a7230 */ /* 0x102fe40000004100 */
[----:B------:R-:W-:Y:S02]  /*b590*/  HADD2.F32 R7, -RZ, R7.H1_H1 ;  /* 0x30000007ff077230 */ /* 0x000fe40000004100 */
[--C-:B------:R-:W-:Y:S02]  /*b5a0*/  HADD2.F32 R9, -RZ, R4.reuse.H0_H0 ;  /* 0x20000004ff097230 */ /* 0x100fe40000004100 */
[----:B------:R-:W-:-:S02]  /*b5b0*/  HADD2.F32 R8, -RZ, R4.H1_H1 ;  /* 0x30000004ff087230 */ /* 0x000fc40000004100 */
[--C-:B------:R-:W-:Y:S02]  /*b5c0*/  HADD2.F32 R4, -RZ, R5.reuse.H0_H0 ;  /* 0x20000005ff047230 */ /* 0x100fe40000004100 */
        /* <DEDUP_REMOVED lines=8> */
[----:B------:R-:W-:-:S02]  /*b650*/  FFMA.FTZ R13, R9, R2, -R13 ;  /* 0x00000002090d7223 */ /* 0x000fc4000001080d */
[----:B------:R-:W-:Y:S01]  /*b660*/  FFMA.FTZ R9, R8, R2, R5 ;  /* 0x0000000208097223 */ /* 0x000fe20000010005 */
[----:B------:R-:W-:Y:S01]  /*b670*/  HADD2.F32 R8, -RZ, R14.H0_H0 ;  /* 0x2000000eff087230 */ /* 0x000fe20000004100 */
[----:B------:R-:W-:Y:S01]  /*b680*/  FMUL.FTZ R12, R10, R12 ;  /* 0x0000000c0a0c7220 */ /* 0x000fe20000410000 */
[----:B------:R-:W-:Y:S01]  /*b690*/  HADD2.F32 R2, -RZ, R77.H1_H1 ;  /* 0x3000004dff027230 */ /* 0x000fe20000004100 */
[-C--:B------:R-:W-:Y:S02]  /*b6a0*/  FMUL.FTZ R5, R6, R0.reuse ;  /* 0x0000000006057220 */ /* 0x080fe40000410000 */
[----:B------:R-:W-:Y:S02]  /*b6b0*/  FFMA.FTZ R10, R7, R17, R12 ;  /* 0x00000011070a7223 */ /* 0x000fe4000001000c */
[----:B------:R-:W-:Y:S02]  /*b6c0*/  FMUL.FTZ R0, R11, R0 ;  /* 0x000000000b007220 */ /* 0x000fe40000410000 */
[----:B------:R-:W-:-:S02]  /*b6d0*/  FMUL.FTZ R7, R3, R8 ;  /* 0x0000000803077220 */ /* 0x000fc40000410000 */
[----:B------:R-:W-:Y:S02]  /*b6e0*/  FMUL.FTZ R8, R4, R8 ;  /* 0x0000000804087220 */ /* 0x000fe40000410000 */
[-C--:B------:R-:W-:Y:S02]  /*b6f0*/  FFMA.FTZ R5, R11, R2.reuse, -R5 ;  /* 0x000000020b057223 */ /* 0x080fe40000010805 */
[----:B------:R-:W-:Y:S02]  /*b700*/  FFMA.FTZ R2, R6, R2, R0 ;  /* 0x0000000206027223 */ /* 0x000fe40000010000 */
[-C--:B------:R-:W-:Y:S01]  /*b710*/  FFMA.FTZ R0, R4, R15.reuse, -R7 ;  /* 0x0000000f04007223 */ /* 0x080fe20000010807 */
[----:B------:R-:W-:Y:S01]  /*b720*/  F2FP.PACK_AB R7, R10, R16 ;  /* 0x000000100a07723e */ /* 0x000fe200000000ff */
[----:B------:R-:W-:Y:S01]  /*b730*/  FFMA.FTZ R3, R3, R15, R8 ;  /* 0x0000000f03037223 */ /* 0x000fe20000010008 */
[----:B------:R-:W-:Y:S02]  /*b740*/  F2FP.PACK_AB R6, R2, R5 ;  /* 0x000000050206723e */ /* 0x000fe400000000ff */
[----:B------:R-:W-:-:S02]  /*b750*/  F2FP.PACK_AB R4, R9, R13 ;  /* 0x0000000d0904723e */ /* 0x000fc400000000ff */
[----:B------:R-:W-:-:S05]  /*b760*/  F2FP.PACK_AB R5, R3, R0 ;  /* 0x000000000305723e */ /* 0x000fca00000000ff */
[----:B------:R1:W-:Y:S02]  /*b770*/  STS.128 [R18+0x6800], R4 ;  /* 0x0068000412007388 */ /* 0x0003e40000000c00 */
.L_x_779:
[----:B------:R-:W-:Y:S05]  /*b780*/  BSYNC B0 ;  /* 0x0000000000007941 */ /* 0x000fea0003800000 */
.L_x_778:
        /* <DEDUP_REMOVED lines=46> */
.L_x_781:
[----:B------:R-:W-:Y:S05]  /*ba70*/  BSYNC B0 ;  /* 0x0000000000007941 */ /* 0x000fea0003800000 */
.L_x_780:
[----:B------:R-:W-:-:S13]  /*ba80*/  ISETP.GE.AND P0, PT, R30, c[0x0][0x27c], PT ;  /* 0x00009f001e007a0c */ /* 0x000fda0003f06270 */
        /* <DEDUP_REMOVED lines=44> */
.L_x_771:
[----:B------:R-:W-:Y:S05]  /*bd50*/  BSYNC B1 ;  /* 0x0000000000017941 */ /* 0x000fea0003800000 */
.L_x_770:
[----:B------:R-:W-:-:S04]  /*bd60*/  LEA.HI R0, R90, R90, RZ, 0x1 ;  /* 0x0000005a5a007211 */ /* 0x000fc800078f08ff */
[----:B------:R-:W-:-:S04]  /*bd70*/  SHF.R.S32.HI R0, RZ, 0x1, R0 ;  /* 0x00000001ff007819 */ /* 0x000fc80000011400 */
[----:B------:R-:W-:-:S04]  /*bd80*/  IADD3 R0, R0, 0x40, RZ ;  /* 0x0000004000007810 */ /* 0x000fc80007ffe0ff */
[----:B------:R-:W-:-:S13]  /*bd90*/  ISETP.GE.AND P0, PT, R0, R26, PT ;  /* 0x0000001a0000720c */ /* 0x000fda0003f06270 */
[----:B------:R-:W-:Y:S05]  /*bda0*/  @P0 BRA `(.L_x_782) ;  /* 0x000045b000000947 */ /* 0x000fea0003800000 */
        /* <DEDUP_REMOVED lines=46> */
.L_x_784:
[----:B------:R-:W-:Y:S05]  /*c090*/  BSYNC B0 ;  /* 0x0000000000007941 */ /* 0x000fea0003800000 */
.L_x_783:
        /* <DEDUP_REMOVED lines=46> */
.L_x_786:
[----:B------:R-:W-:Y:S05]  /*c380*/  BSYNC B0 ;  /* 0x0000000000007941 */ /* 0x000fea0003800000 */
.L_x_785:
        /* <DEDUP_REMOVED lines=46> */
.L_x_788:
[----:B------:R-:W-:Y:S05]  /*c670*/  BSYNC B0 ;  /* 0x0000000000007941 */ /* 0x000fea0003800000 */
.L_x_787:
        /* <DEDUP_REMOVED lines=46> */
.L_x_790:
[----:B------:R-:W-:Y:S05]  /*c960*/  BSYNC B0 ;  /* 0x0000000000007941 */ /* 0x000fea0003800000 */
.L_x_789:
        /* <DEDUP_REMOVED lines=46> */
.L_x_792:
[----:B------:R-:W-:Y:S05]  /*cc50*/  BSYNC B0 ;  /* 0x0000000000007941 */ /* 0x000fea0003800000 */
.L_x_791:
        /* <DEDUP_REMOVED lines=44> */
[----:B------:R1:W-:Y:S01]  /*cf20*/  STS.128 [R18+0x9800], R4 ;  /* 0x0098000412007388 */ /* 0x0003e20000000c00 */
[----:B------:R-:W-:Y:S05]  /*cf30*/  BRA `(.L_x_782) ;  /* 0x0000342000007947 */ /* 0x000fea0003800000 */
.L_x_765:
[----:B------:R1:W5:Y:S04]  /*cf40*/  LDL R24, [R1+0x84] ;  /* 0x0000840001187983 */ /* 0x0003680000100800 */
[----:B------:R1:W5:Y:S01]  /*cf50*/  LDL R23, [R1+0x80] ;  /* 0x0000800001177983 */ /* 0x0003620000100800 */
[----:B------:R-:W-:Y:S01]  /*cf60*/  @P5 IMAD.HI.U32 R3, R0, c[0x0][0x2c8], RZ ;  /* 0x0000b20000035a27 */ /* 0x000fe200078e00ff */
[----:B------:R-:W-:Y:S01]  /*cf70*/  MOV R5, R7 ;  /* 0x0000000700057202 */ /* 0x000fe20000000f00 */
[----:B------:R-:W-:Y:S01]  /*cf80*/  BSSY B0, `(.L_x_793) ;  /* 0x0000045000007945 */ /* 0x000fe20003800000 */
[----:B------:R-:W-:Y:S01]  /*cf90*/  MOV R7, R6 ;  /* 0x0000000600077202 */ /* 0x000fe20000000f00 */
[----:B------:R-:W-:Y:S01]  /*cfa0*/  IMAD.MOV.U32 R6, RZ, RZ, R2 ;  /* 0x000000ffff067224 */ /* 0x000fe200078e0002 */
[----:B------:R-:W-:Y:S01]  /*cfb0*/  @P5 SHF.R.U32.HI R0, RZ, c[0x0][0x2cc], R3 ;  /* 0x0000b300ff005a19 */ /* 0x000fe20000011603 */
[----:B------:R-:W-:Y:S01]  /*cfc0*/  CS2R R78, SRZ ;  /* 0x00000000004e7805 */ /* 0x000fe2000001ff00 */
[----:B------:R-:W-:Y:S01]  /*cfd0*/  CS2R R46, SRZ ;  /* 0x00000000002e7805 */ /* 0x000fe2000001ff00 */
[----:B------:R-:W-:Y:S01]  /*cfe0*/  CS2R R44, SRZ ;  /* 0x00000000002c7805 */ /* 0x000fe2000001ff00 */
[----:B------:R-:W-:Y:S01]  /*cff0*/  SHF.R.S32.HI R3, RZ, 0x1f, R0 ;  /* 0x0000001fff037819 */ /* 0x000fe20000011400 */
[----:B------:R-:W-:Y:S01]  /*d000*/  IMAD.WIDE.U32 R4, R0, c[0x0][0x280], R4 ;  /* 0x0000a00000047a25 */ /* 0x000fe200078e0004 */
[----:B------:R-:W-:Y:S01]  /*d010*/  CS2R R34, SRZ ;  /* 0x0000000000227805 */ /* 0x000fe2000001ff00 */
[----:B------:R-:W-:Y:S01]  /*d020*/  CS2R R32, SRZ ;  /* 0x0000000000207805 */ /* 0x000fe2000001ff00 */
[----:B------:R-:W-:Y:S01]  /*d030*/  CS2R R10, SRZ ;  /* 0x00000000000a7805 */ /* 0x000fe2000001ff00 */
[C---:B------:R-:W-:Y:S01]  /*d040*/  IMAD R9, R3.reuse, c[0x0][0x280], RZ ;  /* 0x0000a00003097a24 */ /* 0x040fe200078e02ff */
[----:B------:R-:W-:Y:S01]  /*d050*/  LEA R21, P1, R4, c[0x0][0x270], 0x1 ;  /* 0x00009c0004157a11 */ /* 0x000fe200078208ff */
[----:B------:R-:W-:Y:S01]  /*d060*/  IMAD R8, R3, c[0x0][0x290], RZ ;  /* 0x0000a40003087a24 */ /* 0x000fe200078e02ff */
[----:B------:R-:W-:Y:S01]  /*d070*/  CS2R R42, SRZ ;  /* 0x00000000002a7805 */ /* 0x000fe2000001ff00 */
[C---:B------:R-:W-:Y:S01]  /*d080*/  IMAD.WIDE.U32 R2, R0.reuse, c[0x0][0x290], R6 ;  /* 0x0000a40000027a25 */ /* 0x040fe200078e0006 */
[----:B------:R-:W-:Y:S01]  /*d090*/  CS2R R40, SRZ ;  /* 0x0000000000287805 */ /* 0x000fe2000001ff00 */
[----:B------:R1:W2:Y:S01]  /*d0a0*/  SHFL.IDX PT, R12, R21, RZ, 0x1e1f ;  /* 0x001e1fff150c7589 */ /* 0x0002a200000e0000 */
[----:B------:R-:W-:Y:S01]  /*d0b0*/  CS2R R30, SRZ ;  /* 0x00000000001e7805 */ /* 0x000fe2000001ff00 */
[----:B------:R-:W-:Y:S01]  /*d0c0*/  IMAD R6, R0, c[0x0][0x284], R9 ;  /* 0x0000a10000067a24 */ /* 0x000fe200078e0209 */
[----:B------:R-:W-:Y:S01]  /*d0d0*/  LEA R22, P0, R2, c[0x0][0x288], 0x1 ;  /* 0x0000a20002167a11 */ /* 0x000fe200078008ff */
[----:B------:R-:W-:Y:S01]  /*d0e0*/  IMAD R0, R0, c[0x0][0x294], R8 ;  /* 0x0000a50000007a24 */ /* 0x000fe200078e0208 */
[----:B------:R-:W-:Y:S01]  /*d0f0*/  CS2R R28, SRZ ;  /* 0x00000000001c7805 */ /* 0x000fe2000001ff00 */
[----:B------:R-:W-:Y:S01]  /*d100*/  CS2R R8, SRZ ;  /* 0x0000000000087805 */ /* 0x000fe2000001ff00 */
[----:B------:R-:W-:Y:S01]  /*d110*/  IADD3 R6, R5, R6, RZ ;  /* 0x0000000605067210 */ /* 0x000fe20007ffe0ff */
[----:B------:R-:W-:-:S03]  /*d120*/  IMAD.IADD R0, R3, 0x1, R0 ;  /* 0x0000000103007824 */ /* 0x000fc600078e0200 */
[----:B------:R-:W-:Y:S02]  /*d130*/  LEA.HI.X R19, R4, c[0x0][0x274], R6, 0x1, P1 ;  /* 0x00009d0004137a11 */ /* 0x000fe400008f0c06 */
[----:B------:R-:W-:Y:S01]  /*d140*/  LEA.HI.X R18, R2, c[0x0][0x28c], R0, 0x1, P0 ;  /* 0x0000a30002127a11 */ /* 0x000fe200000f0c00 */
[----:B------:R-:W-:Y:S01]  /*d150*/  CS2R R6, SRZ ;  /* 0x0000000000067805 */ /* 0x000fe2000001ff00 */
[----:B------:R-:W-:Y:S01]  /*d160*/  ISETP.GE.AND P0, PT, R20, R26, PT ;  /* 0x0000001a1400720c */ /* 0x000fe20003f06270 */
[----:B------:R1:W3:Y:S01]  /*d170*/  SHFL.IDX PT, R2, R22, RZ, 0x1e1f ;  /* 0x001e1fff16027589 */ /* 0x0002e200000e0000 */
[----:B------:R-:W-:-:S03]  /*d180*/  CS2R R4, SRZ ;  /* 0x0000000000047805 */ /* 0x000fc6000001ff00 */
[----:B------:R1:W4:Y:S04]  /*d190*/  SHFL.IDX PT, R13, R19, RZ, 0x1e1f ;  /* 0x001e1fff130d7589 */ /* 0x00032800000e0000 */
[----:B------:R1:W1:Y:S04]  /*d1a0*/  SHFL.IDX PT, R3, R18, RZ, 0x1e1f ;  /* 0x001e1fff12037589 */ /* 0x00026800000e0000 */
[----:B------:R-:W-:Y:S05]  /*d1b0*/  @P0 BRA `(.L_x_794) ;  /* 0x0000021000000947 */ /* 0x000fea0003800000 */
[----:B--2---:R-:W-:Y:S01]  /*d1c0*/  ISETP.GE.AND P1, PT, R124, c[0x0][0x27c], PT ;  /* 0x00009f007c007a0c */ /* 0x004fe20003f26270 */
[----:B------:R-:W-:Y:S01]  /*d1d0*/  CS2R R34, SRZ ;  /* 0x0000000000227805 */ /* 0x000fe2000001ff00 */
[----:B------:R-:W-:Y:S01]  /*d1e0*/  CS2R R32, SRZ ;  /* 0x0000000000207805 */ /* 0x000fe2000001ff00 */
[----:B------:R-:W-:Y:S01]  /*d1f0*/  CS2R R30, SRZ ;  /* 0x00000000001e7805 */ /* 0x000fe2000001ff00 */
[----:B------:R-:W-:-:S09]  /*d200*/  CS2R R28, SRZ ;  /* 0x00000000001c7805 */ /* 0x000fd2000001ff00 */
[C---:B------:R-:W-:Y:S01]  /*d210*/  @!P1 IMAD.SHL.U32 R0, R124.reuse, 0x2, RZ ;  /* 0x000000027c009824 */ /* 0x040fe200078e00ff */
[----:B------:R-:W-:-:S04]  /*d220*/  @!P1 SHF.L.U64.HI R4, R124, 0x1, R125 ;  /* 0x000000017c049819 */ /* 0x000fc8000001027d */
[----:B------:R-:W-:-:S04]  /*d230*/  @!P1 IADD3 R16, P0, R12, R0, RZ ;  /* 0x000000000c109210 */ /* 0x000fc80007f1e0ff */
[----:B----4-:R-:W-:Y:S02]  /*d240*/  @!P1 IADD3.X R17, R13, R4, RZ, P0, !PT ;  /* 0x000000040d119210 */ /* 0x010fe400007fe4ff */
[----:B---3--:R-:W-:-:S05]  /*d250*/  @!P1 IADD3 R14, P0, R2, R0, RZ ;  /* 0x00000000020e9210 */ /* 0x008fca0007f1e0ff */
[----:B-1----:R-:W-:Y:S01]  /*d260*/  @!P1 IMAD.X R15, R3, 0x1, R4, P0 ;  /* 0x00000001030f9824 */ /* 0x002fe200000e0604 */
[----:B------:R-:W-:-:S13]  /*d270*/  ISETP.GE.AND P0, PT, R160, c[0x0][0x27c], PT ;  /* 0x00009f00a0007a0c */ /* 0x000fda0003f06270 */
[----:B-----5:R-:W-:-:S05]  /*d280*/  @!P0 SHF.L.U32 R0, R24, 0x3, RZ ;  /* 0x0000000318008819 */ /* 0x020fca00000006ff */
[----:B------:R-:W-:-:S04]  /*d290*/  @!P0 IMAD.WIDE R6, R0, 0x2, R12 ;  /* 0x0000000200068825 */ /* 0x000fc800078e020c */
[----:B------:R-:W-:Y:S01]  /*d2a0*/  @!P0 IMAD.WIDE R4, R0, 0x2, R2 ;  /* 0x0000000200048825 */ /* 0x000fe200078e0202 */
[----:B------:R1:W5:Y:S04]  /*d2b0*/  @!P0 LD.E.128 R32, [R6.64] ;  /* 0x0000000606208980 */ /* 0x000368000c101d00 */
[----:B------:R2:W5:Y:S01]  /*d2c0*/  @!P0 LD.E.128 R28, [R4.64] ;  /* 0x00000006041c8980 */ /* 0x000562000c101d00 */
[----:B------:R-:W-:Y:S01]  /*d2d0*/  ISETP.GE.AND P0, PT, R127, c[0x0][0x27c], PT ;  /* 0x00009f007f007a0c */ /* 0x000fe20003f06270 */
[----:B------:R-:W-:Y:S01]  /*d2e0*/  CS2R R46, SRZ ;  /* 0x00000000002e7805 */ /* 0x000fe2000001ff00 */
[----:B------:R-:W-:Y:S01]  /*d2f0*/  CS2R R44, SRZ ;  /* 0x00000000002c7805 */ /* 0x000fe2000001ff00 */
[----:B------:R-:W-:-:S10]  /*d300*/  CS2R R42, SRZ ;  /* 0x00000000002a7805 */ /* 0x000fd4000001ff00 */
[----:B------:R-:W-:Y:S01]  /*d310*/  @!P0 IMAD.SHL.U32 R0, R23, 0x8, RZ ;  /* 0x0000000817008824 */ /* 0x000fe200078e00ff */
[----:B------:R-:W-:Y:S01]  /*d320*/  CS2R R40, SRZ ;  /* 0x0000000000287805 */ /* 0x000fe2000001ff00 */
[----:B------:R-:W-:Y:S01]  /*d330*/  CS2R R10, SRZ ;  /* 0x00000000000a7805 */ /* 0x000fe2000001ff00 */
[----:B------:R-:W-:Y:S01]  /*d340*/  CS2R R8, SRZ ;  /* 0x0000000000087805 */ /* 0x000fe2000001ff00 */
[----:B------:R-:W-:Y:S01]  /*d350*/  @!P0 IMAD.WIDE R2, R0, 0x2, R2 ;  /* 0x0000000200028825 */ /* 0x000fe200078e0202 */
[----:B-1----:R-:W-:-:S04]  /*d360*/  CS2R R6, SRZ ;  /* 0x0000000000067805 */ /* 0x002fc8000001ff00 */
[----:B------:R1:W5:Y:S01]  /*d370*/  @!P0 LD.E.128 R40, [R2.64] ;  /* 0x0000000602288980 */ /* 0x000362000c101d00 */
[----:B--2---:R-:W-:-:S03]  /*d380*/  @!P0 IMAD.WIDE R4, R0, 0x2, R12 ;  /* 0x0000000200048825 */ /* 0x004fc600078e020c */
[----:B------:R1:W5:Y:S04]  /*d390*/  @!P1 LD.E.128 R8, [R16.64] ;  /* 0x0000000610089980 */ /* 0x000368000c101d00 */
[----:B------:R2:W5:Y:S02]  /*d3a0*/  @!P0 LD.E.128 R44, [R4.64] ;  /* 0x00000006042c8980 */ /* 0x000564000c101d00 */
[----:B--2---:R-:W-:-:S06]  /*d3b0*/  CS2R R4, SRZ ;  /* 0x0000000000047805 */ /* 0x004fcc000001ff00 */
[----:B------:R1:W5:Y:S02]  /*d3c0*/  @!P1 LD.E.128 R4, [R14.64] ;  /* 0x000000060e049980 */ /* 0x000364000c101d00 */
.L_x_794:
[----:B--2---:R-:W-:Y:S05]  /*d3d0*/  BSYNC B0 ;  /* 0x0000000000007941 */ /* 0x004fea0003800000 */
.L_x_793:
[----:B------:R-:W-:Y:S01]  /*d3e0*/  IADD3 R0, R20, 0x40, RZ ;  /* 0x0000004014007810 */ /* 0x000fe20007ffe0ff */
[----:B-1-3-5:R-:W-:Y:S01]  /*d3f0*/  IMAD.MOV.U32 R2, RZ, RZ, R44 ;  /* 0x000000ffff027224 */ /* 0x02afe200078e002c */
[----:B------:R-:W-:Y:S01]  /*d400*/  MOV R16, R6 ;  /* 0x0000000600107202 */ /* 0x000fe20000000f00 */
[----:B------:R-:W-:Y:S01]  /*d410*/  IMAD.MOV.U32 R12, RZ, RZ, R46 ;  /* 0x000000ffff0c7224 */ /* 0x000fe200078e002e */
[----:B------:R-:W-:Y:S01]  /*d420*/  ISETP.GE.AND P0, PT, R0, R26, PT ;  /* 0x0000001a0000720c */ /* 0x000fe20003f06270 */
        /* <DEDUP_REMOVED lines=13> */
[----:B----4-:R1:W2:Y:S01]  /*d500*/  SHFL.IDX PT, R13, R19, 0x1, 0x1e1f ;  /* 0x003e1f00130d7f89 */ /* 0x0102a200000e0000 */
[----:B------:R-:W-:Y:S01]  /*d510*/  IMAD.MOV.U32 R0, RZ, RZ, R9 ;  /* 0x000000ffff007224 */ /* 0x000fe200078e0009 */
[----:B------:R-:W-:Y:S01]  /*d520*/  PRMT R86, R3, 0x5410, R12 ;  /* 0x0000541003567816 */ /* 0x000fe2000000000c */
[----:B------:R-:W-:Y:S01]  /*d530*/  IMAD.MOV.U32 R3, RZ, RZ, R11 ;  /* 0x000000ffff037224 */ /* 0x000fe200078e000b */
[----:B------:R-:W-:Y:S01]  /*d540*/  MOV R12, R10 ;  /* 0x0000000a000c7202 */ /* 0x000fe20000000f00 */
[----:B------:R-:W-:Y:S01]  /*d550*/  IMAD.MOV.U32 R15, RZ, RZ, R7 ;  /* 0x000000ffff0f7224 */ /* 0x000fe200078e0007 */
[----:B------:R-:W-:Y:S01]  /*d560*/  PRMT R38, R0, 0x5410, R2 ;  /* 0x0000541000267816 */ /* 0x000fe20000000002 */
        /* <DEDUP_REMOVED lines=15> */
[----:B------:R1:W3:Y:S01]  /*d660*/  SHFL.IDX PT, R12, R21, 0x1, 0x1e1f ;  /* 0x003e1f00150c7f89 */ /* 0x0002e200000e0000 */
[----:B------:R-:W-:Y:S01]  /*d670*/  BSSY B0, `(.L_x_795) ;  /* 0x0000036000007945 */ /* 0x000fe20003800000 */
[----:B------:R-:W-:Y:S01]  /*d680*/  PRMT R83, R0, 0x5410, R2 ;  /* 0x0000541000537816 */ /* 0x000fe20000000002 */
[----:B------:R-:W-:Y:S01]  /*d690*/  IMAD.MOV.U32 R0, RZ, RZ, R5 ;  /* 0x000000ffff007224 */ /* 0x000fe200078e0005 */
[----:B------:R-:W-:Y:S01]  /*d6a0*/  PRMT R85, R3, 0x7610, R85 ;  /* 0x0000761003557816 */ /* 0x000fe20000000055 */
[----:B------:R1:W4:Y:S01]  /*d6b0*/  SHFL.IDX PT, R2, R22, 0x1, 0x1e1f ;  /* 0x003e1f0016027f89 */ /* 0x00032200000e0000 */
[----:B------:R-:W-:Y:S01]  /*d6c0*/  PRMT R56, R16, 0x7610, R56 ;  /* 0x0000761010387816 */ /* 0x000fe20000000038 */
[----:B------:R-:W-:Y:S01]  /*d6d0*/  CS2R R76, SRZ ;  /* 0x00000000004c7805 */ /* 0x000fe2000001ff00 */
[----:B------:R-:W-:Y:S01]  /*d6e0*/  PRMT R57, R15, 0x7610, R57 ;  /* 0x000076100f397816 */ /* 0x000fe20000000039 */
[----:B------:R1:W1:Y:S01]  /*d6f0*/  SHFL.IDX PT, R3, R18, 0x1, 0x1e1f ;  /* 0x003e1f0012037f89 */ /* 0x00026200000e0000 */
[----:B------:R-:W-:Y:S01]  /*d700*/  PRMT R37, R0, 0x5410, R14 ;  /* 0x0000541000257816 */ /* 0x000fe2000000000e */
        /* <DEDUP_REMOVED lines=18> */
[----:B---3--:R-:W-:-:S04]  /*d830*/  @!P1 IADD3 R16, P0, R12, R0, RZ ;  /* 0x000000000c109210 */ /* 0x008fc80007f1e0ff */
[----:B------:R-:W-:Y:S02]  /*d840*/  @!P1 IADD3.X R17, R13, R15, RZ, P0, !PT ;  /* 0x0000000f0d119210 */ /* 0x000fe400007fe4ff */
[----:B----4-:R-:W-:-:S05]  /*d850*/  @!P1 IADD3 R14, P0, R2, R0, RZ ;  /* 0x00000000020e9210 */ /* 0x010fca0007f1e0ff */
[----:B-1----:R-:W-:Y:S01]  /*d860*/  @!P1 IMAD.X R15, R3, 0x1, R15, P0 ;  /* 0x00000001030f9824 */ /* 0x002fe200000e060f */
[----:B------:R-:W-:-:S13]  /*d870*/  ISETP.GE.AND P0, PT, R160, c[0x0][0x27c], PT ;  /* 0x00009f00a0007a0c */ /* 0x000fda0003f06270 */
[----:B------:R-:W-:-:S05]  /*d880*/  @!P0 SHF.L.U32 R0, R24, 0x3, RZ ;  /* 0x0000000318008819 */ /* 0x000fca00000006ff */
[----:B------:R-:W-:-:S04]  /*d890*/  @!P0 IMAD.WIDE R20, R0, 0x2, R12 ;  /* 0x0000000200148825 */ /* 0x000fc800078e020c */
[----:B------:R-:W-:Y:S01]  /*d8a0*/  @!P0 IMAD.WIDE R18, R0, 0x2, R2 ;  /* 0x0000000200128825 */ /* 0x000fe200078e0202 */
[----:B------:R1:W5:Y:S04]  /*d8b0*/  @!P0 LD.E.128 R64, [R20.64] ;  /* 0x0000000614408980 */ /* 0x000368000c101d00 */
[----:B------:R1:W5:Y:S01]  /*d8c0*/  @!P0 LD.E.128 R68, [R18.64] ;  /* 0x0000000612448980 */ /* 0x000362000c101d00 */
[----:B------:R-:W-:Y:S01]  /*d8d0*/  ISETP.GE.AND P0, PT, R127, c[0x0][0x27c], PT ;  /* 0x00009f007f007a0c */ /* 0x000fe20003f06270 */
[----:B------:R-:W-:Y:S01]  /*d8e0*/  CS2R R78, SRZ ;  /* 0x00000000004e7805 */ /* 0x000fe2000001ff00 */
[----:B------:R-:W-:Y:S01]  /*d8f0*/  CS2R R76, SRZ ;  /* 0x00000000004c7805 */ /* 0x000fe2000001ff00 */
[----:B------:R-:W-:Y:S01]  /*d900*/  CS2R R74, SRZ ;  /* 0x00000000004a7805 */ /* 0x000fe2000001ff00 */
[----:B------:R-:W-:Y:S01]  /*d910*/  CS2R R72, SRZ ;  /* 0x0000000000487805 */ /* 0x000fe2000001ff00 */
[----:B------:R-:W-:Y:S01]  /*d920*/  CS2R R50, SRZ ;  /* 0x0000000000327805 */ /* 0x000fe2000001ff00 */
[----:B------:R-:W-:Y:S01]  /*d930*/  CS2R R48, SRZ ;  /* 0x0000000000307805 */ /* 0x000fe2000001ff00 */
[----:B------:R-:W-:Y:S01]  /*d940*/  CS2R R54, SRZ ;  /* 0x0000000000367805 */ /* 0x000fe2000001ff00 */
[----:B------:R-:W-:-:S04]  /*d950*/  CS2R R52, SRZ ;  /* 0x0000000000347805 */ /* 0x000fc8000001ff00 */
[----:B------:R1:W5:Y:S01]  /*d960*/  @!P1 LD.E.128 R48, [R16.64] ;  /* 0x0000000610309980 */ /* 0x000362000c101d00 */
[----:B------:R-:W-:-:S03]  /*d970*/  @!P0 IMAD.SHL.U32 R0, R23, 0x8, RZ ;  /* 0x0000000817008824 */ /* 0x000fc600078e00ff */
[----:B------:R1:W5:Y:S01]  /*d980*/  @!P1 LD.E.128 R52, [R14.64] ;  /* 0x000000060e349980 */ /* 0x000362000c101d00 */
[----:B------:R-:W-:-:S04]  /*d990*/  @!P0 IMAD.WIDE R12, R0, 0x2, R12 ;  /* 0x00000002000c8825 */ /* 0x000fc800078e020c */
[----:B------:R-:W-:Y:S01]  /*d9a0*/  @!P0 IMAD.WIDE R2, R0, 0x2, R2 ;  /* 0x0000000200028825 */ /* 0x000fe200078e0202 */
[----:B------:R1:W5:Y:S04]  /*d9b0*/  @!P0 LD.E.128 R76, [R12.64] ;  /* 0x000000060c4c8980 */ /* 0x000368000c101d00 */
[----:B------:R1:W5:Y:S02]  /*d9c0*/  @!P0 LD.E.128 R72, [R2.64] ;  /* 0x0000000602488980 */ /* 0x000364000c101d00 */
.L_x_796:
[----:B--2---:R-:W-:Y:S05]  /*d9d0*/  BSYNC B0 ;  /* 0x0000000000007941 */ /* 0x004fea0003800000 */
.L_x_795:
[----:B-----5:R-:W-:Y:S01]  /*d9e0*/  IMAD.MOV.U32 R0, RZ, RZ, R78 ;  /* 0x000000ffff007224 */ /* 0x020fe200078e004e */
[----:B------:R-:W-:-:S04]  /*d9f0*/  DEPBAR.LE SB0, 0x1 ;  /* 0x000080400000791a */ /* 0x000fc80000000000 */
[----:B-1-3--:R-:W-:Y:S01]  /*da00*/  IMAD.MOV.U32 R12, RZ, RZ, R79 ;  /* 0x000000ffff0c7224 */ /* 0x00afe200078e004f */
[----:B------:R-:W-:Y:S01]  /*da10*/  BSSY B1, `(.L_x_797) ;  /* 0x0000160000017945 */ /* 0x000fe20003800000 */
[----:B------:R-:W-:Y:S02]  /*da20*/  IMAD.MOV.U32 R3, RZ, RZ, R76 ;  /* 0x000000ffff037224 */ /* 0x000fe400078e004c */
[----:B----4-:R-:W-:Y:S01]  /*da30*/  IMAD.MOV.U32 R2, RZ, RZ, R77 ;  /* 0x000000ffff027224 */ /* 0x010fe200078e004d */
[----:B------:R-:W-:Y:S01]  /*da40*/  PRMT R102, R12, 0x5410, R0 ;  /* 0x000054100c667816 */ /* 0x000fe20000000000 */
[----:B------:R-:W-:Y:S01]  /*da50*/  IMAD.MOV.U32 R0, RZ, RZ, R66 ;  /* 0x000000ffff007224 */ /* 0x000fe200078e0042 */
[----:B------:R-:W-:Y:S01]  /*da60*/  PRMT R101, R101, 0x5410, R3 ;  /* 0x0000541065657816 */ /* 0x000fe20000000003 */
[----:B------:R-:W-:Y:S01]  /*da70*/  IMAD.MOV.U32 R12, RZ, RZ, R67 ;  /* 0x000000ffff0c7224 */ /* 0x000fe200078e0043 */
[----:B------:R-:W-:Y:S01]  /*da80*/  PRMT R100, R2, 0x7610, R100 ;  /* 0x0000761002647816 */ /* 0x000fe20000000064 */
[----:B------:R-:W-:Y:S01]  /*da90*/  IMAD.MOV.U32 R3, RZ, RZ, R64 ;  /* 0x000000ffff037224 */ /* 0x000fe200078e0040 */
[----:B------:R-:W-:Y:S01]  /*daa0*/  PRMT R98, R98, 0x5410, R0 ;  /* 0x0000541062627816 */ /* 0x000fe20000000000 */
[----:B------:R-:W-:-:S02]  /*dab0*/  IMAD.MOV.U32 R0, RZ, RZ, R50 ;  /* 0x000000ffff007224 */ /* 0x000fc400078e0032 */
[----:B------:R-:W-:Y:S01]  /*dac0*/  IMAD.MOV.U32 R2, RZ, RZ, R65 ;  /* 0x000000ffff027224 */ /* 0x000fe200078e0041 */
[----:B------:R-:W-:Y:S01]  /*dad0*/  PRMT R98, R12, 0x7610, R98 ;  /* 0x000076100c627816 */ /* 0x000fe20000000062 */
[----:B------:R-:W-:Y:S01]  /*dae0*/  IMAD.MOV.U32 R12, RZ, RZ, R51 ;  /* 0x000000ffff0c7224 */ /* 0x000fe200078e0033 */
[----:B------:R-:W-:Y:S02]  /*daf0*/  PRMT R94, R94, 0x5410, R0 ;  /* 0x000054105e5e7816 */ /* 0x000fe40000000000 */
[----:B------:R-:W-:Y:S01]  /*db00*/  PRMT R97, R97, 0x5410, R3 ;  /* 0x0000541061617816 */ /* 0x000fe20000000003 */
[----:B------:R-:W-:Y:S01]  /*db10*/  IMAD.MOV.U32 R3, RZ, RZ, R48 ;  /* 0x000000ffff037224 */ /* 0x000fe200078e0030 */
[----:B------:R-:W-:Y:S01]  /*db20*/  PRMT R94, R12, 0x7610, R94 ;  /* 0x000076100c5e7816 */ /* 0x000fe2000000005e */
[----:B------:R-:W-:Y:S01]  /*db30*/  IMAD.MOV.U32 R12, RZ, RZ, R75 ;  /* 0x000000ffff0c7224 */ /* 0x000fe200078e004b */
[----:B------:R-:W-:Y:S01]  /*db40*/  PRMT R96, R2, 0x7610, R96 ;  /* 0x0000761002607816 */ /* 0x000fe20000000060 */
[----:B------:R-:W-:Y:S01]  /*db50*/  IMAD.MOV.U32 R2, RZ, RZ, R49 ;  /* 0x000000ffff027224 */ /* 0x000fe200078e0031 */
[----:B------:R-:W-:-:S02]  /*db60*/  MOV R0, R74 ;  /* 0x0000004a00007202 */ /* 0x000fc40000000f00 */
[----:B------:R-:W-:Y:S02]  /*db70*/  PRMT R101, R12, 0x7610, R101 ;  /* 0x000076100c657816 */ /* 0x000fe40000000065 */
[----:B------:R-:W-:Y:S02]  /*db80*/  IADD3 R12, -R235, R26, RZ ;  /* 0x0000001aeb0c7210 */ /* 0x000fe40007ffe1ff */
[----:B------:R-:W-:Y:S01]  /*db90*/  PRMT R93, R93, 0x5410, R3 ;  /* 0x000054105d5d7816 */ /* 0x000fe20000000003 */
[----:B------:R-:W-:Y:S01]  /*dba0*/  IMAD.MOV.U32 R3, RZ, RZ, R72 ;  /* 0x000000ffff037224 */ /* 0x000fe200078e0048 */
[----:B------:R-:W-:Y:S01]  /*dbb0*/  IMNMX R82, R12, 0x80, PT ;  /* 0x000000800c527817 */ /* 0x000fe20003800200 */
[----:B------:R-:W-:Y:S01]  /*dbc0*/  IMAD.MOV.U32 R12, RZ, RZ, R54 ;  /* 0x000000ffff0c7224 */ /* 0x000fe200078e0036 */
[----:B------:R-:W-:Y:S01]  /*dbd0*/  PRMT R92, R2, 0x7610, R92 ;  /* 0x00007610025c7816 */ /* 0x000fe2000000005c */
[----:B------:R-:W-:Y:S01]  /*dbe0*/  IMAD.MOV.U32 R2, RZ, RZ, R73 ;  /* 0x000000ffff027224 */ /* 0x000fe200078e0049 */
[----:B------:R-:W-:Y:S01]  /*dbf0*/  PRMT R100, R100, 0x5410, R0 ;  /* 0x0000541064647816 */ /* 0x000fe20000000000 */
[----:B------:R-:W-:Y:S01]  /*dc00*/  IMAD.MOV.U32 R0, RZ, RZ, R70 ;  /* 0x000000ffff007224 */ /* 0x000fe200078e0046 */
[----:B------:R-:W-:Y:S01]  /*dc10*/  BAR.SYNC.DEFER_BLOCKING 0x0 ;  /* 0x0000000000007b1d */ /* 0x000fe20000010000 */
[----:B------:R-:W-:-:S02]  /*dc20*/  ISETP.GE.AND P0, PT, R108, R82, PT ;  /* 0x000000526c00720c */ /* 0x000fc40003f06270 */
[----:B------:R-:W-:Y:S01]  /*dc30*/  PRMT R99, R2, 0x5410, R3 ;  /* 0x0000541002637816 */ /* 0x000fe20000000003 */
[----:B------:R-:W-:Y:S01]  /*dc40*/  IMAD.MOV.U32 R3, RZ, RZ, R71 ;  /* 0x000000ffff037224 */ /* 0x000fe200078e0047 */
[----:B------:R-:W-:Y:S01]  /*dc50*/  PRMT R96, R96, 0x5410, R0 ;  /* 0x0000541060607816 */ /* 0x000fe20000000000 */
[----:B------:R-:W-:Y:S01]  /*dc60*/  IMAD.MOV.U32 R2, RZ, RZ, R68 ;  /* 0x000000ffff027224 */ /* 0x000fe200078e0044 */
[----:B------:R-:W-:Y:S01]  /*dc70*/  PRMT R92, R92, 0x5410, R12 ;  /* 0x000054105c5c7816 */ /* 0x000fe2000000000c */
[----:B------:R-:W-:Y:S01]  /*dc80*/  IMAD.MOV.U32 R0, RZ, RZ, R69 ;  /* 0x000000ffff007224 */ /* 0x000fe200078e0045 */
[----:B------:R-:W-:Y:S01]  /*dc90*/  PRMT R97, R3, 0x7610, R97 ;  /* 0x0000761003617816 */ /* 0x000fe20000000061 */
[----:B------:R-:W-:-:S03]  /*dca0*/  IMAD.MOV.U32 R3, RZ, RZ, R55 ;  /* 0x000000ffff037224 */ /* 0x000fc600078e0037 */
[----:B------:R-:W-:Y:S01]  /*dcb0*/  PRMT R95, R0, 0x5410, R2 ;  /* 0x00005410005f7816 */ /* 0x000fe20000000002 */
[----:B------:R-:W-:Y:S01]  /*dcc0*/  IMAD.MOV.U32 R2, RZ, RZ, R52 ;  /* 0x000000ffff027224 */ /* 0x000fe200078e0034 */
[----:B------:R-:W-:Y:S01]  /*dcd0*/  PRMT R93, R3, 0x7610, R93 ;  /* 0x00007610035d7816 */ /* 0x000fe2000000005d */
[----:B------:R-:W-:-:S03]  /*dce0*/  IMAD.MOV.U32 R0, RZ, RZ, R53 ;  /* 0x000000ffff007224 */ /* 0x000fc600078e0035 */
[----:B------:R-:W-:Y:S02]  /*dcf0*/  PRMT R91, R91, 0x5410, R2 ;  /* 0x000054105b5b7816 */ /* 0x000fe40000000002 */
[----:B------:R-:W-:Y:S01]  /*dd00*/  PRMT R90, R0, 0x7610, R90 ;  /* 0x00007610005a7816 */ /* 0x000fe2000000005a */
[----:B------:R-:W-:Y:S05]  /*dd10*/  @P0 BRA `(.L_x_798) ;  /* 0x000012f000000947 */ /* 0x000fea0003800000 */
[----:B------:R1:W5:Y:S04]  /*dd20*/  LDL R110, [R1+0x74] ;  /* 0x00007400016e7983 */ /* 0x0003680000100800 */
[----:B------:R1:W5:Y:S04]  /*dd30*/  LDL R109, [R1+0x78] ;  /* 0x00007800016d7983 */ /* 0x0003680000100800 */
[----:B------:R1:W5:Y:S01]  /*dd40*/  LDL R108, [R1+0x7c] ;  /* 0x00007c00016c7983 */ /* 0x0003620000100800 */
[----:B------:R-:W-:Y:S01]  /*dd50*/  ISETP.GE.AND P0, PT, R124, c[0x0][0x27c], PT ;  /* 0x00009f007c007a0c */ /* 0x000fe20003f06270 */
[----:B------:R-:W-:-:S12]  /*dd60*/  BSSY B0, `(.L_x_799) ;  /* 0x0000062000007945 */ /* 0x000fd80003800000 */
[----:B------:R-:W-:Y:S05]  /*dd70*/  @P0 BRA `(.L_x_800) ;  /* 0x0000060000000947 */ /* 0x000fea0003800000 */
[----:B------:R-:W2:Y:S01]  /*dd80*/  LDL R111, [R1+0x98] ;  /* 0x00009800016f7983 */ /* 0x000ea20000100800 */
[----:B------:R-:W-:Y:S02]  /*dd90*/  MOV R0, c[0x0][0x27c] ;  /* 0x00009f0000007a02 */ /* 0x000fe40000000f00 */
[--C-:B------:R-:W-:Y:S02]  /*dda0*/  SHF.R.U64 R61, R4, 0x10, R5.reuse ;  /* 0x00000010043d7819 */ /* 0x100fe40000001205 */
[----:B------:R-:W-:Y:S02]  /*ddb0*/  LEA.HI R0, R0, R106, RZ, 0x1d ;  /* 0x0000006a00007211 */ /* 0x000fe400078fe8ff */
[----:B------:R-:W-:Y:S02]  /*ddc0*/  SHF.R.U32.HI R4, RZ, 0x10, R5 ;  /* 0x00000010ff047819 */ /* 0x000fe40000011605 */
[----:B------:R-:W-:Y:S02]  /*ddd0*/  SHF.R.S32.HI R3, RZ, 0x1f, R0 ;  /* 0x0000001fff037819 */ /* 0x000fe40000011400 */
[----:B------:R-:W-:-:S02]  /*dde0*/  SHF.L.U32 R2, R0, 0x3, RZ ;  /* 0x0000000300027819 */ /* 0x000fc400000006ff */
[----:B------:R-:W-:Y:S02]  /*ddf0*/  LEA.HI R0, R3, R0, RZ, 0x2 ;  /* 0x0000000003007211 */ /* 0x000fe400078f10ff */
[----:B-----5:R-:W-:Y:S02]  /*de00*/  LOP3.LUT R2, R110, 0x18, R2, 0xf8, !PT ;  /* 0x000000186e027812 */ /* 0x020fe400078ef802 */
[----:B------:R-:W-:Y:S02]  /*de10*/  SHF.L.U32 R0, R0, 0xa, RZ ;  /* 0x0000000a00007819 */ /* 0x000fe400000006ff */
[----:B------:R-:W-:Y:S02]  /*de20*/  LOP3.LUT R2, R2, R109, RZ, 0x3c, !PT ;  /* 0x0000006d02027212 */ /* 0x000fe400078e3cff */
[----:B------:R-:W-:Y:S02]  /*de30*/  LOP3.LUT R0, R0, 0x7ffff000, RZ, 0xc0, !PT ;  /* 0x7ffff00000007812 */ /* 0x000fe400078ec0ff */
[----:B------:R-:W-:-:S02]  /*de40*/  SHF.R.U32.HI R26, RZ, 0x10, R9 ;  /* 0x00000010ff1a7819 */ /* 0x000fc40000011609 */
[----:B------:R-:W-:Y:S02]  /*de50*/  IADD3 R0, R2, R0, R108 ;  /* 0x0000000002007210 */ /* 0x000fe40007ffe06c */
[--C-:B------:R-:W-:Y:S01]  /*de60*/  SHF.R.U64 R58, R6, 0x10, R7.reuse ;  /* 0x00000010063a7819 */ /* 0x100fe20000001207 */
[----:B------:R-:W-:Y:S01]  /*de70*/  HADD2.F32 R81, -RZ, R26.H0_H0 ;  /* 0x2000001aff517230 */ /* 0x000fe20000004100 */
[----:B------:R-:W-:Y:S01]  /*de80*/  SHF.L.U32 R25, R0, 0x1, RZ ;  /* 0x0000000100197819 */ /* 0x000fe200000006ff */
[----:B------:R-:W-:Y:S01]  /*de90*/  HADD2.F32 R0, -RZ, R37.H0_H0 ;  /* 0x20000025ff007230 */ /* 0x000fe20000004100 */
[----:B------:R-:W-:Y:S01]  /*dea0*/  SHF.R.U32.HI R27, RZ, 0x10, R7 ;  /* 0x00000010ff1b7819 */ /* 0x000fe20000011607 */
[----:B------:R-:W-:Y:S01]  /*deb0*/  HADD2.F32 R7, -RZ, R38.H0_H0 ;  /* 0x20000026ff077230 */ /* 0x000fe20000004100 */
[----:B------:R-:W-:Y:S01]  /*dec0*/  SHF.R.U64 R63, R8, 0x10, R9 ;  /* 0x00000010083f7819 */ /* 0x000fe20000001209 */
[----:B------:R-:W3:Y:S01]  /*ded0*/  LDS.128 R16, [R25+0x6080] ;  /* 0x0060800019107984 */ /* 0x000ee20000000c00 */
[----:B------:R-:W-:-:S02]  /*dee0*/  SHF.R.U32.HI R36, RZ, 0x10, R11 ;  /* 0x00000010ff247819 */ /* 0x000fc4000001160b */
[----:B------:R-:W-:Y:S01]  /*def0*/  SHF.R.U64 R62, R10, 0x10, R11 ;  /* 0x000000100a3e7819 */ /* 0x000fe2000000120b */
[----:B------:R-:W-:Y:S02]  /*df00*/  HADD2.F32 R63, -RZ, R63.H0_H0 ;  /* 0x2000003fff3f7230 */ /* 0x000fe40000004100 */
[--C-:B---3--:R-:W-:Y:S02]  /*df10*/  HADD2.F32 R3, -RZ, R17.reuse.H0_H0 ;  /* 0x20000011ff037230 */ /* 0x108fe40000004100 */
[----:B------:R-:W-:Y:S02]  /*df20*/  HADD2.F32 R5, -RZ, R16.H0_H0 ;  /* 0x20000010ff057230 */ /* 0x000fe40000004100 */
[----:B------:R-:W-:Y:S01]  /*df30*/  HADD2.F32 R2, -RZ, R17.H1_H1 ;  /* 0x30000011ff027230 */ /* 0x000fe20000004100 */
[----:B------:R-:W-:Y:S01]  /*df40*/  FMUL.FTZ R39, R3, R0 ;  /* 0x0000000003277220 */ /* 0x000fe20000410000 */
[----:B------:R-:W-:Y:S02]  /*df50*/  HADD2.F32 R9, -RZ, R19.H0_H0 ;  /* 0x20000013ff097230 */ /* 0x000fe40000004100 */
[----:B------:R-:W-:-:S02]  /*df60*/  HADD2.F32 R17, -RZ, R27.H0_H0 ;  /* 0x2000001bff117230 */ /* 0x000fc40000004100 */
[--C-:B------:R-:W-:Y:S02]  /*df70*/  HADD2.F32 R11, -RZ, R18.reuse.H0_H0 ;  /* 0x20000012ff0b7230 */ /* 0x100fe40000004100 */
[----:B------:R-:W-:Y:S02]  /*df80*/  HADD2.F32 R10, -RZ, R18.H1_H1 ;  /* 0x30000012ff0a7230 */ /* 0x000fe40000004100 */
[----:B------:R-:W-:Y:S01]  /*df90*/  HADD2.F32 R8, -RZ, R19.H1_H1 ;  /* 0x30000013ff087230 */ /* 0x000fe20000004100 */
[----:B--2---:R-:W2:Y:S02]  /*dfa0*/  LDS.128 R12, [R111] ;  /* 0x000000006f0c7984 */ /* 0x004ea40000000c00 */
[----:B--2---:R-:W-:Y:S02]  /*dfb0*/  HADD2.F32 R23, -RZ, R13.H0_H0 ;  /* 0x2000000dff177230 */ /* 0x004fe40000004100 */
[--C-:B------:R-:W-:Y:S02]  /*dfc0*/  HADD2.F32 R22, -RZ, R12.reuse.H0_H0 ;  /* 0x2000000cff167230 */ /* 0x100fe40000004100 */
[----:B------:R-:W-:Y:S01]  /*dfd0*/  HADD2.F32 R24, -RZ, R12.H1_H1 ;  /* 0x3000000cff187230 */ /* 0x000fe20000004100 */
[----:B------:R-:W-:Y:S01]  /*dfe0*/  FMUL.FTZ R6, R23, R0 ;  /* 0x0000000017067220 */ /* 0x000fe20000410000 */
[----:B------:R-:W-:-:S02]  /*dff0*/  HADD2.F32 R12, -RZ, R16.H1_H1 ;  /* 0x30000010ff0c7230 */ /* 0x000fc40000004100 */
[----:B------:R-:W-:Y:S01]  /*e000*/  HADD2.F32 R21, -RZ, R13.H1_H1 ;  /* 0x3000000dff157230 */ /* 0x000fe20000004100 */
[----:B------:R-:W-:Y:S01]  /*e010*/  FFMA.FTZ R60, R3, R7, R6 ;  /* 0x00000007033c7223 */ /* 0x000fe20000010006 */
[----:B------:R-:W-:Y:S02]  /*e020*/  HADD2.F32 R16, -RZ, R4.H0_H0 ;  /* 0x20000004ff107230 */ /* 0x000fe40000004100 */
[----:B------:R-:W-:Y:S02]  /*e030*/  HADD2.F32 R4, -RZ, R37.H1_H1 ;  /* 0x30000025ff047230 */ /* 0x000fe40000004100 */
[----:B------:R-:W-:Y:S01]  /*e040*/  HADD2.F32 R6, -RZ, R38.H1_H1 ;  /* 0x30000026ff067230 */ /* 0x000fe20000004100 */
[----:B------:R-:W-:Y:S01]  /*e050*/  FMUL.FTZ R0, R21, R16 ;  /* 0x0000001015007220 */ /* 0x000fe20000410000 */
[----:B------:R-:W-:Y:S01]  /*e060*/  HADD2.F32 R13, -RZ, R15.H0_H0 ;  /* 0x2000000fff0d7230 */ /* 0x000fe20000004100 */
[----:B------:R-:W-:Y:S01]  /*e070*/  FMUL.FTZ R3, R22, R4 ;  /* 0x0000000416037220 */ /* 0x000fe20000410000 */
[----:B------:R-:W-:Y:S01]  /*e080*/  HADD2.F32 R20, -RZ, R14.H0_H0 ;  /* 0x2000000eff147230 */ /* 0x000fe20000004100 */
[C---:B------:R-:W-:Y:S01]  /*e090*/  FFMA.FTZ R59, R2.reuse, R81, R0 ;  /* 0x00000051023b7223 */ /* 0x040fe20000010000 */
[--C-:B------:R-:W-:Y:S01]  /*e0a0*/  HADD2.F32 R0, -RZ, R57.reuse.H0_H0 ;  /* 0x20000039ff007230 */ /* 0x100fe20000004100 */
[----:B------:R-:W-:Y:S01]  /*e0b0*/  FMUL.FTZ R38, R2, R16 ;  /* 0x0000001002267220 */ /* 0x000fe20000410000 */
[----:B------:R-:W-:Y:S01]  /*e0c0*/  HADD2.F32 R2, -RZ, R56.H0_H0 ;  /* 0x20000038ff027230 */ /* 0x000fe20000004100 */
[C---:B------:R-:W-:Y:S01]  /*e0d0*/  FFMA.FTZ R56, R5.reuse, R6, R3 ;  /* 0x0000000605387223 */ /* 0x040fe20000010003 */
[----:B------:R-:W-:Y:S01]  /*e0e0*/  HADD2.F32 R3, -RZ, R57.H1_H1 ;  /* 0x30000039ff037230 */ /* 0x000fe20000004100 */
[----:B------:R-:W-:Y:S01]  /*e0f0*/  FMUL.FTZ R37, R5, R4 ;  /* 0x0000000405257220 */ /* 0x000fe20000410000 */
[----:B------:R-:W-:Y:S01]  /*e100*/  HADD2.F32 R15, -RZ, R15.H1_H1 ;  /* 0x3000000fff0f7230 */ /* 0x000fe20000004100 */
[----:B------:R-:W-:Y:S01]  /*e110*/  FMUL.FTZ R5, R13, R0 ;  /* 0x000000000d057220 */ /* 0x000fe20000410000 */
[----:B------:R-:W-:Y:S01]  /*e120*/  HADD2.F32 R4, -RZ, R80.H0_H0 ;  /* 0x20000050ff047230 */ /* 0x000fe20000004100 */
[----:B------:R-:W-:Y:S01]  /*e130*/  FMUL.FTZ R16, R20, R2 ;  /* 0x0000000214107220 */ /* 0x000fe20000410000 */
[----:B------:R-:W-:Y:S01]  /*e140*/  HADD2.F32 R80, -RZ, R36.H0_H0 ;  /* 0x20000024ff507230 */ /* 0x000fe20000004100 */
[C---:B------:R-:W-:Y:S01]  /*e150*/  FMUL.FTZ R18, R9.reuse, R0 ;  /* 0x0000000009127220 */ /* 0x040fe20000410000 */
[----:B------:R-:W-:Y:S01]  /*e160*/  HADD2.F32 R14, -RZ, R14.H1_H1 ;  /* 0x3000000eff0e7230 */ /* 0x000fe20000004100 */
[----:B------:R-:W-:Y:S01]  /*e170*/  FFMA.FTZ R26, R9, R3, R5 ;  /* 0x00000003091a7223 */ /* 0x000fe20000010005 */
[----:B------:R-:W-:Y:S01]  /*e180*/  HADD2.F32 R5, -RZ, R61.H0_H0 ;  /* 0x2000003dff057230 */ /* 0x000fe20000004100 */
[-C--:B------:R-:W-:Y:S01]  /*e190*/  FMUL.FTZ R0, R15, R17.reuse ;  /* 0x000000110f007220 */ /* 0x080fe20000410000 */
[----:B------:R-:W-:Y:S01]  /*e1a0*/  HADD2.F32 R9, -RZ, R58.H0_H0 ;  /* 0x2000003aff097230 */ /* 0x000fe20000004100 */
[----:B------:R-:W-:Y:S01]  /*e1b0*/  FFMA.FTZ R57, R11, R4, R16 ;  /* 0x000000040b397223 */ /* 0x000fe20000010010 */
[----:B------:R-:W-:Y:S01]  /*e1c0*/  HADD2.F32 R58, -RZ, R62.H0_H0 ;  /* 0x2000003eff3a7230 */ /* 0x000fe20000004100 */
[----:B------:R-:W-:-:S02]  /*e1d0*/  FMUL.FTZ R16, R8, R17 ;  /* 0x0000001108107220 */ /* 0x000fc40000410000 */
[----:B------:R-:W-:Y:S02]  /*e1e0*/  FMUL.FTZ R27, R11, R2 ;  /* 0x000000020b1b7220 */ /* 0x000fe40000410000 */
[----:B------:R-:W-:Y:S02]  /*e1f0*/  FFMA.FTZ R17, R8, R80, R0 ;  /* 0x0000005008117223 */ /* 0x000fe40000010000 */
[----:B------:R-:W-:Y:S02]  /*e200*/  FMUL.FTZ R2, R24, R5 ;  /* 0x0000000518027220 */ /* 0x000fe40000410000 */
[----:B------:R-:W-:Y:S02]  /*e210*/  FMUL.FTZ R0, R14, R9 ;  /* 0x000000090e007220 */ /* 0x000fe40000410000 */
[----:B------:R-:W-:Y:S02]  /*e220*/  FMUL.FTZ R11, R12, R5 ;  /* 0x000000050c0b7220 */ /* 0x000fe40000410000 */
[----:B------:R-:W-:-:S02]  /*e230*/  FMUL.FTZ R5, R10, R9 ;  /* 0x000000090a057220 */ /* 0x000fc40000410000 */
[----:B------:R-:W-:Y:S02]  /*e240*/  FFMA.FTZ R19, R12, R63, R2 ;  /* 0x0000003f0c137223 */ /* 0x000fe40000010002 */
[----:B------:R-:W-:Y:S02]  /*e250*/  FFMA.FTZ R36, R10, R58, R0 ;  /* 0x0000003a0a247223 */ /* 0x000fe40000010000 */
[----:B------:R-:W-:Y:S02]  /*e260*/  FFMA.FTZ R8, R22, R6, -R37 ;  /* 0x0000000616087223 */ /* 0x000fe40000010825 */
[----:B------:R-:W-:Y:S01]  /*e270*/  FFMA.FTZ R12, R23, R7, -R39 ;  /* 0x00000007170c7223 */ /* 0x000fe20000010827 */
[----:B------:R-:W-:Y:S01]  /*e280*/  F2FP.PACK_AB R7, R17, R26 ;  /* 0x0000001a1107723e */ /* 0x000fe200000000ff */
[----:B------:R-:W-:Y:S02]  /*e290*/  FFMA.FTZ R9, R21, R81, -R38 ;  /* 0x0000005115097223 */ /* 0x000fe40000010826 */
[----:B------:R-:W-:Y:S01]  /*e2a0*/  FFMA.FTZ R10, R20, R4, -R27 ;  /* 0x00000004140a7223 */ /* 0x000fe2000001081b */
[----:B------:R-:W-:Y:S01]  /*e2b0*/  F2FP.PACK_AB R4, R19, R56 ;  /* 0x000000381304723e */ /* 0x000fe200000000ff */
[----:B------:R-:W-:Y:S01]  /*e2c0*/  FFMA.FTZ R3, R13, R3, -R18 ;  /* 0x000000030d037223 */ /* 0x000fe20000010812 */
[----:B------:R-:W-:Y:S01]  /*e2d0*/  F2FP.PACK_AB R9, R9, R12 ;  /* 0x0000000c0909723e */ /* 0x000fe200000000ff */
[----:B------:R-:W-:-:S02]  /*e2e0*/  FFMA.FTZ R0, R15, R80, -R16 ;  /* 0x000000500f007223 */ /* 0x000fc40000010810 */
[----:B------:R-:W-:Y:S02]  /*e2f0*/  FFMA.FTZ R2, R24, R63, -R11 ;  /* 0x0000003f18027223 */ /* 0x000fe4000001080b */
[----:B------:R-:W-:Y:S01]  /*e300*/  FFMA.FTZ R6, R14, R58, -R5 ;  /* 0x0000003a0e067223 */ /* 0x000fe20000010805 */
[----:B------:R-:W-:Y:S02]  /*e310*/  F2FP.PACK_AB R11, R0, R3 ;  /* 0x00000003000b723e */ /* 0x000fe400000000ff */
[----:B------:R-:W-:Y:S02]  /*e320*/  F2FP.PACK_AB R8, R2, R8 ;  /* 0x000000080208723e */ /* 0x000fe400000000ff */
[----:B------:R-:W-:Y:S02]  /*e330*/  F2FP.PACK_AB R10, R6, R10 ;  /* 0x0000000a060a723e */ /* 0x000fe400000000ff */
[----:B------:R-:W-:Y:S02]  /*e340*/  F2FP.PACK_AB R5, R59, R60 ;  /* 0x0000003c3b05723e */ /* 0x000fe400000000ff */
[----:B------:R-:W-:Y:S01]  /*e350*/  F2FP.PACK_AB R6, R36, R57 ;  /* 0x000000392406723e */ /* 0x000fe200000000ff */
[----:B------:R2:W-:Y:S04]  /*e360*/  STS.128 [R111], R8 ;  /* 0x000000086f007388 */ /* 0x0005e80000000c00 */
[----:B------:R2:W-:Y:S02]  /*e370*/  STS.128 [R25+0x6080], R4 ;  /* 0x0060800419007388 */ /* 0x0005e40000000c00 */
.L_x_800:
[----:B------:R-:W-:Y:S05]  /*e380*/  BSYNC B0 ;  /* 0x0000000000007941 */ /* 0x000fea0003800000 */
.L_x_799:
[----:B------:R-:W-:Y:S01]  /*e390*/  ISETP.GE.AND P0, PT, R160, c[0x0][0x27c], PT ;  /* 0x00009f00a0007a0c */ /* 0x000fe20003f06270 */
[----:B------:R-:W-:-:S12]  /*e3a0*/  BSSY B0, `(.L_x_801) ;  /* 0x0000063000007945 */ /* 0x000fd80003800000 */
[----:B------:R-:W-:Y:S05]  /*e3b0*/  @P0 BRA `(.L_x_802) ;  /* 0x0000061000000947 */ /* 0x000fea0003800000 */
[----:B------:R-:W3:Y:S04]  /*e3c0*/  LDL R2, [R1+0x84] ;  /* 0x0000840001027983 */ /* 0x000ee80000100800 */
[----:B------:R-:W4:Y:S01]  /*e3d0*/  LDL R58, [R1+0xa8] ;  /* 0x0000a800013a7983 */ /* 0x000f220000100800 */
[----:B------:R-:W-:Y:S02]  /*e3e0*/  MOV R0, c[0x0][0x27c] ;  /* 0x00009f0000007a02 */ /* 0x000fe40000000f00 */
[----:B------:R-:W-:Y:S02]  /*e3f0*/  SHF.R.U32.HI R22, RZ, 0x10, R29 ;  /* 0x00000010ff167819 */ /* 0x000fe4000001161d */
[--C-:B------:R-:W-:Y:S02]  /*e400*/  SHF.R.U32.HI R23, RZ, 0x10, R33.reuse ;  /* 0x00000010ff177819 */ /* 0x100fe40000011621 */
[----:B------:R-:W-:-:S02]  /*e410*/  SHF.R.U64 R39, R32, 0x10, R33 ;  /* 0x0000001020277819 */ /* 0x000fc40000001221 */
[----:B------:R-:W-:Y:S01]  /*e420*/  SHF.R.U64 R33, R30, 0x10, R31 ;  /* 0x000000101e217819 */ /* 0x000fe2000000121f */
[----:B------:R-:W-:Y:S01]  /*e430*/  HADD2.F32 R57, -RZ, R23.H0_H0 ;  /* 0x20000017ff397230 */ /* 0x000fe20000004100 */
[--C-:B------:R-:W-:Y:S01]  /*e440*/  SHF.R.U64 R38, R34, 0x10, R35.reuse ;  /* 0x0000001022267819 */ /* 0x100fe20000001223 */
[----:B------:R-:W-:Y:S01]  /*e450*/  HADD2.F32 R39, -RZ, R39.H0_H0 ;  /* 0x20000027ff277230 */ /* 0x000fe20000004100 */
[----:B------:R-:W-:Y:S02]  /*e460*/  SHF.R.U32.HI R27, RZ, 0x10, R35 ;  /* 0x00000010ff1b7819 */ /* 0x000fe40000011623 */
[----:B------:R-:W-:Y:S02]  /*e470*/  SHF.R.U64 R37, R28, 0x10, R29 ;  /* 0x000000101c257819 */ /* 0x000fe4000000121d */
[----:B------:R-:W-:Y:S01]  /*e480*/  SHF.R.U32.HI R24, RZ, 0x10, R31 ;  /* 0x00000010ff187819 */ /* 0x000fe2000001161f */
[----:B------:R-:W-:Y:S01]  /*e490*/  HADD2.F32 R56, -RZ, R27.H0_H0 ;  /* 0x2000001bff387230 */ /* 0x000fe20000004100 */
[----:B---3--:R-:W-:-:S04]  /*e4a0*/  LEA.HI R0, R0, R2, RZ, 0x1d ;  /* 0x0000000200007211 */ /* 0x008fc800078fe8ff */
[----:B------:R-:W-:Y:S01]  /*e4b0*/  SHF.R.S32.HI R2, RZ, 0x1f, R0 ;  /* 0x0000001fff027819 */ /* 0x000fe20000011400 */
[----:B--2-4-:R-:W2:Y:S01]  /*e4c0*/  LDS.128 R4, [R58] ;  /* 0x000000003a047984 */ /* 0x014ea20000000c00 */
[----:B------:R-:W-:Y:S02]  /*e4d0*/  SHF.L.U32 R3, R0, 0x3, RZ ;  /* 0x0000000300037819 */ /* 0x000fe400000006ff */
[----:B------:R-:W-:Y:S02]  /*e4e0*/  LEA.HI R0, R2, R0, RZ, 0x2 ;  /* 0x0000000002007211 */ /* 0x000fe400078f10ff */
[----:B-----5:R-:W-:Y:S02]  /*e4f0*/  LOP3.LUT R2, R110, 0x18, R3, 0xf8, !PT ;  /* 0x000000186e027812 */ /* 0x020fe400078ef803 */
[----:B------:R-:W-:Y:S02]  /*e500*/  SHF.L.U32 R0, R0, 0xa, RZ ;  /* 0x0000000a00007819 */ /* 0x000fe400000006ff */
[----:B------:R-:W-:-:S02]  /*e510*/  LOP3.LUT R2, R2, R109, RZ, 0x3c, !PT ;  /* 0x0000006d02027212 */ /* 0x000fc400078e3cff */
[----:B------:R-:W-:-:S04]  /*e520*/  LOP3.LUT R0, R0, 0x7ffff000, RZ, 0xc0, !PT ;  /* 0x7ffff00000007812 */ /* 0x000fc800078ec0ff */
[----:B------:R-:W-:-:S04]  /*e530*/  IADD3 R0, R2, R0, R108 ;  /* 0x0000000002007210 */ /* 0x000fc80007ffe06c */
[----:B------:R-:W-:Y:S01]  /*e540*/  SHF.L.U32 R36, R0, 0x1, RZ ;  /* 0x0000000100247819 */ /* 0x000fe200000006ff */
[----:B------:R-:W-:-:S04]  /*e550*/  HADD2.F32 R0, -RZ, R83.H0_H0 ;  /* 0x20000053ff007230 */ /* 0x000fc80000004100 */
[----:B------:R-:W3:Y:S01]  /*e560*/  LDS.128 R8, [R36+0x6080] ;  /* 0x0060800024087984 */ /* 0x000ee20000000c00 */
[----:B--2---:R-:W-:Y:S02]  /*e570*/  HADD2.F32 R19, -RZ, R5.H0_H0 ;  /* 0x20000005ff137230 */ /* 0x004fe40000004100 */
[--C-:B------:R-:W-:Y:S02]  /*e580*/  HADD2.F32 R15, -RZ, R7.reuse.H0_H0 ;  /* 0x20000007ff0f7230 */ /* 0x100fe40000004100 */
[----:B------:R-:W-:Y:S02]  /*e590*/  HADD2.F32 R14, -RZ, R7.H1_H1 ;  /* 0x30000007ff0e7230 */ /* 0x000fe40000004100 */
[----:B------:R-:W-:Y:S01]  /*e5a0*/  HADD2.F32 R17, -RZ, R5.H1_H1 ;  /* 0x30000005ff117230 */ /* 0x000fe20000004100 */
[----:B------:R-:W-:Y:S01]  /*e5b0*/  FMUL.FTZ R5, R19, R0 ;  /* 0x0000000013057220 */ /* 0x000fe20000410000 */
[--C-:B------:R-:W-:Y:S02]  /*e5c0*/  HADD2.F32 R16, -RZ, R6.reuse.H0_H0 ;  /* 0x20000006ff107230 */ /* 0x100fe40000004100 */
[----:B------:R-:W-:-:S02]  /*e5d0*/  HADD2.F32 R20, -RZ, R6.H1_H1 ;  /* 0x30000006ff147230 */ /* 0x000fc40000004100 */
[----:B------:R-:W-:Y:S02]  /*e5e0*/  HADD2.F32 R6, -RZ, R84.H0_H0 ;  /* 0x20000054ff067230 */ /* 0x000fe40000004100 */
[--C-:B------:R-:W-:Y:S02]  /*e5f0*/  HADD2.F32 R18, -RZ, R4.reuse.H0_H0 ;  /* 0x20000004ff127230 */ /* 0x100fe40000004100 */
[----:B------:R-:W-:Y:S02]  /*e600*/  HADD2.F32 R21, -RZ, R4.H1_H1 ;  /* 0x30000004ff157230 */ /* 0x000fe40000004100 */
[----:B------:R-:W-:Y:S02]  /*e610*/  HADD2.F32 R4, -RZ, R83.H1_H1 ;  /* 0x30000053ff047230 */ /* 0x000fe40000004100 */
[--C-:B---3--:R-:W-:Y:S02]  /*e620*/  HADD2.F32 R3, -RZ, R9.reuse.H0_H0 ;  /* 0x20000009ff037230 */ /* 0x108fe40000004100 */
[----:B------:R-:W-:-:S02]  /*e630*/  HADD2.F32 R2, -RZ, R9.H1_H1 ;  /* 0x30000009ff027230 */ /* 0x000fc40000004100 */
[--C-:B------:R-:W-:Y:S01]  /*e640*/  HADD2.F32 R9, -RZ, R8.reuse.H0_H0 ;  /* 0x20000008ff097230 */ /* 0x100fe20000004100 */
[C---:B------:R-:W-:Y:S01]  /*e650*/  FMUL.FTZ R30, R3.reuse, R0 ;  /* 0x00000000031e7220 */ /* 0x040fe20000410000 */
[----:B------:R-:W-:Y:S01]  /*e660*/  HADD2.F32 R13, -RZ, R8.H1_H1 ;  /* 0x30000008ff0d7230 */ /* 0x000fe20000004100 */
[----:B------:R-:W-:Y:S01]  /*e670*/  FFMA.FTZ R35, R3, R6, R5 ;  /* 0x0000000603237223 */ /* 0x000fe20000010005 */
[--C-:B------:R-:W-:Y:S01]  /*e680*/  HADD2.F32 R8, -RZ, R11.reuse.H0_H0 ;  /* 0x2000000bff087230 */ /* 0x100fe20000004100 */
[-C--:B------:R-:W-:Y:S01]  /*e690*/  FMUL.FTZ R3, R18, R4.reuse ;  /* 0x0000000412037220 */ /* 0x080fe20000410000 */
[----:B------:R-:W-:Y:S01]  /*e6a0*/  HADD2.F32 R7, -RZ, R11.H1_H1 ;  /* 0x3000000bff077230 */ /* 0x000fe20000004100 */
[----:B------:R-:W-:Y:S01]  /*e6b0*/  FMUL.FTZ R28, R9, R4 ;  /* 0x00000004091c7220 */ /* 0x000fe20000410000 */
[----:B------:R-:W-:Y:S02]  /*e6c0*/  HADD2.F32 R11, -RZ, R22.H0_H0 ;  /* 0x20000016ff0b7230 */ /* 0x000fe40000004100 */
[----:B------:R-:W-:-:S02]  /*e6d0*/  HADD2.F32 R5, -RZ, R85.H1_H1 ;  /* 0x30000055ff057230 */ /* 0x000fc40000004100 */
[----:B------:R-:W-:Y:S01]  /*e6e0*/  HADD2.F32 R12, -RZ, R10.H0_H0 ;  /* 0x2000000aff0c7230 */ /* 0x000fe20000004100 */
[-C--:B------:R-:W-:Y:S01]  /*e6f0*/  FMUL.FTZ R0, R17, R11.reuse ;  /* 0x0000000b11007220 */ /* 0x080fe20000410000 */
[----:B------:R-:W-:Y:S01]  /*e700*/  HADD2.F32 R4, -RZ, R86.H1_H1 ;  /* 0x30000056ff047230 */ /* 0x000fe20000004100 */
[C---:B------:R-:W-:Y:S01]  /*e710*/  FMUL.FTZ R29, R2.reuse, R11 ;  /* 0x0000000b021d7220 */ /* 0x040fe20000410000 */
[----:B------:R-:W-:Y:S01]  /*e720*/  HADD2.F32 R22, -RZ, R24.H0_H0 ;  /* 0x20000018ff167230 */ /* 0x000fe20000004100 */
[----:B------:R-:W-:Y:S01]  /*e730*/  FFMA.FTZ R34, R2, R57, R0 ;  /* 0x0000003902227223 */ /* 0x000fe20000010000 */
[----:B------:R-:W-:Y:S01]  /*e740*/  HADD2.F32 R2, -RZ, R84.H1_H1 ;  /* 0x30000054ff027230 */ /* 0x000fe20000004100 */
[----:B------:R-:W-:Y:S01]  /*e750*/  FFMA.FTZ R31, R9, R5, R3 ;  /* 0x00000005091f7223 */ /* 0x000fe20000010003 */
[----:B------:R-:W-:Y:S02]  /*e760*/  HADD2.F32 R0, -RZ, R85.H0_H0 ;  /* 0x20000055ff007230 */ /* 0x000fe40000004100 */
[----:B------:R-:W-:Y:S01]  /*e770*/  HADD2.F32 R3, -RZ, R86.H0_H0 ;  /* 0x20000056ff037230 */ /* 0x000fe20000004100 */
[----:B------:R-:W-:Y:S01]  /*e780*/  FMUL.FTZ R11, R16, R2 ;  /* 0x00000002100b7220 */ /* 0x000fe20000410000 */
[----:B------:R-:W-:Y:S01]  /*e790*/  HADD2.F32 R10, -RZ, R10.H1_H1 ;  /* 0x3000000aff0a7230 */ /* 0x000fe20000004100 */
[----:B------:R-:W-:-:S02]  /*e7a0*/  FMUL.FTZ R9, R15, R0 ;  /* 0x000000000f097220 */ /* 0x000fc40000410000 */
[----:B------:R-:W-:Y:S01]  /*e7b0*/  FFMA.FTZ R32, R12, R4, R11 ;  /* 0x000000040c207223 */ /* 0x000fe2000001000b */
[----:B------:R-:W-:Y:S01]  /*e7c0*/  HADD2.F32 R11, -RZ, R37.H0_H0 ;  /* 0x20000025ff0b7230 */ /* 0x000fe20000004100 */
[C---:B------:R-:W-:Y:S02]  /*e7d0*/  FMUL.FTZ R24, R8.reuse, R0 ;  /* 0x0000000008187220 */ /* 0x040fe40000410000 */
[----:B------:R-:W-:Y:S01]  /*e7e0*/  FFMA.FTZ R25, R8, R3, R9 ;  /* 0x0000000308197223 */ /* 0x000fe20000010009 */
[----:B------:R-:W-:Y:S01]  /*e7f0*/  HADD2.F32 R8, -RZ, R33.H0_H0 ;  /* 0x20000021ff087230 */ /* 0x000fe20000004100 */
[----:B------:R-:W-:Y:S01]  /*e800*/  FMUL.FTZ R0, R14, R22 ;  /* 0x000000160e007220 */ /* 0x000fe20000410000 */
[----:B------:R-:W-:Y:S01]  /*e810*/  HADD2.F32 R33, -RZ, R38.H0_H0 ;  /* 0x20000026ff217230 */ /* 0x000fe20000004100 */
[----:B------:R-:W-:Y:S02]  /*e820*/  FMUL.FTZ R26, R12, R2 ;  /* 0x000000020c1a7220 */ /* 0x000fe40000410000 */
[----:B------:R-:W-:-:S02]  /*e830*/  FFMA.FTZ R23, R7, R56, R0 ;  /* 0x0000003807177223 */ /* 0x000fc40000010000 */
[----:B------:R-:W-:Y:S02]  /*e840*/  FMUL.FTZ R22, R7, R22 ;  /* 0x0000001607167220 */ /* 0x000fe40000410000 */
[-C--:B------:R-:W-:Y:S02]  /*e850*/  FMUL.FTZ R2, R21, R11.reuse ;  /* 0x0000000b15027220 */ /* 0x080fe40000410000 */
[-C--:B------:R-:W-:Y:S02]  /*e860*/  FMUL.FTZ R0, R20, R8.reuse ;  /* 0x0000000814007220 */ /* 0x080fe40000410000 */
[C---:B------:R-:W-:Y:S02]  /*e870*/  FMUL.FTZ R11, R13.reuse, R11 ;  /* 0x0000000b0d0b7220 */ /* 0x040fe40000410000 */
[----:B------:R-:W-:Y:S02]  /*e880*/  FMUL.FTZ R7, R10, R8 ;  /* 0x000000080a077220 */ /* 0x000fe40000410000 */
[----:B------:R-:W-:-:S02]  /*e890*/  FFMA.FTZ R13, R13, R39, R2 ;  /* 0x000000270d0d7223 */ /* 0x000fc40000010002 */
[----:B------:R-:W-:Y:S02]  /*e8a0*/  FFMA.FTZ R27, R10, R33, R0 ;  /* 0x000000210a1b7223 */ /* 0x000fe40000010000 */
[----:B------:R-:W-:Y:S02]  /*e8b0*/  FFMA.FTZ R12, R19, R6, -R30 ;  /* 0x00000006130c7223 */ /* 0x000fe4000001081e */
[----:B------:R-:W-:Y:S02]  /*e8c0*/  FFMA.FTZ R9, R17, R57, -R29 ;  /* 0x0000003911097223 */ /* 0x000fe4000001081d */
[----:B------:R-:W-:Y:S01]  /*e8d0*/  FFMA.FTZ R8, R18, R5, -R28 ;  /* 0x0000000512087223 */ /* 0x000fe2000001081c */
[----:B------:R-:W-:Y:S01]  /*e8e0*/  F2FP.PACK_AB R5, R34, R35 ;  /* 0x000000232205723e */ /* 0x000fe200000000ff */
        /* <DEDUP_REMOVED lines=14> */
.L_x_802:
[----:B------:R-:W-:Y:S05]  /*e9d0*/  BSYNC B0 ;  /* 0x0000000000007941 */ /* 0x000fea0003800000 */
.L_x_801:
[----:B------:R-:W-:-:S13]  /*e9e0*/  ISETP.GE.AND P0, PT, R127, c[0x0][0x27c], PT ;  /* 0x00009f007f007a0c */ /* 0x000fda0003f06270 */
[----:B------:R-:W-:Y:S05]  /*e9f0*/  @P0 BRA `(.L_x_798) ;  /* 0x0000061000000947 */ /* 0x000fea0003800000 */
[----:B------:R-:W3:Y:S04]  /*ea00*/  LDL R2, [R1+0x80] ;  /* 0x0000800001027983 */ /* 0x000ee80000100800 */
[----:B------:R-:W4:Y:S01]  /*ea10*/  LDL R56, [R1+0xa0] ;  /* 0x0000a00001387983 */ /* 0x000f220000100800 */
[----:B------:R-:W-:Y:S02]  /*ea20*/  MOV R0, c[0x0][0x27c] ;  /* 0x00009f0000007a02 */ /* 0x000fe40000000f00 */
[----:B------:R-:W-:Y:S02]  /*ea30*/  SHF.R.U32.HI R22, RZ, 0x10, R41 ;  /* 0x00000010ff167819 */ /* 0x000fe40000011629 */
[----:B------:R-:W-:Y:S02]  /*ea40*/  SHF.R.U32.HI R23, RZ, 0x10, R45 ;  /* 0x00000010ff177819 */ /* 0x000fe4000001162d */
[----:B------:R-:W-:-:S02]  /*ea50*/  SHF.R.U64 R37, R40, 0x10, R41 ;  /* 0x0000001028257819 */ /* 0x000fc40000001229 */
[----:B------:R-:W-:Y:S01]  /*ea60*/  SHF.R.U32.HI R24, RZ, 0x10, R43 ;  /* 0x00000010ff187819 */ /* 0x000fe2000001162b */
[----:B------:R-:W-:Y:S01]  /*ea70*/  HADD2.F32 R41, -RZ, R23.H0_H0 ;  /* 0x20000017ff297230 */ /* 0x000fe20000004100 */
[----:B------:R-:W-:Y:S02]  /*ea80*/  SHF.R.U32.HI R27, RZ, 0x10, R47 ;  /* 0x00000010ff1b7819 */ /* 0x000fe4000001162f */
[----:B------:R-:W-:Y:S02]  /*ea90*/  SHF.R.U64 R34, R42, 0x10, R43 ;  /* 0x000000102a227819 */ /* 0x000fe4000000122b */
[----:B------:R-:W-:Y:S01]  /*eaa0*/  SHF.R.U64 R39, R44, 0x10, R45 ;  /* 0x000000102c277819 */ /* 0x000fe2000000122d */
[----:B------:R-:W-:Y:S01]  /*eab0*/  HADD2.F32 R40, -RZ, R27.H0_H0 ;  /* 0x2000001bff287230 */ /* 0x000fe20000004100 */
[----:B------:R-:W-:-:S03]  /*eac0*/  SHF.R.U64 R38, R46, 0x10, R47 ;  /* 0x000000102e267819 */ /* 0x000fc6000000122f */
        /* <DEDUP_REMOVED lines=39> */
[----:B------:R-:W-:Y:S01]  /*ed40*/  HADD2.F32 R4, -RZ, R91.H0_H0 ;  /* 0x2000005bff047230 */ /* 0x000fe20000004100 */
[C---:B------:R-:W-:Y:S01]  /*ed50*/  FMUL.FTZ R30, R2.reuse, R11 ;  /* 0x0000000b021e7220 */ /* 0x040fe20000410000 */
[----:B------:R-:W-:Y:S01]  /*ed60*/  HADD2.F32 R22, -RZ, R24.H0_H0 ;  /* 0x20000018ff167230 */ /* 0x000fe20000004100 */
[----:B------:R-:W-:Y:S01]  /*ed70*/  FFMA.FTZ R35, R2, R41, R0 ;  /* 0x0000002902237223 */ /* 0x000fe20000010000 */
[----:B------:R-:W-:Y:S01]  /*ed80*/  HADD2.F32 R2, -RZ, R88.H1_H1 ;  /* 0x30000058ff027230 */ /* 0x000fe20000004100 */
[----:B------:R-:W-:Y:S01]  /*ed90*/  FFMA.FTZ R32, R9, R5, R3 ;  /* 0x0000000509207223 */ /* 0x000fe20000010003 */
[----:B------:R-:W-:Y:S02]  /*eda0*/  HADD2.F32 R0, -RZ, R89.H0_H0 ;  /* 0x20000059ff007230 */ /* 0x000fe40000004100 */
[----:B------:R-:W-:Y:S01]  /*edb0*/  HADD2.F32 R3, -RZ, R90.H1_H1 ;  /* 0x3000005aff037230 */ /* 0x000fe20000004100 */
        /* <DEDUP_REMOVED lines=37> */
.L_x_798:
[----:B------:R-:W-:Y:S05]  /*f010*/  BSYNC B1 ;  /* 0x0000000000017941 */ /* 0x000fea0003800000 */
.L_x_797:
[----:B------:R-:W-:-:S04]  /*f020*/  LEA.HI R0, R107, R107, RZ, 0x1 ;  /* 0x0000006b6b007211 */ /* 0x000fc800078f08ff */
[----:B------:R-:W-:-:S04]  /*f030*/  SHF.R.S32.HI R0, RZ, 0x1, R0 ;  /* 0x00000001ff007819 */ /* 0x000fc80000011400 */
[----:B------:R-:W-:-:S04]  /*f040*/  IADD3 R0, R0, 0x40, RZ ;  /* 0x0000004000007810 */ /* 0x000fc80007ffe0ff */
[----:B------:R-:W-:-:S13]  /*f050*/  ISETP.GE.AND P0, PT, R0, R82, PT ;  /* 0x000000520000720c */ /* 0x000fda0003f06270 */
[----:B------:R-:W-:Y:S05]  /*f060*/  @P0 BRA `(.L_x_782) ;  /* 0x000012f000000947 */ /* 0x000fea0003800000 */
[----:B------:R3:W5:Y:S04]  /*f070*/  LDL R45, [R1+0x8c] ;  /* 0x00008c00012d7983 */ /* 0x0007680000100800 */
[----:B------:R3:W5:Y:S04]  /*f080*/  LDL R44, [R1+0x90] ;  /* 0x00009000012c7983 */ /* 0x0007680000100800 */
[----:B------:R3:W5:Y:S01]  /*f090*/  LDL R43, [R1+0x94] ;  /* 0x00009400012b7983 */ /* 0x0007620000100800 */
[----:B------:R-:W-:Y:S01]  /*f0a0*/  ISETP.GE.AND P0, PT, R124, c[0x0][0x27c], PT ;  /* 0x00009f007c007a0c */ /* 0x000fe20003f06270 */
[----:B------:R-:W-:-:S12]  /*f0b0*/  BSSY B0, `(.L_x_803) ;  /* 0x0000062000007945 */ /* 0x000fd80003800000 */
[----:B------:R-:W-:Y:S05]  /*f0c0*/  @P0 BRA `(.L_x_804) ;  /* 0x0000060000000947 */ /* 0x000fea0003800000 */
[----:B------:R-:W4:Y:S01]  /*f0d0*/  LDL R42, [R1+0xac] ;  /* 0x0000ac00012a7983 */ /* 0x000f220000100800 */
[----:B------:R-:W-:Y:S02]  /*f0e0*/  MOV R0, c[0x0][0x27c] ;  /* 0x00009f0000007a02 */ /* 0x000fe40000000f00 */
[----:B------:R-:W-:Y:S02]  /*f0f0*/  SHF.R.U32.HI R22, RZ, 0x10, R53 ;  /* 0x00000010ff167819 */ /* 0x000fe40000011635 */
[----:B------:R-:W-:Y:S02]  /*f100*/  LEA.HI R0, R0, R106, RZ, 0x1d ;  /* 0x0000006a00007211 */ /* 0x000fe400078fe8ff */
[----:B------:R-:W-:Y:S02]  /*f110*/  SHF.R.U32.HI R23, RZ, 0x10, R49 ;  /* 0x00000010ff177819 */ /* 0x000fe40000011631 */
[----:B------:R-:W-:Y:S02]  /*f120*/  SHF.R.S32.HI R3, RZ, 0x1f, R0 ;  /* 0x0000001fff037819 */ /* 0x000fe40000011400 */
[----:B------:R-:W-:Y:S01]  /*f130*/  SHF.L.U32 R2, R0, 0x3, RZ ;  /* 0x0000000300027819 */ /* 0x000fe200000006ff */
[----:B------:R-:W-:Y:S01]  /*f140*/  HADD2.F32 R41, -RZ, R23.H0_H0 ;  /* 0x20000017ff297230 */ /* 0x000fe20000004100 */
[----:B------:R-:W-:-:S02]  /*f150*/  LEA.HI R0, R3, R0, RZ, 0x2 ;  /* 0x0000000003007211 */ /* 0x000fc400078f10ff */
[----:B-----5:R-:W-:Y:S02]  /*f160*/  LOP3.LUT R2, R45, 0x18, R2, 0xf8, !PT ;  /* 0x000000182d027812 */ /* 0x020fe400078ef802 */
[----:B------:R-:W-:Y:S02]  /*f170*/  SHF.L.U32 R0, R0, 0xa, RZ ;  /* 0x0000000a00007819 */ /* 0x000fe400000006ff */
[----:B------:R-:W-:Y:S02]  /*f180*/  LOP3.LUT R2, R2, R44, RZ, 0x3c, !PT ;  /* 0x0000002c02027212 */ /* 0x000fe400078e3cff */
[----:B------:R-:W-:Y:S02]  /*f190*/  LOP3.LUT R0, R0, 0x7ffff000, RZ, 0xc0, !PT ;  /* 0x7ffff00000007812 */ /* 0x000fe400078ec0ff */
[----:B------:R-:W-:Y:S02]  /*f1a0*/  SHF.R.U32.HI R24, RZ, 0x10, R55 ;  /* 0x00000010ff187819 */ /* 0x000fe40000011637 */
[----:B------:R-:W-:-:S02]  /*f1b0*/  IADD3 R0, R2, R0, R43 ;  /* 0x0000000002007210 */ /* 0x000fc40007ffe02b */
[----:B------:R-:W-:Y:S02]  /*f1c0*/  SHF.R.U32.HI R27, RZ, 0x10, R51 ;  /* 0x00000010ff1b7819 */ /* 0x000fe40000011633 */
[----:B--2---:R-:W-:Y:S01]  /*f1d0*/  SHF.L.U32 R28, R0, 0x1, RZ ;  /* 0x00000001001c7819 */ /* 0x004fe200000006ff */
[----:B------:R-:W-:Y:S01]  /*f1e0*/  HADD2.F32 R0, -RZ, R90.H0_H0 ;  /* 0x2000005aff007230 */ /* 0x000fe20000004100 */
[----:B------:R-:W-:Y:S01]  /*f1f0*/  SHF.R.U64 R32, R52, 0x10, R53 ;  /* 0x0000001034207819 */ /* 0x000fe20000001235 */
[----:B------:R-:W-:Y:S01]  /*f200*/  HADD2.F32 R40, -RZ, R27.H0_H0 ;  /* 0x2000001bff287230 */ /* 0x000fe20000004100 */
[----:B------:R-:W-:Y:S01]  /*f210*/  SHF.R.U64 R33, R54, 0x10, R55 ;  /* 0x0000001036217819 */ /* 0x000fe20000001237 */
[----:B------:R-:W2:Y:S01]  /*f220*/  LDS.128 R8, [R28+0x6080] ;  /* 0x006080001c087984 */ /* 0x000ea20000000c00 */
[----:B------:R-:W-:Y:S02]  /*f230*/  SHF.R.U64 R39, R48, 0x10, R49 ;  /* 0x0000001030277819 */ /* 0x000fe40000001231 */
[----:B------:R-:W-:Y:S01]  /*f240*/  SHF.R.U64 R38, R50, 0x10, R51 ;  /* 0x0000001032267819 */ /* 0x000fe20000001233 */
[----:B--2---:R-:W-:-:S02]  /*f250*/  HADD2.F32 R3, -RZ, R9.H0_H0 ;  /* 0x20000009ff037230 */ /* 0x004fc40000004100 */
[----:B------:R-:W-:Y:S02]  /*f260*/  HADD2.F32 R2, -RZ, R9.H1_H1 ;  /* 0x30000009ff027230 */ /* 0x000fe40000004100 */
[--C-:B------:R-:W-:Y:S01]  /*f270*/  HADD2.F32 R9, -RZ, R8.reuse.H0_H0 ;  /* 0x20000008ff097230 */ /* 0x100fe20000004100 */
[----:B------:R-:W-:Y:S01]  /*f280*/  FMUL.FTZ R31, R3, R0 ;  /* 0x00000000031f7220 */ /* 0x000fe20000410000 */
[----:B------:R-:W-:Y:S02]  /*f290*/  HADD2.F32 R13, -RZ, R8.H1_H1 ;  /* 0x30000008ff0d7230 */ /* 0x000fe40000004100 */
[----:B------:R-:W-:Y:S02]  /*f2a0*/  HADD2.F32 R8, -RZ, R11.H0_H0 ;  /* 0x2000000bff087230 */ /* 0x000fe40000004100 */
[--C-:B------:R-:W-:Y:S02]  /*f2b0*/  HADD2.F32 R12, -RZ, R10.reuse.H0_H0 ;  /* 0x2000000aff0c7230 */ /* 0x100fe40000004100 */
[----:B------:R-:W-:Y:S01]  /*f2c0*/  HADD2.F32 R10, -RZ, R10.H1_H1 ;  /* 0x3000000aff0a7230 */ /* 0x000fe20000004100 */
[----:B----4-:R-:W2:Y:S02]  /*f2d0*/  LDS.128 R4, [R42] ;  /* 0x000000002a047984 */ /* 0x010ea40000000c00 */
[----:B--2---:R-:W-:-:S02]  /*f2e0*/  HADD2.F32 R19, -RZ, R5.H0_H0 ;  /* 0x20000005ff137230 */ /* 0x004fc40000004100 */
[--C-:B------:R-:W-:Y:S02]  /*f2f0*/  HADD2.F32 R15, -RZ, R7.reuse.H0_H0 ;  /* 0x20000007ff0f7230 */ /* 0x100fe40000004100 */
[----:B------:R-:W-:Y:S02]  /*f300*/  HADD2.F32 R14, -RZ, R7.H1_H1 ;  /* 0x30000007ff0e7230 */ /* 0x000fe40000004100 */
[----:B------:R-:W-:Y:S02]  /*f310*/  HADD2.F32 R7, -RZ, R11.H1_H1 ;  /* 0x3000000bff077230 */ /* 0x000fe40000004100 */
[----:B------:R-:W-:Y:S01]  /*f320*/  HADD2.F32 R17, -RZ, R5.H1_H1 ;  /* 0x30000005ff117230 */ /* 0x000fe20000004100 */
[----:B------:R-:W-:Y:S01]  /*f330*/  FMUL.FTZ R5, R19, R0 ;  /* 0x0000000013057220 */ /* 0x000fe20000410000 */
[----:B------:R-:W-:Y:S02]  /*f340*/  HADD2.F32 R11, -RZ, R22.H0_H0 ;  /* 0x20000016ff0b7230 */ /* 0x000fe40000004100 */
[----:B------:R-:W-:-:S02]  /*f350*/  HADD2.F32 R16, -RZ, R6.H0_H0 ;  /* 0x20000006ff107230 */ /* 0x000fc40000004100 */
[----:B------:R-:W-:Y:S01]  /*f360*/  HADD2.F32 R20, -RZ, R6.H1_H1 ;  /* 0x30000006ff147230 */ /* 0x000fe20000004100 */
[-C--:B------:R-:W-:Y:S01]  /*f370*/  FMUL.FTZ R0, R17, R11.reuse ;  /* 0x0000000b11007220 */ /* 0x080fe20000410000 */
[----:B------:R-:W-:Y:S01]  /*f380*/  HADD2.F32 R6, -RZ, R92.H0_H0 ;  /* 0x2000005cff067230 */ /* 0x000fe20000004100 */
[C---:B------:R-:W-:Y:S01]  /*f390*/  FMUL.FTZ R30, R2.reuse, R11 ;  /* 0x0000000b021e7220 */ /* 0x040fe20000410000 */
[--C-:B------:R-:W-:Y:S01]  /*f3a0*/  HADD2.F32 R18, -RZ, R4.reuse.H0_H0 ;  /* 0x20000004ff127230 */ /* 0x100fe20000004100 */
[----:B------:R-:W-:Y:S01]  /*f3b0*/  FFMA.FTZ R36, R2, R41, R0 ;  /* 0x0000002902247223 */ /* 0x000fe20000010000 */
[----:B------:R-:W-:Y:S01]  /*f3c0*/  HADD2.F32 R21, -RZ, R4.H1_H1 ;  /* 0x30000004ff157230 */ /* 0x000fe20000004100 */
[----:B------:R-:W-:Y:S01]  /*f3d0*/  FFMA.FTZ R37, R3, R6, R5 ;  /* 0x0000000603257223 */ /* 0x000fe20000010005 */
[----:B------:R-:W-:Y:S02]  /*f3e0*/  HADD2.F32 R4, -RZ, R91.H1_H1 ;  /* 0x3000005bff047230 */ /* 0x000fe40000004100 */
[----:B------:R-:W-:-:S02]  /*f3f0*/  HADD2.F32 R5, -RZ, R93.H1_H1 ;  /* 0x3000005dff057230 */ /* 0x000fc40000004100 */
[----:B------:R-:W-:Y:S01]  /*f400*/  HADD2.F32 R2, -RZ, R92.H1_H1 ;  /* 0x3000005cff027230 */ /* 0x000fe20000004100 */
[-C--:B------:R-:W-:Y:S01]  /*f410*/  FMUL.FTZ R3, R18, R4.reuse ;  /* 0x0000000412037220 */ /* 0x080fe20000410000 */
[----:B------:R-:W-:Y:S01]  /*f420*/  HADD2.F32 R0, -RZ, R93.H0_H0 ;  /* 0x2000005dff007230 */ /* 0x000fe20000004100 */
[C---:B------:R-:W-:Y:S01]  /*f430*/  FMUL.FTZ R29, R9.reuse, R4 ;  /* 0x00000004091d7220 */ /* 0x040fe20000410000 */
[--C-:B------:R-:W-:Y:S01]  /*f440*/  HADD2.F32 R4, -RZ, R94.reuse.H1_H1 ;  /* 0x3000005eff047230 */ /* 0x100fe20000004100 */
[----:B------:R-:W-:Y:S01]  /*f450*/  FFMA.FTZ R34, R9, R5, R3 ;  /* 0x0000000509227223 */ /* 0x000fe20000010003 */
[----:B------:R-:W-:Y:S01]  /*f460*/  HADD2.F32 R3, -RZ, R94.H0_H0 ;  /* 0x2000005eff037230 */ /* 0x000fe20000004100 */
[----:B------:R-:W-:Y:S01]  /*f470*/  FMUL.FTZ R11, R16, R2 ;  /* 0x00000002100b7220 */ /* 0x000fe20000410000 */
[----:B------:R-:W-:Y:S01]  /*f480*/  HADD2.F32 R22, -RZ, R24.H0_H0 ;  /* 0x20000018ff167230 */ /* 0x000fe20000004100 */
[----:B------:R-:W-:Y:S02]  /*f490*/  FMUL.FTZ R9, R15, R0 ;  /* 0x000000000f097220 */ /* 0x000fe40000410000 */
[----:B------:R-:W-:Y:S01]  /*f4a0*/  FFMA.FTZ R35, R12, R4, R11 ;  /* 0x000000040c237223 */ /* 0x000fe2000001000b */
[----:B------:R-:W-:Y:S01]  /*f4b0*/  HADD2.F32 R11, -RZ, R32.H0_H0 ;  /* 0x20000020ff0b7230 */ /* 0x000fe20000004100 */
[C---:B------:R-:W-:Y:S01]  /*f4c0*/  FMUL.FTZ R24, R8.reuse, R0 ;  /* 0x0000000008187220 */ /* 0x040fe20000410000 */
[----:B------:R-:W-:Y:S01]  /*f4d0*/  HADD2.F32 R32, -RZ, R38.H0_H0 ;  /* 0x20000026ff207230 */ /* 0x000fe20000004100 */
[----:B------:R-:W-:Y:S01]  /*f4e0*/  FFMA.FTZ R25, R8, R3, R9 ;  /* 0x0000000308197223 */ /* 0x000fe20000010009 */
[----:B------:R-:W-:Y:S01]  /*f4f0*/  HADD2.F32 R8, -RZ, R33.H0_H0 ;  /* 0x20000021ff087230 */ /* 0x000fe20000004100 */
[----:B------:R-:W-:Y:S01]  /*f500*/  FMUL.FTZ R0, R14, R22 ;  /* 0x000000160e007220 */ /* 0x000fe20000410000 */
[----:B------:R-:W-:Y:S01]  /*f510*/  HADD2.F32 R33, -RZ, R39.H0_H0 ;  /* 0x20000027ff217230 */ /* 0x000fe20000004100 */
[----:B------:R-:W-:-:S02]  /*f520*/  FMUL.FTZ R26, R12, R2 ;  /* 0x000000020c1a7220 */ /* 0x000fc40000410000 */
[C---:B------:R-:W-:Y:S02]  /*f530*/  FFMA.FTZ R23, R7.reuse, R40, R0 ;  /* 0x0000002807177223 */ /* 0x040fe40000010000 */
[----:B------:R-:W-:Y:S02]  /*f540*/  FMUL.FTZ R22, R7, R22 ;  /* 0x0000001607167220 */ /* 0x000fe40000410000 */
[-C--:B------:R-:W-:Y:S02]  /*f550*/  FMUL.FTZ R2, R21, R11.reuse ;  /* 0x0000000b15027220 */ /* 0x080fe40000410000 */
[-C--:B------:R-:W-:Y:S02]  /*f560*/  FMUL.FTZ R0, R20, R8.reuse ;  /* 0x0000000814007220 */ /* 0x080fe40000410000 */
[----:B------:R-:W-:Y:S02]  /*f570*/  FMUL.FTZ R11, R13, R11 ;  /* 0x0000000b0d0b7220 */ /* 0x000fe40000410000 */
[----:B------:R-:W-:-:S02]  /*f580*/  FMUL.FTZ R7, R10, R8 ;  /* 0x000000080a077220 */ /* 0x000fc40000410000 */
[----:B------:R-:W-:Y:S02]  /*f590*/  FFMA.FTZ R13, R13, R33, R2 ;  /* 0x000000210d0d7223 */ /* 0x000fe40000010002 */
        /* <DEDUP_REMOVED lines=19> */
.L_x_804:
[----:B------:R-:W-:Y:S05]  /*f6d0*/  BSYNC B0 ;  /* 0x0000000000007941 */ /* 0x000fea0003800000 */
.L_x_803:
[----:B------:R-:W-:Y:S01]  /*f6e0*/  ISETP.GE.AND P0, PT, R160, c[0x0][0x27c], PT ;  /* 0x00009f00a0007a0c */ /* 0x000fe20003f06270 */
[----:B------:R-:W-:-:S12]  /*f6f0*/  BSSY B0, `(.L_x_805) ;  /* 0x0000063000007945 */ /* 0x000fd80003800000 */
[----:B------:R-:W-:Y:S05]  /*f700*/  @P0 BRA `(.L_x_806) ;  /* 0x0000061000000947 */ /* 0x000fea0003800000 */
[----:B------:R-:W4:Y:S04]  /*f710*/  LDL R2, [R1+0x84] ;  /* 0x0000840001027983 */ /* 0x000f280000100800 */
[----:B--2---:R-:W2:Y:S01]  /*f720*/  LDL R42, [R1+0xa4] ;  /* 0x0000a400012a7983 */ /* 0x004ea20000100800 */
[----:B------:R-:W-:Y:S02]  /*f730*/  MOV R0, c[0x0][0x27c] ;  /* 0x00009f0000007a02 */ /* 0x000fe40000000f00 */
[----:B------:R-:W-:Y:S02]  /*f740*/  SHF.R.U32.HI R22, RZ, 0x10, R69 ;  /* 0x00000010ff167819 */ /* 0x000fe40000011645 */
[----:B------:R-:W-:Y:S02]  /*f750*/  SHF.R.U32.HI R23, RZ, 0x10, R65 ;  /* 0x00000010ff177819 */ /* 0x000fe40000011641 */
[----:B------:R-:W-:-:S02]  /*f760*/  SHF.R.U32.HI R24, RZ, 0x10, R71 ;  /* 0x00000010ff187819 */ /* 0x000fc40000011647 */
[----:B------:R-:W-:Y:S01]  /*f770*/  SHF.R.U32.HI R27, RZ, 0x10, R67 ;  /* 0x00000010ff1b7819 */ /* 0x000fe20000011643 */
[----:B------:R-:W-:Y:S01]  /*f780*/  HADD2.F32 R41, -RZ, R23.H0_H0 ;  /* 0x20000017ff297230 */ /* 0x000fe20000004100 */
[----:B------:R-:W-:Y:S02]  /*f790*/  SHF.R.U64 R32, R68, 0x10, R69 ;  /* 0x0000001044207819 */ /* 0x000fe40000001245 */
[----:B------:R-:W-:Y:S01]  /*f7a0*/  SHF.R.U64 R33, R70, 0x10, R71 ;  /* 0x0000001046217819 */ /* 0x000fe20000001247 */
[----:B------:R-:W-:Y:S01]  /*f7b0*/  HADD2.F32 R40, -RZ, R27.H0_H0 ;  /* 0x2000001bff287230 */ /* 0x000fe20000004100 */
[----:B------:R-:W-:Y:S02]  /*f7c0*/  SHF.R.U64 R36, R64, 0x10, R65 ;  /* 0x0000001040247819 */ /* 0x000fe40000001241 */
[----:B------:R-:W-:Y:S02]  /*f7d0*/  SHF.R.U64 R38, R66, 0x10, R67 ;  /* 0x0000001042267819 */ /* 0x000fe40000001243 */
        /* <DEDUP_REMOVED lines=12> */
[----:B------:R-:W4:Y:S01]  /*f8a0*/  LDS.128 R8, [R28+0x6080] ;  /* 0x006080001c087984 */ /* 0x000f220000000c00 */
        /* <DEDUP_REMOVED lines=11> */
[--C-:B----4-:R-:W-:Y:S02]  /*f960*/  HADD2.F32 R3, -RZ, R9.reuse.H0_H0 ;  /* 0x20000009ff037230 */ /* 0x110fe40000004100 */
        /* <DEDUP_REMOVED lines=59> */
.L_x_806:
[----:B------:R-:W-:Y:S05]  /*fd20*/  BSYNC B0 ;  /* 0x0000000000007941 */ /* 0x000fea0003800000 */
.L_x_805:
[----:B------:R-:W-:-:S13]  /*fd30*/  ISETP.GE.AND P0, PT, R127, c[0x0][0x27c], PT ;  /* 0x00009f007f007a0c */ /* 0x000fda0003f06270 */
        /* <DEDUP_REMOVED lines=98> */
.L_x_782:
[----:B------:R-:W-:Y:S05]  /*10360*/  BSYNC B2 ;  /* 0x0000000000027941 */ /* 0x000fea0003800000 */
.L_x_764:
[----:B------:R-:W4:Y:S01]  /*10370*/  LDL R232, [R1+0x20] ;  /* 0x0000200001e87983 */ /* 0x000f220000100800 */
[----:B-1----:R-:W-:Y:S01]  /*10380*/  IMAD R0, R104, c[0x0][0x208], RZ ;  /* 0x0000820068007a24 */ /* 0x002fe200078e02ff */
[----:B------:R-:W-:-:S04]  /*10390*/  DEPBAR.LE SB0, 0x0 ;  /* 0x000080000000791a */ /* 0x000fc80000000000 */
[----:B------:R-:W1:Y:S01]  /*103a0*/  S2R R22, SR_TID.X ;  /* 0x0000000000167919 */ /* 0x000e620000002100 */
[----:B------:R-:W-:Y:S01]  /*103b0*/  IMAD.WIDE.U32 R2, R117, c[0x0][0x208], RZ ;  /* 0x0000820075027a25 */ /* 0x000fe200078e00ff */
[----:B------:R-:W-:Y:S02]  /*103c0*/  LOP3.LUT P2, RZ, R103, 0x1, RZ, 0xc0, !PT ;  /* 0x0000000167ff7812 */ /* 0x000fe4000784c0ff */
[----:B------:R-:W-:Y:S01]  /*103d0*/  BAR.SYNC.DEFER_BLOCKING 0x0 ;  /* 0x0000000000007b1d */ /* 0x000fe20000010000 */
[----:B------:R-:W-:Y:S01]  /*103e0*/  IMAD R0, R117, c[0x0][0x20c], R0 ;  /* 0x0000830075007a24 */ /* 0x000fe200078e0200 */
[----:B------:R-:W-:Y:S01]  /*103f0*/  LOP3.LUT R203, R203, 0xfffffdff, RZ, 0xc0, !PT ;  /* 0xfffffdffcbcb7812 */ /* 0x000fe200078ec0ff */
[----:B--2---:R-:W-:Y:S02]  /*10400*/  IMAD.MOV.U32 R4, RZ, RZ, R240 ;  /* 0x000000ffff047224 */ /* 0x004fe400078e00f0 */
[----:B------:R-:W-:Y:S02]  /*10410*/  IMAD.IADD R0, R3, 0x1, R0 ;  /* 0x0000000103007824 */ /* 0x000fe400078e0200 */
[----:B------:R-:W-:-:S02]  /*10420*/  IMAD.MOV.U32 R5, RZ, RZ, R248 ;  /* 0x000000ffff057224 */ /* 0x000fc400078e00f8 */
[----:B------:R-:W-:Y:S02]  /*10430*/  IMAD R0, R0, 0x30, RZ ;  /* 0x0000003000007824 */ /* 0x000fe400078e02ff */
[----:B------:R-:W-:-:S04]  /*10440*/  IMAD.WIDE.U32 R4, R2, 0x30, R4 ;  /* 0x0000003002047825 */ /* 0x000fc800078e0004 */
[----:B------:R-:W-:Y:S01]  /*10450*/  IMAD.IADD R3, R5, 0x1, R0 ;  /* 0x0000000105037824 */ /* 0x000fe200078e0200 */
[----:B------:R-:W-:Y:S01]  /*10460*/  LEA R2, P0, R4, c[0x0][0x1f8], 0x1 ;  /* 0x00007e0004027a11 */ /* 0x000fe200078008ff */
[----:B------:R-:W-:Y:S01]  /*10470*/  IMAD.SHL.U32 R204, R105, 0x2, RZ ;  /* 0x0000000269cc7824 */ /* 0x000fe200078e00ff */
[----:B-1----:R-:W-:Y:S02]  /*10480*/  ISETP.GT.AND P1, PT, R22, 0x3f, PT ;  /* 0x0000003f1600780c */ /* 0x002fe40003f24270 */
[----:B------:R-:W-:Y:S01]  /*10490*/  LEA.HI.X R3, R4, c[0x0][0x1fc], R3, 0x1, P0 ;  /* 0x00007f0004037a11 */ /* 0x000fe200000f0c03 */
[----:B------:R-:W-:Y:S04]  /*104a0*/  LDSM.16.M88.4 R8, [R192+0x1000] ;  /* 0x00100000c008783b */ /* 0x000fe80000000200 */
[----:B------:R-:W1:Y:S04]  /*104b0*/  LDSM.16.M88.4 R32, [R165] ;  /* 0x00000000a520783b */ /* 0x000e680000000200 */
[----:B------:R-:W2:Y:S02]  /*104c0*/  LDSM.16.M88.4 R28, [R165+0x400] ;  /* 0x00040000a51c783b */ /* 0x000ea40000000200 */
[----:B------:R-:W-:Y:S01]  /*104d0*/  @!P1 IMAD.MOV.U32 R0, RZ, RZ, c[0x0][0x208] ;  /* 0x00008200ff009624 */ /* 0x000fe200078e00ff */
[----:B------:R-:W-:Y:S01]  /*104e0*/  @P1 LOP3.LUT R203, R203, 0x200, RZ, 0xfc, !PT ;  /* 0x00000200cbcb1812 */ /* 0x000fe200078efcff */
[----:B------:R-:W-:Y:S01]  /*104f0*/  @!P1 IMAD.MOV.U32 R5, RZ, RZ, c[0x0][0x20c] ;  /* 0x00008300ff059624 */ /* 0x000fe200078e00ff */
[----:B------:R-:W3:Y:S02]  /*10500*/  LDSM.16.M88.4 R24, [R165+0x800] ;  /* 0x00080000a518783b */ /* 0x000ee40000000200 */
[----:B------:R-:W-:-:S02]  /*10510*/  @!P1 LEA R20, P0, R0, R2, 0x6 ;  /* 0x0000000200149211 */ /* 0x000fc400078030ff */
[----:B------:R-:W1:Y:S02]  /*10520*/  LDSM.16.M88.4 R12, [R192] ;  /* 0x00000000c00c783b */ /* 0x000e640000000200 */
[----:B------:R-:W-:Y:S02]  /*10530*/  @!P1 LEA.HI.X R21, R0, R3, R5, 0x6, P0 ;  /* 0x0000000300159211 */ /* 0x000fe400000f3405 */
[----:B------:R-:W-:Y:S01]  /*10540*/  IADD3 R0, R116, R119, -R123 ;  /* 0x0000007774007210 */ /* 0x000fe20007ffe87b */
[----:B------:R-:W-:Y:S01]  /*10550*/  LDSM.16.M88.4 R16, [R193] ;  /* 0x00000000c110783b */ /* 0x000fe20000000200 */
[----:B------:R-:W-:Y:S02]  /*10560*/  LOP3.LUT P1, RZ, R103, 0x2, RZ, 0xc0, !PT ;  /* 0x0000000267ff7812 */ /* 0x000fe4000782c0ff */
[C---:B------:R-:W-:Y:S01]  /*10570*/  ISETP.LT.OR P0, PT, R0.reuse, 0x1, !P2 ;  /* 0x000000010000780c */ /* 0x040fe20005701670 */
[----:B------:R-:W-:Y:S04]  /*10580*/  LDSM.16.M88.4 R4, [R193+0x1000] ;  /* 0x00100000c104783b */ /* 0x000fe80000000200 */
[----:B------:R-:W2:Y:S04]  /*10590*/  LDSM.16.M88.4 R36, [R194] ;  /* 0x00000000c224783b */ /* 0x000ea80000000200 */
[----:B-----5:R-:W3:Y:S04]  /*105a0*/  LDSM.16.M88.4 R40, [R202] ;  /* 0x00000000ca28783b */ /* 0x020ee80000000200 */
[----:B------:R-:W3:Y:S04]  /*105b0*/  LDSM.16.M88.4 R44, [R201] ;  /* 0x00000000c92c783b */ /* 0x000ee80000000200 */
[----:B------:R-:W-:Y:S01]  /*105c0*/  @!PT LDS RZ, [RZ] ;  /* 0x00000000fffff984 */ /* 0x000fe20000000800 */
[----:B------:R-:W-:Y:S01]  /*105d0*/  @!PT LDS RZ, [RZ] ;  /* 0x00000000fffff984 */ /* 0x000fe20000000800 */
[----:B------:R-:W-:Y:S01]  /*105e0*/  @!PT LDS RZ, [RZ] ;  /* 0x00000000fffff984 */ /* 0x000fe20000000800 */
[----:B------:R2:W-:Y:S01]  /*105f0*/  LDGSTS.E.BYPASS.LTC128B.128 [R204+0x1880], [R2.64], !P0 ;  /* 0x0188000002cc7fae */ /* 0x0005e2000c101d46 */
[----:B------:R-:W-:-:S13]  /*10600*/  ISETP.LT.OR P0, PT, R0, 0x1, !P1 ;  /* 0x000000010000780c */ /* 0x000fda0004f01670 */
[----:B------:R4:W-:Y:S01]  /*10610*/  LDGSTS.E.BYPASS.LTC128B.128 [R204+0x2480], [R2.64+0x40], !P0 ;  /* 0x0248004002cc7fae */ /* 0x0009e2000c101d46 */
[----:B------:R-:W-:-:S04]  /*10620*/  LOP3.LUT P0, RZ, R103, 0x4, RZ, 0xc0, !PT ;  /* 0x0000000467ff7812 */ /* 0x000fc8000780c0ff */
[----:B------:R-:W-:Y:S01]  /*10630*/  ISETP.LT.OR P3, PT, R0, 0x1, !P0 ;  /* 0x000000010000780c */ /* 0x000fe20004761670 */
[C---:B-1----:R-:W-:Y:S08]  /*10640*/  HMMA.16816.F32 R64, R8.reuse, R32, RZ ;  /* 0x000000200840723c */ /* 0x042ff000000018ff */
[----:B--2---:R-:W-:Y:S04]  /*10650*/  HMMA.16816.F32 R56, R8, R28, RZ ;  /* 0x0000001c0838723c */ /* 0x004fe800000018ff */
[----:B------:R1:W-:Y:S01]  /*10660*/  LDGSTS.E.BYPASS.LTC128B.128 [R204+0x3080], [R2.64+0x80], !P3 ;  /* 0x0308008002cc7fae */ /* 0x0003e2000d901d46 */
[----:B------:R-:W-:-:S03]  /*10670*/  ISETP.GT.AND P3, PT, R22, 0x3f, PT ;  /* 0x0000003f1600780c */ /* 0x000fc60003f64270 */
[C---:B---3--:R-:W-:Y:S08]  /*10680*/  HMMA.16816.F32 R48, R8.reuse, R24, RZ ;  /* 0x000000180830723c */ /* 0x048ff000000018ff */
[C---:B------:R-:W-:Y:S08]  /*10690*/  HMMA.16816.F32 R60, R8.reuse, R34, RZ ;  /* 0x00000022083c723c */ /* 0x040ff000000018ff */
[C---:B------:R-:W-:Y:S08]  /*106a0*/  HMMA.16816.F32 R52, R8.reuse, R30, RZ ;  /* 0x0000001e0834723c */ /* 0x040ff000000018ff */
[----:B------:R-:W-:Y:S01]  /*106b0*/  HMMA.16816.F32 R8, R8, R26, RZ ;  /* 0x0000001a0808723c */ /* 0x000fe200000018ff */
[----:B------:R-:W-:-:S02]  /*106c0*/  @!P3 ISETP.LT.OR P2, PT, R0, 0x21, !P2 ;  /* 0x000000210000b80c */ /* 0x000fc40005741670 */
[C---:B------:R-:W-:Y:S02]  /*106d0*/  @!P3 ISETP.LT.OR P1, PT, R0.reuse, 0x21, !P1 ;  /* 0x000000210000b80c */ /* 0x040fe40004f21670 */
[----:B------:R-:W-:-:S03]  /*106e0*/  @!P3 ISETP.LT.OR P0, PT, R0, 0x21, !P0 ;  /* 0x000000210000b80c */ /* 0x000fc60004701670 */
[C---:B------:R-:W-:Y:S06]  /*106f0*/  HMMA.16816.F32 R68, R12.reuse, R32, RZ ;  /* 0x000000200c44723c */ /* 0x040fec00000018ff */
[----:B------:R2:W-:Y:S02]  /*10700*/  @!P3 LDGSTS.E.BYPASS.LTC128B.128 [R204+0x2080], [R20.64], !P2 ;  /* 0x0208000014ccbfae */ /* 0x0005e4000d101d46 */
[C---:B------:R-:W-:Y:S02]  /*10710*/  HMMA.16816.F32 R88, R12.reuse, R34, RZ ;  /* 0x000000220c58723c */ /* 0x040fe400000018ff */
[----:B------:R2:W-:Y:S04]  /*10720*/  @!P3 LDGSTS.E.BYPASS.LTC128B.128 [R204+0x2c80], [R20.64+0x40], !P1 ;  /* 0x02c8004014ccbfae */ /* 0x0005e8000c901d46 */
[----:B------:R2:W-:Y:S02]  /*10730*/  @!P3 LDGSTS.E.BYPASS.LTC128B.128 [R204+0x3880], [R20.64+0x80], !P0 ;  /* 0x0388008014ccbfae */ /* 0x0005e4000c101d46 */
[C---:B------:R-:W-:Y:S02]  /*10740*/  HMMA.16816.F32 R72, R12.reuse, R28, RZ ;  /* 0x0000001c0c48723c */ /* 0x040fe400000018ff */
[----:B------:R-:W-:Y:S04]  /*10750*/  LDSM.16.M88.4 R32, [R165+0xc00] ;  /* 0x000c0000a520783b */ /* 0x000fe80000000200 */
[----:B------:R-:W0:Y:S02]  /*10760*/  LDGDEPBAR ;  /* 0x00000000000079af */ /* 0x000e240000000000 */
[C---:B------:R-:W-:Y:S02]  /*10770*/  HMMA.16816.F32 R84, R12.reuse, R30, RZ ;  /* 0x0000001e0c54723c */ /* 0x040fe400000018ff */
[----:B------:R-:W-:Y:S06]  /*10780*/  LDSM.16.M88.4 R28, [R165+0x1000] ;  /* 0x00100000a51c783b */ /* 0x000fec0000000200 */
[C---:B------:R-:W-:Y:S08]  /*10790*/  HMMA.16816.F32 R76, R12.reuse, R24, RZ ;  /* 0x000000180c4c723c */ /* 0x040ff000000018ff */
[----:B------:R-:W-:Y:S01]  /*107a0*/  HMMA.16816.F32 R24, R12, R26, RZ ;  /* 0x0000001a0c18723c */ /* 0x000fe200000018ff */
[----:B------:R-:W-:Y:S04]  /*107b0*/  LDSM.16.M88.4 R12, [R165+0x1400] ;  /* 0x00140000a50c783b */ /* 0x000fe80000000200 */
[----:B--2---:R-:W-:Y:S03]  /*107c0*/  LDSM.16.M88.4 R20, [R193+0x3000] ;  /* 0x00300000c114783b */ /* 0x004fe60000000200 */
[C---:B------:R-:W-:Y:S08]  /*107d0*/  HMMA.16816.F32 R108, R4.reuse, R36, R64 ;  /* 0x00000024046c723c */ /* 0x040ff00000001840 */
        /* <DEDUP_REMOVED lines=16> */
[----:B------:R-:W1:Y:S04]  /*108e0*/  LDSM.16.M88.4 R24, [R193+0x2000] ;  /* 0x00200000c118783b */ /* 0x000e680000000200 */
[----:B------:R-:W-:Y:S03]  /*108f0*/  LDSM.16.M88.4 R44, [R165+0x1800] ;  /* 0x00180000a52c783b */ /* 0x000fe60000000200 */
[C---:B--2---:R-:W-:Y:S08]  /*10900*/  HMMA.16816.F32 R76, R4.reuse, R32, R108 ;  /* 0x00000020044c723c */ /* 0x044ff0000000186c */
[C---:B------:R-:W-:Y:S08]  /*10910*/  HMMA.16816.F32 R100, R4.reuse, R12, R100 ;  /* 0x0000000c0464723c */ /* 0x040ff00000001864 */
[C---:B------:R-:W-:Y:S08]  /*10920*/  HMMA.16816.F32 R104, R4.reuse, R28, R104 ;  /* 0x0000001c0468723c */ /* 0x040ff00000001868 */
[C---:B------:R-:W-:Y:S08]  /*10930*/  HMMA.16816.F32 R96, R4.reuse, R34, R96 ;  /* 0x000000220460723c */ /* 0x040ff00000001860 */
[----:B------:R-:W-:Y:S08]  /*10940*/  HMMA.16816.F32 R80, R4, R14, R80 ;  /* 0x0000000e0450723c */ /* 0x000ff00000001850 */
[----:B---3--:R-:W-:Y:S08]  /*10950*/  HMMA.16816.F32 R72, R8, R32, R68 ;  /* 0x000000200848723c */ /* 0x008ff00000001844 */
[----:B------:R-:W-:Y:S08]  /*10960*/  HMMA.16816.F32 R92, R4, R30, R92 ;  /* 0x0000001e045c723c */ /* 0x000ff0000000185c */
[C---:B------:R-:W-:Y:S01]  /*10970*/  HMMA.16816.F32 R68, R8.reuse, R34, R36 ;  /* 0x000000220844723c */ /* 0x040fe20000001824 */
[----:B------:R-:W-:Y:S07]  /*10980*/  LDSM.16.M88.4 R36, [R165+0x2000] ;  /* 0x00200000a524783b */ /* 0x000fee0000000200 */
        /* <DEDUP_REMOVED lines=14> */
[C---:B-1----:R-:W-:Y:S08]  /*10a70*/  HMMA.16816.F32 R96, R24.reuse, R52, R72 ;  /* 0x000000341860723c */ /* 0x042ff00000001848 */
[C---:B------:R-:W-:Y:S08]  /*10a80*/  HMMA.16816.F32 R92, R24.reuse, R54, R68 ;  /* 0x00000036185c723c */ /* 0x040ff00000001844 */
[C---:B------:R-:W-:Y:S01]  /*10a90*/  HMMA.16816.F32 R88, R24.reuse, R48, R32 ;  /* 0x000000301858723c */ /* 0x040fe20000001820 */
[----:B------:R-:W-:Y:S07]  /*10aa0*/  LDSM.16.M88.4 R32, [R197] ;  /* 0x00000000c520783b */ /* 0x000fee0000000200 */
[C---:B------:R-:W-:Y:S01]  /*10ab0*/  HMMA.16816.F32 R84, R24.reuse, R50, R28 ;  /* 0x000000321854723c */ /* 0x040fe2000000181c */
[----:B------:R-:W-:Y:S07]  /*10ac0*/  LDSM.16.M88.4 R28, [R196] ;  /* 0x00000000c41c783b */ /* 0x000fee0000000200 */
[C---:B------:R-:W-:Y:S01]  /*10ad0*/  HMMA.16816.F32 R80, R24.reuse, R56, R4 ;  /* 0x000000381850723c */ /* 0x040fe20000001804 */
[----:B------:R-:W1:Y:S07]  /*10ae0*/  LDSM.16.M88.4 R4, [R193+0x5000] ;  /* 0x00500000c104783b */ /* 0x000e6e0000000200 */
[----:B------:R-:W-:Y:S01]  /*10af0*/  HMMA.16816.F32 R76, R24, R58, R8 ;  /* 0x0000003a184c723c */ /* 0x000fe20000001808 */
[----:B------:R-:W1:Y:S01]  /*10b00*/  LDSM.16.M88.4 R8, [R193+0x4000] ;  /* 0x00400000c108783b */ /* 0x000e620000000200 */
[----:B----4-:R-:W-:Y:S01]  /*10b10*/  ISETP.GT.AND P0, PT, R117, R232, PT ;  /* 0x000000e87500720c */ /* 0x010fe20003f04270 */
[----:B------:R-:W-:-:S05]  /*10b20*/  DEPBAR.LE SB0, 0x0 ;  /* 0x000080000000791a */ /* 0x000fca0000000000 */
[C---:B--2---:R-:W-:Y:S08]  /*10b30*/  HMMA.16816.F32 R72, R12.reuse, R44, R64 ;  /* 0x0000002c0c48723c */ /* 0x044ff00000001840 */
[C---:B------:R-:W-:Y:S08]  /*10b40*/  HMMA.16816.F32 R52, R12.reuse, R38, R100 ;  /* 0x000000260c34723c */ /* 0x040ff00000001864 */
[----:B------:R-:W-:Y:S08]  /*10b50*/  HMMA.16816.F32 R68, R12, R46, R60 ;  /* 0x0000002e0c44723c */ /* 0x000ff0000000183c */
[----:B---3--:R-:W-:Y:S08]  /*10b60*/  HMMA.16816.F32 R48, R16, R44, R96 ;  /* 0x0000002c1030723c */ /* 0x008ff00000001860 */
[C---:B------:R-:W-:Y:S08]  /*10b70*/  HMMA.16816.F32 R64, R12.reuse, R40, R108 ;  /* 0x000000280c40723c */ /* 0x040ff0000000186c */
[C---:B------:R-:W-:Y:S08]  /*10b80*/  HMMA.16816.F32 R60, R12.reuse, R42, R104 ;  /* 0x0000002a0c3c723c */ /* 0x040ff00000001868 */
[----:B------:R-:W-:Y:S08]  /*10b90*/  HMMA.16816.F32 R56, R12, R36, R112 ;  /* 0x000000240c38723c */ /* 0x000ff00000001870 */
[C---:B------:R-:W-:Y:S08]  /*10ba0*/  HMMA.16816.F32 R44, R16.reuse, R46, R92 ;  /* 0x0000002e102c723c */ /* 0x040ff0000000185c */
[C---:B------:R-:W-:Y:S08]  /*10bb0*/  HMMA.16816.F32 R24, R16.reuse, R40, R88 ;  /* 0x000000281018723c */ /* 0x040ff00000001858 */
[C---:B------:R-:W-:Y:S08]  /*10bc0*/  HMMA.16816.F32 R40, R16.reuse, R42, R84 ;  /* 0x0000002a1028723c */ /* 0x040ff00000001854 */
[C---:B------:R-:W-:Y:S08]  /*10bd0*/  HMMA.16816.F32 R12, R16.reuse, R36, R80 ;  /* 0x00000024100c723c */ /* 0x040ff00000001850 */
[----:B------:R-:W-:Y:S01]  /*10be0*/  HMMA.16816.F32 R16, R16, R38, R76 ;  /* 0x000000261010723c */ /* 0x000fe2000000184c */
[----:B------:R-:W-:Y:S07]  /*10bf0*/  BSSY B0, `(.L_x_807) ;  /* 0x0000032000007945 */ /* 0x000fee0003800000 */
[C---:B-1----:R-:W-:Y:S08]  /*10c00*/  HMMA.16816.F32 R76, R4.reuse, R32, R72 ;  /* 0x00000020044c723c */ /* 0x042ff00000001848 */
[----:B------:R-:W-:Y:S08]  /*10c10*/  HMMA.16816.F32 R72, R4, R22, R52 ;  /* 0x000000160448723c */ /* 0x000ff00000001834 */
[----:B------:R-:W-:Y:S08]  /*10c20*/  HMMA.16816.F32 R52, R8, R32, R48 ;  /* 0x000000200834723c */ /* 0x000ff00000001830 */
[-C--:B------:R-:W-:Y:S08]  /*10c30*/  HMMA.16816.F32 R68, R4, R34.reuse, R68 ;  /* 0x000000220444723c */ /* 0x080ff00000001844 */
[C---:B------:R-:W-:Y:S08]  /*10c40*/  HMMA.16816.F32 R48, R8.reuse, R34, R44 ;  /* 0x000000220830723c */ /* 0x040ff0000000182c */
[----:B------:R-:W-:Y:S08]  /*10c50*/  HMMA.16816.F32 R32, R8, R30, R40 ;  /* 0x0000001e0820723c */ /* 0x000ff00000001828 */
[C---:B------:R-:W-:Y:S08]  /*10c60*/  HMMA.16816.F32 R64, R4.reuse, R28, R64 ;  /* 0x0000001c0440723c */ /* 0x040ff00000001840 */
        /* <DEDUP_REMOVED lines=10> */
[----:B------:R-:W-:Y:S02]  /*10d10*/  ISETP.GE.AND P0, PT, R6, 0x21, PT ;  /* 0x000000210600780c */ /* 0x000fe40003f06270 */
[----:B------:R-:W-:Y:S02]  /*10d20*/  SHF.R.S32.HI R2, RZ, 0x1f, R0 ;  /* 0x0000001fff027819 */ /* 0x000fe40000011400 */
[----:B------:R-:W-:-:S03]  /*10d30*/  LOP3.LUT P3, RZ, R203, 0x100, RZ, 0xc0, !PT ;  /* 0x00000100cbff7812 */ /* 0x000fc6000786c0ff */
        /* <DEDUP_REMOVED lines=29> */
.L_x_808:
[----:B------:R-:W-:Y:S05]  /*10f10*/  BSYNC B0 ;  /* 0x0000000000007941 */ /* 0x000fea0003800000 */
.L_x_807:
[----:B------:R-:W2:Y:S04]  /*10f20*/  LDL R0, [R1+0x50] ;  /* 0x0000500001007983 */ /* 0x000ea80000100800 */
[----:B-1----:R-:W3:Y:S04]  /*10f30*/  LDL R4, [R1+0x10] ;  /* 0x0000100001047983 */ /* 0x002ee80000100800 */
[----:B------:R-:W4:Y:S01]  /*10f40*/  LDL R20, [R1] ;  /* 0x0000000001147983 */ /* 0x000f220000100800 */
[----:B------:R-:W-:Y:S01]  /*10f50*/  IMAD.MOV.U32 R233, RZ, RZ, c[0x0][0x32c] ;  /* 0x0000cb00ffe97624 */ /* 0x000fe200078e00ff */
[----:B------:R-:W-:-:S02]  /*10f60*/  ULDC UR4, c[0x0][0x324] ;  /* 0x0000c90000047ab9 */ /* 0x000fc40000000800 */
[----:B------:R-:W-:Y:S01]  /*10f70*/  ULOP3.LUT UR4, URZ, UR4, URZ, 0x33, !UPT ;  /* 0x000000043f047292 */ /* 0x000fe2000f8e333f */
[----:B------:R-:W0:Y:S01]  /*10f80*/  LDGDEPBAR ;  /* 0x00000000000079af */ /* 0x000e220000000000 */
[----:B------:R-:W-:Y:S01]  /*10f90*/  ISETP.GE.AND P1, PT, R233, 0x1, PT ;  /* 0x00000001e900780c */ /* 0x000fe20003f26270 */
[----:B--2---:R-:W-:-:S04]  /*10fa0*/  IMAD.IADD R0, R0, 0x1, R235 ;  /* 0x0000000100007824 */ /* 0x004fc800078e02eb */
[----:B------:R-:W-:-:S04]  /*10fb0*/  @P5 IMAD.HI.U32 R2, R0, c[0x0][0x2c8], RZ ;  /* 0x0000b20000025a27 */ /* 0x000fc800078e00ff */
[----:B------:R-:W-:Y:S01]  /*10fc0*/  IMAD.MOV.U32 R6, RZ, RZ, R0 ;  /* 0x000000ffff067224 */ /* 0x000fe200078e0000 */
[----:B------:R-:W-:Y:S01]  /*10fd0*/  @P5 SHF.R.U32.HI R6, RZ, c[0x0][0x2cc], R2 ;  /* 0x0000b300ff065a19 */ /* 0x000fe20000011602 */
[----:B---3--:R-:W-:Y:S01]  /*10fe0*/  IMAD.IADD R8, R118, 0x1, -R4 ;  /* 0x0000000176087824 */ /* 0x008fe200078e0a04 */
[----:B------:R-:W-:Y:S01]  /*10ff0*/  IADD3 R0, -R4, 0x1, R118 ;  /* 0x0000000104007810 */ /* 0x000fe20007ffe176 */
[----:B------:R-:W-:Y:S02]  /*11000*/  IMAD.IADD R10, R116, 0x1, -R4 ;  /* 0x00000001740a7824 */ /* 0x000fe400078e0a04 */
[----:B------:R-:W1:Y:S01]  /*11010*/  SHFL.IDX PT, R3, R6, RZ, 0x1c1f ;  /* 0x001c1fff06037589 */ /* 0x000e6200000e0000 */
[----:B----4-:R-:W-:-:S04]  /*11020*/  IADD3 R0, R0, -R20, RZ ;  /* 0x8000001400007210 */ /* 0x010fc80007ffe0ff */
        /* <DEDUP_REMOVED lines=17> */
.L_x_811:
[----:B------:R-:W-:-:S04]  /*11140*/  MOV R4, c[0x0][0x32c] ;  /* 0x0000cb0000047a02 */ /* 0x000fc80000000f00 */
[----:B------:R-:W-:-:S13]  /*11150*/  ISETP.NE.AND P0, PT, R4, 0x1, PT ;  /* 0x000000010400780c */ /* 0x000fda0003f05270 */
[----:B------:R-:W-:-:S05]  /*11160*/  @P0 IMAD.HI.U32 R4, R3, c[0x0][0x330], RZ ;  /* 0x0000cc0003040a27 */ /* 0x000fca00078e00ff */
[----:B------:R-:W-:Y:S02]  /*11170*/  @P0 SHF.R.U32.HI R3, RZ, c[0x0][0x334], R4 ;  /* 0x0000cd00ff030a19 */ /* 0x000fe40000011604 */
.L_x_812:
[----:B------:R-:W-:Y:S05]  /*11180*/  BSYNC B0 ;  /* 0x0000000000007941 */ /* 0x000fea0003800000 */
.L_x_810:
[----:B------:R-:W-:-:S05]  /*11190*/  IMAD R3, R3, c[0x0][0x32c], R10 ;  /* 0x0000cb0003037a24 */ /* 0x000fca00078e020a */
[----:B------:R-:W-:Y:S02]  /*111a0*/  IADD3 R4, R3, c[0x0][0x32c], RZ ;  /* 0x0000cb0003047a10 */ /* 0x000fe40007ffe0ff */
[----:B------:R-:W-:Y:S02]  /*111b0*/  IMNMX R0, R0, R3, !PT ;  /* 0x0000000300007217 */ /* 0x000fe40007800200 */
[----:B------:R-:W-:Y:S02]  /*111c0*/  IMNMX R2, R2, R4, PT ;  /* 0x0000000402027217 */ /* 0x000fe40003800200 */
.L_x_809:
        /* <DEDUP_REMOVED lines=16> */
.L_x_815:
[----:B------:R-:W-:-:S04]  /*112d0*/  MOV R11, c[0x0][0x32c] ;  /* 0x0000cb00000b7a02 */ /* 0x000fc80000000f00 */
[----:B------:R-:W-:-:S13]  /*112e0*/  ISETP.NE.AND P0, PT, R11, 0x1, PT ;  /* 0x000000010b00780c */ /* 0x000fda0003f05270 */
[----:B------:R-:W-:-:S05]  /*112f0*/  @P0 IMAD.HI.U32 R11, R5, c[0x0][0x330], RZ ;  /* 0x0000cc00050b0a27 */ /* 0x000fca00078e00ff */
[----:B------:R-:W-:Y:S02]  /*11300*/  @P0 SHF.R.U32.HI R5, RZ, c[0x0][0x334], R11 ;  /* 0x0000cd00ff050a19 */ /* 0x000fe4000001160b */
.L_x_816:
[----:B------:R-:W-:Y:S05]  /*11310*/  BSYNC B0 ;  /* 0x0000000000007941 */ /* 0x000fea0003800000 */
.L_x_814:
[----:B------:R-:W-:-:S05]  /*11320*/  IMAD R5, R5, c[0x0][0x32c], R10 ;  /* 0x0000cb0005057a24 */ /* 0x000fca00078e020a */
[----:B------:R-:W-:Y:S02]  /*11330*/  IADD3 R11, R5, c[0x0][0x32c], RZ ;  /* 0x0000cb00050b7a10 */ /* 0x000fe40007ffe0ff */
[----:B------:R-:W-:Y:S02]  /*11340*/  IMNMX R3, R3, R5, !PT ;  /* 0x0000000503037217 */ /* 0x000fe40007800200 */
[----:B------:R-:W-:Y:S02]  /*11350*/  IMNMX R4, R4, R11, PT ;  /* 0x0000000b04047217 */ /* 0x000fe40003800200 */
.L_x_813:
        /* <DEDUP_REMOVED lines=71> */
.L_x_819:
[----:B------:R-:W-:-:S04]  /*117d0*/  MOV R17, c[0x0][0x32c] ;  /* 0x0000cb0000117a02 */ /* 0x000fc80000000f00 */
[----:B------:R-:W-:-:S13]  /*117e0*/  ISETP.NE.AND P0, PT, R17, 0x1, PT ;  /* 0x000000011100780c */ /* 0x000fda0003f05270 */
[----:B------:R-:W-:-:S05]  /*117f0*/  @P0 IMAD.HI.U32 R17, R5, c[0x0][0x330], RZ ;  /* 0x0000cc0005110a27 */ /* 0x000fca00078e00ff */
[----:B------:R-:W-:Y:S02]  /*11800*/  @P0 SHF.R.U32.HI R5, RZ, c[0x0][0x334], R17 ;  /* 0x0000cd00ff050a19 */ /* 0x000fe40000011611 */
.L_x_820:
[----:B------:R-:W-:Y:S05]  /*11810*/  BSYNC B0 ;  /* 0x0000000000007941 */ /* 0x000fea0003800000 */
.L_x_818:
[----:B------:R-:W-:-:S05]  /*11820*/  IMAD R5, R5, c[0x0][0x32c], R10 ;  /* 0x0000cb0005057a24 */ /* 0x000fca00078e020a */
[----:B------:R-:W-:Y:S02]  /*11830*/  IADD3 R17, R5, c[0x0][0x32c], RZ ;  /* 0x0000cb0005117a10 */ /* 0x000fe40007ffe0ff */
[----:B------:R-:W-:Y:S02]  /*11840*/  IMNMX R0, R0, R5, !PT ;  /* 0x0000000500007217 */ /* 0x000fe40007800200 */
[----:B------:R-:W-:Y:S02]  /*11850*/  IMNMX R2, R2, R17, PT ;  /* 0x0000001102027217 */ /* 0x000fe40003800200 */
.L_x_817:
        /* <DEDUP_REMOVED lines=102> */
.L_x_823:
[----:B------:R-:W-:-:S04]  /*11ec0*/  MOV R4, c[0x0][0x32c] ;  /* 0x0000cb0000047a02 */ /* 0x000fc80000000f00 */
[----:B------:R-:W-:-:S13]  /*11ed0*/  ISETP.NE.AND P0, PT, R4, 0x1, PT ;  /* 0x000000010400780c */ /* 0x000fda0003f05270 */
[----:B------:R-:W-:-:S05]  /*11ee0*/  @P0 IMAD.HI.U32 R4, R3, c[0x0][0x330], RZ ;  /* 0x0000cc0003040a27 */ /* 0x000fca00078e00ff */
[----:B------:R-:W-:Y:S02]  /*11ef0*/  @P0 SHF.R.U32.HI R3, RZ, c[0x0][0x334], R4 ;  /* 0x0000cd00ff030a19 */ /* 0x000fe40000011604 */
.L_x_824:
[----:B------:R-:W-:Y:S05]  /*11f00*/  BSYNC B0 ;  /* 0x0000000000007941 */ /* 0x000fea0003800000 */
.L_x_822:
[----:B------:R-:W-:-:S05]  /*11f10*/  IMAD R3, R3, c[0x0][0x32c], R10 ;  /* 0x0000cb0003037a24 */ /* 0x000fca00078e020a */
[----:B------:R-:W-:Y:S02]  /*11f20*/  IADD3 R4, R3, c[0x0][0x32c], RZ ;  /* 0x0000cb0003047a10 */ /* 0x000fe40007ffe0ff */
[----:B------:R-:W-:Y:S02]  /*11f30*/  IMNMX R0, R0, R3, !PT ;  /* 0x0000000300007217 */ /* 0x000fe40007800200 */
[----:B------:R-:W-:Y:S02]  /*11f40*/  IMNMX R2, R2, R4, PT ;  /* 0x0000000402027217 */ /* 0x000fe40003800200 */
.L_x_821:
[----:B------:R-:W-:Y:S01]  /*11f50*/  ISETP.NE.AND P0, PT, R14, RZ, PT ;  /* 0x000000ff0e00720c */ /* 0x000fe20003f05270 */
[----:B------:R-:W-:Y:S01]  /*11f60*/  LDSM.16.MT88.4 R48, [R166] ;  /* 0x00000000a630783b */ /* 0x000fe20000004200 */
[----:B------:R-:W-:Y:S02]  /*11f70*/  FMNMX.FTZ R3, R18, R19, !PT ;  /* 0x0000001312037209 */ /* 0x000fe40007810000 */
[----:B------:R-:W-:Y:S01]  /*11f80*/  ISETP.GT.AND P0, PT, R0, 0x8, !P0 ;  /* 0x000000080000780c */ /* 0x000fe20004704270 */
[----:B------:R-:W-:Y:S01]  /*11f90*/  LDSM.16.MT88.4 R52, [R167+0x1800] ;  /* 0x00180000a734783b */ /* 0x000fe20000004200 */
[----:B------:R-:W-:-:S02]  /*11fa0*/  FMNMX.FTZ R3, R21, R3, !PT ;  /* 0x0000000315037209 */ /* 0x000fc40007810000 */
[----:B------:R-:W-:Y:S01]  /*11fb0*/  ISETP.LT.OR P0, PT, R2, 0x9, P0 ;  /* 0x000000090200780c */ /* 0x000fe20000701670 */
[----:B------:R-:W-:Y:S01]  /*11fc0*/  LDSM.16.MT88.4 R152, [R167+0x800] ;  /* 0x00080000a798783b */ /* 0x000fe20000004200 */
[----:B------:R-:W-:Y:S02]  /*11fd0*/  FMNMX.FTZ R3, R22, R3, !PT ;  /* 0x0000000316037209 */ /* 0x000fe40007810000 */
[----:B------:R-:W-:Y:S02]  /*11fe0*/  FSEL R14, R70, -INF , !P0 ;  /* 0xff800000460e7808 */ /* 0x000fe40004000000 */
[----:B------:R-:W-:Y:S02]  /*11ff0*/  ISETP.NE.AND P0, PT, R13, RZ, PT ;  /* 0x000000ff0d00720c */ /* 0x000fe40003f05270 */
[----:B------:R-:W-:Y:S02]  /*12000*/  FMNMX.FTZ R3, R23, R3, !PT ;  /* 0x0000000317037209 */ /* 0x000fe40007810000 */
[----:B------:R-:W-:-:S02]  /*12010*/  ISETP.GT.AND P0, PT, R0, 0x9, !P0 ;  /* 0x000000090000780c */ /* 0x000fc40004704270 */
[----:B------:R-:W-:Y:S02]  /*12020*/  FMNMX.FTZ R3, R24, R3, !PT ;  /* 0x0000000318037209 */ /* 0x000fe40007810000 */
[----:B------:R-:W-:Y:S02]  /*12030*/  ISETP.LT.OR P0, PT, R2, 0xa, P0 ;  /* 0x0000000a0200780c */ /* 0x000fe40000701670 */
[----:B------:R-:W-:Y:S02]  /*12040*/  FMNMX.FTZ R3, R26, R3, !PT ;  /* 0x000000031a037209 */ /* 0x000fe40007810000 */
[----:B------:R-:W-:Y:S02]  /*12050*/  FSEL R10, R71, -INF , !P0 ;  /* 0xff800000470a7808 */ /* 0x000fe40004000000 */
[----:B------:R-:W-:Y:S01]  /*12060*/  ISETP.GT.AND P0, PT, R0, 0x10, !P6 ;  /* 0x000000100000780c */ /* 0x000fe20007704270 */
[----:B------:R-:W-:Y:S01]  /*12070*/  LDSM.16.MT88.4 R68, [R167+0x400] ;  /* 0x00040000a744783b */ /* 0x000fe20000004200 */
[----:B------:R-:W-:-:S02]  /*12080*/  FMNMX.FTZ R3, R28, R3, !PT ;  /* 0x000000031c037209 */ /* 0x000fc40007810000 */
[----:B------:R-:W-:Y:S02]  /*12090*/  ISETP.LT.OR P0, PT, R2, 0x11, P0 ;  /* 0x000000110200780c */ /* 0x000fe40000701670 */
[----:B------:R-:W-:Y:S02]  /*120a0*/  FMNMX.FTZ R3, R138, R3, !PT ;  /* 0x000000038a037209 */ /* 0x000fe40007810000 */
[----:B------:R-:W-:Y:S02]  /*120b0*/  ISETP.NE.AND P6, PT, R12, RZ, PT ;  /* 0x000000ff0c00720c */ /* 0x000fe40003fc5270 */
[----:B------:R-:W-:Y:S02]  /*120c0*/  FSEL R12, R66, -INF , !P0 ;  /* 0xff800000420c7808 */ /* 0x000fe40004000000 */
[----:B------:R-:W-:Y:S02]  /*120d0*/  ISETP.GT.AND P0, PT, R0, 0x11, !P5 ;  /* 0x000000110000780c */ /* 0x000fe40006f04270 */
[----:B------:R-:W-:-:S02]  /*120e0*/  FMNMX.FTZ R3, R137, R3, !PT ;  /* 0x0000000389037209 */ /* 0x000fc40007810000 */
[----:B------:R-:W-:Y:S02]  /*120f0*/  ISETP.LT.OR P0, PT, R2, 0x12, P0 ;  /* 0x000000120200780c */ /* 0x000fe40000701670 */
[----:B------:R-:W-:Y:S02]  /*12100*/  FMNMX.FTZ R3, R136, R3, !PT ;  /* 0x0000000388037209 */ /* 0x000fe40007810000 */
[----:B------:R-:W-:Y:S02]  /*12110*/  FSEL R13, R67, -INF , !P0 ;  /* 0xff800000430d7808 */ /* 0x000fe40004000000 */
[----:B------:R-:W-:Y:S01]  /*12120*/  FMNMX.FTZ R3, R135, R3, !PT ;  /* 0x0000000387037209 */ /* 0x000fe20007810000 */
[----:B------:R-:W-:Y:S01]  /*12130*/  LDSM.16.MT88.4 R64, [R166+0xc00] ;  /* 0x000c0000a640783b */ /* 0x000fe20000004200 */
[----:B------:R-:W-:Y:S02]  /*12140*/  ISETP.GT.AND P0, PT, R0, 0x18, !P4 ;  /* 0x000000180000780c */ /* 0x000fe40006704270 */
[----:B------:R-:W-:Y:S01]  /*12150*/  ISETP.NE.AND P4, PT, R15, RZ, PT ;  /* 0x000000ff0f00720c */ /* 0x000fe20003f85270 */
[----:B------:R-:W1:Y:S01]  /*12160*/  SHFL.BFLY PT, R4, R3, 0x2, 0x1f ;  /* 0x0c401f0003047f89 */ /* 0x000e6200000e0000 */
[----:B------:R-:W-:-:S02]  /*12170*/  ISETP.LT.OR P0, PT, R2, 0x19, P0 ;  /* 0x000000190200780c */ /* 0x000fc40000701670 */
[----:B------:R-:W-:Y:S02]  /*12180*/  ISETP.NE.AND P5, PT, R16, RZ, PT ;  /* 0x000000ff1000720c */ /* 0x000fe40003fa5270 */
[----:B------:R-:W-:Y:S02]  /*12190*/  FSEL R15, R62, -INF , !P0 ;  /* 0xff8000003e0f7808 */ /* 0x000fe40004000000 */
[----:B------:R-:W-:-:S04]  /*121a0*/  ISETP.GT.AND P0, PT, R0, 0x19, !P3 ;  /* 0x000000190000780c */ /* 0x000fc80005f04270 */
        /* <DEDUP_REMOVED lines=38> */
[----:B------:R-:W-:Y:S02]  /*12410*/  FMNMX.FTZ R3, R32, R3, !PT ;  /* 0x0000000320037209 */ /* 0x000fe40007810000 */
[----:B------:R-:W-:Y:S02]  /*12420*/  FMNMX.FTZ R6, R44, R6, !PT ;  /* 0x000000062c067209 */ /* 0x000fe40007810000 */
[----:B------:R-:W-:Y:S01]  /*12430*/  FMNMX.FTZ R3, R34, R3, !PT ;  /* 0x0000000322037209 */ /* 0x000fe20007810000 */
[----:B-1----:R-:W-:-:S03]  /*12440*/  FFMA.FTZ R5, R19, c[0x0][0x2d0], -R20 ;  /* 0x0000b40013057a23 */ /* 0x002fc60000010814 */
[----:B------:R-:W-:Y:S01]  /*12450*/  FMNMX.FTZ R3, R35, R3, !PT ;  /* 0x0000000323037209 */ /* 0x000fe20007810000 */
[----:B------:R1:W2:Y:S03]  /*12460*/  MUFU.EX2 R205, R5 ;  /* 0x0000000500cd7308 */ /* 0x0002a60000000800 */
[----:B------:R-:W-:-:S04]  /*12470*/  FMNMX.FTZ R3, R134, R3, !PT ;  /* 0x0000000386037209 */ /* 0x000fc80007810000 */
[----:B------:R-:W-:-:S04]  /*12480*/  FMNMX.FTZ R3, R133, R3, !PT ;  /* 0x0000000385037209 */ /* 0x000fc80007810000 */
[----:B------:R-:W-:-:S04]  /*12490*/  FMNMX.FTZ R3, R132, R3, !PT ;  /* 0x0000000384037209 */ /* 0x000fc80007810000 */
[----:B------:R-:W-:Y:S01]  /*124a0*/  FMNMX.FTZ R3, R115, R3, !PT ;  /* 0x0000000373037209 */ /* 0x000fe20007810000 */
[----:B-1----:R-:W-:Y:S01]  /*124b0*/  FFMA.FTZ R5, R21, c[0x0][0x2d0], -R20 ;  /* 0x0000b40015057a23 */ /* 0x002fe20000010814 */
[----:B--2---:R-:W-:-:S03]  /*124c0*/  F2FP.PACK_AB R16, R205, R206 ;  /* 0x000000cecd10723e */ /* 0x004fc600000000ff */
        /* <DEDUP_REMOVED lines=19> */
[----:B------:R-:W-:Y:S01]  /*12600*/  ISETP.GT.AND P0, PT, R0, 0x29, !P6 ;  /* 0x000000290000780c */ /* 0x000fe20007704270 */
[--C-:B------:R-:W-:Y:S01]  /*12610*/  FFMA.FTZ R0, R25, c[0x0][0x2d0], -R3.reuse ;  /* 0x0000b40019007a23 */ /* 0x100fe20000010803 */
[----:B------:R-:W-:Y:S02]  /*12620*/  FMNMX.FTZ R4, R39, R4, !PT ;  /* 0x0000000427047209 */ /* 0x000fe40007810000 */
[----:B------:R-:W-:Y:S01]  /*12630*/  ISETP.LT.OR P0, PT, R2, 0x2a, P0 ;  /* 0x0000002a0200780c */ /* 0x000fe20000701670 */
[----:B------:R-:W-:Y:S01]  /*12640*/  MUFU.EX2 R218, R0 ;  /* 0x0000000000da7308 */ /* 0x000fe20000000800 */
[----:B------:R-:W-:Y:S01]  /*12650*/  FMNMX.FTZ R4, R40, R4, !PT ;  /* 0x0000000428047209 */ /* 0x000fe20007810000 */
[----:B------:R-:W-:Y:S01]  /*12660*/  FFMA.FTZ R2, R27, c[0x0][0x2d0], -R3 ;  /* 0x0000b4001b027a23 */ /* 0x000fe20000010803 */
[----:B------:R-:W-:Y:S01]  /*12670*/  FSEL R21, R75, -INF , !P0 ;  /* 0xff8000004b157808 */ /* 0x000fe20004000000 */
[----:B-1----:R-:W-:Y:S01]  /*12680*/  FFMA.FTZ R5, R26, c[0x0][0x2d0], -R20 ;  /* 0x0000b4001a057a23 */ /* 0x002fe20000010814 */
[----:B------:R-:W-:-:S02]  /*12690*/  FMNMX.FTZ R4, R41, R4, !PT ;  /* 0x0000000429047209 */ /* 0x000fc40007810000 */
[----:B------:R-:W-:Y:S01]  /*126a0*/  ISETP.NE.AND P6, PT, R237, 0x1, PT ;  /* 0x00000001ed00780c */ /* 0x000fe20003fc5270 */
[----:B------:R1:W-:Y:S01]  /*126b0*/  MUFU.EX2 R228, R5 ;  /* 0x0000000500e47308 */ /* 0x0003e20000000800 */
[----:B------:R-:W-:-:S04]  /*126c0*/  FMNMX.FTZ R4, R114, R4, !PT ;  /* 0x0000000472047209 */ /* 0x000fc80007810000 */
[----:B------:R-:W-:-:S03]  /*126d0*/  FMNMX.FTZ R4, R113, R4, !PT ;  /* 0x0000000471047209 */ /* 0x000fc60007810000 */
[----:B------:R2:W-:Y:S01]  /*126e0*/  MUFU.EX2 R216, R2 ;  /* 0x0000000200d87308 */ /* 0x0005e20000000800 */
[----:B------:R-:W-:-:S04]  /*126f0*/  FMNMX.FTZ R4, R112, R4, !PT ;  /* 0x0000000470047209 */ /* 0x000fc80007810000 */
[----:B------:R-:W-:Y:S01]  /*12700*/  FMNMX.FTZ R4, R111, R4, !PT ;  /* 0x000000046f047209 */ /* 0x000fe20007810000 */
[----:B-1----:R-:W-:-:S04]  /*12710*/  FFMA.FTZ R5, R28, c[0x0][0x2d0], -R20 ;  /* 0x0000b4001c057a23 */ /* 0x002fc80000010814 */
[----:B------:R-:W1:Y:S01]  /*12720*/  SHFL.BFLY PT, R7, R4, 0x2, 0x1f ;  /* 0x0c401f0004077f89 */ /* 0x000e6200000e0000 */
[----:B------:R3:W-:Y:S01]  /*12730*/  MUFU.EX2 R229, R5 ;  /* 0x0000000500e57308 */ /* 0x0007e20000000800 */
[----:B--2---:R-:W-:-:S07]  /*12740*/  FFMA.FTZ R2, R29, c[0x0][0x2d0], -R3 ;  /* 0x0000b4001d027a23 */ /* 0x004fce0000010803 */
[----:B------:R2:W4:Y:S01]  /*12750*/  MUFU.EX2 R217, R2 ;  /* 0x0000000200d97308 */ /* 0x0005220000000800 */
[----:B---3--:R-:W-:-:S07]  /*12760*/  FFMA.FTZ R5, R17, c[0x0][0x2d0], -R3 ;  /* 0x0000b40011057a23 */ /* 0x008fce0000010803 */
[----:B------:R3:W5:Y:S01]  /*12770*/  MUFU.EX2 R219, R5 ;  /* 0x0000000500db7308 */ /* 0x0007620000000800 */
[----:B-1----:R-:W-:Y:S01]  /*12780*/  FMNMX.FTZ R4, R4, R7, !PT ;  /* 0x0000000704047209 */ /* 0x002fe20007810000 */
[----:B--2---:R-:W-:Y:S01]  /*12790*/  FFMA.FTZ R2, R30, c[0x0][0x2d0], -R3 ;  /* 0x0000b4001e027a23 */ /* 0x004fe20000010803 */
[----:B----4-:R-:W-:-:S05]  /*127a0*/  F2FP.PACK_AB R19, R217, R216 ;  /* 0x000000d8d913723e */ /* 0x010fca00000000ff */
[----:B------:R1:W-:Y:S01]  /*127b0*/  MUFU.EX2 R220, R2 ;  /* 0x0000000200dc7308 */ /* 0x0003e20000000800 */
[----:B---3--:R-:W-:Y:S02]  /*127c0*/  FMNMX.FTZ R5, R108, R6, !PT ;  /* 0x000000066c057209 */ /* 0x008fe40007810000 */
[----:B------:R-:W2:Y:S01]  /*127d0*/  SHFL.BFLY PT, R6, R4, 0x1, 0x1f ;  /* 0x0c201f0004067f89 */ /* 0x000ea200000e0000 */
[----:B-----5:R-:W-:Y:S02]  /*127e0*/  F2FP.PACK_AB R17, R218, R219 ;  /* 0x000000dbda11723e */ /* 0x020fe400000000ff */
[----:B------:R-:W-:Y:S01]  /*127f0*/  FMNMX.FTZ R0, R110, R5, !PT ;  /* 0x000000056e007209 */ /* 0x000fe20007810000 */
[----:B-1----:R-:W-:-:S03]  /*12800*/  FFMA.FTZ R2, R32, c[0x0][0x2d0], -R3 ;  /* 0x0000b40020027a23 */ /* 0x002fc60000010803 */
[----:B------:R-:W-:Y:S01]  /*12810*/  FMNMX.FTZ R0, R109, R0, !PT ;  /* 0x000000006d007209 */ /* 0x000fe20007810000 */
[----:B------:R-:W-:Y:S01]  /*12820*/  HMMA.16816.F32 R76, R16, R50, RZ ;  /* 0x00000032104c723c */ /* 0x000fe200000018ff */
[----:B------:R1:W-:Y:S02]  /*12830*/  MUFU.EX2 R221, R2 ;  /* 0x0000000200dd7308 */ /* 0x0003e40000000800 */
[----:B------:R-:W-:-:S05]  /*12840*/  FMNMX.FTZ R0, R21, R0, !PT ;  /* 0x0000000015007209 */ /* 0x000fca0007810000 */
[----:B------:R-:W3:Y:S01]  /*12850*/  SHFL.BFLY PT, R5, R0, 0x2, 0x1f ;  /* 0x0c401f0000057f89 */ /* 0x000ee200000e0000 */
[----:B------:R-:W-:Y:S01]  /*12860*/  HMMA.16816.F32 R104, R16, R64, RZ ;  /* 0x000000401068723c */ /* 0x000fe200000018ff */
[----:B--2---:R-:W-:Y:S01]  /*12870*/  FMNMX.FTZ R120, R4, R6, !PT ;  /* 0x0000000604787209 */ /* 0x004fe20007810000 */
[----:B------:R-:W-:-:S06]  /*12880*/  FFMA.FTZ R4, R34, c[0x0][0x2d0], -R3 ;  /* 0x0000b40022047a23 */ /* 0x000fcc0000010803 */
[C---:B------:R-:W-:Y:S01]  /*12890*/  HMMA.16816.F32 R100, R16.reuse, R60, RZ ;  /* 0x0000003c1064723c */ /* 0x040fe200000018ff */
[C---:B------:R-:W-:Y:S01]  /*128a0*/  FSETP.NEU.FTZ.AND P0, PT, R120.reuse, -INF , PT ;  /* 0xff8000007800780b */ /* 0x040fe20003f1d000 */
[----:B-1----:R-:W-:Y:S01]  /*128b0*/  FMUL.FTZ R2, R120, c[0x0][0x2d0] ;  /* 0x0000b40078027a20 */ /* 0x002fe20000410000 */
[----:B------:R1:W-:Y:S04]  /*128c0*/  MUFU.EX2 R222, R4 ;  /* 0x0000000400de7308 */ /* 0x0003e80000000800 */
[----:B------:R-:W-:Y:S01]  /*128d0*/  FSEL R2, R2, RZ, P0 ;  /* 0x000000ff02027208 */ /* 0x000fe20000000000 */
[----:B------:R-:W-:Y:S01]  /*128e0*/  HMMA.16816.F32 R96, R16, R56, RZ ;  /* 0x000000381060723c */ /* 0x000fe200000018ff */
[----:B---3--:R-:W-:-:S07]  /*128f0*/  FMNMX.FTZ R0, R0, R5, !PT ;  /* 0x0000000500007209 */ /* 0x008fce0007810000 */
[----:B------:R-:W-:Y:S01]  /*12900*/  HMMA.16816.F32 R92, R16, R52, RZ ;  /* 0x00000034105c723c */ /* 0x000fe200000018ff */
[----:B------:R-:W2:Y:S01]  /*12910*/  SHFL.BFLY PT, R5, R0, 0x1, 0x1f ;  /* 0x0c201f0000057f89 */ /* 0x000ea200000e0000 */
[----:B-1----:R-:W-:-:S04]  /*12920*/  FFMA.FTZ R4, R35, c[0x0][0x2d0], -R3 ;  /* 0x0000b40023047a23 */ /* 0x002fc80000010803 */
[----:B------:R1:W3:Y:S02]  /*12930*/  MUFU.EX2 R223, R4 ;  /* 0x0000000400df7308 */ /* 0x0002e40000000800 */
[----:B-1----:R-:W-:Y:S01]  /*12940*/  FFMA.FTZ R4, R31, c[0x0][0x2d0], -R2 ;  /* 0x0000b4001f047a23 */ /* 0x002fe20000010802 */
[----:B---3--:R-:W-:Y:S01]  /*12950*/  F2FP.PACK_AB R11, R223, R222 ;  /* 0x000000dedf0b723e */ /* 0x008fe200000000ff */
[----:B------:R-:W-:Y:S01]  /*12960*/  LDSM.16.MT88.4 R28, [R166+0x400] ;  /* 0x00040000a61c783b */ /* 0x000fe20000004200 */
[----:B--2---:R-:W-:-:S03]  /*12970*/  FMNMX.FTZ R119, R0, R5, !PT ;  /* 0x0000000500777209 */ /* 0x004fc60007810000 */
[----:B------:R1:W-:Y:S01]  /*12980*/  MUFU.EX2 R210, R4 ;  /* 0x0000000400d27308 */ /* 0x0003e20000000800 */
[----:B------:R-:W-:Y:S01]  /*12990*/  FFMA.FTZ R0, R40, c[0x0][0x2d0], -R2 ;  /* 0x0000b40028007a23 */ /* 0x000fe20000010802 */
[----:B------:R-:W-:-:S06]  /*129a0*/  FSETP.NEU.FTZ.AND P0, PT, R119, -INF , PT ;  /* 0xff8000007700780b */ /* 0x000fcc0003f1d000 */
[----:B------:R2:W-:Y:S01]  /*129b0*/  MUFU.EX2 R213, R0 ;  /* 0x0000000000d57308 */ /* 0x0005e20000000800 */
[----:B-1----:R-:W-:Y:S02]  /*129c0*/  FFMA.FTZ R4, R33, c[0x0][0x2d0], -R2 ;  /* 0x0000b40021047a23 */ /* 0x002fe40000010802 */
[----:B------:R-:W-:Y:S05]  /*129d0*/  HMMA.16816.F32 R32, R16, R48, RZ ;  /* 0x000000301020723c */ /* 0x000fea00000018ff */
[----:B------:R1:W-:Y:S01]  /*129e0*/  MUFU.EX2 R208, R4 ;  /* 0x0000000400d07308 */ /* 0x0003e20000000800 */
[----:B--2---:R-:W-:-:S05]  /*129f0*/  FMUL.FTZ R0, R119, c[0x0][0x2d0] ;  /* 0x0000b40077007a20 */ /* 0x004fca0000410000 */
[----:B------:R-:W-:Y:S01]  /*12a00*/  FSEL R0, R0, RZ, P0 ;  /* 0x000000ff00007208 */ /* 0x000fe20000000000 */
[----:B-1----:R-:W-:-:S04]  /*12a10*/  FFMA.FTZ R4, R36, c[0x0][0x2d0], -R2 ;  /* 0x0000b40024047a23 */ /* 0x002fc80000010802 */
[----:B------:R1:W-:Y:S02]  /*12a20*/  MUFU.EX2 R209, R4 ;  /* 0x0000000400d17308 */ /* 0x0003e40000000800 */
[----:B-1----:R-:W-:-:S06]  /*12a30*/  FFMA.FTZ R4, R37, c[0x0][0x2d0], -R2 ;  /* 0x0000b40025047a23 */ /* 0x002fcc0000010802 */
[----:B------:R1:W-:Y:S02]  /*12a40*/  MUFU.EX2 R211, R4 ;  /* 0x0000000400d37308 */ /* 0x0003e40000000800 */
[----:B-1----:R-:W-:-:S06]  /*12a50*/  FFMA.FTZ R4, R38, c[0x0][0x2d0], -R2 ;  /* 0x0000b40026047a23 */ /* 0x002fcc0000010802 */
[----:B------:R1:W-:Y:S02]  /*12a60*/  MUFU.EX2 R212, R4 ;  /* 0x0000000400d47308 */ /* 0x0003e40000000800 */
[--C-:B-1----:R-:W-:Y:S02]  /*12a70*/  FFMA.FTZ R4, R39, c[0x0][0x2d0], -R2.reuse ;  /* 0x0000b40027047a23 */ /* 0x102fe40000010802 */
[----:B------:R-:W1:Y:S04]  /*12a80*/  LDSM.16.MT88.4 R36, [R167] ;  /* 0x00000000a724783b */ /* 0x000e680000004200 */
[----:B------:R2:W-:Y:S02]  /*12a90*/  MUFU.EX2 R214, R4 ;  /* 0x0000000400d67308 */ /* 0x0005e40000000800 */
[----:B--2---:R-:W-:-:S06]  /*12aa0*/  FFMA.FTZ R4, R41, c[0x0][0x2d0], -R2 ;  /* 0x0000b40029047a23 */ /* 0x004fcc0000010802 */
[----:B------:R2:W3:Y:S02]  /*12ab0*/  MUFU.EX2 R215, R4 ;  /* 0x0000000400d77308 */ /* 0x0004e40000000800 */
[----:B--2---:R-:W-:Y:S01]  /*12ac0*/  FFMA.FTZ R4, R8, c[0x0][0x2d0], -R0 ;  /* 0x0000b40008047a23 */ /* 0x004fe20000010800 */
[----:B------:R-:W-:Y:S01]  /*12ad0*/  F2FP.PACK_AB R8, R227, R226 ;  /* 0x000000e2e308723e */ /* 0x000fe200000000ff */
[----:B-1----:R-:W-:Y:S01]  /*12ae0*/  HMMA.16816.F32 R40, R16, R36, RZ ;  /* 0x000000241028723c */ /* 0x002fe200000018ff */
[----:B---3--:R-:W-:-:S03]  /*12af0*/  F2FP.PACK_AB R6, R215, R213 ;  /* 0x000000d5d706723e */ /* 0x008fc600000000ff */
[----:B------:R1:W-:Y:S02]  /*12b00*/  MUFU.EX2 R23, R4 ;  /* 0x0000000400177308 */ /* 0x0003e40000000800 */
[----:B-1----:R-:W-:Y:S01]  /*12b10*/  FFMA.FTZ R4, R9, c[0x0][0x2d0], -R0 ;  /* 0x0000b40009047a23 */ /* 0x002fe20000010800 */
[----:B------:R-:W-:-:S05]  /*12b20*/  F2FP.PACK_AB R9, R221, R220 ;  /* 0x000000dcdd09723e */ /* 0x000fca00000000ff */
[----:B------:R1:W2:Y:S02]  /*12b30*/  MUFU.EX2 R22, R4 ;  /* 0x0000000400167308 */ /* 0x0002a40000000800 */
[----:B-1----:R-:W-:Y:S01]  /*12b40*/  FFMA.FTZ R4, R14, c[0x0][0x2d0], -R0 ;  /* 0x0000b4000e047a23 */ /* 0x002fe20000010800 */
[----:B------:R-:W-:-:S05]  /*12b50*/  F2FP.PACK_AB R14, R211, R209 ;  /* 0x000000d1d30e723e */ /* 0x000fca00000000ff */
[----:B------:R1:W-:Y:S02]  /*12b60*/  MUFU.EX2 R207, R4 ;  /* 0x0000000400cf7308 */ /* 0x0003e40000000800 */
[----:B-1----:R-:W-:Y:S01]  /*12b70*/  FFMA.FTZ R4, R10, c[0x0][0x2d0], -R0 ;  /* 0x0000b4000a047a23 */ /* 0x002fe20000010800 */
[----:B------:R-:W-:-:S05]  /*12b80*/  F2FP.PACK_AB R10, R229, R228 ;  /* 0x000000e4e50a723e */ /* 0x000fca00000000ff */
[----:B------:R1:W3:Y:S02]  /*12b90*/  MUFU.EX2 R116, R4 ;  /* 0x0000000400747308 */ /* 0x0002e40000000800 */
[C---:B------:R-:W-:Y:S01]  /*12ba0*/  HMMA.16816.F32 R128, R8.reuse, R28, R32 ;  /* 0x0000001c0880723c */ /* 0x040fe20000001820 */
[----:B------:R-:W4:Y:S07]  /*12bb0*/  LDSM.16.MT88.4 R32, [R166+0x1c00] ;  /* 0x001c0000a620783b */ /* 0x000f2e0000004200 */
[----:B------:R-:W-:Y:S01]  /*12bc0*/  HMMA.16816.F32 R156, R8, R68, R40 ;  /* 0x00000044089c723c */ /* 0x000fe20000001828 */
[----:B------:R-:W5:Y:S01]  /*12bd0*/  LDSM.16.MT88.4 R40, [R167+0x1000] ;  /* 0x00100000a728783b */ /* 0x000f620000004200 */
[----:B-1----:R-:W-:Y:S01]  /*12be0*/  FFMA.FTZ R4, R12, c[0x0][0x2d0], -R0 ;  /* 0x0000b4000c047a23 */ /* 0x002fe20000010800 */
[----:B------:R-:W-:-:S03]  /*12bf0*/  F2FP.PACK_AB R12, R208, R210 ;  /* 0x000000d2d00c723e */ /* 0x000fc600000000ff */
[----:B------:R1:W-:Y:S02]  /*12c00*/  MUFU.EX2 R117, R4 ;  /* 0x0000000400757308 */ /* 0x0003e40000000800 */
[----:B------:R-:W-:Y:S01]  /*12c10*/  HMMA.16816.F32 R140, R8, R30, R76 ;  /* 0x0000001e088c723c */ /* 0x000fe2000000184c */
[----:B-1----:R-:W-:Y:S01]  /*12c20*/  FFMA.FTZ R4, R13, c[0x0][0x2d0], -R0 ;  /* 0x0000b4000d047a23 */ /* 0x002fe20000010800 */
[----:B--2---:R-:W-:-:S04]  /*12c30*/  F2FP.PACK_AB R13, R22, R23 ;  /* 0x00000017160d723e */ /* 0x004fc800000000ff */
[----:B------:R1:W2:Y:S02]  /*12c40*/  MUFU.EX2 R118, R4 ;  /* 0x0000000400767308 */ /* 0x0002a40000000800 */
[C---:B----4-:R-:W-:Y:S08]  /*12c50*/  HMMA.16816.F32 R172, R8.reuse, R32, R96 ;  /* 0x0000002008ac723c */ /* 0x050ff00000001860 */
[----:B-----5:R-:W-:Y:S01]  /*12c60*/  HMMA.16816.F32 R176, R8, R40, R100 ;  /* 0x0000002808b0723c */ /* 0x020fe20000001864 */
[----:B-1----:R-:W-:Y:S01]  /*12c70*/  FFMA.FTZ R4, R15, c[0x0][0x2d0], -R0 ;  /* 0x0000b4000f047a23 */ /* 0x002fe20000010800 */
[----:B---3--:R-:W-:-:S02]  /*12c80*/  F2FP.PACK_AB R15, R116, R207 ;  /* 0x000000cf740f723e */ /* 0x008fc400000000ff */
[----:B--2---:R-:W-:Y:S01]  /*12c90*/  F2FP.PACK_AB R5, R118, R117 ;  /* 0x000000757605723e */ /* 0x004fe200000000ff */
[----:B------:R1:W-:Y:S04]  /*12ca0*/  MUFU.EX2 R126, R4 ;  /* 0x00000004007e7308 */ /* 0x0003e80000000800 */
[C---:B------:R-:W-:Y:S08]  /*12cb0*/  HMMA.16816.F32 R24, R12.reuse, R48, RZ ;  /* 0x000000300c18723c */ /* 0x040ff000000018ff */
[----:B------:R-:W-:Y:S01]  /*12cc0*/  HMMA.16816.F32 R72, R12, R36, RZ ;  /* 0x000000240c48723c */ /* 0x000fe200000018ff */
[----:B-1----:R-:W-:-:S02]  /*12cd0*/  FFMA.FTZ R4, R44, c[0x0][0x2d0], -R0 ;  /* 0x0000b4002c047a23 */ /* 0x002fc40000010800 */
[----:B------:R-:W-:Y:S02]  /*12ce0*/  LDSM.16.MT88.4 R44, [R166+0x1000] ;  /* 0x00100000a62c783b */ /* 0x000fe40000004200 */
[----:B------:R1:W2:Y:S03]  /*12cf0*/  MUFU.EX2 R123, R4 ;  /* 0x00000004007b7308 */ /* 0x0002a60000000800 */
[C---:B------:R-:W-:Y:S08]  /*12d00*/  HMMA.16816.F32 R80, R12.reuse, R56, RZ ;  /* 0x000000380c50723c */ /* 0x040ff000000018ff */
[----:B------:R-:W-:Y:S01]  /*12d10*/  HMMA.16816.F32 R48, R12, R50, RZ ;  /* 0x000000320c30723c */ /* 0x000fe200000018ff */
[----:B-1----:R-:W-:-:S07]  /*12d20*/  F2FP.PACK_AB R4, R214, R212 ;  /* 0x000000d4d604723e */ /* 0x002fce00000000ff */
[----:B------:R-:W-:Y:S01]  /*12d30*/  HMMA.16816.F32 R88, R12, R64, RZ ;  /* 0x000000400c58723c */ /* 0x000fe200000018ff */
[----:B--2---:R-:W-:-:S07]  /*12d40*/  F2FP.PACK_AB R7, R123, R126 ;  /* 0x0000007e7b07723e */ /* 0x004fce00000000ff */
[C---:B------:R-:W-:Y:S01]  /*12d50*/  HMMA.16816.F32 R144, R4.reuse, R28, R24 ;  /* 0x0000001c0490723c */ /* 0x040fe20000001818 */
[----:B------:R-:W1:Y:S07]  /*12d60*/  LDSM.16.MT88.4 R24, [R167+0x1c00] ;  /* 0x001c0000a718783b */ /* 0x000e6e0000004200 */
[----:B------:R-:W-:Y:S08]  /*12d70*/  HMMA.16816.F32 R148, R4, R68, R72 ;  /* 0x000000440494723c */ /* 0x000ff00000001848 */
[----:B------:R-:W-:Y:S08]  /*12d80*/  HMMA.16816.F32 R72, R12, R52, RZ ;  /* 0x000000340c48723c */ /* 0x000ff000000018ff */
[C---:B------:R-:W-:Y:S08]  /*12d90*/  HMMA.16816.F32 R180, R4.reuse, R32, R80 ;  /* 0x0000002004b4723c */ /* 0x040ff00000001850 */
[----:B------:R-:W-:Y:S08]  /*12da0*/  HMMA.16816.F32 R80, R4, R30, R48 ;  /* 0x0000001e0450723c */ /* 0x000ff00000001830 */
[----:B------:R-:W-:Y:S08]  /*12db0*/  HMMA.16816.F32 R84, R12, R60, RZ ;  /* 0x0000003c0c54723c */ /* 0x000ff000000018ff */
[----:B-1----:R-:W-:Y:S08]  /*12dc0*/  HMMA.16816.F32 R188, R4, R24, R72 ;  /* 0x0000001804bc723c */ /* 0x002ff00000001848 */
[C---:B------:R-:W-:Y:S08]  /*12dd0*/  HMMA.16816.F32 R76, R12.reuse, R38, RZ ;  /* 0x000000260c4c723c */ /* 0x040ff000000018ff */
[C---:B------:R-:W-:Y:S08]  /*12de0*/  HMMA.16816.F32 R72, R12.reuse, R66, RZ ;  /* 0x000000420c48723c */ /* 0x040ff000000018ff */
[C---:B------:R-:W-:Y:S08]  /*12df0*/  HMMA.16816.F32 R48, R12.reuse, R62, RZ ;  /* 0x0000003e0c30723c */ /* 0x040ff000000018ff */
[----:B------:R-:W-:Y:S08]  /*12e00*/  HMMA.16816.F32 R28, R12, R58, RZ ;  /* 0x0000003a0c1c723c */ /* 0x000ff000000018ff */
[C---:B------:R-:W-:Y:S08]  /*12e10*/  HMMA.16816.F32 R36, R16.reuse, R38, RZ ;  /* 0x000000261024723c */ /* 0x040ff000000018ff */
[C---:B------:R-:W-:Y:S08]  /*12e20*/  HMMA.16816.F32 R64, R16.reuse, R66, RZ ;  /* 0x000000421040723c */ /* 0x040ff000000018ff */
[C---:B------:R-:W-:Y:S08]  /*12e30*/  HMMA.16816.F32 R60, R16.reuse, R62, RZ ;  /* 0x0000003e103c723c */ /* 0x040ff000000018ff */
[C---:B------:R-:W-:Y:S08]  /*12e40*/  HMMA.16816.F32 R56, R16.reuse, R58, RZ ;  /* 0x0000003a1038723c */ /* 0x040ff000000018ff */
[-C--:B------:R-:W-:Y:S08]  /*12e50*/  HMMA.16816.F32 R16, R16, R54.reuse, RZ ;  /* 0x000000361010723c */ /* 0x080ff000000018ff */
[----:B------:R-:W-:Y:S08]  /*12e60*/  HMMA.16816.F32 R12, R12, R54, RZ ;  /* 0x000000360c0c723c */ /* 0x000ff000000018ff */
[----:B------:R-:W-:Y:S08]  /*12e70*/  HMMA.16816.F32 R184, R4, R40, R84 ;  /* 0x0000002804b8723c */ /* 0x000ff00000001854 */
        /* <DEDUP_REMOVED lines=8> */
[----:B------:R-:W-:Y:S07]  /*12f00*/  HMMA.16816.F32 R24, R4, R26, R12 ;  /* 0x0000001a0418723c */ /* 0x000fee000000180c */
[----:B------:R-:W-:Y:S01]  /*12f10*/  FFMA.FTZ R4, R138, c[0x0][0x2d0], -R20 ;  /* 0x0000b4008a047a23 */ /* 0x000fe20000010814 */
[----:B------:R-:W-:Y:S01]  /*12f20*/  HMMA.16816.F32 R56, R8, R34, R56 ;  /* 0x000000220838723c */ /* 0x000fe20000001838 */
[----:B------:R-:W-:-:S02]  /*12f30*/  FADD.FTZ R13, R219, R218 ;  /* 0x000000dadb0d7221 */ /* 0x000fc40000010000 */
[----:B------:R1:W-:Y:S01]  /*12f40*/  MUFU.EX2 R35, R4 ;  /* 0x0000000400237308 */ /* 0x0003e20000000800 */
[----:B------:R-:W-:Y:S02]  /*12f50*/  FADD.FTZ R12, R210, R208 ;  /* 0x000000d0d20c7221 */ /* 0x000fe40000010000 */
[----:B------:R-:W-:Y:S02]  /*12f60*/  FADD.FTZ R13, R216, R13 ;  /* 0x0000000dd80d7221 */ /* 0x000fe40000010000 */
[----:B------:R-:W-:Y:S01]  /*12f70*/  HMMA.16816.F32 R36, R8, R70, R36 ;  /* 0x000000460824723c */ /* 0x000fe20000001824 */
[----:B------:R-:W-:Y:S02]  /*12f80*/  FADD.FTZ R12, R209, R12 ;  /* 0x0000000cd10c7221 */ /* 0x000fe40000010000 */
[----:B------:R-:W-:Y:S02]  /*12f90*/  FADD.FTZ R13, R217, R13 ;  /* 0x0000000dd90d7221 */ /* 0x000fe40000010000 */
[----:B------:R-:W-:-:S02]  /*12fa0*/  FADD.FTZ R12, R211, R12 ;  /* 0x0000000cd30c7221 */ /* 0x000fc40000010000 */
[----:B------:R-:W-:Y:S01]  /*12fb0*/  FADD.FTZ R13, R220, R13 ;  /* 0x0000000ddc0d7221 */ /* 0x000fe20000010000 */
[----:B------:R-:W-:Y:S01]  /*12fc0*/  HMMA.16816.F32 R64, R8, R46, R64 ;  /* 0x0000002e0840723c */ /* 0x000fe20000001840 */
[----:B------:R-:W-:Y:S02]  /*12fd0*/  FADD.FTZ R12, R212, R12 ;  /* 0x0000000cd40c7221 */ /* 0x000fe40000010000 */
[----:B-1----:R-:W-:-:S04]  /*12fe0*/  FFMA.FTZ R4, R137, c[0x0][0x2d0], -R20 ;  /* 0x0000b40089047a23 */ /* 0x002fc80000010814 */
[----:B------:R1:W2:Y:S01]  /*12ff0*/  MUFU.EX2 R40, R4 ;  /* 0x0000000400287308 */ /* 0x0002a20000000800 */
[----:B------:R-:W-:Y:S01]  /*13000*/  HMMA.16816.F32 R88, R8, R42, R60 ;  /* 0x0000002a0858723c */ /* 0x000fe2000000183c */
[----:B------:R-:W-:Y:S06]  /*13010*/  LDSM.16.MT88.4 R60, [R167+0x1400] ;  /* 0x00140000a73c783b */ /* 0x000fec0000004200 */
[----:B------:R-:W-:Y:S01]  /*13020*/  FADD.FTZ R11, R206, R205 ;  /* 0x000000cdce0b7221 */ /* 0x000fe20000010000 */
[----:B------:R-:W-:-:S03]  /*13030*/  IADD3 R205, R230, -0x2, RZ ;  /* 0xfffffffee6cd7810 */ /* 0x000fc60007ffe0ff */
[----:B------:R-:W-:Y:S02]  /*13040*/  FADD.FTZ R11, R225, R11 ;  /* 0x0000000be10b7221 */ /* 0x000fe40000010000 */
[----:B-1----:R-:W-:Y:S01]  /*13050*/  FFMA.FTZ R4, R136, c[0x0][0x2d0], -R20 ;  /* 0x0000b40088047a23 */ /* 0x002fe20000010814 */
[----:B--2---:R-:W-:Y:S01]  /*13060*/  F2FP.PACK_AB R96, R40, R35 ;  /* 0x000000232860723e */ /* 0x004fe200000000ff */
[----:B------:R-:W1:Y:S01]  /*13070*/  LDSM.16.MT88.4 R136, [R166+0x800] ;  /* 0x00080000a688783b */ /* 0x000e620000004200 */
[----:B------:R-:W-:Y:S01]  /*13080*/  FADD.FTZ R11, R224, R11 ;  /* 0x0000000be00b7221 */ /* 0x000fe20000010000 */
[----:B------:R2:W-:Y:S03]  /*13090*/  MUFU.EX2 R41, R4 ;  /* 0x0000000400297308 */ /* 0x0005e60000000800 */
[----:B------:R-:W-:-:S04]  /*130a0*/  FADD.FTZ R11, R226, R11 ;  /* 0x0000000be20b7221 */ /* 0x000fc80000010000 */
[----:B------:R-:W-:Y:S02]  /*130b0*/  FADD.FTZ R11, R227, R11 ;  /* 0x0000000be30b7221 */ /* 0x000fe40000010000 */
[----:B--2---:R-:W-:-:S04]  /*130c0*/  FFMA.FTZ R4, R135, c[0x0][0x2d0], -R20 ;  /* 0x0000b40087047a23 */ /* 0x004fc80000010814 */
[----:B------:R2:W3:Y:S02]  /*130d0*/  MUFU.EX2 R234, R4 ;  /* 0x0000000400ea7308 */ /* 0x0004e40000000800 */
[----:B--2---:R-:W-:Y:S01]  /*130e0*/  FFMA.FTZ R4, R134, c[0x0][0x2d0], -R3 ;  /* 0x0000b40086047a23 */ /* 0x004fe20000010803 */
[----:B---3--:R-:W-:-:S05]  /*130f0*/  F2FP.PACK_AB R98, R234, R41 ;  /* 0x00000029ea62723e */ /* 0x008fca00000000ff */
[----:B------:R2:W-:Y:S02]  /*13100*/  MUFU.EX2 R32, R4 ;  /* 0x0000000400207308 */ /* 0x0005e40000000800 */
[----:B--2---:R-:W-:-:S06]  /*13110*/  FFMA.FTZ R4, R133, c[0x0][0x2d0], -R3 ;  /* 0x0000b40085047a23 */ /* 0x004fcc0000010803 */
[----:B------:R2:W3:Y:S02]  /*13120*/  MUFU.EX2 R33, R4 ;  /* 0x0000000400217308 */ /* 0x0004e40000000800 */
[--C-:B--2---:R-:W-:Y:S01]  /*13130*/  FFMA.FTZ R4, R132, c[0x0][0x2d0], -R3.reuse ;  /* 0x0000b40084047a23 */ /* 0x104fe20000010803 */
[----:B---3--:R-:W-:Y:S01]  /*13140*/  F2FP.PACK_AB R97, R33, R32 ;  /* 0x000000202161723e */ /* 0x008fe200000000ff */
[----:B------:R-:W-:-:S04]  /*13150*/  FFMA.FTZ R3, R115, c[0x0][0x2d0], -R3 ;  /* 0x0000b40073037a23 */ /* 0x000fc80000010803 */
[----:B------:R2:W-:Y:S08]  /*13160*/  MUFU.EX2 R34, R4 ;  /* 0x0000000400227308 */ /* 0x0005f00000000800 */
[----:B------:R3:W4:Y:S01]  /*13170*/  MUFU.EX2 R236, R3 ;  /* 0x0000000300ec7308 */ /* 0x0007220000000800 */
[----:B--2---:R-:W2:Y:S01]  /*13180*/  LDSM.16.MT88.4 R4, [R167+0x2000] ;  /* 0x00200000a704783b */ /* 0x004ea20000004200 */
[----:B---3--:R-:W-:Y:S01]  /*13190*/  FFMA.FTZ R3, R114, c[0x0][0x2d0], -R2 ;  /* 0x0000b40072037a23 */ /* 0x008fe20000010802 */
[----:B----4-:R-:W-:-:S05]  /*131a0*/  F2FP.PACK_AB R99, R236, R34 ;  /* 0x00000022ec63723e */ /* 0x010fca00000000ff */
[----:B------:R3:W-:Y:S02]  /*131b0*/  MUFU.EX2 R14, R3 ;  /* 0x00000003000e7308 */ /* 0x0007e40000000800 */
[C---:B-1----:R-:W-:Y:S08]  /*131c0*/  HMMA.16816.F32 R128, R96.reuse, R136, R128 ;  /* 0x000000886080723c */ /* 0x042ff00000001880 */
[----:B------:R-:W-:Y:S01]  /*131d0*/  HMMA.16816.F32 R140, R96, R138, R140 ;  /* 0x0000008a608c723c */ /* 0x000fe2000000188c */
[----:B---3--:R-:W-:-:S04]  /*131e0*/  FFMA.FTZ R3, R113, c[0x0][0x2d0], -R2 ;  /* 0x0000b40071037a23 */ /* 0x008fc80000010802 */
[----:B------:R1:W3:Y:S03]  /*131f0*/  MUFU.EX2 R15, R3 ;  /* 0x00000003000f7308 */ /* 0x0002e60000000800 */
[C---:B------:R-:W-:Y:S08]  /*13200*/  HMMA.16816.F32 R52, R96.reuse, R60, R176 ;  /* 0x0000003c6034723c */ /* 0x040ff000000018b0 */
[----:B--2---:R-:W-:Y:S01]  /*13210*/  HMMA.16816.F32 R84, R96, R4, R84 ;  /* 0x000000046054723c */ /* 0x004fe20000001854 */
[--C-:B-1----:R-:W-:Y:S01]  /*13220*/  FFMA.FTZ R3, R112, c[0x0][0x2d0], -R2.reuse ;  /* 0x0000b40070037a23 */ /* 0x102fe20000010802 */
[----:B---3--:R-:W-:Y:S01]  /*13230*/  F2FP.PACK_AB R92, R15, R14 ;  /* 0x0000000e0f5c723e */ /* 0x008fe200000000ff */
[----:B------:R-:W-:-:S02]  /*13240*/  FFMA.FTZ R2, R111, c[0x0][0x2d0], -R2 ;  /* 0x0000b4006f027a23 */ /* 0x000fc40000010802 */
[----:B------:R-:W-:Y:S08]  /*13250*/  MUFU.EX2 R20, R3 ;  /* 0x0000000300147308 */ /* 0x000ff00000000800 */
        /* <DEDUP_REMOVED lines=8> */
[----:B------:R-:W-:Y:S01]  /*132e0*/  FFMA.FTZ R0, R21, c[0x0][0x2d0], -R0 ;  /* 0x0000b40015007a23 */ /* 0x000fe20000010800 */
[----:B------:R-:W1:Y:S03]  /*132f0*/  LDSM.16.MT88.4 R108, [R166+0x1400] ;  /* 0x00140000a66c783b */ /* 0x000e660000004200 */
[----:B------:R2:W-:Y:S08]  /*13300*/  MUFU.EX2 R3, R2 ;  /* 0x0000000200037308 */ /* 0x0005f00000000800 */
[----:B------:R-:W3:Y:S01]  /*13310*/  MUFU.EX2 R8, R0 ;  /* 0x0000000000087308 */ /* 0x000ee20000000800 */
[----:B--2---:R-:W-:Y:S01]  /*13320*/  @P6 IMAD.HI.U32 R2, R235, c[0x0][0x2c8], RZ ;  /* 0x0000b200eb026a27 */ /* 0x004fe200078e00ff */
[----:B---3--:R-:W-:-:S03]  /*13330*/  F2FP.PACK_AB R95, R8, R3 ;  /* 0x00000003085f723e */ /* 0x008fc600000000ff */
[----:B------:R-:W-:Y:S01]  /*13340*/  IMAD.MOV.U32 R0, RZ, RZ, R235 ;  /* 0x000000ffff007224 */ /* 0x000fe200078e00eb */
[----:B------:R-:W-:Y:S02]  /*13350*/  @P6 SHF.R.U32.HI R0, RZ, c[0x0][0x2cc], R2 ;  /* 0x0000b300ff006a19 */ /* 0x000fe40000011602 */
[----:B------:R-:W-:Y:S01]  /*13360*/  ISETP.GE.AND P6, PT, R233, 0x1, PT ;  /* 0x00000001e900780c */ /* 0x000fe20003fc6270 */
[----:B------:R-:W-:Y:S02]  /*13370*/  HMMA.16816.F32 R132, R92, R136, R144 ;  /* 0x000000885c84723c */ /* 0x000fe40000001890 */
[----:B------:R-:W-:Y:S02]  /*13380*/  IMAD.IADD R2, R231, 0x1, R0 ;  /* 0x00000001e7027824 */ /* 0x000fe400078e0200 */
[----:B------:R-:W-:-:S04]  /*13390*/  FADD.FTZ R0, R23, R22 ;  /* 0x0000001617007221 */ /* 0x000fc80000010000 */
[----:B------:R-:W-:Y:S01]  /*133a0*/  FADD.FTZ R0, R207, R0 ;  /* 0x00000000cf007221 */ /* 0x000fe20000010000 */
[----:B------:R-:W-:Y:S03]  /*133b0*/  HMMA.16816.F32 R144, R96, R152, R156 ;  /* 0x000000986090723c */ /* 0x000fe6000000189c */
[----:B------:R-:W-:-:S05]  /*133c0*/  FADD.FTZ R0, R116, R0 ;  /* 0x0000000074007221 */ /* 0x000fca0000010000 */
[----:B------:R-:W-:Y:S08]  /*133d0*/  HMMA.16816.F32 R148, R92, R152, R148 ;  /* 0x000000985c94723c */ /* 0x000ff00000001894 */
[-C--:B------:R-:W-:Y:S08]  /*133e0*/  HMMA.16816.F32 R156, R96, R154.reuse, R36 ;  /* 0x0000009a609c723c */ /* 0x080ff00000001824 */
[----:B------:R-:W-:Y:S01]  /*133f0*/  HMMA.16816.F32 R152, R92, R154, R76 ;  /* 0x0000009a5c98723c */ /* 0x000fe2000000184c */
[----:B------:R-:W2:Y:S07]  /*13400*/  LDSM.16.MT88.4 R76, [R166+0x2000] ;  /* 0x00200000a64c783b */ /* 0x000eae0000004200 */
[C---:B-1----:R-:W-:Y:S08]  /*13410*/  HMMA.16816.F32 R112, R96.reuse, R110, R64 ;  /* 0x0000006e6070723c */ /* 0x042ff00000001840 */
[----:B------:R-:W-:Y:S08]  /*13420*/  HMMA.16816.F32 R64, R96, R62, R88 ;  /* 0x0000003e6040723c */ /* 0x000ff00000001858 */
        /* <DEDUP_REMOVED lines=17> */
[----:B------:R-:W-:Y:S08]  /*13540*/  HMMA.16816.F32 R108, R92, R110, R72 ;  /* 0x0000006e5c6c723c */ /* 0x000ff00000001848 */
[C---:B--2---:R-:W-:Y:S08]  /*13550*/  HMMA.16816.F32 R80, R96.reuse, R78, R56 ;  /* 0x0000004e6050723c */ /* 0x044ff00000001838 */
[----:B------:R-:W-:Y:S08]  /*13560*/  HMMA.16816.F32 R68, R96, R76, R172 ;  /* 0x0000004c6044723c */ /* 0x000ff000000018ac */
[C---:B------:R-:W-:Y:S08]  /*13570*/  HMMA.16816.F32 R56, R92.reuse, R60, R184 ;  /* 0x0000003c5c38723c */ /* 0x040ff000000018b8 */
        /* <DEDUP_REMOVED lines=16> */
[----:B------:R-:W-:Y:S01]  /*13680*/  FADD.FTZ R247, R8, R3 ;  /* 0x0000000308f77221 */ /* 0x000fe20000010000 */
[----:B------:R-:W-:Y:S01]  /*13690*/  IADD3 R3, R2, c[0x0][0x328], RZ ;  /* 0x0000ca0002037a10 */ /* 0x000fe20007ffe0ff */
[----:B------:R-:W-:-:S02]  /*136a0*/  FADD.FTZ R234, R234, R0 ;  /* 0x00000000eaea7221 */ /* 0x000fc40000010000 */
[----:B------:R-:W-:Y:S02]  /*136b0*/  FADD.FTZ R236, R236, R5 ;  /* 0x00000005ecec7221 */ /* 0x000fe40000010000 */
[----:B------:R-:W-:Y:S01]  /*136c0*/  FADD.FTZ R246, R246, R6 ;  /* 0x00000006f6f67221 */ /* 0x000fe20000010000 */
        /* <DEDUP_REMOVED lines=12> */
.L_x_827:
[----:B------:R-:W-:-:S13]  /*13790*/  ISETP.NE.AND P0, PT, R4, 0x1, PT ;  /* 0x000000010400780c */ /* 0x000fda0003f05270 */
[----:B------:R-:W-:-:S05]  /*137a0*/  @P0 IMAD.HI.U32 R2, R0, c[0x0][0x330], RZ ;  /* 0x0000cc0000020a27 */ /* 0x000fca00078e00ff */
[----:B------:R-:W-:Y:S02]  /*137b0*/  @P0 SHF.R.U32.HI R0, RZ, c[0x0][0x334], R2 ;  /* 0x0000cd00ff000a19 */ /* 0x000fe40000011602 */
.L_x_828:
[----:B------:R-:W-:Y:S05]  /*137c0*/  BSYNC B0 ;  /* 0x0000000000007941 */ /* 0x000fea0003800000 */
.L_x_826:
[----:B------:R-:W-:-:S05]  /*137d0*/  IMAD R0, R0, R4, c[0x0][0x32c] ;  /* 0x0000cb0000007624 */ /* 0x000fca00078e0204 */
[----:B------:R-:W-:-:S05]  /*137e0*/  IMNMX R3, R3, R0, PT ;  /* 0x0000000003037217 */ /* 0x000fca0003800200 */
.L_x_825:
[----:B------:R-:W-:-:S05]  /*137f0*/  IMAD.HI R3, R3, 0x2aaaaaab, RZ ;  /* 0x2aaaaaab03037827 */ /* 0x000fca00078e02ff */
[----:B------:R-:W-:-:S04]  /*13800*/  SHF.R.U32.HI R0, RZ, 0x1f, R3 ;  /* 0x0000001fff007819 */ /* 0x000fc80000011603 */
        /* <DEDUP_REMOVED lines=9> */
.L_x_850:
        /* <DEDUP_REMOVED lines=52> */
.L_x_831:
[----:B-1-34-:R-:W-:Y:S05]  /*13be0*/  BSYNC B0 ;  /* 0x0000000000007941 */ /* 0x01afea0003800000 */
.L_x_830:
        /* <DEDUP_REMOVED lines=99> */
[----:B------:R-:W-:Y:S01]  /*14220*/  SHF.R.S32.HI R3, RZ, 0x1f, R119 ;  /* 0x0000001fff037819 */ /* 0x000fe20000011477 */
[----:B------:R-:W2:Y:S01]  /*14230*/  LDL.64 R206, [R1+0x8] ;  /* 0x0000080001ce7983 */ /* 0x000ea20000100a00 */
[----:B------:R-:W-:Y:S02]  /*14240*/  IADD3 R0, R205, -0x1, RZ ;  /* 0xffffffffcd007810 */ /* 0x000fe40007ffe0ff */
[----:B------:R-:W-:Y:S01]  /*14250*/  LEA.HI R3, R3, R119, RZ, 0x2 ;  /* 0x0000007703037211 */ /* 0x000fe200078f10ff */
[----:B------:R-:W3:Y:S01]  /*14260*/  LDL R122, [R1+0x14] ;  /* 0x00001400017a7983 */ /* 0x000ee20000100800 */
        /* <DEDUP_REMOVED lines=17> */
[----:B--2---:R-:W-:Y:S05]  /*14380*/  @P1 IADD3 R2, P2, R206, R2, RZ ;  /* 0x00000002ce021210 */ /* 0x004fea0007f5e0ff */
[----:B---3--:R-:W-:Y:S01]  /*14390*/  @P1 IMAD.X R0, R0, 0x1, R122, P2 ;  /* 0x0000000100001824 */ /* 0x008fe200010e067a */
        /* <DEDUP_REMOVED lines=15> */
.L_x_833:
[----:B------:R-:W-:Y:S05]  /*14490*/  BSYNC B0 ;  /* 0x0000000000007941 */ /* 0x000fea0003800000 */
.L_x_832:
[----:B-1----:R-:W2:Y:S01]  /*144a0*/  LDL R2, [R1+0x2c] ;  /* 0x00002c0001027983 */ /* 0x002ea20000100800 */
[----:B------:R-:W-:Y:S01]  /*144b0*/  IMAD.MOV.U32 R3, RZ, RZ, c[0x0][0x2c4] ;  /* 0x0000b100ff037624 */ /* 0x000fe200078e00ff */
[----:B------:R-:W-:Y:S01]  /*144c0*/  ULDC UR4, c[0x0][0x324] ;  /* 0x0000c90000047ab9 */ /* 0x000fe20000000800 */
[----:B------:R-:W-:Y:S01]  /*144d0*/  IMAD.MOV.U32 R190, RZ, RZ, c[0x0][0x32c] ;  /* 0x0000cb00ffbe7624 */ /* 0x000fe200078e00ff */
[----:B------:R-:W2:Y:S01]  /*144e0*/  LDL R0, [R1+0x50] ;  /* 0x0000500001007983 */ /* 0x000ea20000100800 */
[----:B------:R-:W-:Y:S01]  /*144f0*/  ULOP3.LUT UR4, URZ, UR4, URZ, 0x33, !UPT ;  /* 0x000000043f047292 */ /* 0x000fe2000f8e333f */
[----:B------:R-:W-:Y:S02]  /*14500*/  ISETP.NE.AND P0, PT, R3, 0x1, PT ;  /* 0x000000010300780c */ /* 0x000fe40003f05270 */
[----:B------:R-:W3:Y:S01]  /*14510*/  LDL R187, [R1+0x10] ;  /* 0x0000100001bb7983 */ /* 0x000ee20000100800 */
[----:B------:R-:W-:Y:S03]  /*14520*/  ISETP.GE.AND P1, PT, R190, 0x1, PT ;  /* 0x00000001be00780c */ /* 0x000fe60003f26270 */
[----:B------:R-:W4:Y:S04]  /*14530*/  LDL R189, [R1+0x4] ;  /* 0x0000040001bd7983 */ /* 0x000f280000100800 */
[----:B------:R-:W4:Y:S04]  /*14540*/  LDL R188, [R1] ;  /* 0x0000000001bc7983 */ /* 0x000f280000100800 */
[----:B------:R-:W0:Y:S01]  /*14550*/  LDGDEPBAR ;  /* 0x00000000000079af */ /* 0x000e220000000000 */
[----:B--2---:R-:W-:Y:S02]  /*14560*/  IMAD.IADD R168, R0, 0x1, R2 ;  /* 0x0000000100a87824 */ /* 0x004fe400078e0202 */
[----:B------:R-:W-:Y:S02]  /*14570*/  IMAD R2, R205, -0x30, RZ ;  /* 0xffffffd0cd027824 */ /* 0x000fe400078e02ff */
[----:B------:R-:W-:Y:S05]  /*14580*/  @P0 IMAD.HI.U32 R0, R168, c[0x0][0x2c8], RZ ;  /* 0x0000b200a8000a27 */ /* 0x000fea00078e00ff */
[----:B------:R-:W-:Y:S02]  /*14590*/  @P0 SHF.R.U32.HI R168, RZ, c[0x0][0x2cc], R0 ;  /* 0x0000b300ffa80a19 */ /* 0x000fe40000011600 */
[----:B---3--:R-:W-:Y:S03]  /*145a0*/  IADD3 R0, -R187, 0x1, R2 ;  /* 0x00000001bb007810 */ /* 0x008fe60007ffe102 */
[----:B------:R-:W1:Y:S01]  /*145b0*/  SHFL.IDX PT, R3, R168, RZ, 0x1c1f ;  /* 0x001c1fffa8037589 */ /* 0x000e6200000e0000 */
[----:B----4-:R-:W-:Y:S04]  /*145c0*/  IADD3 R0, -R188, R0, R189 ;  /* 0x00000000bc007210 */ /* 0x010fe80007ffe1bd */
        /* <DEDUP_REMOVED lines=18> */
.L_x_836:
[----:B------:R-:W-:Y:S04]  /*146f0*/  MOV R119, c[0x0][0x32c] ;  /* 0x0000cb0000777a02 */ /* 0x000fe80000000f00 */
[----:B------:R-:W-:Y:S11]  /*14700*/  ISETP.NE.AND P0, PT, R119, 0x1, PT ;  /* 0x000000017700780c */ /* 0x000ff60003f05270 */
[----:B------:R-:W-:Y:S02]  /*14710*/  @!UPT UIADD3 URZ, URZ, URZ, URZ ;  /* 0x0000003f3f3ff290 */ /* 0x000fe4000fffe03f */
[----:B------:R-:W-:Y:S05]  /*14720*/  @P0 IMAD.HI.U32 R119, R3, c[0x0][0x330], RZ ;  /* 0x0000cc0003770a27 */ /* 0x000fea00078e00ff */
[----:B------:R-:W-:Y:S02]  /*14730*/  @P0 SHF.R.U32.HI R3, RZ, c[0x0][0x334], R119 ;  /* 0x0000cd00ff030a19 */ /* 0x000fe40000011677 */
.L_x_837:
[----:B------:R-:W-:Y:S05]  /*14740*/  BSYNC B0 ;  /* 0x0000000000007941 */ /* 0x000fea0003800000 */
.L_x_835:
[----:B------:R-:W-:Y:S04]  /*14750*/  IMAD.IADD R119, R2, 0x1, -R187 ;  /* 0x0000000102777824 */ /* 0x000fe800078e0abb */
[----:B------:R-:W-:Y:S05]  /*14760*/  IMAD R3, R3, c[0x0][0x32c], R119 ;  /* 0x0000cb0003037a24 */ /* 0x000fea00078e0277 */
[----:B------:R-:W-:Y:S02]  /*14770*/  IADD3 R119, R3, c[0x0][0x32c], RZ ;  /* 0x0000cb0003777a10 */ /* 0x000fe40007ffe0ff */
[----:B------:R-:W-:Y:S02]  /*14780*/  IMNMX R0, R0, R3, !PT ;  /* 0x0000000300007217 */ /* 0x000fe40007800200 */
[----:B------:R-:W-:Y:S02]  /*14790*/  IMNMX R122, R122, R119, PT ;  /* 0x000000777a7a7217 */ /* 0x000fe40003800200 */
.L_x_834:
        /* <DEDUP_REMOVED lines=17> */
.L_x_840:
[----:B------:R-:W-:Y:S04]  /*148b0*/  MOV R120, c[0x0][0x32c] ;  /* 0x0000cb0000787a02 */ /* 0x000fe80000000f00 */
[----:B------:R-:W-:Y:S11]  /*148c0*/  ISETP.NE.AND P0, PT, R120, 0x1, PT ;  /* 0x000000017800780c */ /* 0x000ff60003f05270 */
[----:B------:R-:W-:Y:S02]  /*148d0*/  @!UPT UIADD3 URZ, URZ, URZ, URZ ;  /* 0x0000003f3f3ff290 */ /* 0x000fe4000fffe03f */
[----:B------:R-:W-:Y:S05]  /*148e0*/  @P0 IMAD.HI.U32 R120, R3, c[0x0][0x330], RZ ;  /* 0x0000cc0003780a27 */ /* 0x000fea00078e00ff */
[----:B------:R-:W-:Y:S02]  /*148f0*/  @P0 SHF.R.U32.HI R3, RZ, c[0x0][0x334], R120 ;  /* 0x0000cd00ff030a19 */ /* 0x000fe40000011678 */
.L_x_841:
[----:B------:R-:W-:Y:S05]  /*14900*/  BSYNC B0 ;  /* 0x0000000000007941 */ /* 0x000fea0003800000 */
.L_x_839:
[----:B------:R-:W-:Y:S04]  /*14910*/  IMAD.IADD R120, R2, 0x1, -R187 ;  /* 0x0000000102787824 */ /* 0x000fe800078e0abb */
[----:B------:R-:W-:Y:S05]  /*14920*/  IMAD R3, R3, c[0x0][0x32c], R120 ;  /* 0x0000cb0003037a24 */ /* 0x000fea00078e0278 */
[----:B------:R-:W-:Y:S02]  /*14930*/  IADD3 R120, R3, c[0x0][0x32c], RZ ;  /* 0x0000cb0003787a10 */ /* 0x000fe40007ffe0ff */
[----:B------:R-:W-:Y:S02]  /*14940*/  IMNMX R119, R119, R3, !PT ;  /* 0x0000000377777217 */ /* 0x000fe40007800200 */
[----:B------:R-:W-:Y:S02]  /*14950*/  IMNMX R121, R121, R120, PT ;  /* 0x0000007879797217 */ /* 0x000fe40003800200 */
.L_x_838:
        /* <DEDUP_REMOVED lines=17> */
.L_x_844:
[----:B------:R-:W-:Y:S04]  /*14a70*/  MOV R171, c[0x0][0x32c] ;  /* 0x0000cb0000ab7a02 */ /* 0x000fe80000000f00 */
[----:B------:R-:W-:Y:S11]  /*14a80*/  ISETP.NE.AND P0, PT, R171, 0x1, PT ;  /* 0x00000001ab00780c */ /* 0x000ff60003f05270 */
[----:B------:R-:W-:Y:S02]  /*14a90*/  @!UPT UIADD3 URZ, URZ, URZ, URZ ;  /* 0x0000003f3f3ff290 */ /* 0x000fe4000fffe03f */
[----:B------:R-:W-:Y:S05]  /*14aa0*/  @P0 IMAD.HI.U32 R171, R126, c[0x0][0x330], RZ ;  /* 0x0000cc007eab0a27 */ /* 0x000fea00078e00ff */
[----:B------:R-:W-:Y:S02]  /*14ab0*/  @P0 SHF.R.U32.HI R126, RZ, c[0x0][0x334], R171 ;  /* 0x0000cd00ff7e0a19 */ /* 0x000fe400000116ab */
.L_x_845:
[----:B------:R-:W-:Y:S05]  /*14ac0*/  BSYNC B0 ;  /* 0x0000000000007941 */ /* 0x000fea0003800000 */
.L_x_843:
[----:B------:R-:W-:Y:S04]  /*14ad0*/  IMAD.IADD R171, R2, 0x1, -R187 ;  /* 0x0000000102ab7824 */ /* 0x000fe800078e0abb */
[----:B------:R-:W-:Y:S05]  /*14ae0*/  IMAD R126, R126, c[0x0][0x32c], R171 ;  /* 0x0000cb007e7e7a24 */ /* 0x000fea00078e02ab */
[----:B------:R-:W-:Y:S02]  /*14af0*/  IADD3 R171, R126, c[0x0][0x32c], RZ ;  /* 0x0000cb007eab7a10 */ /* 0x000fe40007ffe0ff */
[----:B------:R-:W-:Y:S02]  /*14b00*/  IMNMX R3, R3, R126, !PT ;  /* 0x0000007e03037217 */ /* 0x000fe40007800200 */
[----:B------:R-:W-:Y:S02]  /*14b10*/  IMNMX R120, R120, R171, PT ;  /* 0x000000ab78787217 */ /* 0x000fe40003800200 */
.L_x_842:
[C---:B------:R-:W-:Y:S02]  /*14b20*/  ISETP.GE.AND P2, PT, R2.reuse, 0x9, PT ;  /* 0x000000090200780c */ /* 0x040fe40003f46270 */
[----:B------:R-:W-:Y:S02]  /*14b30*/  ISETP.GE.AND P1, PT, R2, 0xa, PT ;  /* 0x0000000a0200780c */ /* 0x000fe40003f26270 */
        /* <DEDUP_REMOVED lines=28> */
[C---:B------:R-:W-:Y:S02]  /*14d00*/  ISETP.GE.AND P4, PT, R2.reuse, 0x22, PT ;  /* 0x000000220200780c */ /* 0x040fe40003f86270 */
        /* <DEDUP_REMOVED lines=17> */
[----:B------:R-:W-:Y:S02]  /*14e20*/  ISETP.GE.AND P3, PT, R2, 0x29, PT ;  /* 0x000000290200780c */ /* 0x000fe40003f66270 */
[----:B------:R-:W-:Y:S02]  /*14e30*/  ISETP.LT.OR P0, PT, R122, 0x1a, P0 ;  /* 0x0000001a7a00780c */ /* 0x000fe40000701670 */
[C---:B------:R-:W-:Y:S02]  /*14e40*/  ISETP.GE.AND P6, PT, R2.reuse, 0x2a, PT ;  /* 0x0000002a0200780c */ /* 0x040fe40003fc6270 */
        /* <DEDUP_REMOVED lines=50> */
[----:B------:R-:W-:Y:S04]  /*15170*/  LOP3.LUT P0, RZ, R203, 0x20, RZ, 0xc0, !PT ;  /* 0x00000020cbff7812 */ /* 0x000fe8000780c0ff */
[----:B------:R-:W-:Y:S04]  /*15180*/  ISETP.GT.AND P0, PT, R3, 0x8, !P0 ;  /* 0x000000080300780c */ /* 0x000fe80004704270 */
[----:B------:R-:W-:Y:S04]  /*15190*/  ISETP.LT.OR P0, PT, R120, 0x9, P0 ;  /* 0x000000097800780c */ /* 0x000fe80000701670 */
[----:B------:R-:W-:Y:S02]  /*151a0*/  FSEL R21, R12, -INF , !P0 ;  /* 0xff8000000c157808 */ /* 0x000fe40004000000 */
[----:B------:R-:W-:Y:S04]  /*151b0*/  LOP3.LUT P0, RZ, R203, 0x10, RZ, 0xc0, !PT ;  /* 0x00000010cbff7812 */ /* 0x000fe8000780c0ff */
        /* <DEDUP_REMOVED lines=28> */
[C---:B------:R-:W-:Y:S04]  /*15380*/  ISETP.GT.AND P0, PT, R3.reuse, RZ, !P2 ;  /* 0x000000ff0300720c */ /* 0x040fe80005704270 */
        /* <DEDUP_REMOVED lines=22> */
.L_x_848:
[----:B------:R-:W-:Y:S04]  /*154f0*/  MOV R5, c[0x0][0x32c] ;  /* 0x0000cb0000057a02 */ /* 0x000fe80000000f00 */
[----:B------:R-:W-:Y:S11]  /*15500*/  ISETP.NE.AND P0, PT, R5, 0x1, PT ;  /* 0x000000010500780c */ /* 0x000ff60003f05270 */
[----:B------:R-:W-:Y:S02]  /*15510*/  @!UPT UIADD3 URZ, URZ, URZ, URZ ;  /* 0x0000003f3f3ff290 */ /* 0x000fe4000fffe03f */
[----:B------:R-:W-:Y:S05]  /*15520*/  @P0 IMAD.HI.U32 R5, R4, c[0x0][0x330], RZ ;  /* 0x0000cc0004050a27 */ /* 0x000fea00078e00ff */
[----:B------:R-:W-:Y:S02]  /*15530*/  @P0 SHF.R.U32.HI R4, RZ, c[0x0][0x334], R5 ;  /* 0x0000cd00ff040a19 */ /* 0x000fe40000011605 */
.L_x_849:
[----:B------:R-:W-:Y:S05]  /*15540*/  BSYNC B0 ;  /* 0x0000000000007941 */ /* 0x000fea0003800000 */
.L_x_847:
[----:B------:R-:W-:Y:S04]  /*15550*/  IMAD.IADD R2, R2, 0x1, -R187 ;  /* 0x0000000102027824 */ /* 0x000fe800078e0abb */
[----:B------:R-:W-:Y:S05]  /*15560*/  IMAD R2, R4, c[0x0][0x32c], R2 ;  /* 0x0000cb0004027a24 */ /* 0x000fea00078e0202 */
[----:B------:R-:W-:Y:S02]  /*15570*/  IADD3 R4, R2, c[0x0][0x32c], RZ ;  /* 0x0000cb0002047a10 */ /* 0x000fe40007ffe0ff */
[----:B------:R-:W-:Y:S02]  /*15580*/  IMNMX R0, R0, R2, !PT ;  /* 0x0000000200007217 */ /* 0x000fe40007800200 */
[----:B------:R-:W-:Y:S02]  /*15590*/  IMNMX R3, R3, R4, PT ;  /* 0x0000000403037217 */ /* 0x000fe40003800200 */
.L_x_846:
[----:B------:R-:W-:Y:S02]  /*155a0*/  ISETP.GT.AND P0, PT, R0, RZ, !P2 ;  /* 0x000000ff0000720c */ /* 0x000fe40005704270 */
        /* <DEDUP_REMOVED lines=25> */
[----:B------:R-:W-:Y:S02]  /*15740*/  FMNMX.FTZ R2, R39, R2, !PT ;  /* 0x0000000227027209 */ /* 0x000fe40007810000 */
[----:B------:R-:W-:Y:S02]  /*15750*/  ISETP.GT.AND P0, PT, R0, 0x10, !P0 ;  /* 0x000000100000780c */ /* 0x000fe40004704270 */
[----:B------:R-:W-:Y:S02]  /*15760*/  FMNMX.FTZ R4, R19, R4, !PT ;  /* 0x0000000413047209 */ /* 0x000fe40007810000 */
[----:B------:R-:W-:Y:S02]  /*15770*/  FMNMX.FTZ R2, R37, R2, !PT ;  /* 0x0000000225027209 */ /* 0x000fe40007810000 */
[----:B------:R-:W-:Y:S02]  /*15780*/  ISETP.LT.OR P0, PT, R3, 0x11, P0 ;  /* 0x000000110300780c */ /* 0x000fe40000701670 */
[----:B------:R-:W-:Y:S01]  /*15790*/  FMNMX.FTZ R4, R173, R4, !PT ;  /* 0x00000004ad047209 */ /* 0x000fe20007810000 */
[----:B------:R-:W1:Y:S01]  /*157a0*/  SHFL.BFLY PT, R6, R2, 0x2, 0x1f ;  /* 0x0c401f0002067f89 */ /* 0x000e6200000e0000 */
[----:B------:R-:W-:Y:S02]  /*157b0*/  FSEL R187, R26, -INF , !P0 ;  /* 0xff8000001abb7808 */ /* 0x000fe40004000000 */
[----:B------:R-:W-:Y:S02]  /*157c0*/  LOP3.LUT P0, RZ, R203, 0x4, RZ, 0xc0, !PT ;  /* 0x00000004cbff7812 */ /* 0x000fe4000780c0ff */
[----:B------:R-:W-:Y:S02]  /*157d0*/  FMNMX.FTZ R4, R174, R4, !PT ;  /* 0x00000004ae047209 */ /* 0x000fe40007810000 */
[----:B------:R-:W-:Y:S02]  /*157e0*/  ISETP.GT.AND P0, PT, R0, 0x11, !P0 ;  /* 0x000000110000780c */ /* 0x000fe40004704270 */
[----:B------:R-:W-:Y:S02]  /*157f0*/  FMNMX.FTZ R4, R186, R4, !PT ;  /* 0x00000004ba047209 */ /* 0x000fe40007810000 */
[----:B------:R-:W-:Y:S02]  /*15800*/  ISETP.LT.OR P0, PT, R3, 0x12, P0 ;  /* 0x000000120300780c */ /* 0x000fe40000701670 */
[----:B------:R-:W-:Y:S02]  /*15810*/  LOP3.LUT P1, RZ, R203, 0x2, RZ, 0xc0, !PT ;  /* 0x00000002cbff7812 */ /* 0x000fe4000782c0ff */
[----:B------:R-:W-:Y:S02]  /*15820*/  FMNMX.FTZ R4, R184, R4, !PT ;  /* 0x00000004b8047209 */ /* 0x000fe40007810000 */
[----:B------:R-:W-:Y:S02]  /*15830*/  FSEL R188, R27, -INF , !P0 ;  /* 0xff8000001bbc7808 */ /* 0x000fe40004000000 */
        /* <DEDUP_REMOVED lines=8> */
[----:B------:R-:W-:Y:S02]  /*158c0*/  FMNMX.FTZ R5, R12, R118, !PT ;  /* 0x000000760c057209 */ /* 0x000fe40007810000 */
[----:B------:R-:W-:Y:S02]  /*158d0*/  ISETP.LT.OR P0, PT, R3, 0x1a, P0 ;  /* 0x0000001a0300780c */ /* 0x000fe40000701670 */
[----:B-1----:R-:W-:Y:S02]  /*158e0*/  FMNMX.FTZ R2, R2, R6, !PT ;  /* 0x0000000602027209 */ /* 0x002fe40007810000 */
[----:B------:R-:W-:Y:S02]  /*158f0*/  FMNMX.FTZ R4, R177, R4, !PT ;  /* 0x00000004b1047209 */ /* 0x000fe40007810000 */
[----:B------:R-:W-:Y:S01]  /*15900*/  FMNMX.FTZ R5, R20, R5, !PT ;  /* 0x0000000514057209 */ /* 0x000fe20007810000 */
[----:B------:R-:W1:Y:S01]  /*15910*/  SHFL.BFLY PT, R6, R2, 0x1, 0x1f ;  /* 0x0c201f0002067f89 */ /* 0x000e6200000e0000 */
[----:B------:R-:W-:Y:S02]  /*15920*/  FSEL R190, R31, -INF , !P0 ;  /* 0xff8000001fbe7808 */ /* 0x000fe40004000000 */
[----:B------:R-:W-:Y:S02]  /*15930*/  ISETP.GT.AND P0, PT, R0, 0x20, !P5 ;  /* 0x000000200000780c */ /* 0x000fe40006f04270 */
[----:B------:R-:W-:Y:S02]  /*15940*/  FMNMX.FTZ R4, R38, R4, !PT ;  /* 0x0000000426047209 */ /* 0x000fe40007810000 */
[----:B------:R-:W-:Y:S02]  /*15950*/  FMNMX.FTZ R5, R21, R5, !PT ;  /* 0x0000000515057209 */ /* 0x000fe40007810000 */
[C---:B------:R-:W-:Y:S02]  /*15960*/  ISETP.LT.OR P0, PT, R3.reuse, 0x21, P0 ;  /* 0x000000210300780c */ /* 0x040fe40000701670 */
[----:B------:R-:W-:Y:S02]  /*15970*/  FMNMX.FTZ R4, R36, R4, !PT ;  /* 0x0000000424047209 */ /* 0x000fe40007810000 */
[----:B------:R-:W-:Y:S02]  /*15980*/  FMNMX.FTZ R5, R22, R5, !PT ;  /* 0x0000000516057209 */ /* 0x000fe40007810000 */
[----:B------:R-:W-:Y:S01]  /*15990*/  FSEL R207, R42, -INF , !P0 ;  /* 0xff8000002acf7808 */ /* 0x000fe20004000000 */
[----:B------:R-:W2:Y:S01]  /*159a0*/  SHFL.BFLY PT, R7, R4, 0x2, 0x1f ;  /* 0x0c401f0004077f89 */ /* 0x000ea200000e0000 */
[----:B------:R-:W-:Y:S02]  /*159b0*/  ISETP.GT.AND P0, PT, R0, 0x21, !P4 ;  /* 0x000000210000780c */ /* 0x000fe40006704270 */
        /* <DEDUP_REMOVED lines=18> */
[----:B--2---:R-:W-:Y:S02]  /*15ae0*/  FMNMX.FTZ R0, R4, R7, !PT ;  /* 0x0000000704007209 */ /* 0x004fe40007810000 */
[----:B------:R-:W-:Y:S02]  /*15af0*/  FSEL R7, R3, RZ, P0 ;  /* 0x000000ff03077208 */ /* 0x000fe40000000000 */
[----:B------:R-:W-:Y:S01]  /*15b00*/  FMNMX.FTZ R2, R28, R2, !PT ;  /* 0x000000021c027209 */ /* 0x000fe20007810000 */
[----:B------:R-:W1:Y:S02]  /*15b10*/  SHFL.BFLY PT, R5, R0, 0x1, 0x1f ;  /* 0x0c201f0000057f89 */ /* 0x000e6400000e0000 */
[--C-:B------:R-:W-:Y:S02]  /*15b20*/  FFMA.FTZ R3, R16, c[0x0][0x2d0], -R7.reuse ;  /* 0x0000b40010037a23 */ /* 0x100fe40000010807 */
[--C-:B------:R-:W-:Y:S02]  /*15b30*/  FFMA.FTZ R4, R17, c[0x0][0x2d0], -R7.reuse ;  /* 0x0000b40011047a23 */ /* 0x100fe40000010807 */
[----:B------:R2:W-:Y:S01]  /*15b40*/  MUFU.EX2 R233, R3 ;  /* 0x0000000300e97308 */ /* 0x0005e20000000800 */
[--C-:B------:R-:W-:Y:S01]  /*15b50*/  FFMA.FTZ R216, R39, c[0x0][0x2d0], -R7.reuse ;  /* 0x0000b40027d87a23 */ /* 0x100fe20000010807 */
[----:B------:R-:W3:Y:S01]  /*15b60*/  SHFL.BFLY PT, R6, R2, 0x2, 0x1f ;  /* 0x0c401f0002067f89 */ /* 0x000ee200000e0000 */
[--C-:B------:R-:W-:Y:S02]  /*15b70*/  FFMA.FTZ R215, R37, c[0x0][0x2d0], -R7.reuse ;  /* 0x0000b40025d77a23 */ /* 0x100fe40000010807 */
[--C-:B------:R-:W-:Y:S02]  /*15b80*/  FFMA.FTZ R218, R176, c[0x0][0x2d0], -R7.reuse ;  /* 0x0000b400b0da7a23 */ /* 0x100fe40000010807 */
[--C-:B------:R-:W-:Y:S02]  /*15b90*/  FFMA.FTZ R217, R175, c[0x0][0x2d0], -R7.reuse ;  /* 0x0000b400afd97a23 */ /* 0x100fe40000010807 */
[--C-:B------:R-:W-:Y:S01]  /*15ba0*/  FFMA.FTZ R185, R185, c[0x0][0x2d0], -R7.reuse ;  /* 0x0000b400b9b97a23 */ /* 0x100fe20000010807 */
[----:B------:R4:W5:Y:S01]  /*15bb0*/  MUFU.EX2 R250, R4 ;  /* 0x0000000400fa7308 */ /* 0x0009620000000800 */
[--C-:B------:R-:W-:Y:S02]  /*15bc0*/  FFMA.FTZ R183, R183, c[0x0][0x2d0], -R7.reuse ;  /* 0x0000b400b7b77a23 */ /* 0x100fe40000010807 */
[--C-:B------:R-:W-:Y:S02]  /*15bd0*/  FFMA.FTZ R181, R181, c[0x0][0x2d0], -R7.reuse ;  /* 0x0000b400b5b57a23 */ /* 0x100fe40000010807 */
[--C-:B------:R-:W-:Y:S01]  /*15be0*/  FFMA.FTZ R179, R179, c[0x0][0x2d0], -R7.reuse ;  /* 0x0000b400b3b37a23 */ /* 0x100fe20000010807 */
[----:B-1----:R-:W-:Y:S04]  /*15bf0*/  FMNMX.FTZ R121, R0, R5, !PT ;  /* 0x0000000500797209 */ /* 0x002fe80007810000 */
[----:B------:R-:W-:Y:S01]  /*15c00*/  MUFU.EX2 R232, R179 ;  /* 0x000000b300e87308 */ /* 0x000fe20000000800 */
[----:B--2---:R-:W-:Y:S02]  /*15c10*/  FMNMX.FTZ R3, R10, R123, !PT ;  /* 0x0000007b0a037209 */ /* 0x004fe40007810000 */
[----:B---3--:R-:W-:Y:S02]  /*15c20*/  FMNMX.FTZ R2, R2, R6, !PT ;  /* 0x0000000602027209 */ /* 0x008fe40007810000 */
[----:B------:R-:W-:Y:S05]  /*15c30*/  FMNMX.FTZ R3, R13, R3, !PT ;  /* 0x000000030d037209 */ /* 0x000fea0007810000 */
[----:B------:R-:W-:Y:S01]  /*15c40*/  MUFU.EX2 R225, R185 ;  /* 0x000000b900e17308 */ /* 0x000fe20000000800 */
[----:B------:R-:W-:Y:S01]  /*15c50*/  FMNMX.FTZ R3, R11, R3, !PT ;  /* 0x000000030b037209 */ /* 0x000fe20007810000 */
[--C-:B----4-:R-:W-:Y:S01]  /*15c60*/  FFMA.FTZ R4, R171, c[0x0][0x2d0], -R7.reuse ;  /* 0x0000b400ab047a23 */ /* 0x110fe20000010807 */
[----:B-----5:R-:W-:Y:S02]  /*15c70*/  F2FP.PACK_AB R168, R250, R233 ;  /* 0x000000e9faa8723e */ /* 0x020fe400000000ff */
[----:B------:R-:W-:Y:S02]  /*15c80*/  FMNMX.FTZ R0, R15, R3, !PT ;  /* 0x000000030f007209 */ /* 0x000fe40007810000 */
[----:B------:R-:W-:Y:S03]  /*15c90*/  FSEL R3, R122, RZ, P0 ;  /* 0x000000ff7a037208 */ /* 0x000fe60000000000 */
[----:B------:R1:W-:Y:S01]  /*15ca0*/  MUFU.EX2 R251, R4 ;  /* 0x0000000400fb7308 */ /* 0x0003e20000000800 */
[----:B------:R-:W-:Y:S01]  /*15cb0*/  FMNMX.FTZ R5, R187, R0, !PT ;  /* 0x00000000bb057209 */ /* 0x000fe20007810000 */
[C---:B------:R-:W-:Y:S01]  /*15cc0*/  FMUL.FTZ R0, R121.reuse, c[0x0][0x2d0] ;  /* 0x0000b40079007a20 */ /* 0x040fe20000410000 */
[----:B------:R-:W-:Y:S02]  /*15cd0*/  FSETP.NEU.FTZ.AND P0, PT, R121, -INF , PT ;  /* 0xff8000007900780b */ /* 0x000fe40003f1d000 */
[----:B------:R-:W-:Y:S02]  /*15ce0*/  FMNMX.FTZ R6, R188, R5, !PT ;  /* 0x00000005bc067209 */ /* 0x000fe40007810000 */
[----:B------:R-:W-:Y:S01]  /*15cf0*/  FSEL R8, R0, RZ, P0 ;  /* 0x000000ff00087208 */ /* 0x000fe20000000000 */
[----:B------:R-:W2:Y:S02]  /*15d00*/  SHFL.BFLY PT, R5, R2, 0x1, 0x1f ;  /* 0x0c201f0002057f89 */ /* 0x000ea400000e0000 */
[----:B------:R-:W-:Y:S02]  /*15d10*/  MUFU.EX2 R228, R183 ;  /* 0x000000b700e47308 */ /* 0x000fe40000000800 */
[--C-:B------:R-:W-:Y:S02]  /*15d20*/  FFMA.FTZ R0, R18, c[0x0][0x2d0], -R8.reuse ;  /* 0x0000b40012007a23 */ /* 0x100fe40000010808 */
[--C-:B------:R-:W-:Y:S02]  /*15d30*/  FFMA.FTZ R212, R38, c[0x0][0x2d0], -R8.reuse ;  /* 0x0000b40026d47a23 */ /* 0x100fe40000010808 */
[--C-:B------:R-:W-:Y:S02]  /*15d40*/  FFMA.FTZ R211, R36, c[0x0][0x2d0], -R8.reuse ;  /* 0x0000b40024d37a23 */ /* 0x100fe40000010808 */
[----:B------:R-:W-:Y:S01]  /*15d50*/  LDSM.16.MT88.4 R36, [R167] ;  /* 0x00000000a724783b */ /* 0x000fe20000004200 */
[--C-:B------:R-:W-:Y:S01]  /*15d60*/  FFMA.FTZ R176, R186, c[0x0][0x2d0], -R8.reuse ;  /* 0x0000b400bab07a23 */ /* 0x100fe20000010808 */
[----:B------:R3:W-:Y:S01]  /*15d70*/  MUFU.EX2 R220, R0 ;  /* 0x0000000000dc7308 */ /* 0x0007e20000000800 */
[--C-:B------:R-:W-:Y:S02]  /*15d80*/  FFMA.FTZ R175, R184, c[0x0][0x2d0], -R8.reuse ;  /* 0x0000b400b8af7a23 */ /* 0x100fe40000010808 */
[--C-:B------:R-:W-:Y:S02]  /*15d90*/  FFMA.FTZ R214, R178, c[0x0][0x2d0], -R8.reuse ;  /* 0x0000b400b2d67a23 */ /* 0x100fe40000010808 */
[----:B-1----:R-:W-:Y:S02]  /*15da0*/  FFMA.FTZ R4, R172, c[0x0][0x2d0], -R7 ;  /* 0x0000b400ac047a23 */ /* 0x002fe40000010807 */
[--C-:B------:R-:W-:Y:S03]  /*15db0*/  FFMA.FTZ R213, R177, c[0x0][0x2d0], -R8.reuse ;  /* 0x0000b400b1d57a23 */ /* 0x100fe60000010808 */
[----:B------:R1:W4:Y:S01]  /*15dc0*/  MUFU.EX2 R249, R4 ;  /* 0x0000000400f97308 */ /* 0x0003220000000800 */
[----:B--2---:R-:W-:Y:S02]  /*15dd0*/  FMNMX.FTZ R120, R2, R5, !PT ;  /* 0x0000000502787209 */ /* 0x004fe40007810000 */
[----:B------:R-:W-:Y:S02]  /*15de0*/  FSEL R5, R121, RZ, P0 ;  /* 0x000000ff79057208 */ /* 0x000fe40000000000 */
[----:B------:R-:W-:Y:S05]  /*15df0*/  FSETP.NEU.FTZ.AND P0, PT, R120, -INF , PT ;  /* 0xff8000007800780b */ /* 0x000fea0003f1d000 */
[----:B------:R-:W-:Y:S01]  /*15e00*/  MUFU.EX2 R224, R176 ;  /* 0x000000b000e07308 */ /* 0x000fe20000000800 */
[--C-:B---3--:R-:W-:Y:S09]  /*15e10*/  FFMA.FTZ R0, R19, c[0x0][0x2d0], -R8.reuse ;  /* 0x0000b40013007a23 */ /* 0x108ff20000010808 */
[----:B------:R2:W3:Y:S01]  /*15e20*/  MUFU.EX2 R242, R0 ;  /* 0x0000000000f27308 */ /* 0x0004e20000000800 */
[----:B-1----:R-:W-:Y:S01]  /*15e30*/  FMNMX.FTZ R4, R189, R6, !PT ;  /* 0x00000006bd047209 */ /* 0x002fe20007810000 */
[--C-:B------:R-:W-:Y:S01]  /*15e40*/  FFMA.FTZ R6, R174, c[0x0][0x2d0], -R8.reuse ;  /* 0x0000b400ae067a23 */ /* 0x100fe20000010808 */
[----:B----4-:R-:W-:Y:S01]  /*15e50*/  F2FP.PACK_AB R170, R249, R251 ;  /* 0x000000fbf9aa723e */ /* 0x010fe200000000ff */
[--C-:B------:R-:W-:Y:S01]  /*15e60*/  FFMA.FTZ R174, R182, c[0x0][0x2d0], -R8.reuse ;  /* 0x0000b400b6ae7a23 */ /* 0x100fe20000010808 */
[----:B------:R-:W-:Y:S05]  /*15e70*/  FMNMX.FTZ R4, R190, R4, !PT ;  /* 0x00000004be047209 */ /* 0x000fea0007810000 */
[----:B------:R-:W-:Y:S01]  /*15e80*/  MUFU.EX2 R244, R6 ;  /* 0x0000000600f47308 */ /* 0x000fe20000000800 */
[----:B------:R-:W-:Y:S04]  /*15e90*/  FMNMX.FTZ R4, R207, R4, !PT ;  /* 0x00000004cf047209 */ /* 0x000fe80007810000 */
[----:B------:R-:W-:Y:S05]  /*15ea0*/  FMNMX.FTZ R4, R208, R4, !PT ;  /* 0x00000004d0047209 */ /* 0x000fea0007810000 */
[----:B------:R-:W-:Y:S01]  /*15eb0*/  MUFU.EX2 R227, R175 ;  /* 0x000000af00e37308 */ /* 0x000fe20000000800 */
[----:B--2---:R-:W-:Y:S01]  /*15ec0*/  FMNMX.FTZ R0, R209, R4, !PT ;  /* 0x00000004d1007209 */ /* 0x004fe20007810000 */
[--C-:B------:R-:W-:Y:S01]  /*15ed0*/  FFMA.FTZ R4, R173, c[0x0][0x2d0], -R8.reuse ;  /* 0x0000b400ad047a23 */ /* 0x100fe20000010808 */
[----:B---3--:R-:W-:Y:S01]  /*15ee0*/  F2FP.PACK_AB R169, R242, R220 ;  /* 0x000000dcf2a9723e */ /* 0x008fe200000000ff */
[----:B------:R-:W-:Y:S01]  /*15ef0*/  FFMA.FTZ R173, R180, c[0x0][0x2d0], -R8 ;  /* 0x0000b400b4ad7a23 */ /* 0x000fe20000010808 */
[----:B------:R-:W-:Y:S05]  /*15f00*/  FMNMX.FTZ R0, R126, R0, !PT ;  /* 0x000000007e007209 */ /* 0x000fea0007810000 */
[----:B------:R1:W2:Y:S01]  /*15f10*/  MUFU.EX2 R243, R4 ;  /* 0x0000000400f37308 */ /* 0x0002a20000000800 */
[----:B------:R-:W3:Y:S09]  /*15f20*/  SHFL.BFLY PT, R2, R0, 0x2, 0x1f ;  /* 0x0c401f0000027f89 */ /* 0x000ef200000e0000 */
[----:B------:R-:W-:Y:S10]  /*15f30*/  MUFU.EX2 R230, R181 ;  /* 0x000000b500e67308 */ /* 0x000ff40000000800 */
[----:B------:R-:W-:Y:S01]  /*15f40*/  MUFU.EX2 R229, R174 ;  /* 0x000000ae00e57308 */ /* 0x000fe20000000800 */
[----:B-1----:R-:W-:Y:S01]  /*15f50*/  FMUL.FTZ R4, R120, c[0x0][0x2d0] ;  /* 0x0000b40078047a20 */ /* 0x002fe20000410000 */
[----:B--2---:R-:W-:Y:S04]  /*15f60*/  F2FP.PACK_AB R171, R244, R243 ;  /* 0x000000f3f4ab723e */ /* 0x004fe800000000ff */
[----:B------:R-:W-:Y:S04]  /*15f70*/  FSEL R9, R4, RZ, P0 ;  /* 0x000000ff04097208 */ /* 0x000fe80000000000 */
[----:B------:R-:W-:Y:S01]  /*15f80*/  MUFU.EX2 R231, R173 ;  /* 0x000000ad00e77308 */ /* 0x000fe20000000800 */
[--C-:B------:R-:W-:Y:S02]  /*15f90*/  FFMA.FTZ R4, R12, c[0x0][0x2d0], -R9.reuse ;  /* 0x0000b4000c047a23 */ /* 0x100fe40000010809 */
[--C-:B------:R-:W-:Y:S02]  /*15fa0*/  FFMA.FTZ R172, R32, c[0x0][0x2d0], -R9.reuse ;  /* 0x0000b40020ac7a23 */ /* 0x100fe40000010809 */
[--C-:B------:R-:W-:Y:S05]  /*15fb0*/  FFMA.FTZ R177, R29, c[0x0][0x2d0], -R9.reuse ;  /* 0x0000b4001db17a23 */ /* 0x100fea0000010809 */
[----:B------:R1:W-:Y:S01]  /*15fc0*/  MUFU.EX2 R235, R4 ;  /* 0x0000000400eb7308 */ /* 0x0003e20000000800 */
[--C-:B------:R-:W-:Y:S02]  /*15fd0*/  FFMA.FTZ R210, R25, c[0x0][0x2d0], -R9.reuse ;  /* 0x0000b40019d27a23 */ /* 0x100fe40000010809 */
[--C-:B------:R-:W-:Y:S02]  /*15fe0*/  FFMA.FTZ R184, R24, c[0x0][0x2d0], -R9.reuse ;  /* 0x0000b40018b87a23 */ /* 0x100fe40000010809 */
[--C-:B------:R-:W-:Y:S02]  /*15ff0*/  FFMA.FTZ R182, R35, c[0x0][0x2d0], -R9.reuse ;  /* 0x0000b40023b67a23 */ /* 0x100fe40000010809 */
[--C-:B------:R-:W-:Y:S03]  /*16000*/  FFMA.FTZ R186, R28, c[0x0][0x2d0], -R9.reuse ;  /* 0x0000b4001cba7a23 */ /* 0x100fe60000010809 */
[----:B------:R-:W-:Y:S10]  /*16010*/  MUFU.EX2 R226, R172 ;  /* 0x000000ac00e27308 */ /* 0x000ff40000000800 */
[----:B------:R-:W-:Y:S01]  /*16020*/  MUFU.EX2 R221, R177 ;  /* 0x000000b100dd7308 */ /* 0x000fe20000000800 */
[--C-:B-1----:R-:W-:Y:S09]  /*16030*/  FFMA.FTZ R4, R20, c[0x0][0x2d0], -R9.reuse ;  /* 0x0000b40014047a23 */ /* 0x102ff20000010809 */
[----:B------:R3:W-:Y:S10]  /*16040*/  MUFU.EX2 R237, R4 ;  /* 0x0000000400ed7308 */ /* 0x0007f40000000800 */
[----:B------:R-:W-:Y:S10]  /*16050*/  MUFU.EX2 R183, R218 ;  /* 0x000000da00b77308 */ /* 0x000ff40000000800 */
[----:B------:R-:W-:Y:S01]  /*16060*/  MUFU.EX2 R185, R214 ;  /* 0x000000d600b97308 */ /* 0x000fe20000000800 */
[----:B---3--:R-:W-:Y:S01]  /*16070*/  FMNMX.FTZ R4, R0, R2, !PT ;  /* 0x0000000200047209 */ /* 0x008fe20007810000 */
[----:B------:R-:W-:Y:S02]  /*16080*/  FFMA.FTZ R0, R21, c[0x0][0x2d0], -R9 ;  /* 0x0000b40015007a23 */ /* 0x000fe40000010809 */
[----:B------:R-:W-:Y:S02]  /*16090*/  FADD.FTZ R2, -R5, R117 ;  /* 0x0000007505027221 */ /* 0x000fe40000010100 */
[----:B------:R-:W1:Y:S04]  /*160a0*/  SHFL.BFLY PT, R6, R4, 0x1, 0x1f ;  /* 0x0c201f0004067f89 */ /* 0x000e6800000e0000 */
[----:B------:R2:W-:Y:S01]  /*160b0*/  MUFU.EX2 R238, R0 ;  /* 0x0000000000ee7308 */ /* 0x0005e20000000800 */
[----:B------:R-:W-:Y:S09]  /*160c0*/  FMUL.FTZ R2, R2, c[0x0][0x2d0] ;  /* 0x0000b40002027a20 */ /* 0x000ff20000410000 */
[----:B------:R-:W3:Y:S10]  /*160d0*/  MUFU.EX2 R2, R2 ;  /* 0x0000000200027308 */ /* 0x000ef40000000800 */
[----:B------:R-:W-:Y:S01]  /*160e0*/  MUFU.EX2 R215, R215 ;  /* 0x000000d700d77308 */ /* 0x000fe20000000800 */
[----:B-1----:R-:W-:Y:S01]  /*160f0*/  FMNMX.FTZ R119, R4, R6, !PT ;  /* 0x0000000604777209 */ /* 0x002fe20007810000 */
[--C-:B--2---:R-:W-:Y:S02]  /*16100*/  FFMA.FTZ R0, R22, c[0x0][0x2d0], -R9.reuse ;  /* 0x0000b40016007a23 */ /* 0x104fe40000010809 */
[----:B------:R-:W1:Y:S02]  /*16110*/  LDSM.16.MT88.4 R20, [R166] ;  /* 0x00000000a614783b */ /* 0x000e640000004200 */
[----:B------:R-:W-:Y:S04]  /*16120*/  FMUL.FTZ R4, R119, c[0x0][0x2d0] ;  /* 0x0000b40077047a20 */ /* 0x000fe80000410000 */
[----:B------:R2:W4:Y:S01]  /*16130*/  MUFU.EX2 R252, R0 ;  /* 0x0000000000fc7308 */ /* 0x0005220000000800 */
        /* <DEDUP_REMOVED lines=12> */
[----:B--2---:R-:W-:Y:S01]  /*16200*/  FADD.FTZ R0, -R3, R116 ;  /* 0x0000007403007221 */ /* 0x004fe20000010100 */
[----:B----4-:R-:W-:Y:S01]  /*16210*/  F2FP.PACK_AB R130, R252, R238 ;  /* 0x000000eefc82723e */ /* 0x010fe200000000ff */
[----:B------:R-:W-:Y:S02]  /*16220*/  FMUL.FTZ R67, R2, R67 ;  /* 0x0000004302437220 */ /* 0x000fe40000410000 */
[----:B------:R-:W-:Y:S02]  /*16230*/  FMUL.FTZ R0, R0, c[0x0][0x2d0] ;  /* 0x0000b40000007a20 */ /* 0x000fe40000410000 */
[C---:B------:R-:W-:Y:S01]  /*16240*/  FMUL.FTZ R70, R2.reuse, R70 ;  /* 0x0000004602467220 */ /* 0x040fe20000410000 */
[----:B------:R-:W2:Y:S01]  /*16250*/  MUFU.EX2 R184, R184 ;  /* 0x000000b800b87308 */ /* 0x000ea20000000800 */
[C---:B------:R-:W-:Y:S02]  /*16260*/  FMUL.FTZ R71, R2.reuse, R71 ;  /* 0x0000004702477220 */ /* 0x040fe40000410000 */
[C---:B------:R-:W-:Y:S02]  /*16270*/  FMUL.FTZ R82, R2.reuse, R82 ;  /* 0x0000005202527220 */ /* 0x040fe40000410000 */
[C---:B------:R-:W-:Y:S02]  /*16280*/  FMUL.FTZ R83, R2.reuse, R83 ;  /* 0x0000005302537220 */ /* 0x040fe40000410000 */
[C---:B------:R-:W-:Y:S02]  /*16290*/  FMUL.FTZ R86, R2.reuse, R86 ;  /* 0x0000005602567220 */ /* 0x040fe40000410000 */
[C---:B------:R-:W-:Y:S01]  /*162a0*/  FMUL.FTZ R87, R2.reuse, R87 ;  /* 0x0000005702577220 */ /* 0x040fe20000410000 */
[----:B------:R3:W4:Y:S01]  /*162b0*/  MUFU.EX2 R3, R0 ;  /* 0x0000000000037308 */ /* 0x0007220000000800 */
[C---:B------:R-:W-:Y:S02]  /*162c0*/  FMUL.FTZ R98, R2.reuse, R98 ;  /* 0x0000006202627220 */ /* 0x040fe40000410000 */
[----:B------:R-:W-:Y:S01]  /*162d0*/  FMUL.FTZ R99, R2, R99 ;  /* 0x0000006302637220 */ /* 0x000fe20000410000 */
[----:B--2---:R-:W-:Y:S02]  /*162e0*/  F2FP.PACK_AB R172, R184, R181 ;  /* 0x000000b5b8ac723e */ /* 0x004fe400000000ff */
[----:B---3--:R-:W-:Y:S01]  /*162f0*/  FSEL R0, R120, RZ, P0 ;  /* 0x000000ff78007208 */ /* 0x008fe20000000000 */
[----:B----4-:R-:W-:Y:S01]  /*16300*/  FMUL.FTZ R5, R3, R129 ;  /* 0x0000008103057220 */ /* 0x010fe20000410000 */
[----:B------:R-:W-:Y:S01]  /*16310*/  FSETP.NEU.FTZ.AND P0, PT, R119, -INF , PT ;  /* 0xff8000007700780b */ /* 0x000fe20003f1d000 */
[----:B------:R-:W-:Y:S02]  /*16320*/  FMUL.FTZ R16, R3, R140 ;  /* 0x0000008c03107220 */ /* 0x000fe40000410000 */
[----:B------:R-:W-:Y:S01]  /*16330*/  FADD.FTZ R0, -R0, R118 ;  /* 0x0000007600007221 */ /* 0x000fe20000010100 */
[----:B------:R-:W-:Y:S01]  /*16340*/  FSEL R117, R4, RZ, P0 ;  /* 0x000000ff04757208 */ /* 0x000fe20000000000 */
[----:B------:R-:W-:Y:S02]  /*16350*/  FFMA.FTZ R118, R33, c[0x0][0x2d0], -R9 ;  /* 0x0000b40021767a23 */ /* 0x000fe40000010809 */
[----:B------:R-:W-:Y:S02]  /*16360*/  FMUL.FTZ R0, R0, c[0x0][0x2d0] ;  /* 0x0000b40000007a20 */ /* 0x000fe40000410000 */
[--C-:B------:R-:W-:Y:S01]  /*16370*/  FFMA.FTZ R4, R15, c[0x0][0x2d0], -R117.reuse ;  /* 0x0000b4000f047a23 */ /* 0x100fe20000010875 */
[----:B------:R-:W-:Y:S01]  /*16380*/  MUFU.EX2 R223, R118 ;  /* 0x0000007600df7308 */ /* 0x000fe20000000800 */
[C---:B------:R-:W-:Y:S02]  /*16390*/  FMUL.FTZ R17, R3.reuse, R141 ;  /* 0x0000008d03117220 */ /* 0x040fe40000410000 */
[C---:B------:R-:W-:Y:S01]  /*163a0*/  FMUL.FTZ R32, R3.reuse, R156 ;  /* 0x0000009c03207220 */ /* 0x040fe20000410000 */
[----:B------:R-:W-:Y:S01]  /*163b0*/  LDSM.16.MT88.4 R140, [R166+0x800] ;  /* 0x00080000a68c783b */ /* 0x000fe20000004200 */
[C---:B------:R-:W-:Y:S02]  /*163c0*/  FMUL.FTZ R33, R3.reuse, R157 ;  /* 0x0000009d03217220 */ /* 0x040fe40000410000 */
[C---:B------:R-:W-:Y:S02]  /*163d0*/  FMUL.FTZ R48, R3.reuse, R112 ;  /* 0x0000007003307220 */ /* 0x040fe40000410000 */
[C---:B------:R-:W-:Y:S01]  /*163e0*/  FMUL.FTZ R49, R3.reuse, R113 ;  /* 0x0000007103317220 */ /* 0x040fe20000410000 */
[----:B------:R2:W3:Y:S01]  /*163f0*/  MUFU.EX2 R116, R0 ;  /* 0x0000000000747308 */ /* 0x0004e20000000800 */
[C---:B------:R-:W-:Y:S01]  /*16400*/  FMUL.FTZ R52, R3.reuse, R52 ;  /* 0x0000003403347220 */ /* 0x040fe20000410000 */
[----:B------:R-:W-:Y:S01]  /*16410*/  LDSM.16.MT88.4 R112, [R167+0x400] ;  /* 0x00040000a770783b */ /* 0x000fe20000004200 */
        /* <DEDUP_REMOVED lines=9> */
[C---:B------:R-:W-:Y:S02]  /*164b0*/  FMUL.FTZ R85, R3.reuse, R85 ;  /* 0x0000005503557220 */ /* 0x040fe40000410000 */
[C---:B------:R-:W-:Y:S02]  /*164c0*/  FMUL.FTZ R96, R3.reuse, R96 ;  /* 0x0000006003607220 */ /* 0x040fe40000410000 */
[C---:B------:R-:W-:Y:S02]  /*164d0*/  FMUL.FTZ R97, R3.reuse, R97 ;  /* 0x0000006103617220 */ /* 0x040fe40000410000 */
[--C-:B--2---:R-:W-:Y:S02]  /*164e0*/  FFMA.FTZ R0, R10, c[0x0][0x2d0], -R117.reuse ;  /* 0x0000b4000a007a23 */ /* 0x104fe40000010875 */
[C---:B---3--:R-:W-:Y:S02]  /*164f0*/  FMUL.FTZ R8, R116.reuse, R132 ;  /* 0x0000008474087220 */ /* 0x048fe40000410000 */
[----:B------:R2:W-:Y:S01]  /*16500*/  MUFU.EX2 R191, R0 ;  /* 0x0000000000bf7308 */ /* 0x0005e20000000800 */
[C---:B------:R-:W-:Y:S02]  /*16510*/  FMUL.FTZ R12, R116.reuse, R136 ;  /* 0x00000088740c7220 */ /* 0x040fe40000410000 */
[C---:B------:R-:W-:Y:S02]  /*16520*/  FMUL.FTZ R24, R116.reuse, R148 ;  /* 0x0000009474187220 */ /* 0x040fe40000410000 */
[----:B----4-:R-:W-:Y:S01]  /*16530*/  FMUL.FTZ R4, R3, R128 ;  /* 0x0000008003047220 */ /* 0x010fe20000410000 */
[----:B------:R-:W-:Y:S01]  /*16540*/  F2FP.PACK_AB R128, R237, R235 ;  /* 0x000000ebed80723e */ /* 0x000fe200000000ff */
[C---:B------:R-:W-:Y:S02]  /*16550*/  FMUL.FTZ R40, R116.reuse, R104 ;  /* 0x0000006874287220 */ /* 0x040fe40000410000 */
[C---:B------:R-:W-:Y:S02]  /*16560*/  FMUL.FTZ R41, R116.reuse, R105 ;  /* 0x0000006974297220 */ /* 0x040fe40000410000 */
[C---:B------:R-:W-:Y:S01]  /*16570*/  FMUL.FTZ R56, R116.reuse, R56 ;  /* 0x0000003874387220 */ /* 0x040fe20000410000 */
[-C--:B-1----:R-:W-:Y:S01]  /*16580*/  HMMA.16816.F32 R4, R168, R20.reuse, R4 ;  /* 0x00000014a804723c */ /* 0x082fe20000001804 */
[C---:B------:R-:W-:Y:S02]  /*16590*/  FMUL.FTZ R25, R116.reuse, R149 ;  /* 0x0000009574197220 */ /* 0x040fe40000410000 */
[C---:B------:R-:W-:Y:S02]  /*165a0*/  FMUL.FTZ R28, R116.reuse, R152 ;  /* 0x00000098741c7220 */ /* 0x040fe40000410000 */
[C---:B------:R-:W-:Y:S02]  /*165b0*/  FMUL.FTZ R29, R116.reuse, R153 ;  /* 0x00000099741d7220 */ /* 0x040fe40000410000 */
[C---:B------:R-:W-:Y:S02]  /*165c0*/  FMUL.FTZ R44, R116.reuse, R108 ;  /* 0x0000006c742c7220 */ /* 0x040fe40000410000 */
[C---:B------:R-:W-:Y:S03]  /*165d0*/  FMUL.FTZ R45, R116.reuse, R109 ;  /* 0x0000006d742d7220 */ /* 0x040fe60000410000 */
[--C-:B--2---:R-:W-:Y:S02]  /*165e0*/  FFMA.FTZ R0, R13, c[0x0][0x2d0], -R117.reuse ;  /* 0x0000b4000d007a23 */ /* 0x104fe40000010875 */
[C---:B------:R-:W-:Y:S02]  /*165f0*/  FMUL.FTZ R13, R116.reuse, R137 ;  /* 0x00000089740d7220 */ /* 0x040fe40000410000 */
[----:B------:R1:W2:Y:S01]  /*16600*/  MUFU.EX2 R206, R0 ;  /* 0x0000000000ce7308 */ /* 0x0002a20000000800 */
[C---:B------:R-:W-:Y:S02]  /*16610*/  FMUL.FTZ R57, R116.reuse, R57 ;  /* 0x0000003974397220 */ /* 0x040fe40000410000 */
        /* <DEDUP_REMOVED lines=9> */
[----:B------:R-:W-:Y:S02]  /*166b0*/  FMUL.FTZ R93, R116, R93 ;  /* 0x0000005d745d7220 */ /* 0x000fe40000410000 */
[----:B-1----:R-:W-:Y:S01]  /*166c0*/  FFMA.FTZ R0, R11, c[0x0][0x2d0], -R117 ;  /* 0x0000b4000b007a23 */ /* 0x002fe20000010875 */
[----:B--2---:R-:W-:Y:S03]  /*166d0*/  F2FP.PACK_AB R129, R206, R191 ;  /* 0x000000bfce81723e */ /* 0x004fe600000000ff */
[----:B------:R1:W2:Y:S02]  /*166e0*/  MUFU.EX2 R245, R0 ;  /* 0x0000000000f57308 */ /* 0x0002a40000000800 */
[----:B-1----:R-:W-:Y:S02]  /*166f0*/  FSEL R0, R119, RZ, P0 ;  /* 0x000000ff77007208 */ /* 0x002fe40000000000 */
[----:B--2---:R-:W-:Y:S03]  /*16700*/  F2FP.PACK_AB R131, R239, R245 ;  /* 0x000000f5ef83723e */ /* 0x004fe600000000ff */
[----:B------:R-:W-:Y:S02]  /*16710*/  FADD.FTZ R0, -R0, R123 ;  /* 0x0000007b00007221 */ /* 0x000fe40000010100 */
[----:B------:R-:W-:Y:S02]  /*16720*/  FFMA.FTZ R123, R34, c[0x0][0x2d0], -R9 ;  /* 0x0000b400227b7a23 */ /* 0x000fe40000010809 */
[----:B------:R-:W-:Y:S02]  /*16730*/  FMUL.FTZ R0, R0, c[0x0][0x2d0] ;  /* 0x0000b40000007a20 */ /* 0x000fe40000410000 */
[----:B------:R-:W-:Y:S01]  /*16740*/  FMUL.FTZ R9, R116, R133 ;  /* 0x0000008574097220 */ /* 0x000fe20000410000 */
[----:B------:R-:W1:Y:S01]  /*16750*/  MUFU.EX2 R222, R123 ;  /* 0x0000007b00de7308 */ /* 0x000e620000000800 */
[----:B------:R-:W-:Y:S02]  /*16760*/  FMUL.FTZ R34, R2, R158 ;  /* 0x0000009e02227220 */ /* 0x000fe40000410000 */
[----:B------:R-:W-:Y:S07]  /*16770*/  LDSM.16.MT88.4 R156, [R167+0x800] ;  /* 0x00080000a79c783b */ /* 0x000fee0000004200 */
[----:B------:R-:W2:Y:S01]  /*16780*/  MUFU.EX2 R0, R0 ;  /* 0x0000000000007308 */ /* 0x000ea20000000800 */
[----:B-1----:R-:W-:Y:S01]  /*16790*/  F2FP.PACK_AB R108, R223, R222 ;  /* 0x000000dedf6c723e */ /* 0x002fe200000000ff */
[C---:B--2---:R-:W-:Y:S02]  /*167a0*/  FMUL.FTZ R10, R0.reuse, R134 ;  /* 0x00000086000a7220 */ /* 0x044fe40000410000 */
[C---:B------:R-:W-:Y:S02]  /*167b0*/  FMUL.FTZ R11, R0.reuse, R135 ;  /* 0x00000087000b7220 */ /* 0x040fe40000410000 */
[----:B------:R-:W1:Y:S01]  /*167c0*/  LDSM.16.MT88.4 R132, [R166+0xc00] ;  /* 0x000c0000a684783b */ /* 0x000e620000004200 */
[C---:B------:R-:W-:Y:S02]  /*167d0*/  FMUL.FTZ R42, R0.reuse, R106 ;  /* 0x0000006a002a7220 */ /* 0x040fe40000410000 */
[C---:B------:R-:W-:Y:S02]  /*167e0*/  FMUL.FTZ R43, R0.reuse, R107 ;  /* 0x0000006b002b7220 */ /* 0x040fe40000410000 */
[C---:B------:R-:W-:Y:S01]  /*167f0*/  HMMA.16816.F32 R8, R128.reuse, R20, R8 ;  /* 0x000000148008723c */ /* 0x040fe20000001808 */
[C---:B------:R-:W-:Y:S02]  /*16800*/  FMUL.FTZ R14, R0.reuse, R138 ;  /* 0x0000008a000e7220 */ /* 0x040fe40000410000 */
[C---:B------:R-:W-:Y:S01]  /*16810*/  FMUL.FTZ R15, R0.reuse, R139 ;  /* 0x0000008b000f7220 */ /* 0x040fe20000410000 */
[----:B------:R-:W-:Y:S01]  /*16820*/  LDSM.16.MT88.4 R104, [R166+0x400] ;  /* 0x00040000a668783b */ /* 0x000fe20000004200 */
[C---:B------:R-:W-:Y:S02]  /*16830*/  FMUL.FTZ R58, R0.reuse, R58 ;  /* 0x0000003a003a7220 */ /* 0x040fe40000410000 */
[C---:B------:R-:W-:Y:S02]  /*16840*/  FMUL.FTZ R20, R3.reuse, R144 ;  /* 0x0000009003147220 */ /* 0x040fe40000410000 */
[----:B------:R-:W-:Y:S01]  /*16850*/  FMUL.FTZ R21, R3, R145 ;  /* 0x0000009103157220 */ /* 0x000fe20000410000 */
[-C--:B------:R-:W-:Y:S02]  /*16860*/  HMMA.16816.F32 R12, R128, R22.reuse, R12 ;  /* 0x00000016800c723c */ /* 0x080fe4000000180c */
[C---:B------:R-:W-:Y:S02]  /*16870*/  FMUL.FTZ R59, R0.reuse, R59 ;  /* 0x0000003b003b7220 */ /* 0x040fe40000410000 */
[C---:B------:R-:W-:Y:S02]  /*16880*/  FMUL.FTZ R62, R0.reuse, R62 ;  /* 0x0000003e003e7220 */ /* 0x040fe40000410000 */
[C---:B------:R-:W-:Y:S02]  /*16890*/  FMUL.FTZ R63, R0.reuse, R63 ;  /* 0x0000003f003f7220 */ /* 0x040fe40000410000 */
[C---:B------:R-:W-:Y:S01]  /*168a0*/  HMMA.16816.F32 R16, R168.reuse, R22, R16 ;  /* 0x00000016a810723c */ /* 0x040fe20000001810 */
[C---:B------:R-:W-:Y:S03]  /*168b0*/  FMUL.FTZ R26, R0.reuse, R150 ;  /* 0x00000096001a7220 */ /* 0x040fe60000410000 */
[C---:B------:R-:W-:Y:S02]  /*168c0*/  FMUL.FTZ R27, R0.reuse, R151 ;  /* 0x00000097001b7220 */ /* 0x040fe40000410000 */
[----:B------:R-:W-:Y:S02]  /*168d0*/  FMUL.FTZ R30, R0, R154 ;  /* 0x0000009a001e7220 */ /* 0x000fe40000410000 */
[C---:B------:R-:W-:Y:S04]  /*168e0*/  FMUL.FTZ R22, R2.reuse, R146 ;  /* 0x0000009202167220 */ /* 0x040fe80000410000 */
[----:B------:R-:W-:Y:S02]  /*168f0*/  FMUL.FTZ R23, R2, R147 ;  /* 0x0000009302177220 */ /* 0x000fe40000410000 */
[C---:B------:R-:W-:Y:S02]  /*16900*/  FMUL.FTZ R74, R0.reuse, R74 ;  /* 0x0000004a004a7220 */ /* 0x040fe40000410000 */
[C---:B------:R-:W-:Y:S02]  /*16910*/  FMUL.FTZ R75, R0.reuse, R75 ;  /* 0x0000004b004b7220 */ /* 0x040fe40000410000 */
[C---:B------:R-:W-:Y:S01]  /*16920*/  FMUL.FTZ R78, R0.reuse, R78 ;  /* 0x0000004e004e7220 */ /* 0x040fe20000410000 */
[-C--:B------:R-:W-:Y:S01]  /*16930*/  HMMA.16816.F32 R20, R168, R36.reuse, R20 ;  /* 0x00000024a814723c */ /* 0x080fe20000001814 */
[C---:B------:R-:W-:Y:S02]  /*16940*/  FMUL.FTZ R79, R0.reuse, R79 ;  /* 0x0000004f004f7220 */ /* 0x040fe40000410000 */
[C---:B------:R-:W-:Y:S02]  /*16950*/  FMUL.FTZ R31, R0.reuse, R155 ;  /* 0x0000009b001f7220 */ /* 0x040fe40000410000 */
[C---:B------:R-:W-:Y:S01]  /*16960*/  FMUL.FTZ R46, R0.reuse, R110 ;  /* 0x0000006e002e7220 */ /* 0x040fe20000410000 */
[----:B------:R-:W-:Y:S01]  /*16970*/  F2FP.PACK_AB R110, R221, R226 ;  /* 0x000000e2dd6e723e */ /* 0x000fe200000000ff */
[C---:B------:R-:W-:Y:S01]  /*16980*/  FMUL.FTZ R47, R0.reuse, R111 ;  /* 0x0000006f002f7220 */ /* 0x040fe20000410000 */
[C---:B------:R-:W-:Y:S01]  /*16990*/  HMMA.16816.F32 R24, R128.reuse, R36, R24 ;  /* 0x000000248018723c */ /* 0x040fe20000001818 */
[C---:B------:R-:W-:Y:S03]  /*169a0*/  FMUL.FTZ R90, R0.reuse, R90 ;  /* 0x0000005a005a7220 */ /* 0x040fe60000410000 */
[C---:B------:R-:W-:Y:S02]  /*169b0*/  FMUL.FTZ R91, R0.reuse, R91 ;  /* 0x0000005b005b7220 */ /* 0x040fe40000410000 */
[C---:B------:R-:W-:Y:S02]  /*169c0*/  FMUL.FTZ R94, R0.reuse, R94 ;  /* 0x0000005e005e7220 */ /* 0x040fe40000410000 */
[-C--:B------:R-:W-:Y:S01]  /*169d0*/  HMMA.16816.F32 R28, R128, R38.reuse, R28 ;  /* 0x00000026801c723c */ /* 0x080fe2000000181c */
[C---:B------:R-:W-:Y:S03]  /*169e0*/  FMUL.FTZ R36, R3.reuse, R100 ;  /* 0x0000006403247220 */ /* 0x040fe60000410000 */
[C---:B------:R-:W-:Y:S02]  /*169f0*/  FMUL.FTZ R37, R3.reuse, R101 ;  /* 0x0000006503257220 */ /* 0x040fe40000410000 */
[----:B------:R-:W-:Y:S02]  /*16a00*/  FFMA.FTZ R3, R3, R234, R233 ;  /* 0x000000ea03037223 */ /* 0x000fe400000100e9 */
[C---:B------:R-:W-:Y:S01]  /*16a10*/  HMMA.16816.F32 R32, R168.reuse, R38, R32 ;  /* 0x00000026a820723c */ /* 0x040fe20000001820 */
[----:B------:R-:W2:Y:S03]  /*16a20*/  LDL R233, [R1+0x24] ;  /* 0x0000240001e97983 */ /* 0x000ea60000100800 */
[----:B------:R-:W-:Y:S02]  /*16a30*/  FMUL.FTZ R95, R0, R95 ;  /* 0x0000005f005f7220 */ /* 0x000fe40000410000 */
[----:B------:R-:W-:Y:S02]  /*16a40*/  FADD.FTZ R3, R250, R3 ;  /* 0x00000003fa037221 */ /* 0x000fe40000010000 */
[C---:B------:R-:W-:Y:S04]  /*16a50*/  FMUL.FTZ R38, R2.reuse, R102 ;  /* 0x0000006602267220 */ /* 0x040fe80000410000 */
[----:B------:R-:W-:Y:S02]  /*16a60*/  FMUL.FTZ R39, R2, R103 ;  /* 0x0000006702277220 */ /* 0x000fe40000410000 */
[----:B------:R-:W3:Y:S01]  /*16a70*/  LDSM.16.MT88.4 R100, [R167+0xc00] ;  /* 0x000c0000a764783b */ /* 0x000ee20000004200 */
[----:B------:R-:W-:Y:S02]  /*16a80*/  FADD.FTZ R3, R251, R3 ;  /* 0x00000003fb037221 */ /* 0x000fe40000010000 */
[----:B------:R-:W-:Y:S02]  /*16a90*/  FFMA.FTZ R0, R0, R247, R191 ;  /* 0x000000f700007223 */ /* 0x000fe400000100bf */
[-C--:B-1----:R-:W-:Y:S08]  /*16aa0*/  HMMA.16816.F32 R36, R168, R132.reuse, R36 ;  /* 0x00000084a824723c */ /* 0x082ff00000001824 */
[C---:B------:R-:W-:Y:S08]  /*16ab0*/  HMMA.16816.F32 R40, R128.reuse, R132, R40 ;  /* 0x000000848028723c */ /* 0x040ff00000001828 */
[-C--:B------:R-:W-:Y:S08]  /*16ac0*/  HMMA.16816.F32 R44, R128, R134.reuse, R44 ;  /* 0x00000086802c723c */ /* 0x080ff0000000182c */
[C---:B------:R-:W-:Y:S08]  /*16ad0*/  HMMA.16816.F32 R48, R168.reuse, R134, R48 ;  /* 0x00000086a830723c */ /* 0x040ff00000001830 */
[-C--:B---3--:R-:W-:Y:S08]  /*16ae0*/  HMMA.16816.F32 R52, R168, R100.reuse, R52 ;  /* 0x00000064a834723c */ /* 0x088ff00000001834 */
        /* <DEDUP_REMOVED lines=13> */
[----:B------:R-:W-:Y:S01]  /*16bc0*/  F2FP.PACK_AB R101, R227, R224 ;  /* 0x000000e0e365723e */ /* 0x000fe200000000ff */
[----:B------:R-:W1:Y:S05]  /*16bd0*/  MUFU.EX2 R187, R213 ;  /* 0x000000d500bb7308 */ /* 0x000e6a0000000800 */
[----:B------:R-:W-:Y:S01]  /*16be0*/  FFMA.FTZ R128, R2, R236, R220 ;  /* 0x000000ec02807223 */ /* 0x000fe200000100dc */
[----:B------:R-:W-:Y:S01]  /*16bf0*/  HMMA.16816.F32 R96, R168, R102, R96 ;  /* 0x00000066a860723c */ /* 0x000fe20000001860 */
[--C-:B------:R-:W-:Y:S03]  /*16c00*/  FFMA.FTZ R2, R207, c[0x0][0x2d0], -R117.reuse ;  /* 0x0000b400cf027a23 */ /* 0x100fe60000010875 */
[----:B------:R3:W-:Y:S03]  /*16c10*/  MUFU.EX2 R219, R100 ;  /* 0x0000006400db7308 */ /* 0x0007e60000000800 */
[----:B------:R-:W-:Y:S02]  /*16c20*/  F2FP.PACK_AB R102, R232, R230 ;  /* 0x000000e6e866723e */ /* 0x000fe400000000ff */
[----:B------:R-:W-:Y:S05]  /*16c30*/  F2FP.PACK_AB R103, R231, R229 ;  /* 0x000000e5e767723e */ /* 0x000fea00000000ff */
[----:B------:R4:W-:Y:S01]  /*16c40*/  MUFU.EX2 R123, R2 ;  /* 0x00000002007b7308 */ /* 0x0009e20000000800 */
[----:B-1----:R-:W-:Y:S09]  /*16c50*/  F2FP.PACK_AB R169, R187, R185 ;  /* 0x000000b9bba9723e */ /* 0x002ff200000000ff */
[----:B------:R-:W1:Y:S01]  /*16c60*/  MUFU.EX2 R213, R216 ;  /* 0x000000d800d57308 */ /* 0x000e620000000800 */
[--C-:B---3--:R-:W-:Y:S09]  /*16c70*/  FFMA.FTZ R100, R188, c[0x0][0x2d0], -R117.reuse ;  /* 0x0000b400bc647a23 */ /* 0x108ff20000010875 */
[----:B------:R3:W5:Y:S01]  /*16c80*/  MUFU.EX2 R178, R100 ;  /* 0x0000006400b27308 */ /* 0x0007620000000800 */
[--C-:B----4-:R-:W-:Y:S09]  /*16c90*/  FFMA.FTZ R2, R208, c[0x0][0x2d0], -R117.reuse ;  /* 0x0000b400d0027a23 */ /* 0x110ff20000010875 */
[----:B------:R-:W4:Y:S01]  /*16ca0*/  MUFU.EX2 R118, R2 ;  /* 0x0000000200767308 */ /* 0x000f220000000800 */
[----:B-1----:R-:W-:Y:S09]  /*16cb0*/  F2FP.PACK_AB R170, R215, R213 ;  /* 0x000000d5d7aa723e */ /* 0x002ff200000000ff */
[----:B------:R-:W1:Y:S01]  /*16cc0*/  MUFU.EX2 R188, R217 ;  /* 0x000000d900bc7308 */ /* 0x000e620000000800 */
[--C-:B---3--:R-:W-:Y:S01]  /*16cd0*/  FFMA.FTZ R100, R189, c[0x0][0x2d0], -R117.reuse ;  /* 0x0000b400bd647a23 */ /* 0x108fe20000010875 */
[----:B-----5:R-:W-:Y:S08]  /*16ce0*/  F2FP.PACK_AB R109, R178, R219 ;  /* 0x000000dbb26d723e */ /* 0x020ff000000000ff */
[----:B------:R3:W-:Y:S01]  /*16cf0*/  MUFU.EX2 R179, R100 ;  /* 0x0000006400b37308 */ /* 0x0007e20000000800 */
[----:B----4-:R-:W-:Y:S01]  /*16d00*/  F2FP.PACK_AB R173, R118, R123 ;  /* 0x0000007b76ad723e */ /* 0x010fe200000000ff */
[--C-:B------:R-:W-:Y:S08]  /*16d10*/  FFMA.FTZ R2, R209, c[0x0][0x2d0], -R117.reuse ;  /* 0x0000b400d1027a23 */ /* 0x100ff00000010875 */
[----:B------:R-:W-:Y:S01]  /*16d20*/  MUFU.EX2 R189, R182 ;  /* 0x000000b600bd7308 */ /* 0x000fe20000000800 */
[----:B-1----:R-:W-:Y:S09]  /*16d30*/  F2FP.PACK_AB R168, R188, R183 ;  /* 0x000000b7bca8723e */ /* 0x002ff200000000ff */
[----:B------:R-:W1:Y:S01]  /*16d40*/  MUFU.EX2 R182, R186 ;  /* 0x000000ba00b67308 */ /* 0x000e620000000800 */
[--C-:B---3--:R-:W-:Y:S02]  /*16d50*/  FFMA.FTZ R100, R190, c[0x0][0x2d0], -R117.reuse ;  /* 0x0000b400be647a23 */ /* 0x108fe40000010875 */
[----:B------:R-:W-:Y:S02]  /*16d60*/  FFMA.FTZ R117, R126, c[0x0][0x2d0], -R117 ;  /* 0x0000b4007e757a23 */ /* 0x000fe40000010875 */
[----:B------:R-:W-:Y:S01]  /*16d70*/  FADD.FTZ R126, R249, R3 ;  /* 0x00000003f97e7221 */ /* 0x000fe20000010000 */
[C---:B--2---:R-:W-:Y:S04]  /*16d80*/  ISETP.GT.AND P0, PT, R205.reuse, R233, PT ;  /* 0x000000e9cd00720c */ /* 0x044fe80003f04270 */
[----:B------:R2:W3:Y:S01]  /*16d90*/  MUFU.EX2 R180, R100 ;  /* 0x0000006400b47308 */ /* 0x0004e20000000800 */
[----:B------:R-:W-:Y:S01]  /*16da0*/  FADD.FTZ R3, R206, R0 ;  /* 0x00000000ce037221 */ /* 0x000fe20000010000 */
[----:B------:R-:W-:Y:S03]  /*16db0*/  IADD3 R205, R205, -0x1, RZ ;  /* 0xffffffffcdcd7810 */ /* 0x000fe60007ffe0ff */
[----:B------:R-:W-:Y:S04]  /*16dc0*/  FADD.FTZ R3, R245, R3 ;  /* 0x00000003f5037221 */ /* 0x000fe80000010000 */
[----:B------:R-:W-:Y:S01]  /*16dd0*/  FADD.FTZ R3, R239, R3 ;  /* 0x00000003ef037221 */ /* 0x000fe20000010000 */
[----:B------:R-:W4:Y:S03]  /*16de0*/  MUFU.EX2 R190, R212 ;  /* 0x000000d400be7308 */ /* 0x000f260000000800 */
[----:B------:R-:W-:Y:S01]  /*16df0*/  FADD.FTZ R3, R219, R3 ;  /* 0x00000003db037221 */ /* 0x000fe20000010000 */
[----:B-1----:R-:W-:Y:S03]  /*16e00*/  F2FP.PACK_AB R174, R182, R189 ;  /* 0x000000bdb6ae723e */ /* 0x002fe600000000ff */
[----:B------:R-:W-:Y:S03]  /*16e10*/  FADD.FTZ R3, R178, R3 ;  /* 0x00000003b2037221 */ /* 0x000fe60000010000 */
[----:B------:R1:W-:Y:S01]  /*16e20*/  MUFU.EX2 R176, R2 ;  /* 0x0000000200b07308 */ /* 0x0003e20000000800 */
[----:B------:R-:W-:Y:S01]  /*16e30*/  FADD.FTZ R3, R179, R3 ;  /* 0x00000003b3037221 */ /* 0x000fe20000010000 */
[----:B--2---:R-:W-:Y:S03]  /*16e40*/  F2FP.PACK_AB R100, R228, R225 ;  /* 0x000000e1e464723e */ /* 0x004fe600000000ff */
[C---:B---3--:R-:W-:Y:S01]  /*16e50*/  FADD.FTZ R3, R180.reuse, R3 ;  /* 0x00000003b4037221 */ /* 0x048fe20000010000 */
[----:B------:R-:W-:Y:S04]  /*16e60*/  F2FP.PACK_AB R111, R180, R179 ;  /* 0x000000b3b46f723e */ /* 0x000fe800000000ff */
[----:B------:R-:W2:Y:S01]  /*16e70*/  MUFU.EX2 R117, R117 ;  /* 0x0000007500757308 */ /* 0x000ea20000000800 */
[-C--:B------:R-:W-:Y:S01]  /*16e80*/  HMMA.16816.F32 R4, R100, R104.reuse, R4 ;  /* 0x000000686404723c */ /* 0x080fe20000001804 */
[----:B----4-:R-:W-:Y:S07]  /*16e90*/  F2FP.PACK_AB R171, R211, R190 ;  /* 0x000000bed3ab723e */ /* 0x010fee00000000ff */
[C---:B------:R-:W-:Y:S01]  /*16ea0*/  HMMA.16816.F32 R8, R108.reuse, R104, R8 ;  /* 0x000000686c08723c */ /* 0x040fe20000001808 */
[----:B-1----:R-:W-:Y:S07]  /*16eb0*/  FFMA.FTZ R2, R116, R246, R235 ;  /* 0x000000f674027223 */ /* 0x002fee00000100eb */
[-C--:B------:R-:W-:Y:S01]  /*16ec0*/  HMMA.16816.F32 R12, R108, R106.reuse, R12 ;  /* 0x0000006a6c0c723c */ /* 0x080fe2000000180c */
[----:B--2---:R-:W-:Y:S07]  /*16ed0*/  F2FP.PACK_AB R175, R117, R176 ;  /* 0x000000b075af723e */ /* 0x004fee00000000ff */
        /* <DEDUP_REMOVED lines=16> */
[----:B------:R-:W2:Y:S07]  /*16fe0*/  LDSM.16.MT88.4 R112, [R167+0x1c00] ;  /* 0x001c0000a770783b */ /* 0x000eae0000004200 */
[-C--:B-1----:R-:W-:Y:S08]  /*16ff0*/  HMMA.16816.F32 R68, R100, R104.reuse, R68 ;  /* 0x000000686444723c */ /* 0x082ff00000001844 */
[C---:B------:R-:W-:Y:S07]  /*17000*/  HMMA.16816.F32 R72, R108.reuse, R104, R72 ;  /* 0x000000686c48723c */ /* 0x040fee0000001848 */
        /* <DEDUP_REMOVED lines=9> */
[-C--:B--2---:R-:W-:Y:S04]  /*170a0*/  HMMA.16816.F32 R84, R100, R112.reuse, R84 ;  /* 0x000000706454723c */ /* 0x084fe80000001854 */
[----:B------:R-:W-:Y:S04]  /*170b0*/  FADD.FTZ R2, R228, R2 ;  /* 0x00000002e4027221 */ /* 0x000fe80000010000 */
[C---:B------:R-:W-:Y:S08]  /*170c0*/  HMMA.16816.F32 R88, R108.reuse, R112, R88 ;  /* 0x000000706c58723c */ /* 0x040ff00000001858 */
[-C--:B------:R-:W-:Y:S08]  /*170d0*/  HMMA.16816.F32 R92, R108, R114.reuse, R92 ;  /* 0x000000726c5c723c */ /* 0x080ff0000000185c */
[----:B------:R-:W-:Y:S01]  /*170e0*/  HMMA.16816.F32 R96, R100, R114, R96 ;  /* 0x000000726460723c */ /* 0x000fe20000001860 */
[----:B------:R-:W1:Y:S07]  /*170f0*/  LDSM.16.MT88.4 R112, [R166+0x1400] ;  /* 0x00140000a670783b */ /* 0x000e6e0000004200 */
[-C--:B------:R-:W-:Y:S01]  /*17100*/  HMMA.16816.F32 R128, R168, R140.reuse, R4 ;  /* 0x0000008ca880723c */ /* 0x080fe20000001804 */
[----:B------:R-:W2:Y:S07]  /*17110*/  LDSM.16.MT88.4 R4, [R167+0x1400] ;  /* 0x00140000a704783b */ /* 0x000eae0000004200 */
[C---:B------:R-:W-:Y:S01]  /*17120*/  HMMA.16816.F32 R132, R172.reuse, R140, R8 ;  /* 0x0000008cac84723c */ /* 0x040fe20000001808 */
[----:B------:R-:W3:Y:S07]  /*17130*/  LDSM.16.MT88.4 R8, [R166+0x2000] ;  /* 0x00200000a608783b */ /* 0x000eee0000004200 */
[-C--:B------:R-:W-:Y:S01]  /*17140*/  HMMA.16816.F32 R136, R172, R142.reuse, R12 ;  /* 0x0000008eac88723c */ /* 0x080fe2000000180c */
[----:B------:R-:W4:Y:S07]  /*17150*/  LDSM.16.MT88.4 R12, [R167+0x2000] ;  /* 0x00200000a70c783b */ /* 0x000f2e0000004200 */
        /* <DEDUP_REMOVED lines=10> */
[C---:B------:R-:W-:Y:S07]  /*17200*/  HMMA.16816.F32 R56, R172.reuse, R4, R56 ;  /* 0x00000004ac38723c */ /* 0x040fee0000001838 */
[----:B------:R-:W-:Y:S01]  /*17210*/  FADD.FTZ R5, R224, R116 ;  /* 0x00000074e0057221 */ /* 0x000fe20000010000 */
[-C--:B------:R-:W-:Y:S01]  /*17220*/  HMMA.16816.F32 R60, R172, R6.reuse, R60 ;  /* 0x00000006ac3c723c */ /* 0x080fe2000000183c */
[----:B------:R-:W-:Y:S03]  /*17230*/  MOV R116, R122 ;  /* 0x0000007a00747202 */ /* 0x000fe60000000f00 */
[----:B------:R-:W-:Y:S02]  /*17240*/  FADD.FTZ R4, R222, R0 ;  /* 0x00000000de047221 */ /* 0x000fe40000010000 */
[----:B------:R-:W-:Y:S02]  /*17250*/  FADD.FTZ R0, R227, R5 ;  /* 0x00000005e3007221 */ /* 0x000fe40000010000 */
[C---:B------:R-:W-:Y:S01]  /*17260*/  HMMA.16816.F32 R64, R168.reuse, R6, R64 ;  /* 0x00000006a840723c */ /* 0x040fe20000001840 */
[----:B------:R-:W-:Y:S03]  /*17270*/  FADD.FTZ R4, R223, R4 ;  /* 0x00000004df047221 */ /* 0x000fe60000010000 */
[----:B------:R-:W-:Y:S03]  /*17280*/  FADD.FTZ R5, R229, R0 ;  /* 0x00000000e5057221 */ /* 0x000fe60000010000 */
[----:B------:R-:W-:Y:S01]  /*17290*/  FADD.FTZ R6, R230, R2 ;  /* 0x00000002e6067221 */ /* 0x000fe20000010000 */
[-C--:B---3--:R-:W-:Y:S01]  /*172a0*/  HMMA.16816.F32 R68, R168, R8.reuse, R68 ;  /* 0x00000008a844723c */ /* 0x088fe20000001844 */
        /* <DEDUP_REMOVED lines=13> */
[----:B------:R-:W-:Y:S01]  /*17380*/  FADD.FTZ R3, R184, R0 ;  /* 0x00000000b8037221 */ /* 0x000fe20000010000 */
[----:B------:R-:W-:Y:S01]  /*17390*/  MOV R123, R119 ;  /* 0x00000077007b7202 */ /* 0x000fe20000000f00 */
[----:B------:R-:W-:Y:S02]  /*173a0*/  FADD.FTZ R0, R213, R4 ;  /* 0x00000004d5007221 */ /* 0x000fe40000010000 */
[-C--:B----4-:R-:W-:Y:S01]  /*173b0*/  HMMA.16816.F32 R84, R168, R12.reuse, R84 ;  /* 0x0000000ca854723c */ /* 0x090fe20000001854 */
[----:B------:R-:W-:Y:S03]  /*173c0*/  FADD.FTZ R2, R118, R2 ;  /* 0x0000000276027221 */ /* 0x000fe60000010000 */
[----:B------:R-:W-:Y:S01]  /*173d0*/  FADD.FTZ R4, R190, R5 ;  /* 0x00000005be047221 */ /* 0x000fe20000010000 */
[----:B------:R-:W-:Y:S01]  /*173e0*/  MOV R118, R120 ;  /* 0x0000007800767202 */ /* 0x000fe20000000f00 */
[----:B------:R-:W-:Y:S02]  /*173f0*/  FADD.FTZ R3, R189, R3 ;  /* 0x00000003bd037221 */ /* 0x000fe40000010000 */
[C---:B------:R-:W-:Y:S01]  /*17400*/  HMMA.16816.F32 R88, R172.reuse, R12, R88 ;  /* 0x0000000cac58723c */ /* 0x040fe20000001858 */
[----:B------:R-:W-:Y:S03]  /*17410*/  FADD.FTZ R234, R215, R0 ;  /* 0x00000000d7ea7221 */ /* 0x000fe60000010000 */
[----:B------:R-:W-:Y:S02]  /*17420*/  FADD.FTZ R0, R176, R2 ;  /* 0x00000002b0007221 */ /* 0x000fe40000010000 */
[----:B------:R-:W-:Y:S02]  /*17430*/  FADD.FTZ R236, R211, R4 ;  /* 0x00000004d3ec7221 */ /* 0x000fe40000010000 */
[-C--:B------:R-:W-:Y:S01]  /*17440*/  HMMA.16816.F32 R92, R172, R14.reuse, R92 ;  /* 0x0000000eac5c723c */ /* 0x080fe2000000185c */
[----:B------:R-:W-:Y:S03]  /*17450*/  FADD.FTZ R246, R182, R3 ;  /* 0x00000003b6f67221 */ /* 0x000fe60000010000 */
[----:B------:R-:W-:Y:S01]  /*17460*/  FADD.FTZ R247, R117, R0 ;  /* 0x0000000075f77221 */ /* 0x000fe20000010000 */
[----:B------:R-:W-:Y:S03]  /*17470*/  MOV R117, R121 ;  /* 0x0000007900757202 */ /* 0x000fe60000000f00 */
[----:B------:R-:W-:Y:S01]  /*17480*/  HMMA.16816.F32 R96, R168, R14, R96 ;  /* 0x0000000ea860723c */ /* 0x000fe20000001860 */
[----:B------:R-:W-:-:S07]  /*17490*/  @P0 BRA `(.L_x_850) ;  /* 0xffffc40000000947 */ /* 0x000fce000383ffff */
.L_x_829:
[----:B------:R-:W2:Y:S04]  /*174a0*/  LDL R4, [R1] ;  /* 0x0000000001047983 */ /* 0x000ea80000100800 */
[----:B------:R-:W3:Y:S04]  /*174b0*/  LDL R0, [R1+0x2c] ;  /* 0x00002c0001007983 */ /* 0x000ee80000100800 */
[----:B-1----:R-:W4:Y:S01]  /*174c0*/  LDL R2, [R1+0x4] ;  /* 0x0000040001027983 */ /* 0x002f220000100800 */
[----:B------:R-:W-:-:S05]  /*174d0*/  IMAD.MOV.U32 R3, RZ, RZ, c[0x0][0x2c4] ;  /* 0x0000b100ff037624 */ /* 0x000fca00078e00ff */
[----:B------:R-:W-:Y:S01]  /*174e0*/  ISETP.NE.AND P1, PT, R3, 0x1, PT ;  /* 0x000000010300780c */ /* 0x000fe20003f25270 */
[----:B--2---:R-:W-:Y:S02]  /*174f0*/  IMAD.MOV.U32 R5, RZ, RZ, R4 ;  /* 0x000000ffff057224 */ /* 0x004fe400078e0004 */
[----:B------:R-:W-:Y:S01]  /*17500*/  IMAD.MOV.U32 R4, RZ, RZ, c[0x0][0x32c] ;  /* 0x0000cb00ff047624 */ /* 0x000fe200078e00ff */
[----:B---3--:R-:W-:-:S04]  /*17510*/  IADD3 R0, R0, 0x7f, RZ ;  /* 0x0000007f00007810 */ /* 0x008fc80007ffe0ff */
[----:B------:R-:W-:-:S05]  /*17520*/  ISETP.GE.AND P0, PT, R4, 0x1, PT ;  /* 0x000000010400780c */ /* 0x000fca0003f06270 */
[----:B------:R-:W-:Y:S01]  /*17530*/  @P1 IMAD.HI.U32 R3, R0, c[0x0][0x2c8], RZ ;  /* 0x0000b20000031a27 */ /* 0x000fe200078e00ff */
[----:B----4-:R-:W-:-:S04]  /*17540*/  IADD3 R2, R2, 0x1, -R5 ;  /* 0x0000000102027810 */ /* 0x010fc80007ffe805 */
        /* <DEDUP_REMOVED lines=14> */
.L_x_853:
[----:B------:R-:W-:-:S04]  /*17630*/  MOV R3, c[0x0][0x32c] ;  /* 0x0000cb0000037a02 */ /* 0x000fc80000000f00 */
[----:B------:R-:W-:-:S13]  /*17640*/  ISETP.NE.AND P0, PT, R3, 0x1, PT ;  /* 0x000000010300780c */ /* 0x000fda0003f05270 */
[----:B------:R-:W-:-:S05]  /*17650*/  @P0 IMAD.HI.U32 R3, R0, c[0x0][0x330], RZ ;  /* 0x0000cc0000030a27 */ /* 0x000fca00078e00ff */
[----:B------:R-:W-:Y:S02]  /*17660*/  @P0 SHF.R.U32.HI R0, RZ, c[0x0][0x334], R3 ;  /* 0x0000cd00ff000a19 */ /* 0x000fe40000011603 */
.L_x_854:
[----:B------:R-:W-:Y:S05]  /*17670*/  BSYNC B0 ;  /* 0x0000000000007941 */ /* 0x000fea0003800000 */
.L_x_852:
[----:B------:R-:W-:-:S05]  /*17680*/  IMAD R0, R0, c[0x0][0x32c], RZ ;  /* 0x0000cb0000007a24 */ /* 0x000fca00078e02ff */
[----:B------:R-:W-:-:S03]  /*17690*/  IMNMX R2, R2, R0, !PT ;  /* 0x0000000002027217 */ /* 0x000fc60007800200 */
.L_x_851:
        /* <DEDUP_REMOVED lines=8> */
.L_x_860:
[----:B------:R-:W2:Y:S01]  /*17720*/  LDL R118, [R1+0x20] ;  /* 0x0000200001767983 */ /* 0x000ea20000100800 */
[----:B------:R-:W-:Y:S04]  /*17730*/  DEPBAR.LE SB0, 0x0 ;  /* 0x000080000000791a */ /* 0x000fe80000000000 */
[----:B------:R-:W1:Y:S01]  /*17740*/  S2R R117, SR_TID.X ;  /* 0x0000000000757919 */ /* 0x000e620000002100 */
        /* <DEDUP_REMOVED lines=68> */
.L_x_857:
[----:B-1-34-:R-:W-:Y:S05]  /*17b90*/  BSYNC B0 ;  /* 0x0000000000007941 */ /* 0x01afea0003800000 */
.L_x_856:
        /* <DEDUP_REMOVED lines=100> */
[----:B------:R-:W2:Y:S03]  /*181e0*/  LDL.64 R208, [R1+0x8] ;  /* 0x0000080001d07983 */ /* 0x000ea60000100a00 */
[----:B------:R-:W-:Y:S03]  /*181f0*/  LEA.HI R2, R2, R117, RZ, 0x2 ;  /* 0x0000007502027211 */ /* 0x000fe600078f10ff */
[----:B------:R-:W3:Y:S01]  /*18200*/  LDL R206, [R1+0x14] ;  /* 0x0000140001ce7983 */ /* 0x000ee20000100800 */
        /* <DEDUP_REMOVED lines=8> */
[----:B------:R-:W-:Y:S03]  /*18290*/  @P0 IMAD.WIDE.U32 R170, R117, c[0x0][0x1e0], RZ ;  /* 0x0000780075aa0a25 */ /* 0x000fe600078e00ff */
[C---:B------:R-:W-:Y:S01]  /*182a0*/  @P0 SHF.L.U64.HI R169, R123.reuse, 0x5, R126 ;  /* 0x000000057ba90819 */ /* 0x040fe2000001027e */
[----:B------:R-:W-:Y:S02]  /*182b0*/  @P0 IMAD R118, R118, c[0x0][0x1e0], RZ ;  /* 0x0000780076760a24 */ /* 0x000fe400078e02ff */
[----:B------:R-:W-:Y:S02]  /*182c0*/  @P0 IMAD.SHL.U32 R168, R123, 0x20, RZ ;  /* 0x000000207ba80824 */ /* 0x000fe400078e00ff */
[----:B------:R-:W-:Y:S02]  /*182d0*/  @P0 IMAD R118, R117, c[0x0][0x1e4], R118 ;  /* 0x0000790075760a24 */ /* 0x000fe400078e0276 */
[----:B------:R-:W-:Y:S04]  /*182e0*/  @P0 IMAD.WIDE.U32 R168, R170, 0x30, R168 ;  /* 0x00000030aaa80825 */ /* 0x000fe800078e00a8 */
[----:B------:R-:W-:Y:S04]  /*182f0*/  @P0 IMAD.IADD R118, R171, 0x1, R118 ;  /* 0x00000001ab760824 */ /* 0x000fe800078e0276 */
[----:B------:R-:W-:Y:S04]  /*18300*/  @P0 IMAD R118, R118, 0x30, RZ ;  /* 0x0000003076760824 */ /* 0x000fe800078e02ff */
[----:B------:R-:W-:Y:S01]  /*18310*/  @P0 IMAD.IADD R118, R118, 0x1, R169 ;  /* 0x0000000176760824 */ /* 0x000fe200078e02a9 */
[----:B--2---:R-:W-:Y:S04]  /*18320*/  @P0 IADD3 R126, P2, P1, R168, 0x20, R208 ;  /* 0x00000020a87e0810 */ /* 0x004fe8000795e0d0 */
[----:B---3--:R-:W-:Y:S02]  /*18330*/  @P0 IADD3.X R179, R118, RZ, R206, P2, P1 ;  /* 0x000000ff76b30210 */ /* 0x008fe400017e24ce */
[----:B------:R-:W-:Y:S02]  /*18340*/  ISETP.GE.AND P1, PT, R2, 0x1, PT ;  /* 0x000000010200780c */ /* 0x000fe40003f26270 */
[----:B------:R-:W-:Y:S04]  /*18350*/  @P0 IADD3 R123, P3, P2, R168, 0x40, R208 ;  /* 0x00000040a87b0810 */ /* 0x000fe80007a7e0d0 */
[----:B------:R-:W-:Y:S07]  /*18360*/  @P0 IADD3.X R178, R118, RZ, R206, P3, P2 ;  /* 0x000000ff76b20210 */ /* 0x000fee0001fe44ce */
        /* <DEDUP_REMOVED lines=10> */
[----:B------:R-:W-:Y:S03]  /*18410*/  @P1 IMAD R2, R2, 0x30, RZ ;  /* 0x0000003002021824 */ /* 0x000fe600078e02ff */
[----:B------:R-:W-:Y:S01]  /*18420*/  @P1 IADD3 R169, P3, R117, 0x40, RZ ;  /* 0x0000004075a91810 */ /* 0x000fe20007f7e0ff */
[----:B------:R-:W-:Y:S05]  /*18430*/  @P1 IMAD.IADD R2, R171, 0x1, R2 ;  /* 0x00000001ab021824 */ /* 0x000fea00078e0202 */
[----:B------:R-:W-:Y:S02]  /*18440*/  @P1 SHF.L.U64.HI R2, R170, 0x1, R2 ;  /* 0x00000001aa021819 */ /* 0x000fe40000010202 */
[----:B------:R-:W-:Y:S04]  /*18450*/  @P1 IADD3 R170, P2, R117, c[0x0][0x1c8], RZ ;  /* 0x0000720075aa1a10 */ /* 0x000fe80007f5e0ff */
[----:B------:R-:W-:Y:S02]  /*18460*/  @P1 IADD3.X R171, R2, c[0x0][0x1cc], RZ, P2, !PT ;  /* 0x0000730002ab1a10 */ /* 0x000fe400017fe4ff */
[----:B------:R-:W-:Y:S03]  /*18470*/  @P1 IADD3 R176, P2, R169, c[0x0][0x1c8], RZ ;  /* 0x00007200a9b01a10 */ /* 0x000fe60007f5e0ff */
[----:B------:R-:W-:Y:S01]  /*18480*/  @!PT LDS RZ, [RZ] ;  /* 0x00000000fffff984 */ /* 0x000fe20000000800 */
[----:B------:R-:W-:Y:S01]  /*18490*/  @!PT LDS RZ, [RZ] ;  /* 0x00000000fffff984 */ /* 0x000fe20000000800 */
[----:B------:R-:W-:Y:S01]  /*184a0*/  @!PT LDS RZ, [RZ] ;  /* 0x00000000fffff984 */ /* 0x000fe20000000800 */
[----:B------:R1:W-:Y:S01]  /*184b0*/  @P1 LDGSTS.E.BYPASS.LTC128B.128 [R204+0x3c80], [R170.64], !P6 ;  /* 0x03c80000aacc1fae */ /* 0x0003e2000f101d46 */
[--C-:B------:R-:W-:Y:S02]  /*184c0*/  @P1 IADD3.X R177, RZ, c[0x0][0x1cc], R2.reuse, P2, P3 ;  /* 0x00007300ffb11a10 */ /* 0x100fe400017e6402 */
[----:B------:R-:W-:Y:S03]  /*184d0*/  @P1 IADD3 R117, P3, R117, 0x80, RZ ;  /* 0x0000008075751810 */ /* 0x000fe60007f7e0ff */
[----:B------:R2:W-:Y:S01]  /*184e0*/  @P1 LDGSTS.E.BYPASS.LTC128B.128 [R204+0x4880], [R176.64], !P5 ;  /* 0x04880000b0cc1fae */ /* 0x0005e2000e901d46 */
[----:B------:R-:W-:Y:S04]  /*184f0*/  @P1 IADD3 R174, P2, R117, c[0x0][0x1c8], RZ ;  /* 0x0000720075ae1a10 */ /* 0x000fe80007f5e0ff */
[----:B------:R-:W-:Y:S02]  /*18500*/  @P1 IADD3.X R175, RZ, c[0x0][0x1cc], R2, P2, P3 ;  /* 0x00007300ffaf1a10 */ /* 0x000fe400017e6402 */
[----:B------:R-:W-:Y:S03]  /*18510*/  @P0 IADD3 R2, P2, R208, R168, RZ ;  /* 0x000000a8d0020210 */ /* 0x000fe60007f5e0ff */
[----:B------:R2:W-:Y:S02]  /*18520*/  @P1 LDGSTS.E.BYPASS.LTC128B.128 [R204+0x5480], [R174.64], !P4 ;  /* 0x05480000aecc1fae */ /* 0x0005e4000e101d46 */
[----:B------:R-:W-:Y:S01]  /*18530*/  @P0 IMAD.X R118, R118, 0x1, R206, P2 ;  /* 0x0000000176760824 */ /* 0x000fe200010e06ce */
[C---:B------:R-:W-:Y:S04]  /*18540*/  @P0 LEA R172, P2, R2.reuse, c[0x0][0x1c8], 0x1 ;  /* 0x0000720002ac0a11 */ /* 0x040fe800078408ff */
[----:B------:R-:W-:Y:S02]  /*18550*/  @P0 LEA.HI.X R173, R2, c[0x0][0x1cc], R118, 0x1, P2 ;  /* 0x0000730002ad0a11 */ /* 0x000fe400010f0c76 */
[C---:B-1----:R-:W-:Y:S03]  /*18560*/  @P0 LEA R170, P2, R126.reuse, c[0x0][0x1c8], 0x1 ;  /* 0x000072007eaa0a11 */ /* 0x042fe600078408ff */
[----:B------:R2:W-:Y:S01]  /*18570*/  @P0 LDGSTS.E.BYPASS.LTC128B.128 [R204+0x4480], [R172.64], !P6 ;  /* 0x04480000accc0fae */ /* 0x0005e2000f101d46 */
[----:B------:R-:W-:Y:S02]  /*18580*/  @P0 LEA.HI.X R171, R126, c[0x0][0x1cc], R179, 0x1, P2 ;  /* 0x000073007eab0a11 */ /* 0x000fe400010f0cb3 */
[C---:B------:R-:W-:Y:S03]  /*18590*/  @P0 LEA R168, P2, R123.reuse, c[0x0][0x1c8], 0x1 ;  /* 0x000072007ba80a11 */ /* 0x040fe600078408ff */
[----:B------:R2:W-:Y:S01]  /*185a0*/  @P0 LDGSTS.E.BYPASS.LTC128B.128 [R204+0x5080], [R170.64], !P5 ;  /* 0x05080000aacc0fae */ /* 0x0005e2000e901d46 */
[----:B------:R-:W-:Y:S05]  /*185b0*/  @P0 LEA.HI.X R169, R123, c[0x0][0x1cc], R178, 0x1, P2 ;  /* 0x000073007ba90a11 */ /* 0x000fea00010f0cb2 */
[----:B------:R2:W-:Y:S04]  /*185c0*/  @P0 LDGSTS.E.BYPASS.LTC128B.128 [R204+0x5c80], [R168.64], !P4 ;  /* 0x05c80000a8cc0fae */ /* 0x0005e8000e101d46 */
.L_x_859:
[----:B------:R-:W-:Y:S05]  /*185d0*/  BSYNC B0 ;  /* 0x0000000000007941 */ /* 0x000fea0003800000 */
.L_x_858:
        /* <DEDUP_REMOVED lines=36> */
[C---:B------:R-:W-:Y:S01]  /*18820*/  ISETP.GT.AND P0, PT, R205.reuse, R230, PT ;  /* 0x000000e6cd00720c */ /* 0x040fe20003f04270 */
[----:B------:R-:W3:Y:S01]  /*18830*/  SHFL.BFLY PT, R121, R117, 0x2, 0x1f ;  /* 0x0c401f0075797f89 */ /* 0x000ee200000e0000 */
[----:B------:R-:W-:Y:S02]  /*18840*/  FMNMX.FTZ R118, R44, R118, !PT ;  /* 0x000000762c767209 */ /* 0x000fe40007810000 */
[----:B------:R-:W-:Y:S02]  /*18850*/  IADD3 R205, R205, -0x1, RZ ;  /* 0xffffffffcdcd7810 */ /* 0x000fe40007ffe0ff */
[----:B------:R-:W-:Y:S05]  /*18860*/  FMNMX.FTZ R118, R45, R118, !PT ;  /* 0x000000762d767209 */ /* 0x000fea0007810000 */
[----:B------:R-:W4:Y:S01]  /*18870*/  SHFL.BFLY PT, R122, R118, 0x2, 0x1f ;  /* 0x0c401f00767a7f89 */ /* 0x000f2200000e0000 */
[----:B-1----:R-:W-:Y:S02]  /*18880*/  FMNMX.FTZ R2, R2, R120, !PT ;  /* 0x0000007802027209 */ /* 0x002fe40007810000 */
[----:B------:R-:W-:Y:S05]  /*18890*/  FMNMX.FTZ R120, R10, R119, !PT ;  /* 0x000000770a787209 */ /* 0x000fea0007810000 */
[----:B------:R-:W1:Y:S01]  /*188a0*/  SHFL.BFLY PT, R123, R2, 0x1, 0x1f ;  /* 0x0c201f00027b7f89 */ /* 0x000e6200000e0000 */
[----:B------:R-:W-:Y:S02]  /*188b0*/  FMNMX.FTZ R120, R11, R120, !PT ;  /* 0x000000780b787209 */ /* 0x000fe40007810000 */
[----:B---3--:R-:W-:Y:S02]  /*188c0*/  FMNMX.FTZ R117, R117, R121, !PT ;  /* 0x0000007975757209 */ /* 0x008fe40007810000 */
[----:B------:R-:W-:Y:S03]  /*188d0*/  FMNMX.FTZ R121, R14, R120, !PT ;  /* 0x000000780e797209 */ /* 0x000fe60007810000 */
[----:B------:R-:W3:Y:S01]  /*188e0*/  SHFL.BFLY PT, R126, R117, 0x1, 0x1f ;  /* 0x0c201f00757e7f89 */ /* 0x000ee200000e0000 */
[----:B----4-:R-:W-:Y:S02]  /*188f0*/  FMNMX.FTZ R120, R118, R122, !PT ;  /* 0x0000007a76787209 */ /* 0x010fe40007810000 */
[----:B------:R-:W-:Y:S05]  /*18900*/  FMNMX.FTZ R118, R15, R121, !PT ;  /* 0x000000790f767209 */ /* 0x000fea0007810000 */
[----:B--2---:R-:W2:Y:S01]  /*18910*/  SHFL.BFLY PT, R168, R120, 0x1, 0x1f ;  /* 0x0c201f0078a87f89 */ /* 0x004ea200000e0000 */
        /* <DEDUP_REMOVED lines=8> */
[----:B---3--:R-:W-:Y:S01]  /*189a0*/  FMNMX.FTZ R121, R117, R126, !PT ;  /* 0x0000007e75797209 */ /* 0x008fe20007810000 */
[--C-:B------:R-:W-:Y:S01]  /*189b0*/  FFMA.FTZ R126, R4, c[0x0][0x2d0], -R123.reuse ;  /* 0x0000b400047e7a23 */ /* 0x100fe2000001087b */
[----:B------:R-:W-:Y:S01]  /*189c0*/  FMNMX.FTZ R117, R42, R2, !PT ;  /* 0x000000022a757209 */ /* 0x000fe20007810000 */
[----:B------:R-:W-:Y:S01]  /*189d0*/  FMUL.FTZ R2, R0, c[0x0][0x2d0] ;  /* 0x0000b40000027a20 */ /* 0x000fe20000410000 */
[----:B------:R-:W-:Y:S01]  /*189e0*/  MUFU.EX2 R213, R178 ;  /* 0x000000b200d57308 */ /* 0x000fe20000000800 */
[----:B------:R-:W-:Y:S01]  /*189f0*/  FMUL.FTZ R4, R121, c[0x0][0x2d0] ;  /* 0x0000b40079047a20 */ /* 0x000fe20000410000 */
[----:B------:R-:W-:Y:S01]  /*18a00*/  FMNMX.FTZ R0, R43, R117, !PT ;  /* 0x000000752b007209 */ /* 0x000fe20007810000 */
[--C-:B------:R-:W-:Y:S01]  /*18a10*/  FFMA.FTZ R177, R21, c[0x0][0x2d0], -R123.reuse ;  /* 0x0000b40015b17a23 */ /* 0x100fe2000001087b */
[----:B--2---:R-:W-:Y:S01]  /*18a20*/  FMNMX.FTZ R120, R120, R168, !PT ;  /* 0x000000a878787209 */ /* 0x004fe20007810000 */
[--C-:B------:R-:W-:Y:S01]  /*18a30*/  FFMA.FTZ R174, R22, c[0x0][0x2d0], -R4.reuse ;  /* 0x0000b40016ae7a23 */ /* 0x100fe20000010804 */
[----:B------:R-:W-:Y:S01]  /*18a40*/  FMNMX.FTZ R0, R46, R0, !PT ;  /* 0x000000002e007209 */ /* 0x000fe20007810000 */
[----:B------:R-:W-:Y:S01]  /*18a50*/  LDSM.16.MT88.4 R168, [R166] ;  /* 0x00000000a6a8783b */ /* 0x000fe20000004200 */
[--C-:B------:R-:W-:Y:S02]  /*18a60*/  FFMA.FTZ R173, R23, c[0x0][0x2d0], -R4.reuse ;  /* 0x0000b40017ad7a23 */ /* 0x100fe40000010804 */
[----:B------:R1:W2:Y:S01]  /*18a70*/  MUFU.EX2 R118, R2 ;  /* 0x0000000200767308 */ /* 0x0002a20000000800 */
[----:B------:R-:W-:Y:S01]  /*18a80*/  FMNMX.FTZ R0, R47, R0, !PT ;  /* 0x000000002f007209 */ /* 0x000fe20007810000 */
[--C-:B------:R-:W-:Y:S02]  /*18a90*/  FFMA.FTZ R172, R34, c[0x0][0x2d0], -R4.reuse ;  /* 0x0000b40022ac7a23 */ /* 0x100fe40000010804 */
[--C-:B------:R-:W-:Y:S02]  /*18aa0*/  FFMA.FTZ R182, R38, c[0x0][0x2d0], -R4.reuse ;  /* 0x0000b40026b67a23 */ /* 0x100fe40000010804 */
[--C-:B------:R-:W-:Y:S02]  /*18ab0*/  FFMA.FTZ R181, R39, c[0x0][0x2d0], -R4.reuse ;  /* 0x0000b40027b57a23 */ /* 0x100fe40000010804 */
[--C-:B------:R-:W-:Y:S02]  /*18ac0*/  FFMA.FTZ R180, R50, c[0x0][0x2d0], -R4.reuse ;  /* 0x0000b40032b47a23 */ /* 0x100fe40000010804 */
[----:B------:R3:W-:Y:S01]  /*18ad0*/  MUFU.EX2 R190, R126 ;  /* 0x0000007e00be7308 */ /* 0x0007e20000000800 */
[--C-:B------:R-:W-:Y:S02]  /*18ae0*/  FFMA.FTZ R179, R51, c[0x0][0x2d0], -R4.reuse ;  /* 0x0000b40033b37a23 */ /* 0x100fe40000010804 */
[--C-:B------:R-:W-:Y:S02]  /*18af0*/  FFMA.FTZ R176, R32, c[0x0][0x2d0], -R123.reuse ;  /* 0x0000b40020b07a23 */ /* 0x100fe4000001087b */
[--C-:B------:R-:W-:Y:S02]  /*18b00*/  FFMA.FTZ R175, R33, c[0x0][0x2d0], -R123.reuse ;  /* 0x0000b40021af7a23 */ /* 0x100fe4000001087b */
[--C-:B------:R-:W-:Y:S02]  /*18b10*/  FFMA.FTZ R185, R36, c[0x0][0x2d0], -R123.reuse ;  /* 0x0000b40024b97a23 */ /* 0x100fe4000001087b */
[--C-:B------:R-:W-:Y:S01]  /*18b20*/  FFMA.FTZ R184, R37, c[0x0][0x2d0], -R123.reuse ;  /* 0x0000b40025b87a23 */ /* 0x100fe2000001087b */
[----:B------:R-:W-:Y:S01]  /*18b30*/  MUFU.EX2 R216, R177 ;  /* 0x000000b100d87308 */ /* 0x000fe20000000800 */
[----:B------:R-:W-:Y:S02]  /*18b40*/  FFMA.FTZ R183, R48, c[0x0][0x2d0], -R123 ;  /* 0x0000b40030b77a23 */ /* 0x000fe4000001087b */
[----:B-1----:R-:W-:Y:S02]  /*18b50*/  FADD.FTZ R2, -R121, R3 ;  /* 0x0000000379027221 */ /* 0x002fe40000010100 */
[----:B------:R-:W1:Y:S01]  /*18b60*/  SHFL.BFLY PT, R3, R0, 0x2, 0x1f ;  /* 0x0c401f0000037f89 */ /* 0x000e6200000e0000 */
[----:B--2---:R-:W-:Y:S02]  /*18b70*/  FMUL.FTZ R20, R118, R144 ;  /* 0x0000009076147220 */ /* 0x004fe40000410000 */
[----:B------:R-:W-:Y:S02]  /*18b80*/  FMUL.FTZ R2, R2, c[0x0][0x2d0] ;  /* 0x0000b40002027a20 */ /* 0x000fe40000410000 */
[----:B------:R-:W-:Y:S01]  /*18b90*/  MUFU.EX2 R212, R174 ;  /* 0x000000ae00d47308 */ /* 0x000fe20000000800 */
[C---:B------:R-:W-:Y:S02]  /*18ba0*/  FMUL.FTZ R21, R118.reuse, R145 ;  /* 0x0000009176157220 */ /* 0x040fe40000410000 */
[C---:B------:R-:W-:Y:S02]  /*18bb0*/  FMUL.FTZ R48, R118.reuse, R156 ;  /* 0x0000009c76307220 */ /* 0x040fe40000410000 */
[--C-:B---3--:R-:W-:Y:S02]  /*18bc0*/  FFMA.FTZ R126, R35, c[0x0][0x2d0], -R4.reuse ;  /* 0x0000b400237e7a23 */ /* 0x108fe40000010804 */
[C---:B------:R-:W-:Y:S02]  /*18bd0*/  FMUL.FTZ R100, R118.reuse, R100 ;  /* 0x0000006476647220 */ /* 0x040fe40000410000 */
[C---:B------:R-:W-:Y:S01]  /*18be0*/  FMUL.FTZ R101, R118.reuse, R101 ;  /* 0x0000006576657220 */ /* 0x040fe20000410000 */
[----:B------:R2:W3:Y:S01]  /*18bf0*/  MUFU.EX2 R117, R2 ;  /* 0x0000000200757308 */ /* 0x0004e20000000800 */
[C---:B------:R-:W-:Y:S02]  /*18c00*/  FMUL.FTZ R112, R118.reuse, R112 ;  /* 0x0000007076707220 */ /* 0x040fe40000410000 */
[C---:B------:R-:W-:Y:S02]  /*18c10*/  FMUL.FTZ R113, R118.reuse, R113 ;  /* 0x0000007176717220 */ /* 0x040fe40000410000 */
[C---:B------:R-:W-:Y:S02]  /*18c20*/  FMUL.FTZ R52, R118.reuse, R52 ;  /* 0x0000003476347220 */ /* 0x040fe40000410000 */
[C---:B------:R-:W-:Y:S02]  /*18c30*/  FMUL.FTZ R53, R118.reuse, R53 ;  /* 0x0000003576357220 */ /* 0x040fe40000410000 */
[----:B------:R-:W-:Y:S01]  /*18c40*/  FMUL.FTZ R64, R118, R64 ;  /* 0x0000004076407220 */ /* 0x000fe20000410000 */
        /* <DEDUP_REMOVED lines=10> */
[----:B--2---:R-:W-:Y:S02]  /*18cf0*/  FADD.FTZ R2, -R120, R116 ;  /* 0x0000007478027221 */ /* 0x004fe40000010100 */
[C---:B---3--:R-:W-:Y:S02]  /*18d00*/  FMUL.FTZ R7, R117.reuse, R131 ;  /* 0x0000008375077220 */ /* 0x048fe40000410000 */
[----:B------:R-:W-:Y:S02]  /*18d10*/  FMUL.FTZ R2, R2, c[0x0][0x2d0] ;  /* 0x0000b40002027a20 */ /* 0x000fe40000410000 */
[C---:B------:R-:W-:Y:S01]  /*18d20*/  FMUL.FTZ R22, R117.reuse, R146 ;  /* 0x0000009275167220 */ /* 0x040fe20000410000 */
[----:B------:R-:W-:Y:S01]  /*18d30*/  MUFU.EX2 R214, R173 ;  /* 0x000000ad00d67308 */ /* 0x000fe20000000800 */
[C---:B------:R-:W-:Y:S02]  /*18d40*/  FMUL.FTZ R23, R117.reuse, R147 ;  /* 0x0000009375177220 */ /* 0x040fe40000410000 */
[C---:B------:R-:W-:Y:S02]  /*18d50*/  FMUL.FTZ R50, R117.reuse, R158 ;  /* 0x0000009e75327220 */ /* 0x040fe40000410000 */
[C---:B------:R-:W-:Y:S02]  /*18d60*/  FMUL.FTZ R51, R117.reuse, R159 ;  /* 0x0000009f75337220 */ /* 0x040fe40000410000 */
[C---:B------:R-:W-:Y:S02]  /*18d70*/  FMUL.FTZ R102, R117.reuse, R102 ;  /* 0x0000006675667220 */ /* 0x040fe40000410000 */
[C---:B------:R-:W-:Y:S01]  /*18d80*/  FMUL.FTZ R103, R117.reuse, R103 ;  /* 0x0000006775677220 */ /* 0x040fe20000410000 */
[----:B------:R2:W3:Y:S01]  /*18d90*/  MUFU.EX2 R116, R2 ;  /* 0x0000000200747308 */ /* 0x0004e20000000800 */
[C---:B------:R-:W-:Y:S02]  /*18da0*/  FMUL.FTZ R114, R117.reuse, R114 ;  /* 0x0000007275727220 */ /* 0x040fe40000410000 */
[C---:B------:R-:W-:Y:S02]  /*18db0*/  FMUL.FTZ R115, R117.reuse, R115 ;  /* 0x0000007375737220 */ /* 0x040fe40000410000 */
[--C-:B-1----:R-:W-:Y:S02]  /*18dc0*/  FFMA.FTZ R3, R16, c[0x0][0x2d0], -R123.reuse ;  /* 0x0000b40010037a23 */ /* 0x102fe4000001087b */
[----:B------:R-:W-:Y:S02]  /*18dd0*/  FMUL.FTZ R16, R118, R140 ;  /* 0x0000008c76107220 */ /* 0x000fe40000410000 */
[C---:B------:R-:W-:Y:S01]  /*18de0*/  FMUL.FTZ R54, R117.reuse, R54 ;  /* 0x0000003675367220 */ /* 0x040fe20000410000 */
[----:B------:R1:W-:Y:S01]  /*18df0*/  MUFU.EX2 R225, R3 ;  /* 0x0000000300e17308 */ /* 0x0003e20000000800 */
[C---:B------:R-:W-:Y:S02]  /*18e00*/  FMUL.FTZ R55, R117.reuse, R55 ;  /* 0x0000003775377220 */ /* 0x040fe40000410000 */
[C---:B------:R-:W-:Y:S02]  /*18e10*/  FMUL.FTZ R66, R117.reuse, R66 ;  /* 0x0000004275427220 */ /* 0x040fe40000410000 */
[C---:B------:R-:W-:Y:S02]  /*18e20*/  FMUL.FTZ R67, R117.reuse, R67 ;  /* 0x0000004375437220 */ /* 0x040fe40000410000 */
[C---:B------:R-:W-:Y:S02]  /*18e30*/  FMUL.FTZ R70, R117.reuse, R70 ;  /* 0x0000004675467220 */ /* 0x040fe40000410000 */
[C---:B------:R-:W-:Y:S01]  /*18e40*/  FMUL.FTZ R71, R117.reuse, R71 ;  /* 0x0000004775477220 */ /* 0x040fe20000410000 */
[----:B------:R-:W-:Y:S01]  /*18e50*/  MUFU.EX2 R217, R176 ;  /* 0x000000b000d97308 */ /* 0x000fe20000000800 */
[C---:B------:R-:W-:Y:S02]  /*18e60*/  FMUL.FTZ R82, R117.reuse, R82 ;  /* 0x0000005275527220 */ /* 0x040fe40000410000 */
[----:B------:R-:W-:Y:S02]  /*18e70*/  FMUL.FTZ R83, R117, R83 ;  /* 0x0000005375537220 */ /* 0x000fe40000410000 */
[--C-:B--2---:R-:W-:Y:S02]  /*18e80*/  FFMA.FTZ R2, R5, c[0x0][0x2d0], -R123.reuse ;  /* 0x0000b40005027a23 */ /* 0x104fe4000001087b */
[C---:B---3--:R-:W-:Y:S02]  /*18e90*/  FMUL.FTZ R32, R116.reuse, R148 ;  /* 0x0000009474207220 */ /* 0x048fe40000410000 */
[C---:B------:R-:W-:Y:S01]  /*18ea0*/  FMUL.FTZ R33, R116.reuse, R149 ;  /* 0x0000009574217220 */ /* 0x040fe20000410000 */
[----:B------:R2:W3:Y:S01]  /*18eb0*/  MUFU.EX2 R210, R2 ;  /* 0x0000000200d27308 */ /* 0x0004e20000000800 */
[C---:B------:R-:W-:Y:S02]  /*18ec0*/  FMUL.FTZ R36, R116.reuse, R152 ;  /* 0x0000009874247220 */ /* 0x040fe40000410000 */
[----:B------:R-:W-:Y:S02]  /*18ed0*/  FMUL.FTZ R37, R116, R153 ;  /* 0x0000009974257220 */ /* 0x000fe40000410000 */
[--C-:B-1----:R-:W-:Y:S02]  /*18ee0*/  FFMA.FTZ R3, R17, c[0x0][0x2d0], -R123.reuse ;  /* 0x0000b40011037a23 */ /* 0x102fe4000001087b */
[C---:B------:R-:W-:Y:S02]  /*18ef0*/  FMUL.FTZ R17, R118.reuse, R141 ;  /* 0x0000008d76117220 */ /* 0x040fe40000410000 */
[----:B------:R-:W-:Y:S01]  /*18f00*/  FFMA.FTZ R123, R49, c[0x0][0x2d0], -R123 ;  /* 0x0000b400317b7a23 */ /* 0x000fe2000001087b */
[----:B------:R1:W-:Y:S01]  /*18f10*/  MUFU.EX2 R228, R3 ;  /* 0x0000000300e47308 */ /* 0x0003e20000000800 */
[----:B------:R-:W-:Y:S02]  /*18f20*/  FMUL.FTZ R49, R118, R157 ;  /* 0x0000009d76317220 */ /* 0x000fe40000410000 */
[C---:B------:R-:W-:Y:S01]  /*18f30*/  FMUL.FTZ R104, R116.reuse, R104 ;  /* 0x0000006874687220 */ /* 0x040fe20000410000 */
[----:B------:R-:W-:Y:S01]  /*18f40*/  LDSM.16.MT88.4 R156, [R167+0x800] ;  /* 0x00080000a79c783b */ /* 0x000fe20000004200 */
[C---:B------:R-:W-:Y:S02]  /*18f50*/  FMUL.FTZ R105, R116.reuse, R105 ;  /* 0x0000006974697220 */ /* 0x040fe40000410000 */
[C---:B------:R-:W-:Y:S02]  /*18f60*/  FMUL.FTZ R108, R116.reuse, R108 ;  /* 0x0000006c746c7220 */ /* 0x040fe40000410000 */
[C---:B------:R-:W-:Y:S01]  /*18f70*/  FMUL.FTZ R109, R116.reuse, R109 ;  /* 0x0000006d746d7220 */ /* 0x040fe20000410000 */
[----:B------:R-:W-:Y:S01]  /*18f80*/  MUFU.EX2 R219, R175 ;  /* 0x000000af00db7308 */ /* 0x000fe20000000800 */
[C---:B------:R-:W-:Y:S02]  /*18f90*/  FMUL.FTZ R56, R116.reuse, R56 ;  /* 0x0000003874387220 */ /* 0x040fe40000410000 */
[----:B------:R-:W-:Y:S02]  /*18fa0*/  FMUL.FTZ R57, R116, R57 ;  /* 0x0000003974397220 */ /* 0x000fe40000410000 */
[--C-:B--2---:R-:W-:Y:S02]  /*18fb0*/  FFMA.FTZ R2, R6, c[0x0][0x2d0], -R4.reuse ;  /* 0x0000b40006027a23 */ /* 0x104fe40000010804 */
[C---:B------:R-:W-:Y:S02]  /*18fc0*/  FMUL.FTZ R60, R116.reuse, R60 ;  /* 0x0000003c743c7220 */ /* 0x040fe40000410000 */
[C---:B------:R-:W-:Y:S01]  /*18fd0*/  FMUL.FTZ R61, R116.reuse, R61 ;  /* 0x0000003d743d7220 */ /* 0x040fe20000410000 */
[----:B------:R2:W-:Y:S01]  /*18fe0*/  MUFU.EX2 R189, R2 ;  /* 0x0000000200bd7308 */ /* 0x0005e20000000800 */
[C---:B------:R-:W-:Y:S02]  /*18ff0*/  FMUL.FTZ R72, R116.reuse, R72 ;  /* 0x0000004874487220 */ /* 0x040fe40000410000 */
[----:B------:R-:W-:Y:S02]  /*19000*/  FMUL.FTZ R73, R116, R73 ;  /* 0x0000004974497220 */ /* 0x000fe40000410000 */
[--C-:B-1----:R-:W-:Y:S02]  /*19010*/  FFMA.FTZ R3, R18, c[0x0][0x2d0], -R4.reuse ;  /* 0x0000b40012037a23 */ /* 0x102fe40000010804 */
[C---:B------:R-:W-:Y:S02]  /*19020*/  FMUL.FTZ R18, R117.reuse, R142 ;  /* 0x0000008e75127220 */ /* 0x040fe40000410000 */
[C---:B------:R-:W-:Y:S01]  /*19030*/  FMUL.FTZ R76, R116.reuse, R76 ;  /* 0x0000004c744c7220 */ /* 0x040fe20000410000 */
[----:B------:R-:W-:Y:S01]  /*19040*/  MUFU.EX2 R224, R3 ;  /* 0x0000000300e07308 */ /* 0x000fe20000000800 */
[----:B------:R-:W-:Y:S02]  /*19050*/  FMUL.FTZ R77, R116, R77 ;  /* 0x0000004d744d7220 */ /* 0x000fe40000410000 */
[----:B------:R-:W-:Y:S02]  /*19060*/  FMUL.FTZ R85, R118, R85 ;  /* 0x0000005576557220 */ /* 0x000fe40000410000 */
[C---:B------:R-:W-:Y:S02]  /*19070*/  FMUL.FTZ R86, R117.reuse, R86 ;  /* 0x0000005675567220 */ /* 0x040fe40000410000 */
[C---:B------:R-:W-:Y:S02]  /*19080*/  FMUL.FTZ R87, R117.reuse, R87 ;  /* 0x0000005775577220 */ /* 0x040fe40000410000 */
[C---:B------:R-:W-:Y:S01]  /*19090*/  FMUL.FTZ R88, R116.reuse, R88 ;  /* 0x0000005874587220 */ /* 0x040fe20000410000 */
[----:B------:R-:W-:Y:S01]  /*190a0*/  MUFU.EX2 R215, R172 ;  /* 0x000000ac00d77308 */ /* 0x000fe20000000800 */
[C---:B------:R-:W-:Y:S02]  /*190b0*/  FMUL.FTZ R89, R116.reuse, R89 ;  /* 0x0000005974597220 */ /* 0x040fe40000410000 */
[C---:B------:R-:W-:Y:S01]  /*190c0*/  FMUL.FTZ R92, R116.reuse, R92 ;  /* 0x0000005c745c7220 */ /* 0x040fe20000410000 */
[----:B--2---:R-:W1:Y:S01]  /*190d0*/  SHFL.BFLY PT, R2, R0, 0x1, 0x1f ;  /* 0x0c201f0000027f89 */ /* 0x004e6200000e0000 */
[----:B------:R-:W-:Y:S02]  /*190e0*/  FMUL.FTZ R93, R116, R93 ;  /* 0x0000005d745d7220 */ /* 0x000fe40000410000 */
[C---:B------:R-:W-:Y:S02]  /*190f0*/  FMUL.FTZ R96, R118.reuse, R96 ;  /* 0x0000006076607220 */ /* 0x040fe40000410000 */
[----:B------:R-:W-:Y:S01]  /*19100*/  FMUL.FTZ R97, R118, R97 ;  /* 0x0000006176617220 */ /* 0x000fe20000410000 */
[----:B------:R-:W-:Y:S01]  /*19110*/  MUFU.EX2 R174, R184 ;  /* 0x000000b800ae7308 */ /* 0x000fe20000000800 */
[C---:B------:R-:W-:Y:S02]  /*19120*/  FMUL.FTZ R98, R117.reuse, R98 ;  /* 0x0000006275627220 */ /* 0x040fe40000410000 */
[----:B------:R-:W-:Y:S07]  /*19130*/  FMUL.FTZ R99, R117, R99 ;  /* 0x0000006375637220 */ /* 0x000fee0000410000 */
[----:B------:R-:W-:Y:S01]  /*19140*/  MUFU.EX2 R172, R181 ;  /* 0x000000b500ac7308 */ /* 0x000fe20000000800 */
[----:B-1----:R-:W-:Y:S01]  /*19150*/  FMNMX.FTZ R2, R0, R2, !PT ;  /* 0x0000000200027209 */ /* 0x002fe20007810000 */
[----:B------:R-:W-:Y:S08]  /*19160*/  FFMA.FTZ R0, R19, c[0x0][0x2d0], -R4 ;  /* 0x0000b40013007a23 */ /* 0x000ff00000010804 */
[----:B------:R-:W-:Y:S01]  /*19170*/  MUFU.EX2 R175, R183 ;  /* 0x000000b700af7308 */ /* 0x000fe20000000800 */
[----:B------:R-:W-:Y:S01]  /*19180*/  FMUL.FTZ R4, R118, R128 ;  /* 0x0000008076047220 */ /* 0x000fe20000410000 */
[----:B---3--:R-:W-:Y:S01]  /*19190*/  F2FP.PACK_AB R128, R210, R190 ;  /* 0x000000bed280723e */ /* 0x008fe200000000ff */
[----:B------:R-:W-:Y:S02]  /*191a0*/  FMUL.FTZ R19, R117, R143 ;  /* 0x0000008f75137220 */ /* 0x000fe40000410000 */
[----:B------:R-:W-:Y:S05]  /*191b0*/  LDSM.16.MT88.4 R140, [R166+0x800] ;  /* 0x00080000a68c783b */ /* 0x000fea0000004200 */
[----:B------:R1:W2:Y:S10]  /*191c0*/  MUFU.EX2 R227, R0 ;  /* 0x0000000000e37308 */ /* 0x0002b40000000800 */
[----:B------:R-:W-:Y:S10]  /*191d0*/  MUFU.EX2 R176, R123 ;  /* 0x0000007b00b07308 */ /* 0x000ff40000000800 */
[----:B------:R-:W-:Y:S01]  /*191e0*/  MUFU.EX2 R173, R180 ;  /* 0x000000b400ad7308 */ /* 0x000fe20000000800 */
[----:B-1----:R-:W-:Y:S01]  /*191f0*/  FADD.FTZ R0, -R2, R119 ;  /* 0x0000007702007221 */ /* 0x002fe20000010100 */
[----:B--2---:R-:W-:Y:S01]  /*19200*/  F2FP.PACK_AB R131, R227, R224 ;  /* 0x000000e0e383723e */ /* 0x004fe200000000ff */
[----:B------:R-:W-:Y:S02]  /*19210*/  FMUL.FTZ R119, R120, c[0x0][0x2d0] ;  /* 0x0000b40078777a20 */ /* 0x000fe40000410000 */
[----:B------:R-:W-:Y:S02]  /*19220*/  FMUL.FTZ R0, R0, c[0x0][0x2d0] ;  /* 0x0000b40000007a20 */ /* 0x000fe40000410000 */
[--C-:B------:R-:W-:Y:S03]  /*19230*/  FFMA.FTZ R3, R8, c[0x0][0x2d0], -R119.reuse ;  /* 0x0000b40008037a23 */ /* 0x100fe60000010877 */
[----:B------:R-:W-:Y:S01]  /*19240*/  MUFU.EX2 R179, R179 ;  /* 0x000000b300b37308 */ /* 0x000fe20000000800 */
[----:B------:R-:W-:Y:S02]  /*19250*/  FMUL.FTZ R8, R116, R132 ;  /* 0x0000008474087220 */ /* 0x000fe40000410000 */
[--C-:B------:R-:W-:Y:S02]  /*19260*/  FFMA.FTZ R24, R24, c[0x0][0x2d0], -R119.reuse ;  /* 0x0000b40018187a23 */ /* 0x100fe40000010877 */
[--C-:B------:R-:W-:Y:S05]  /*19270*/  FFMA.FTZ R25, R25, c[0x0][0x2d0], -R119.reuse ;  /* 0x0000b40019197a23 */ /* 0x100fea0000010877 */
[----:B------:R1:W-:Y:S10]  /*19280*/  MUFU.EX2 R187, R3 ;  /* 0x0000000300bb7308 */ /* 0x0003f40000000800 */
[----:B------:R-:W2:Y:S10]  /*19290*/  MUFU.EX2 R0, R0 ;  /* 0x0000000000007308 */ /* 0x000eb40000000800 */
[----:B------:R-:W-:Y:S01]  /*192a0*/  MUFU.EX2 R207, R24 ;  /* 0x0000001800cf7308 */ /* 0x000fe20000000800 */
[--C-:B-1----:R-:W-:Y:S02]  /*192b0*/  FFMA.FTZ R3, R9, c[0x0][0x2d0], -R119.reuse ;  /* 0x0000b40009037a23 */ /* 0x102fe40000010877 */
[----:B------:R-:W-:Y:S07]  /*192c0*/  FMUL.FTZ R9, R116, R133 ;  /* 0x0000008574097220 */ /* 0x000fee0000410000 */
[----:B------:R1:W3:Y:S01]  /*192d0*/  MUFU.EX2 R221, R3 ;  /* 0x0000000300dd7308 */ /* 0x0002e20000000800 */
[C---:B--2---:R-:W-:Y:S02]  /*192e0*/  FMUL.FTZ R34, R0.reuse, R150 ;  /* 0x0000009600227220 */ /* 0x044fe40000410000 */
[C---:B------:R-:W-:Y:S02]  /*192f0*/  FMUL.FTZ R35, R0.reuse, R151 ;  /* 0x0000009700237220 */ /* 0x040fe40000410000 */
[C---:B------:R-:W-:Y:S02]  /*19300*/  FMUL.FTZ R38, R0.reuse, R154 ;  /* 0x0000009a00267220 */ /* 0x040fe40000410000 */
[C---:B------:R-:W-:Y:S03]  /*19310*/  FMUL.FTZ R39, R0.reuse, R155 ;  /* 0x0000009b00277220 */ /* 0x040fe60000410000 */
[----:B------:R2:W-:Y:S01]  /*19320*/  MUFU.EX2 R211, R25 ;  /* 0x0000001900d37308 */ /* 0x0005e20000000800 */
[C---:B------:R-:W-:Y:S02]  /*19330*/  FMUL.FTZ R106, R0.reuse, R106 ;  /* 0x0000006a006a7220 */ /* 0x040fe40000410000 */
[C---:B------:R-:W-:Y:S02]  /*19340*/  FMUL.FTZ R107, R0.reuse, R107 ;  /* 0x0000006b006b7220 */ /* 0x040fe40000410000 */
[C---:B------:R-:W-:Y:S02]  /*19350*/  FMUL.FTZ R110, R0.reuse, R110 ;  /* 0x0000006e006e7220 */ /* 0x040fe40000410000 */
[C---:B------:R-:W-:Y:S02]  /*19360*/  FMUL.FTZ R111, R0.reuse, R111 ;  /* 0x0000006f006f7220 */ /* 0x040fe40000410000 */
[C---:B------:R-:W-:Y:S02]  /*19370*/  FMUL.FTZ R58, R0.reuse, R58 ;  /* 0x0000003a003a7220 */ /* 0x040fe40000410000 */
[----:B------:R-:W-:Y:S02]  /*19380*/  FMUL.FTZ R59, R0, R59 ;  /* 0x0000003b003b7220 */ /* 0x000fe40000410000 */
[--C-:B-1----:R-:W-:Y:S01]  /*19390*/  FFMA.FTZ R3, R12, c[0x0][0x2d0], -R119.reuse ;  /* 0x0000b4000c037a23 */ /* 0x102fe20000010877 */
[----:B---3--:R-:W-:Y:S01]  /*193a0*/  F2FP.PACK_AB R132, R221, R187 ;  /* 0x000000bbdd84723e */ /* 0x008fe200000000ff */
[----:B------:R-:W-:Y:S02]  /*193b0*/  FMUL.FTZ R12, R116, R136 ;  /* 0x00000088740c7220 */ /* 0x000fe40000410000 */
[----:B------:R1:W-:Y:S01]  /*193c0*/  MUFU.EX2 R223, R3 ;  /* 0x0000000300df7308 */ /* 0x0003e20000000800 */
[C---:B------:R-:W-:Y:S02]  /*193d0*/  FMUL.FTZ R62, R0.reuse, R62 ;  /* 0x0000003e003e7220 */ /* 0x040fe40000410000 */
[----:B------:R-:W-:Y:S02]  /*193e0*/  FMUL.FTZ R63, R0, R63 ;  /* 0x0000003f003f7220 */ /* 0x000fe40000410000 */
[----:B------:R-:W-:Y:S02]  /*193f0*/  FFMA.FTZ R24, R28, c[0x0][0x2d0], -R119 ;  /* 0x0000b4001c187a23 */ /* 0x000fe40000010877 */
[----:B------:R-:W-:Y:S01]  /*19400*/  FFMA.FTZ R28, R117, R236, R189 ;  /* 0x000000ec751c7223 */ /* 0x000fe200000100bd */
[----:B--2---:R-:W-:Y:S01]  /*19410*/  F2FP.PACK_AB R25, R214, R212 ;  /* 0x000000d4d619723e */ /* 0x004fe200000000ff */
        /* <DEDUP_REMOVED lines=8> */
[----:B------:R-:W-:Y:S02]  /*194a0*/  FMUL.FTZ R95, R0, R95 ;  /* 0x0000005f005f7220 */ /* 0x000fe40000410000 */
[--C-:B-1----:R-:W-:Y:S02]  /*194b0*/  FFMA.FTZ R3, R13, c[0x0][0x2d0], -R119.reuse ;  /* 0x0000b4000d037a23 */ /* 0x102fe40000010877 */
[----:B------:R-:W-:Y:S02]  /*194c0*/  FMUL.FTZ R13, R116, R137 ;  /* 0x00000089740d7220 */ /* 0x000fe40000410000 */
[----:B------:R1:W3:Y:S01]  /*194d0*/  MUFU.EX2 R229, R3 ;  /* 0x0000000300e57308 */ /* 0x0002e20000000800 */
[----:B--2---:R-:W-:Y:S02]  /*194e0*/  FFMA.FTZ R24, R29, c[0x0][0x2d0], -R119 ;  /* 0x0000b4001d187a23 */ /* 0x004fe40000010877 */
[----:B------:R-:W-:Y:S07]  /*194f0*/  FFMA.FTZ R29, R118, R234, R190 ;  /* 0x000000ea761d7223 */ /* 0x000fee00000100be */
[----:B------:R2:W4:Y:S01]  /*19500*/  MUFU.EX2 R188, R24 ;  /* 0x0000001800bc7308 */ /* 0x0005220000000800 */
[----:B------:R-:W-:Y:S02]  /*19510*/  FADD.FTZ R144, R210, R29 ;  /* 0x0000001dd2907221 */ /* 0x000fe40000010000 */
[----:B-1----:R-:W-:Y:S04]  /*19520*/  FMUL.FTZ R3, R2, c[0x0][0x2d0] ;  /* 0x0000b40002037a20 */ /* 0x002fe80000410000 */
[--C-:B------:R-:W-:Y:S02]  /*19530*/  FFMA.FTZ R5, R10, c[0x0][0x2d0], -R3.reuse ;  /* 0x0000b4000a057a23 */ /* 0x100fe40000010803 */
[--C-:B------:R-:W-:Y:S02]  /*19540*/  FFMA.FTZ R6, R14, c[0x0][0x2d0], -R3.reuse ;  /* 0x0000b4000e067a23 */ /* 0x100fe40000010803 */
[----:B------:R1:W-:Y:S01]  /*19550*/  MUFU.EX2 R186, R5 ;  /* 0x0000000500ba7308 */ /* 0x0003e20000000800 */
[C---:B------:R-:W-:Y:S02]  /*19560*/  FMUL.FTZ R14, R0.reuse, R138 ;  /* 0x0000008a000e7220 */ /* 0x040fe40000410000 */
[----:B------:R-:W-:Y:S01]  /*19570*/  FMUL.FTZ R10, R0, R134 ;  /* 0x00000086000a7220 */ /* 0x000fe20000410000 */
[----:B---3--:R-:W-:Y:S01]  /*19580*/  F2FP.PACK_AB R134, R229, R223 ;  /* 0x000000dfe586723e */ /* 0x008fe200000000ff */
[--C-:B------:R-:W-:Y:S02]  /*19590*/  FFMA.FTZ R126, R42, c[0x0][0x2d0], -R3.reuse ;  /* 0x0000b4002a7e7a23 */ /* 0x100fe40000010803 */
[--C-:B--2---:R-:W-:Y:S01]  /*195a0*/  FFMA.FTZ R24, R30, c[0x0][0x2d0], -R3.reuse ;  /* 0x0000b4001e187a23 */ /* 0x104fe20000010803 */
[----:B----4-:R-:W-:Y:S01]  /*195b0*/  F2FP.PACK_AB R30, R188, R191 ;  /* 0x000000bfbc1e723e */ /* 0x010fe200000000ff */
[--C-:B------:R-:W-:Y:S01]  /*195c0*/  FFMA.FTZ R26, R26, c[0x0][0x2d0], -R3.reuse ;  /* 0x0000b4001a1a7a23 */ /* 0x100fe20000010803 */
[----:B------:R2:W-:Y:S01]  /*195d0*/  MUFU.EX2 R222, R6 ;  /* 0x0000000600de7308 */ /* 0x0005e20000000800 */
[--C-:B------:R-:W-:Y:S09]  /*195e0*/  FFMA.FTZ R27, R27, c[0x0][0x2d0], -R3.reuse ;  /* 0x0000b4001b1b7a23 */ /* 0x100ff20000010803 */
[----:B------:R3:W-:Y:S01]  /*195f0*/  MUFU.EX2 R178, R24 ;  /* 0x0000001800b27308 */ /* 0x0007e20000000800 */
[--C-:B-1----:R-:W-:Y:S02]  /*19600*/  FFMA.FTZ R5, R11, c[0x0][0x2d0], -R3.reuse ;  /* 0x0000b4000b057a23 */ /* 0x102fe40000010803 */
[----:B------:R-:W-:Y:S07]  /*19610*/  FMUL.FTZ R11, R0, R135 ;  /* 0x00000087000b7220 */ /* 0x000fee0000410000 */
[----:B------:R1:W4:Y:S01]  /*19620*/  MUFU.EX2 R220, R5 ;  /* 0x0000000500dc7308 */ /* 0x0003220000000800 */
[----:B--2---:R-:W-:Y:S01]  /*19630*/  FMUL.FTZ R6, R117, R130 ;  /* 0x0000008275067220 */ /* 0x004fe20000410000 */
[----:B------:R-:W-:Y:S08]  /*19640*/  F2FP.PACK_AB R130, R228, R225 ;  /* 0x000000e1e482723e */ /* 0x000ff000000000ff */
[----:B------:R2:W-:Y:S01]  /*19650*/  MUFU.EX2 R208, R26 ;  /* 0x0000001a00d07308 */ /* 0x0005e20000000800 */
[--C-:B---3--:R-:W-:Y:S09]  /*19660*/  FFMA.FTZ R24, R31, c[0x0][0x2d0], -R3.reuse ;  /* 0x0000b4001f187a23 */ /* 0x108ff20000010803 */
[----:B------:R3:W5:Y:S01]  /*19670*/  MUFU.EX2 R209, R27 ;  /* 0x0000001b00d17308 */ /* 0x0007620000000800 */
[----:B-1----:R-:W-:Y:S01]  /*19680*/  FFMA.FTZ R5, R15, c[0x0][0x2d0], -R3 ;  /* 0x0000b4000f057a23 */ /* 0x002fe20000010803 */
[----:B----4-:R-:W-:Y:S01]  /*19690*/  F2FP.PACK_AB R133, R220, R186 ;  /* 0x000000badc85723e */ /* 0x010fe200000000ff */
[C---:B------:R-:W-:Y:S02]  /*196a0*/  FMUL.FTZ R15, R0.reuse, R139 ;  /* 0x0000008b000f7220 */ /* 0x040fe40000410000 */
[----:B------:R-:W1:Y:S01]  /*196b0*/  LDSM.16.MT88.4 R136, [R167] ;  /* 0x00000000a788783b */ /* 0x000e620000004200 */
[----:B------:R-:W-:Y:S04]  /*196c0*/  FFMA.FTZ R0, R0, R247, R186 ;  /* 0x000000f700007223 */ /* 0x000fe800000100ba */
[----:B------:R4:W4:Y:S01]  /*196d0*/  MUFU.EX2 R226, R5 ;  /* 0x0000000500e27308 */ /* 0x0009220000000800 */
[----:B------:R-:W-:Y:S01]  /*196e0*/  FADD.FTZ R0, R220, R0 ;  /* 0x00000000dc007221 */ /* 0x000fe20000010000 */
[----:B--2---:R-:W-:Y:S03]  /*196f0*/  F2FP.PACK_AB R26, R219, R217 ;  /* 0x000000d9db1a723e */ /* 0x004fe600000000ff */
[----:B------:R-:W-:Y:S05]  /*19700*/  FADD.FTZ R0, R222, R0 ;  /* 0x00000000de007221 */ /* 0x000fea0000010000 */
[----:B------:R2:W1:Y:S01]  /*19710*/  MUFU.EX2 R177, R24 ;  /* 0x0000001800b17308 */ /* 0x0004620000000800 */
[----:B---3--:R-:W-:Y:S02]  /*19720*/  F2FP.PACK_AB R27, R218, R215 ;  /* 0x000000d7da1b723e */ /* 0x008fe400000000ff */
[----:B-----5:R-:W-:Y:S07]  /*19730*/  F2FP.PACK_AB R29, R209, R208 ;  /* 0x000000d0d11d723e */ /* 0x020fee00000000ff */
[----:B------:R-:W-:Y:S01]  /*19740*/  MUFU.EX2 R126, R126 ;  /* 0x0000007e007e7308 */ /* 0x000fe20000000800 */
[----:B----4-:R-:W-:Y:S01]  /*19750*/  FMUL.FTZ R5, R118, R129 ;  /* 0x0000008176057220 */ /* 0x010fe20000410000 */
[----:B------:R-:W-:Y:S01]  /*19760*/  F2FP.PACK_AB R129, R206, R189 ;  /* 0x000000bdce81723e */ /* 0x000fe200000000ff */
[C---:B------:R-:W-:Y:S01]  /*19770*/  FADD.FTZ R0, R226.reuse, R0 ;  /* 0x00000000e2007221 */ /* 0x040fe20000010000 */
[----:B------:R-:W-:Y:S05]  /*19780*/  F2FP.PACK_AB R135, R226, R222 ;  /* 0x000000dee287723e */ /* 0x000fea00000000ff */
[-C--:B------:R-:W-:Y:S05]  /*19790*/  HMMA.16816.F32 R4, R128, R168.reuse, R4 ;  /* 0x000000a88004723c */ /* 0x080fea0000001804 */
[----:B--2---:R-:W-:Y:S02]  /*197a0*/  F2FP.PACK_AB R24, R216, R213 ;  /* 0x000000d5d818723e */ /* 0x004fe400000000ff */
[----:B-1----:R-:W-:Y:S01]  /*197b0*/  F2FP.PACK_AB R31, R177, R178 ;  /* 0x000000b2b11f723e */ /* 0x002fe200000000ff */
[C---:B------:R-:W-:Y:S01]  /*197c0*/  HMMA.16816.F32 R8, R132.reuse, R168, R8 ;  /* 0x000000a88408723c */ /* 0x040fe20000001808 */
[----:B------:R-:W-:Y:S07]  /*197d0*/  MUFU.EX2 R169, R185 ;  /* 0x000000b900a97308 */ /* 0x000fee0000000800 */
[-C--:B------:R-:W-:Y:S08]  /*197e0*/  HMMA.16816.F32 R12, R132, R170.reuse, R12 ;  /* 0x000000aa840c723c */ /* 0x080ff0000000180c */
[C---:B------:R-:W-:Y:S01]  /*197f0*/  HMMA.16816.F32 R16, R128.reuse, R170, R16 ;  /* 0x000000aa8010723c */ /* 0x040fe20000001810 */
[----:B------:R-:W-:Y:S07]  /*19800*/  MUFU.EX2 R171, R182 ;  /* 0x000000b600ab7308 */ /* 0x000fee0000000800 */
[-C--:B------:R-:W-:Y:S08]  /*19810*/  HMMA.16816.F32 R20, R128, R136.reuse, R20 ;  /* 0x000000888014723c */ /* 0x080ff00000001814 */
        /* <DEDUP_REMOVED lines=22> */
[-C--:B------:R-:W-:Y:S04]  /*19980*/  HMMA.16816.F32 R92, R132, R138.reuse, R92 ;  /* 0x0000008a845c723c */ /* 0x080fe8000000185c */
[----:B------:R-:W-:Y:S03]  /*19990*/  FFMA.FTZ R137, R46, c[0x0][0x2d0], -R3 ;  /* 0x0000b4002e897a23 */ /* 0x000fe60000010803 */
[--C-:B------:R-:W-:Y:S01]  /*199a0*/  FFMA.FTZ R133, R40, c[0x0][0x2d0], -R119.reuse ;  /* 0x0000b40028857a23 */ /* 0x100fe20000010877 */
[----:B------:R-:W-:Y:S01]  /*199b0*/  HMMA.16816.F32 R96, R128, R138, R96 ;  /* 0x0000008a8060723c */ /* 0x000fe20000001860 */
[----:B------:R-:W1:Y:S02]  /*199c0*/  LDSM.16.MT88.4 R128, [R166+0x400] ;  /* 0x00040000a680783b */ /* 0x000e640000004200 */
[----:B------:R-:W-:Y:S01]  /*199d0*/  MUFU.EX2 R168, R133 ;  /* 0x0000008500a87308 */ /* 0x000fe20000000800 */
[----:B------:R-:W-:Y:S02]  /*199e0*/  FFMA.FTZ R132, R41, c[0x0][0x2d0], -R119 ;  /* 0x0000b40029847a23 */ /* 0x000fe40000010877 */
[----:B------:R-:W-:Y:S02]  /*199f0*/  FFMA.FTZ R134, R43, c[0x0][0x2d0], -R3 ;  /* 0x0000b4002b867a23 */ /* 0x000fe40000010803 */
[----:B------:R-:W-:Y:S01]  /*19a00*/  FFMA.FTZ R135, R44, c[0x0][0x2d0], -R119 ;  /* 0x0000b4002c877a23 */ /* 0x000fe20000010877 */
[----:B------:R-:W2:Y:S03]  /*19a10*/  LDSM.16.MT88.4 R40, [R167+0x400] ;  /* 0x00040000a728783b */ /* 0x000ea60000004200 */
[----:B------:R-:W-:Y:S01]  /*19a20*/  FFMA.FTZ R3, R47, c[0x0][0x2d0], -R3 ;  /* 0x0000b4002f037a23 */ /* 0x000fe20000010803 */
[----:B------:R-:W-:Y:S01]  /*19a30*/  MUFU.EX2 R170, R132 ;  /* 0x0000008400aa7308 */ /* 0x000fe20000000800 */
[----:B------:R-:W-:Y:S02]  /*19a40*/  FFMA.FTZ R138, R116, R246, R187 ;  /* 0x000000f6748a7223 */ /* 0x000fe400000100bb */
[----:B------:R-:W-:Y:S01]  /*19a50*/  FADD.FTZ R139, R206, R28 ;  /* 0x0000001cce8b7221 */ /* 0x000fe20000010000 */
[----:B------:R-:W3:Y:S01]  /*19a60*/  LDSM.16.MT88.4 R44, [R166+0x1000] ;  /* 0x00100000a62c783b */ /* 0x000ee20000004200 */
[----:B------:R-:W-:Y:S05]  /*19a70*/  F2FP.PACK_AB R28, R211, R207 ;  /* 0x000000cfd31c723e */ /* 0x000fea00000000ff */
[----:B------:R-:W-:Y:S02]  /*19a80*/  MUFU.EX2 R123, R134 ;  /* 0x00000086007b7308 */ /* 0x000fe40000000800 */
[----:B------:R-:W4:Y:S01]  /*19a90*/  LDSM.16.MT88.4 R116, [R167+0x1000] ;  /* 0x00100000a774783b */ /* 0x000f220000004200 */
[-C--:B-1----:R-:W-:Y:S08]  /*19aa0*/  HMMA.16816.F32 R4, R24, R128.reuse, R4 ;  /* 0x000000801804723c */ /* 0x082ff00000001804 */
        /* <DEDUP_REMOVED lines=11> */
[C---:B------:R-:W-:Y:S01]  /*19b60*/  HMMA.16816.F32 R112, R24.reuse, R46, R112 ;  /* 0x0000002e1870723c */ /* 0x040fe20000001870 */
[----:B------:R-:W2:Y:S07]  /*19b70*/  LDSM.16.MT88.4 R44, [R167+0x1c00] ;  /* 0x001c0000a72c783b */ /* 0x000eae0000004200 */
[-C--:B----4-:R-:W-:Y:S08]  /*19b80*/  HMMA.16816.F32 R52, R24, R116.reuse, R52 ;  /* 0x000000741834723c */ /* 0x090ff00000001834 */
[C---:B------:R-:W-:Y:S01]  /*19b90*/  HMMA.16816.F32 R56, R28.reuse, R116, R56 ;  /* 0x000000741c38723c */ /* 0x040fe20000001838 */
[----:B------:R-:W-:Y:S07]  /*19ba0*/  MUFU.EX2 R117, R136 ;  /* 0x0000008800757308 */ /* 0x000fee0000000800 */
[-C--:B------:R-:W-:Y:S03]  /*19bb0*/  HMMA.16816.F32 R60, R28, R118.reuse, R60 ;  /* 0x000000761c3c723c */ /* 0x080fe6000000183c */
[----:B------:R-:W-:Y:S05]  /*19bc0*/  MUFU.EX2 R116, R137 ;  /* 0x0000008900747308 */ /* 0x000fea0000000800 */
[C---:B------:R-:W-:Y:S05]  /*19bd0*/  HMMA.16816.F32 R64, R24.reuse, R118, R64 ;  /* 0x000000761840723c */ /* 0x040fea0000001840 */
[----:B------:R-:W3:Y:S02]  /*19be0*/  MUFU.EX2 R118, R135 ;  /* 0x0000008700767308 */ /* 0x000ee40000000800 */
[----:B------:R-:W-:Y:S01]  /*19bf0*/  MOV R119, R2 ;  /* 0x0000000200777202 */ /* 0x000fe20000000f00 */
[-C--:B-1----:R-:W-:Y:S08]  /*19c00*/  HMMA.16816.F32 R68, R24, R40.reuse, R68 ;  /* 0x000000281844723c */ /* 0x082ff00000001844 */
[C---:B------:R-:W-:Y:S08]  /*19c10*/  HMMA.16816.F32 R72, R28.reuse, R40, R72 ;  /* 0x000000281c48723c */ /* 0x040ff00000001848 */
[-C--:B------:R-:W-:Y:S08]  /*19c20*/  HMMA.16816.F32 R76, R28, R42.reuse, R76 ;  /* 0x0000002a1c4c723c */ /* 0x080ff0000000184c */
[C---:B------:R-:W-:Y:S01]  /*19c30*/  HMMA.16816.F32 R80, R24.reuse, R42, R80 ;  /* 0x0000002a1850723c */ /* 0x040fe20000001850 */
[----:B------:R1:W4:Y:S07]  /*19c40*/  MUFU.EX2 R43, R3 ;  /* 0x00000003002b7308 */ /* 0x00032e0000000800 */
[-C--:B--2---:R-:W-:Y:S08]  /*19c50*/  HMMA.16816.F32 R84, R24, R44.reuse, R84 ;  /* 0x0000002c1854723c */ /* 0x084ff00000001854 */
[C---:B------:R-:W-:Y:S08]  /*19c60*/  HMMA.16816.F32 R88, R28.reuse, R44, R88 ;  /* 0x0000002c1c58723c */ /* 0x040ff00000001858 */
[-C--:B------:R-:W-:Y:S04]  /*19c70*/  HMMA.16816.F32 R92, R28, R46.reuse, R92 ;  /* 0x0000002e1c5c723c */ /* 0x080fe8000000185c */
[----:B-1----:R-:W-:Y:S03]  /*19c80*/  FADD.FTZ R3, R224, R139 ;  /* 0x0000008be0037221 */ /* 0x002fe60000010000 */
[----:B---3--:R-:W-:Y:S01]  /*19c90*/  F2FP.PACK_AB R30, R117, R118 ;  /* 0x00000076751e723e */ /* 0x008fe200000000ff */
[----:B------:R-:W-:Y:S04]  /*19ca0*/  HMMA.16816.F32 R96, R24, R46, R96 ;  /* 0x0000002e1860723c */ /* 0x000fe80000001860 */
[----:B------:R-:W-:Y:S01]  /*19cb0*/  FADD.FTZ R29, R221, R138 ;  /* 0x0000008add1d7221 */ /* 0x000fe20000010000 */
[----:B----4-:R-:W-:Y:S01]  /*19cc0*/  F2FP.PACK_AB R31, R43, R116 ;  /* 0x000000742b1f723e */ /* 0x010fe200000000ff */
[----:B------:R-:W-:Y:S01]  /*19cd0*/  FADD.FTZ R28, R225, R144 ;  /* 0x00000090e11c7221 */ /* 0x000fe20000010000 */
[----:B------:R-:W-:Y:S01]  /*19ce0*/  F2FP.PACK_AB R24, R174, R169 ;  /* 0x000000a9ae18723e */ /* 0x000fe200000000ff */
[----:B------:R-:W-:Y:S01]  /*19cf0*/  FADD.FTZ R42, R223, R29 ;  /* 0x0000001ddf2a7221 */ /* 0x000fe20000010000 */
[----:B------:R-:W-:Y:S03]  /*19d00*/  F2FP.PACK_AB R25, R172, R171 ;  /* 0x000000abac19723e */ /* 0x000fe600000000ff */
[----:B------:R-:W-:Y:S01]  /*19d10*/  F2FP.PACK_AB R26, R176, R175 ;  /* 0x000000afb01a723e */ /* 0x000fe200000000ff */
[----:B------:R-:W-:Y:S01]  /*19d20*/  FADD.FTZ R41, R228, R28 ;  /* 0x0000001ce4297221 */ /* 0x000fe20000010000 */
[----:B------:R-:W-:Y:S01]  /*19d30*/  F2FP.PACK_AB R27, R179, R173 ;  /* 0x000000adb31b723e */ /* 0x000fe200000000ff */
[----:B------:R-:W-:Y:S01]  /*19d40*/  FADD.FTZ R40, R227, R3 ;  /* 0x00000003e3287221 */ /* 0x000fe20000010000 */
[----:B------:R-:W-:Y:S01]  /*19d50*/  F2FP.PACK_AB R28, R170, R168 ;  /* 0x000000a8aa1c723e */ /* 0x000fe200000000ff */
[----:B------:R-:W-:Y:S01]  /*19d60*/  FADD.FTZ R3, R213, R41 ;  /* 0x00000029d5037221 */ /* 0x000fe20000010000 */
[----:B------:R-:W-:Y:S03]  /*19d70*/  F2FP.PACK_AB R29, R123, R126 ;  /* 0x0000007e7b1d723e */ /* 0x000fe600000000ff */
        /* <DEDUP_REMOVED lines=9> */
[-C--:B------:R-:W-:Y:S08]  /*19e10*/  HMMA.16816.F32 R144, R24, R156.reuse, R20 ;  /* 0x0000009c1890723c */ /* 0x080ff00000001814 */
[C---:B------:R-:W-:Y:S08]  /*19e20*/  HMMA.16816.F32 R148, R28.reuse, R156, R32 ;  /* 0x0000009c1c94723c */ /* 0x040ff00000001820 */
[-C--:B------:R-:W-:Y:S08]  /*19e30*/  HMMA.16816.F32 R152, R28, R158.reuse, R36 ;  /* 0x0000009e1c98723c */ /* 0x080ff00000001824 */
[C---:B------:R-:W-:Y:S08]  /*19e40*/  HMMA.16816.F32 R156, R24.reuse, R158, R48 ;  /* 0x0000009e189c723c */ /* 0x040ff00000001830 */
[-C--:B-1----:R-:W-:Y:S08]  /*19e50*/  HMMA.16816.F32 R100, R24, R4.reuse, R100 ;  /* 0x000000041864723c */ /* 0x082ff00000001864 */
        /* <DEDUP_REMOVED lines=8> */
[-C--:B--2---:R-:W-:Y:S04]  /*19ee0*/  HMMA.16816.F32 R52, R24, R8.reuse, R52 ;  /* 0x000000081834723c */ /* 0x084fe80000001834 */
[----:B------:R-:W-:Y:S02]  /*19ef0*/  FADD.FTZ R6, R207, R6 ;  /* 0x00000006cf067221 */ /* 0x000fe40000010000 */
[----:B------:R-:W-:Y:S02]  /*19f00*/  FADD.FTZ R7, R209, R4 ;  /* 0x00000004d1077221 */ /* 0x000fe40000010000 */
        /* <DEDUP_REMOVED lines=36> */
.L_x_855:
[----:B------:R-:W2:Y:S02]  /*1a150*/  LDL R0, [R1+0x20] ;  /* 0x0000200001007983 */ /* 0x000ea40000100800 */
[----:B--2---:R-:W-:-:S13]  /*1a160*/  ISETP.GE.AND P0, PT, R205, R0, PT ;  /* 0x00000000cd00720c */ /* 0x004fda0003f06270 */
[----:B------:R-:W-:Y:S05]  /*1a170*/  @!P0 BRA `(.L_x_861) ;  /* 0x00003bf000008947 */ /* 0x000fea0003800000 */
[----:B------:R-:W-:Y:S01]  /*1a180*/  IMAD.MOV.U32 R117, RZ, RZ, R121 ;  /* 0x000000ffff757224 */ /* 0x000fe200078e0079 */
[----:B------:R-:W-:Y:S01]  /*1a190*/  MOV R123, R119 ;  /* 0x00000077007b7202 */ /* 0x000fe20000000f00 */
[----:B------:R-:W-:Y:S01]  /*1a1a0*/  IMAD.MOV.U32 R116, RZ, RZ, R122 ;  /* 0x000000ffff747224 */ /* 0x000fe200078e007a */
[----:B------:R-:W-:Y:S02]  /*1a1b0*/  MOV R118, R120 ;  /* 0x0000007800767202 */ /* 0x000fe40000000f00 */
.L_x_880:
[----:B------:R-:W-:Y:S04]  /*1a1c0*/  DEPBAR.LE SB0, 0x0 ;  /* 0x000080000000791a */ /* 0x000fe80000000000 */
[----:B------:R-:W-:Y:S01]  /*1a1d0*/  WARPSYNC 0xffffffff ;  /* 0xffffffff00007948 */ /* 0x000fe20003800000 */
[----:B------:R-:W-:Y:S01]  /*1a1e0*/  BAR.SYNC.DEFER_BLOCKING 0x0 ;  /* 0x0000000000007b1d */ /* 0x000fe20000010000 */
[----:B------:R-:W-:Y:S01]  /*1a1f0*/  SHF.R.S32.HI R0, RZ, 0x1f, R205 ;  /* 0x0000001fff007819 */ /* 0x000fe200000114cd */
[----:B------:R-:W-:Y:S01]  /*1a200*/  IMAD.WIDE.U32 R2, R205, c[0x0][0x208], RZ ;  /* 0x00008200cd027a25 */ /* 0x000fe200078e00ff */
[C---:B------:R-:W-:Y:S02]  /*1a210*/  LOP3.LUT P5, RZ, R203.reuse, 0x100, RZ, 0xc0, !PT ;  /* 0x00000100cbff7812 */ /* 0x040fe400078ac0ff */
[C---:B------:R-:W-:Y:S01]  /*1a220*/  LOP3.LUT P4, RZ, R203.reuse, 0x80, RZ, 0xc0, !PT ;  /* 0x00000080cbff7812 */ /* 0x040fe2000788c0ff */
[----:B------:R-:W-:Y:S01]  /*1a230*/  IMAD R0, R0, c[0x0][0x208], RZ ;  /* 0x0000820000007a24 */ /* 0x000fe200078e02ff */
[----:B------:R-:W-:Y:S03]  /*1a240*/  LOP3.LUT P3, RZ, R203, 0x40, RZ, 0xc0, !PT ;  /* 0x00000040cbff7812 */ /* 0x000fe6000786c0ff */
[----:B------:R-:W-:Y:S04]  /*1a250*/  IMAD R0, R205, c[0x0][0x20c], R0 ;  /* 0x00008300cd007a24 */ /* 0x000fe800078e0200 */
[----:B------:R-:W-:Y:S02]  /*1a260*/  IMAD.IADD R12, R3, 0x1, R0 ;  /* 0x00000001030c7824 */ /* 0x000fe400078e0200 */
[----:B------:R-:W-:Y:S01]  /*1a270*/  IMAD.WIDE.U32 R2, R2, 0x30, RZ ;  /* 0x0000003002027825 */ /* 0x000fe200078e00ff */
[----:B------:R-:W-:Y:S01]  /*1a280*/  LDSM.16.M88.4 R48, [R192] ;  /* 0x00000000c030783b */ /* 0x000fe20000000200 */
[----:B------:R-:W-:Y:S05]  /*1a290*/  BSSY B0, `(.L_x_862) ;  /* 0x00000ad000007945 */ /* 0x000fea0003800000 */
        /* <DEDUP_REMOVED lines=11> */
[----:B------:R-:W2:Y:S04]  /*1a350*/  LDSM.16.M88.4 R180, [R193+0x1000] ;  /* 0x00100000c1b4783b */ /* 0x000ea80000000200 */
[----:B------:R-:W-:Y:S02]  /*1a360*/  IMAD R16, R12, 0x30, RZ ;  /* 0x000000300c107824 */ /* 0x000fe400078e02ff */
[----:B------:R-:W3:Y:S01]  /*1a370*/  LDSM.16.M88.4 R184, [R202] ;  /* 0x00000000cab8783b */ /* 0x000ee20000000200 */
[-C--:B------:R-:W-:Y:S02]  /*1a380*/  HMMA.16816.F32 R12, R44, R18.reuse, RZ ;  /* 0x000000122c0c723c */ /* 0x080fe400000018ff */
[----:B------:R-:W-:Y:S02]  /*1a390*/  @!P1 IMAD.MOV.U32 R0, RZ, RZ, c[0x0][0x208] ;  /* 0x00008200ff009624 */ /* 0x000fe400078e00ff */
[----:B------:R-:W-:Y:S01]  /*1a3a0*/  @!P1 IMAD.MOV.U32 R17, RZ, RZ, c[0x0][0x20c] ;  /* 0x00008300ff119624 */ /* 0x000fe200078e00ff */
[----:B------:R-:W1:Y:S01]  /*1a3b0*/  LDSM.16.M88.4 R188, [R201] ;  /* 0x00000000c9bc783b */ /* 0x000e620000000200 */
[----:B------:R-:W-:Y:S01]  /*1a3c0*/  IMAD.IADD R3, R3, 0x1, R16 ;  /* 0x0000000103037824 */ /* 0x000fe200078e0210 */
        /* <DEDUP_REMOVED lines=13> */
[----:B------:R4:W-:Y:S06]  /*1a4a0*/  LDGSTS.E.BYPASS.LTC128B.128 [R204+0x1880], [R2.64], !P5 ;  /* 0x0188000002cc7fae */ /* 0x0009ec000e901d46 */
[----:B------:R4:W-:Y:S01]  /*1a4b0*/  LDGSTS.E.BYPASS.LTC128B.128 [R204+0x2480], [R2.64+0x40], !P4 ;  /* 0x0248004002cc7fae */ /* 0x0009e2000e101d46 */
[----:B------:R-:W-:Y:S01]  /*1a4c0*/  @!P1 IMAD.X R32, R28, 0x1, R248, P0 ;  /* 0x000000011c209824 */ /* 0x000fe200000e06f8 */
[C---:B------:R-:W-:Y:S01]  /*1a4d0*/  @!P1 LEA R36, P0, R0.reuse, c[0x0][0x1f8], 0x1 ;  /* 0x00007e0000249a11 */ /* 0x040fe200078008ff */
[-C--:B------:R-:W-:Y:S03]  /*1a4e0*/  HMMA.16816.F32 R28, R44, R34.reuse, RZ ;  /* 0x000000222c1c723c */ /* 0x080fe600000018ff */
[----:B------:R4:W-:Y:S01]  /*1a4f0*/  LDGSTS.E.BYPASS.LTC128B.128 [R204+0x3080], [R2.64+0x80], !P3 ;  /* 0x0308008002cc7fae */ /* 0x0009e2000d901d46 */
[----:B------:R-:W-:Y:S04]  /*1a500*/  @!P1 LEA.HI.X R37, R0, c[0x0][0x1fc], R32, 0x1, P0 ;  /* 0x00007f0000259a11 */ /* 0x000fe800000f0c20 */
[C---:B------:R-:W-:Y:S01]  /*1a510*/  HMMA.16816.F32 R32, R48.reuse, R34, RZ ;  /* 0x000000223020723c */ /* 0x040fe200000018ff */
[----:B------:R1:W-:Y:S06]  /*1a520*/  @!P1 LDGSTS.E.BYPASS.LTC128B.128 [R204+0x2080], [R36.64], !P5 ;  /* 0x0208000024cc9fae */ /* 0x0003ec000e901d46 */
[----:B------:R1:W-:Y:S06]  /*1a530*/  @!P1 LDGSTS.E.BYPASS.LTC128B.128 [R204+0x2c80], [R36.64+0x40], !P4 ;  /* 0x02c8004024cc9fae */ /* 0x0003ec000e101d46 */
[----:B------:R1:W-:Y:S06]  /*1a540*/  @!P1 LDGSTS.E.BYPASS.LTC128B.128 [R204+0x3880], [R36.64+0x80], !P3 ;  /* 0x0388008024cc9fae */ /* 0x0003ec000d901d46 */
[----:B------:R-:W0:Y:S01]  /*1a550*/  LDGDEPBAR ;  /* 0x00000000000079af */ /* 0x000e220000000000 */
[-C--:B-1----:R-:W-:Y:S08]  /*1a560*/  HMMA.16816.F32 R36, R48, R168.reuse, RZ ;  /* 0x000000a83024723c */ /* 0x082ff000000018ff */
[C---:B------:R-:W-:Y:S08]  /*1a570*/  HMMA.16816.F32 R40, R44.reuse, R168, RZ ;  /* 0x000000a82c28723c */ /* 0x040ff000000018ff */
[-C--:B------:R-:W-:Y:S08]  /*1a580*/  HMMA.16816.F32 R44, R44, R170.reuse, RZ ;  /* 0x000000aa2c2c723c */ /* 0x080ff000000018ff */
[----:B------:R-:W-:Y:S01]  /*1a590*/  HMMA.16816.F32 R48, R48, R170, RZ ;  /* 0x000000aa3030723c */ /* 0x000fe200000018ff */
[----:B------:R-:W-:Y:S07]  /*1a5a0*/  LDSM.16.M88.4 R168, [R192+0x2000] ;  /* 0x00200000c0a8783b */ /* 0x000fee0000000200 */
[-C--:B------:R-:W-:Y:S08]  /*1a5b0*/  HMMA.16816.F32 R4, R172, R176.reuse, R4 ;  /* 0x000000b0ac04723c */ /* 0x080ff00000001804 */
        /* <DEDUP_REMOVED lines=20> */
[-C--:B---3--:R-:W-:Y:S03]  /*1a700*/  HMMA.16816.F32 R20, R168, R172.reuse, R20 ;  /* 0x000000aca814723c */ /* 0x088fe60000001814 */
[----:B-----5:R-:W-:Y:S05]  /*1a710*/  ISETP.GT.AND P0, PT, R205, R238, PT ;  /* 0x000000eecd00720c */ /* 0x020fea0003f04270 */
        /* <DEDUP_REMOVED lines=61> */
[----:B----4-:R-:W-:Y:S01]  /*1aaf0*/  SHF.R.S32.HI R119, RZ, 0x1f, R120 ;  /* 0x0000001fff777819 */ /* 0x010fe20000011478 */
[----:B------:R-:W2:Y:S01]  /*1ab00*/  LDL.64 R206, [R1+0x8] ;  /* 0x0000080001ce7983 */ /* 0x000ea20000100a00 */
[----:B------:R-:W-:Y:S02]  /*1ab10*/  IADD3 R0, R205, -0x1, RZ ;  /* 0xffffffffcd007810 */ /* 0x000fe40007ffe0ff */
[----:B------:R-:W-:Y:S01]  /*1ab20*/  LEA.HI R119, R119, R120, RZ, 0x2 ;  /* 0x0000007877777211 */ /* 0x000fe200078f10ff */
[----:B------:R-:W3:Y:S01]  /*1ab30*/  LDL R122, [R1+0x14] ;  /* 0x00001400017a7983 */ /* 0x000ee20000100800 */
        /* <DEDUP_REMOVED lines=34> */
.L_x_863:
[----:B----4-:R-:W-:Y:S05]  /*1ad60*/  BSYNC B0 ;  /* 0x0000000000007941 */ /* 0x010fea0003800000 */
.L_x_862:
        /* <DEDUP_REMOVED lines=37> */
.L_x_866:
[----:B------:R-:W-:Y:S04]  /*1afc0*/  MOV R119, c[0x0][0x32c] ;  /* 0x0000cb0000777a02 */ /* 0x000fe80000000f00 */
[----:B------:R-:W-:Y:S11]  /*1afd0*/  ISETP.NE.AND P0, PT, R119, 0x1, PT ;  /* 0x000000017700780c */ /* 0x000ff60003f05270 */
[----:B------:R-:W-:Y:S02]  /*1afe0*/  @!UPT UIADD3 URZ, URZ, URZ, URZ ;  /* 0x0000003f3f3ff290 */ /* 0x000fe4000fffe03f */
[----:B------:R-:W-:Y:S05]  /*1aff0*/  @P0 IMAD.HI.U32 R119, R3, c[0x0][0x330], RZ ;  /* 0x0000cc0003770a27 */ /* 0x000fea00078e00ff */
[----:B------:R-:W-:Y:S02]  /*1b000*/  @P0 SHF.R.U32.HI R3, RZ, c[0x0][0x334], R119 ;  /* 0x0000cd00ff030a19 */ /* 0x000fe40000011677 */
.L_x_867:
[----:B------:R-:W-:Y:S05]  /*1b010*/  BSYNC B0 ;  /* 0x0000000000007941 */ /* 0x000fea0003800000 */
.L_x_865:
[----:B------:R-:W-:Y:S04]  /*1b020*/  IMAD.IADD R119, R2, 0x1, -R189 ;  /* 0x0000000102777824 */ /* 0x000fe800078e0abd */
[----:B------:R-:W-:Y:S05]  /*1b030*/  IMAD R3, R3, c[0x0][0x32c], R119 ;  /* 0x0000cb0003037a24 */ /* 0x000fea00078e0277 */
[----:B------:R-:W-:Y:S02]  /*1b040*/  IADD3 R119, R3, c[0x0][0x32c], RZ ;  /* 0x0000cb0003777a10 */ /* 0x000fe40007ffe0ff */
[----:B------:R-:W-:Y:S02]  /*1b050*/  IMNMX R0, R0, R3, !PT ;  /* 0x0000000300007217 */ /* 0x000fe40007800200 */
[----:B------:R-:W-:Y:S02]  /*1b060*/  IMNMX R122, R122, R119, PT ;  /* 0x000000777a7a7217 */ /* 0x000fe40003800200 */
.L_x_864:
        /* <DEDUP_REMOVED lines=17> */
.L_x_870:
[----:B------:R-:W-:Y:S04]  /*1b180*/  MOV R120, c[0x0][0x32c] ;  /* 0x0000cb0000787a02 */ /* 0x000fe80000000f00 */
[----:B------:R-:W-:Y:S11]  /*1b190*/  ISETP.NE.AND P0, PT, R120, 0x1, PT ;  /* 0x000000017800780c */ /* 0x000ff60003f05270 */
[----:B------:R-:W-:Y:S02]  /*1b1a0*/  @!UPT UIADD3 URZ, URZ, URZ, URZ ;  /* 0x0000003f3f3ff290 */ /* 0x000fe4000fffe03f */
[----:B------:R-:W-:Y:S05]  /*1b1b0*/  @P0 IMAD.HI.U32 R120, R3, c[0x0][0x330], RZ ;  /* 0x0000cc0003780a27 */ /* 0x000fea00078e00ff */
[----:B------:R-:W-:Y:S02]  /*1b1c0*/  @P0 SHF.R.U32.HI R3, RZ, c[0x0][0x334], R120 ;  /* 0x0000cd00ff030a19 */ /* 0x000fe40000011678 */
.L_x_871:
[----:B------:R-:W-:Y:S05]  /*1b1d0*/  BSYNC B0 ;  /* 0x0000000000007941 */ /* 0x000fea0003800000 */
.L_x_869:
[----:B------:R-:W-:Y:S04]  /*1b1e0*/  IMAD.IADD R120, R2, 0x1, -R189 ;  /* 0x0000000102787824 */ /* 0x000fe800078e0abd */
[----:B------:R-:W-:Y:S05]  /*1b1f0*/  IMAD R3, R3, c[0x0][0x32c], R120 ;  /* 0x0000cb0003037a24 */ /* 0x000fea00078e0278 */
[----:B------:R-:W-:Y:S02]  /*1b200*/  IADD3 R120, R3, c[0x0][0x32c], RZ ;  /* 0x0000cb0003787a10 */ /* 0x000fe40007ffe0ff */
[----:B------:R-:W-:Y:S02]  /*1b210*/  IMNMX R119, R119, R3, !PT ;  /* 0x0000000377777217 */ /* 0x000fe40007800200 */
[----:B------:R-:W-:Y:S02]  /*1b220*/  IMNMX R121, R121, R120, PT ;  /* 0x0000007879797217 */ /* 0x000fe40003800200 */
.L_x_868:
        /* <DEDUP_REMOVED lines=17> */
.L_x_874:
[----:B------:R-:W-:Y:S04]  /*1b340*/  MOV R171, c[0x0][0x32c] ;  /* 0x0000cb0000ab7a02 */ /* 0x000fe80000000f00 */
[----:B------:R-:W-:Y:S11]  /*1b350*/  ISETP.NE.AND P0, PT, R171, 0x1, PT ;  /* 0x00000001ab00780c */ /* 0x000ff60003f05270 */
[----:B------:R-:W-:Y:S02]  /*1b360*/  @!UPT UIADD3 URZ, URZ, URZ, URZ ;  /* 0x0000003f3f3ff290 */ /* 0x000fe4000fffe03f */
[----:B------:R-:W-:Y:S05]  /*1b370*/  @P0 IMAD.HI.U32 R171, R126, c[0x0][0x330], RZ ;  /* 0x0000cc007eab0a27 */ /* 0x000fea00078e00ff */
[----:B------:R-:W-:Y:S02]  /*1b380*/  @P0 SHF.R.U32.HI R126, RZ, c[0x0][0x334], R171 ;  /* 0x0000cd00ff7e0a19 */ /* 0x000fe400000116ab */
.L_x_875:
[----:B------:R-:W-:Y:S05]  /*1b390*/  BSYNC B0 ;  /* 0x0000000000007941 */ /* 0x000fea0003800000 */
.L_x_873:
[----:B------:R-:W-:Y:S04]  /*1b3a0*/  IMAD.IADD R171, R2, 0x1, -R189 ;  /* 0x0000000102ab7824 */ /* 0x000fe800078e0abd */
[----:B------:R-:W-:Y:S05]  /*1b3b0*/  IMAD R126, R126, c[0x0][0x32c], R171 ;  /* 0x0000cb007e7e7a24 */ /* 0x000fea00078e02ab */
[----:B------:R-:W-:Y:S02]  /*1b3c0*/  IADD3 R171, R126, c[0x0][0x32c], RZ ;  /* 0x0000cb007eab7a10 */ /* 0x000fe40007ffe0ff */
[----:B------:R-:W-:Y:S02]  /*1b3d0*/  IMNMX R3, R3, R126, !PT ;  /* 0x0000007e03037217 */ /* 0x000fe40007800200 */
[----:B------:R-:W-:Y:S02]  /*1b3e0*/  IMNMX R120, R120, R171, PT ;  /* 0x000000ab78787217 */ /* 0x000fe40003800200 */
.L_x_872:
        /* <DEDUP_REMOVED lines=157> */
.L_x_878:
[----:B------:R-:W-:Y:S04]  /*1bdc0*/  MOV R5, c[0x0][0x32c] ;  /* 0x0000cb0000057a02 */ /* 0x000fe80000000f00 */
[----:B------:R-:W-:Y:S11]  /*1bdd0*/  ISETP.NE.AND P0, PT, R5, 0x1, PT ;  /* 0x000000010500780c */ /* 0x000ff60003f05270 */
[----:B------:R-:W-:Y:S02]  /*1bde0*/  @!UPT UIADD3 URZ, URZ, URZ, URZ ;  /* 0x0000003f3f3ff290 */ /* 0x000fe4000fffe03f */
[----:B------:R-:W-:Y:S05]  /*1bdf0*/  @P0 IMAD.HI.U32 R5, R4, c[0x0][0x330], RZ ;  /* 0x0000cc0004050a27 */ /* 0x000fea00078e00ff */
[----:B------:R-:W-:Y:S02]  /*1be00*/  @P0 SHF.R.U32.HI R4, RZ, c[0x0][0x334], R5 ;  /* 0x0000cd00ff040a19 */ /* 0x000fe40000011605 */
.L_x_879:
[----:B------:R-:W-:Y:S05]  /*1be10*/  BSYNC B0 ;  /* 0x0000000000007941 */ /* 0x000fea0003800000 */
.L_x_877:
[----:B------:R-:W-:Y:S04]  /*1be20*/  IMAD.IADD R2, R2, 0x1, -R189 ;  /* 0x0000000102027824 */ /* 0x000fe800078e0abd */
[----:B------:R-:W-:Y:S05]  /*1be30*/  IMAD R2, R4, c[0x0][0x32c], R2 ;  /* 0x0000cb0004027a24 */ /* 0x000fea00078e0202 */
[----:B------:R-:W-:Y:S02]  /*1be40*/  IADD3 R4, R2, c[0x0][0x32c], RZ ;  /* 0x0000cb0002047a10 */ /* 0x000fe40007ffe0ff */
[----:B------:R-:W-:Y:S02]  /*1be50*/  IMNMX R0, R0, R2, !PT ;  /* 0x0000000200007217 */ /* 0x000fe40007800200 */
[----:B------:R-:W-:Y:S02]  /*1be60*/  IMNMX R3, R3, R4, PT ;  /* 0x0000000403037217 */ /* 0x000fe40003800200 */
.L_x_876:
        /* <DEDUP_REMOVED lines=61> */
[----:B------:R-:W-:Y:S02]  /*1c240*/  ISETP.LT.OR P0, PT, R3, 0x21, P0 ;  /* 0x000000210300780c */ /* 0x000fe40000701670 */
[----:B------:R-:W-:Y:S02]  /*1c250*/  FMNMX.FTZ R4, R34, R4, !PT ;  /* 0x0000000422047209 */ /* 0x000fe40007810000 */
[----:B------:R-:W-:Y:S02]  /*1c260*/  FSEL R213, R42, -INF , !P0 ;  /* 0xff8000002ad57808 */ /* 0x000fe40004000000 */
[----:B------:R-:W-:Y:S01]  /*1c270*/  FMNMX.FTZ R5, R13, R5, !PT ;  /* 0x000000050d057209 */ /* 0x000fe20007810000 */
        /* <DEDUP_REMOVED lines=8> */
[C---:B------:R-:W-:Y:S02]  /*1c300*/  ISETP.LT.OR P0, PT, R3.reuse, 0x29, P0 ;  /* 0x000000290300780c */ /* 0x040fe40000701670 */
[----:B------:R-:W-:Y:S02]  /*1c310*/  FMNMX.FTZ R5, R190, R5, !PT ;  /* 0x00000005be057209 */ /* 0x000fe40007810000 */
[----:B------:R-:W-:Y:S02]  /*1c320*/  FSEL R211, R46, -INF , !P0 ;  /* 0xff8000002ed37808 */ /* 0x000fe40004000000 */
[----:B------:R-:W-:Y:S02]  /*1c330*/  ISETP.GT.AND P0, PT, R0, 0x29, !P6 ;  /* 0x000000290000780c */ /* 0x000fe40007704270 */
[----:B-1----:R-:W-:Y:S02]  /*1c340*/  FMNMX.FTZ R122, R2, R6, !PT ;  /* 0x00000006027a7209 */ /* 0x002fe40007810000 */
[----:B------:R-:W-:Y:S02]  /*1c350*/  ISETP.LT.OR P0, PT, R3, 0x2a, P0 ;  /* 0x0000002a0300780c */ /* 0x000fe40000701670 */
[----:B------:R-:W-:Y:S01]  /*1c360*/  FMNMX.FTZ R5, R206, R5, !PT ;  /* 0x00000005ce057209 */ /* 0x000fe20007810000 */
[C---:B------:R-:W-:Y:S01]  /*1c370*/  FMUL.FTZ R3, R122.reuse, c[0x0][0x2d0] ;  /* 0x0000b4007a037a20 */ /* 0x040fe20000410000 */
[----:B------:R-:W-:Y:S02]  /*1c380*/  FSEL R37, R47, -INF , !P0 ;  /* 0xff8000002f257808 */ /* 0x000fe40004000000 */
[----:B------:R-:W-:Y:S02]  /*1c390*/  FMNMX.FTZ R0, R191, R5, !PT ;  /* 0x00000005bf007209 */ /* 0x000fe40007810000 */
        /* <DEDUP_REMOVED lines=8> */
[----:B------:R2:W-:Y:S02]  /*1c420*/  MUFU.EX2 R218, R3 ;  /* 0x0000000300da7308 */ /* 0x0005e40000000800 */
[----:B------:R-:W3:Y:S08]  /*1c430*/  SHFL.BFLY PT, R6, R2, 0x2, 0x1f ;  /* 0x0c401f0002067f89 */ /* 0x000ef000000e0000 */
[----:B------:R4:W5:Y:S01]  /*1c440*/  MUFU.EX2 R233, R4 ;  /* 0x0000000400e97308 */ /* 0x0009620000000800 */
[----:B-1----:R-:W-:Y:S02]  /*1c450*/  FMNMX.FTZ R121, R0, R5, !PT ;  /* 0x0000000500797209 */ /* 0x002fe40007810000 */
[----:B--2---:R-:W-:Y:S02]  /*1c460*/  FMNMX.FTZ R3, R10, R123, !PT ;  /* 0x0000007b0a037209 */ /* 0x004fe40007810000 */
[----:B---3--:R-:W-:Y:S02]  /*1c470*/  FMNMX.FTZ R2, R2, R6, !PT ;  /* 0x0000000602027209 */ /* 0x008fe40007810000 */
[----:B------:R-:W-:Y:S04]  /*1c480*/  FMNMX.FTZ R3, R12, R3, !PT ;  /* 0x000000030c037209 */ /* 0x000fe80007810000 */
[----:B------:R-:W-:Y:S01]  /*1c490*/  FMNMX.FTZ R3, R11, R3, !PT ;  /* 0x000000030b037209 */ /* 0x000fe20007810000 */
[--C-:B----4-:R-:W-:Y:S01]  /*1c4a0*/  FFMA.FTZ R4, R126, c[0x0][0x2d0], -R7.reuse ;  /* 0x0000b4007e047a23 */ /* 0x110fe20000010807 */
[----:B-----5:R-:W-:Y:S01]  /*1c4b0*/  F2FP.PACK_AB R40, R233, R218 ;  /* 0x000000dae928723e */ /* 0x020fe200000000ff */
[--C-:B------:R-:W-:Y:S01]  /*1c4c0*/  FFMA.FTZ R126, R179, c[0x0][0x2d0], -R7.reuse ;  /* 0x0000b400b37e7a23 */ /* 0x100fe20000010807 */
[----:B------:R-:W-:Y:S01]  /*1c4d0*/  FMNMX.FTZ R0, R15, R3, !PT ;  /* 0x000000030f007209 */ /* 0x000fe20007810000 */
[----:B------:R1:W-:Y:S01]  /*1c4e0*/  MUFU.EX2 R235, R4 ;  /* 0x0000000400eb7308 */ /* 0x0003e20000000800 */
[----:B------:R-:W-:Y:S01]  /*1c4f0*/  FSEL R3, R122, RZ, P0 ;  /* 0x000000ff7a037208 */ /* 0x000fe20000000000 */
[--C-:B------:R-:W-:Y:S01]  /*1c500*/  FFMA.FTZ R179, R176, c[0x0][0x2d0], -R7.reuse ;  /* 0x0000b400b0b37a23 */ /* 0x100fe20000010807 */
[----:B------:R-:W-:Y:S01]  /*1c510*/  FMNMX.FTZ R5, R168, R0, !PT ;  /* 0x00000000a8057209 */ /* 0x000fe20007810000 */
[C---:B------:R-:W-:Y:S01]  /*1c520*/  FMUL.FTZ R0, R121.reuse, c[0x0][0x2d0] ;  /* 0x0000b40079007a20 */ /* 0x040fe20000410000 */
[----:B------:R-:W-:Y:S01]  /*1c530*/  FSETP.NEU.FTZ.AND P0, PT, R121, -INF , PT ;  /* 0xff8000007900780b */ /* 0x000fe20003f1d000 */
[--C-:B------:R-:W-:Y:S01]  /*1c540*/  FFMA.FTZ R176, R32, c[0x0][0x2d0], -R7.reuse ;  /* 0x0000b40020b07a23 */ /* 0x100fe20000010807 */
[----:B------:R-:W-:Y:S02]  /*1c550*/  FMNMX.FTZ R6, R169, R5, !PT ;  /* 0x00000005a9067209 */ /* 0x000fe40007810000 */
[----:B------:R-:W-:Y:S01]  /*1c560*/  FSEL R8, R0, RZ, P0 ;  /* 0x000000ff00087208 */ /* 0x000fe20000000000 */
[----:B------:R-:W2:Y:S01]  /*1c570*/  SHFL.BFLY PT, R5, R2, 0x1, 0x1f ;  /* 0x0c201f0002057f89 */ /* 0x000ea200000e0000 */
[----:B------:R-:W-:Y:S03]  /*1c580*/  MUFU.EX2 R222, R126 ;  /* 0x0000007e00de7308 */ /* 0x000fe60000000800 */
[--C-:B------:R-:W-:Y:S02]  /*1c590*/  FFMA.FTZ R0, R18, c[0x0][0x2d0], -R8.reuse ;  /* 0x0000b40012007a23 */ /* 0x100fe40000010808 */
[--C-:B------:R-:W-:Y:S02]  /*1c5a0*/  FFMA.FTZ R175, R175, c[0x0][0x2d0], -R8.reuse ;  /* 0x0000b400afaf7a23 */ /* 0x100fe40000010808 */
[--C-:B------:R-:W-:Y:S03]  /*1c5b0*/  FFMA.FTZ R174, R174, c[0x0][0x2d0], -R8.reuse ;  /* 0x0000b400aeae7a23 */ /* 0x100fe60000010808 */
[----:B------:R3:W-:Y:S01]  /*1c5c0*/  MUFU.EX2 R227, R0 ;  /* 0x0000000000e37308 */ /* 0x0007e20000000800 */
[--C-:B-1----:R-:W-:Y:S02]  /*1c5d0*/  FFMA.FTZ R4, R171, c[0x0][0x2d0], -R7.reuse ;  /* 0x0000b400ab047a23 */ /* 0x102fe40000010807 */
[--C-:B------:R-:W-:Y:S02]  /*1c5e0*/  FFMA.FTZ R171, R181, c[0x0][0x2d0], -R7.reuse ;  /* 0x0000b400b5ab7a23 */ /* 0x100fe40000010807 */
[--C-:B------:R-:W-:Y:S02]  /*1c5f0*/  FFMA.FTZ R181, R177, c[0x0][0x2d0], -R7.reuse ;  /* 0x0000b400b1b57a23 */ /* 0x100fe40000010807 */
        /* <DEDUP_REMOVED lines=18> */
[----:B------:R-:W-:Y:S01]  /*1c720*/  FFMA.FTZ R4, R172, c[0x0][0x2d0], -R8 ;  /* 0x0000b400ac047a23 */ /* 0x000fe20000010808 */
        /* <DEDUP_REMOVED lines=12> */
[--C-:B------:R-:W-:Y:S07]  /*1c7f0*/  FFMA.FTZ R126, R206, c[0x0][0x2d0], -R38.reuse ;  /* 0x0000b400ce7e7a23 */ /* 0x100fee0000010826 */
[----:B------:R1:W-:Y:S10]  /*1c800*/  MUFU.EX2 R223, R4 ;  /* 0x0000000400df7308 */ /* 0x0003f40000000800 */
[----:B------:R-:W-:Y:S01]  /*1c810*/  MUFU.EX2 R126, R126 ;  /* 0x0000007e007e7308 */ /* 0x000fe20000000800 */
[--C-:B-1----:R-:W-:Y:S09]  /*1c820*/  FFMA.FTZ R4, R20, c[0x0][0x2d0], -R38.reuse ;  /* 0x0000b40014047a23 */ /* 0x102ff20000010826 */
[----:B------:R3:W1:Y:S02]  /*1c830*/  MUFU.EX2 R225, R4 ;  /* 0x0000000400e17308 */ /* 0x0006640000000800 */
[----:B---3--:R-:W-:Y:S01]  /*1c840*/  FMNMX.FTZ R4, R0, R2, !PT ;  /* 0x0000000200047209 */ /* 0x008fe20007810000 */
[----:B------:R-:W-:Y:S01]  /*1c850*/  FFMA.FTZ R0, R21, c[0x0][0x2d0], -R38 ;  /* 0x0000b40015007a23 */ /* 0x000fe20000010826 */
[----:B-1----:R-:W-:Y:S01]  /*1c860*/  F2FP.PACK_AB R44, R225, R223 ;  /* 0x000000dfe12c723e */ /* 0x002fe200000000ff */
[----:B------:R-:W-:Y:S01]  /*1c870*/  FADD.FTZ R2, -R5, R117 ;  /* 0x0000007505027221 */ /* 0x000fe20000010100 */
[----:B------:R-:W-:Y:S04]  /*1c880*/  LDSM.16.MT88.4 R20, [R166] ;  /* 0x00000000a614783b */ /* 0x000fe80000004200 */
[----:B------:R1:W-:Y:S01]  /*1c890*/  MUFU.EX2 R224, R0 ;  /* 0x0000000000e07308 */ /* 0x0003e20000000800 */
[----:B------:R-:W-:Y:S02]  /*1c8a0*/  FFMA.FTZ R117, R180, c[0x0][0x2d0], -R8 ;  /* 0x0000b400b4757a23 */ /* 0x000fe40000010808 */
[----:B------:R-:W-:Y:S01]  /*1c8b0*/  FMUL.FTZ R2, R2, c[0x0][0x2d0] ;  /* 0x0000b40002027a20 */ /* 0x000fe20000410000 */
[----:B------:R-:W2:Y:S06]  /*1c8c0*/  SHFL.BFLY PT, R6, R4, 0x1, 0x1f ;  /* 0x0c201f0004067f89 */ /* 0x000eac00000e0000 */
[----:B------:R-:W3:Y:S10]  /*1c8d0*/  MUFU.EX2 R36, R2 ;  /* 0x0000000200247308 */ /* 0x000ef40000000800 */
[----:B------:R-:W-:Y:S01]  /*1c8e0*/  MUFU.EX2 R219, R117 ;  /* 0x0000007500db7308 */ /* 0x000fe20000000800 */
[----:B-1----:R-:W-:Y:S09]  /*1c8f0*/  FFMA.FTZ R0, R13, c[0x0][0x2d0], -R38 ;  /* 0x0000b4000d007a23 */ /* 0x002ff20000010826 */
[----:B------:R1:W4:Y:S01]  /*1c900*/  MUFU.EX2 R237, R0 ;  /* 0x0000000000ed7308 */ /* 0x0003220000000800 */
[----:B--2---:R-:W-:Y:S01]  /*1c910*/  FMNMX.FTZ R119, R4, R6, !PT ;  /* 0x0000000604777209 */ /* 0x004fe20007810000 */
[C---:B---3--:R-:W-:Y:S04]  /*1c920*/  FMUL.FTZ R7, R36.reuse, R131 ;  /* 0x0000008324077220 */ /* 0x048fe80000410000 */
[----:B------:R-:W-:Y:S02]  /*1c930*/  FMUL.FTZ R4, R119, c[0x0][0x2d0] ;  /* 0x0000b40077047a20 */ /* 0x000fe40000410000 */
[----:B------:R-:W-:Y:S02]  /*1c940*/  FMUL.FTZ R6, R36, R130 ;  /* 0x0000008224067220 */ /* 0x000fe40000410000 */
[----:B------:R-:W-:Y:S01]  /*1c950*/  FFMA.FTZ R130, R34, c[0x0][0x2d0], -R8 ;  /* 0x0000b40022827a23 */ /* 0x000fe20000010808 */
        /* <DEDUP_REMOVED lines=8> */
[----:B-1----:R-:W-:Y:S01]  /*1c9e0*/  FADD.FTZ R0, -R3, R116 ;  /* 0x0000007403007221 */ /* 0x002fe20000010100 */
[----:B----4-:R-:W-:Y:S01]  /*1c9f0*/  F2FP.PACK_AB R46, R237, R224 ;  /* 0x000000e0ed2e723e */ /* 0x010fe200000000ff */
[----:B------:R-:W-:Y:S02]  /*1ca00*/  FFMA.FTZ R116, R178, c[0x0][0x2d0], -R8 ;  /* 0x0000b400b2747a23 */ /* 0x000fe40000010808 */
        /* <DEDUP_REMOVED lines=17> */
[----:B-1----:R-:W-:Y:S05]  /*1cb20*/  FFMA.FTZ R116, R188, c[0x0][0x2d0], -R38 ;  /* 0x0000b400bc747a23 */ /* 0x002fea0000010826 */
[----:B------:R-:W-:Y:S01]  /*1cb30*/  MUFU.EX2 R178, R181 ;  /* 0x000000b500b27308 */ /* 0x000fe20000000800 */
[----:B--2---:R-:W-:Y:S01]  /*1cb40*/  FSEL R0, R120, RZ, P0 ;  /* 0x000000ff78007208 */ /* 0x004fe20000000000 */
[----:B---3--:R-:W-:Y:S01]  /*1cb50*/  FMUL.FTZ R5, R3, R129 ;  /* 0x0000008103057220 */ /* 0x008fe20000410000 */
[----:B------:R-:W-:Y:S01]  /*1cb60*/  FSETP.NEU.FTZ.AND P0, PT, R119, -INF , PT ;  /* 0xff8000007700780b */ /* 0x000fe20003f1d000 */
[----:B------:R-:W-:Y:S02]  /*1cb70*/  FFMA.FTZ R129, R35, c[0x0][0x2d0], -R8 ;  /* 0x0000b40023817a23 */ /* 0x000fe40000010808 */
[----:B------:R-:W-:Y:S01]  /*1cb80*/  FADD.FTZ R0, -R0, R118 ;  /* 0x0000007600007221 */ /* 0x000fe20000010100 */
[----:B------:R-:W-:Y:S01]  /*1cb90*/  FSEL R39, R4, RZ, P0 ;  /* 0x000000ff04277208 */ /* 0x000fe20000000000 */
[----:B------:R-:W-:Y:S02]  /*1cba0*/  FFMA.FTZ R118, R182, c[0x0][0x2d0], -R8 ;  /* 0x0000b400b6767a23 */ /* 0x000fe40000010808 */
[----:B------:R-:W-:Y:S01]  /*1cbb0*/  MUFU.EX2 R181, R176 ;  /* 0x000000b000b57308 */ /* 0x000fe20000000800 */
[----:B------:R-:W-:Y:S02]  /*1cbc0*/  FMUL.FTZ R0, R0, c[0x0][0x2d0] ;  /* 0x0000b40000007a20 */ /* 0x000fe40000410000 */
[--C-:B------:R-:W-:Y:S02]  /*1cbd0*/  FFMA.FTZ R4, R15, c[0x0][0x2d0], -R39.reuse ;  /* 0x0000b4000f047a23 */ /* 0x100fe40000010827 */
[C---:B------:R-:W-:Y:S02]  /*1cbe0*/  FMUL.FTZ R16, R3.reuse, R140 ;  /* 0x0000008c03107220 */ /* 0x040fe40000410000 */
[C---:B------:R-:W-:Y:S02]  /*1cbf0*/  FMUL.FTZ R17, R3.reuse, R141 ;  /* 0x0000008d03117220 */ /* 0x040fe40000410000 */
[C---:B------:R-:W-:Y:S01]  /*1cc00*/  FMUL.FTZ R32, R3.reuse, R156 ;  /* 0x0000009c03207220 */ /* 0x040fe20000410000 */
[----:B------:R1:W2:Y:S01]  /*1cc10*/  MUFU.EX2 R2, R0 ;  /* 0x0000000000027308 */ /* 0x0002a20000000800 */
[C---:B------:R-:W-:Y:S01]  /*1cc20*/  FMUL.FTZ R33, R3.reuse, R157 ;  /* 0x0000009d03217220 */ /* 0x040fe20000410000 */
[----:B------:R-:W-:Y:S01]  /*1cc30*/  LDSM.16.MT88.4 R140, [R166+0x800] ;  /* 0x00080000a68c783b */ /* 0x000fe20000004200 */
[----:B------:R-:W-:Y:S02]  /*1cc40*/  FMUL.FTZ R35, R36, R159 ;  /* 0x0000009f24237220 */ /* 0x000fe40000410000 */
[C---:B------:R-:W-:Y:S02]  /*1cc50*/  FMUL.FTZ R100, R3.reuse, R100 ;  /* 0x0000006403647220 */ /* 0x040fe40000410000 */
[C---:B------:R-:W-:Y:S02]  /*1cc60*/  FMUL.FTZ R101, R3.reuse, R101 ;  /* 0x0000006503657220 */ /* 0x040fe40000410000 */
[C---:B------:R-:W-:Y:S01]  /*1cc70*/  FMUL.FTZ R112, R3.reuse, R112 ;  /* 0x0000007003707220 */ /* 0x040fe20000410000 */
[----:B------:R3:W-:Y:S01]  /*1cc80*/  MUFU.EX2 R229, R4 ;  /* 0x0000000400e57308 */ /* 0x0007e20000000800 */
[C---:B------:R-:W-:Y:S01]  /*1cc90*/  FMUL.FTZ R113, R3.reuse, R113 ;  /* 0x0000007103717220 */ /* 0x040fe20000410000 */
[----:B------:R-:W-:Y:S01]  /*1cca0*/  LDSM.16.MT88.4 R156, [R167+0x800] ;  /* 0x00080000a79c783b */ /* 0x000fe20000004200 */
[C---:B------:R-:W-:Y:S02]  /*1ccb0*/  FMUL.FTZ R52, R3.reuse, R52 ;  /* 0x0000003403347220 */ /* 0x040fe40000410000 */
[C---:B------:R-:W-:Y:S02]  /*1ccc0*/  FMUL.FTZ R53, R3.reuse, R53 ;  /* 0x0000003503357220 */ /* 0x040fe40000410000 */
[C---:B------:R-:W-:Y:S02]  /*1ccd0*/  FMUL.FTZ R64, R3.reuse, R64 ;  /* 0x0000004003407220 */ /* 0x040fe40000410000 */
[C---:B------:R-:W-:Y:S01]  /*1cce0*/  FMUL.FTZ R65, R3.reuse, R65 ;  /* 0x0000004103417220 */ /* 0x040fe20000410000 */
[----:B------:R-:W-:Y:S01]  /*1ccf0*/  MUFU.EX2 R216, R118 ;  /* 0x0000007600d87308 */ /* 0x000fe20000000800 */
[C---:B------:R-:W-:Y:S02]  /*1cd00*/  FMUL.FTZ R68, R3.reuse, R68 ;  /* 0x0000004403447220 */ /* 0x040fe40000410000 */
[C---:B------:R-:W-:Y:S02]  /*1cd10*/  FMUL.FTZ R69, R3.reuse, R69 ;  /* 0x0000004503457220 */ /* 0x040fe40000410000 */
[--C-:B-1----:R-:W-:Y:S02]  /*1cd20*/  FFMA.FTZ R0, R10, c[0x0][0x2d0], -R39.reuse ;  /* 0x0000b4000a007a23 */ /* 0x102fe40000010827 */
[C---:B--2---:R-:W-:Y:S02]  /*1cd30*/  FMUL.FTZ R9, R2.reuse, R133 ;  /* 0x0000008502097220 */ /* 0x044fe40000410000 */
[C---:B------:R-:W-:Y:S01]  /*1cd40*/  FMUL.FTZ R13, R2.reuse, R137 ;  /* 0x00000089020d7220 */ /* 0x040fe20000410000 */
[----:B------:R1:W-:Y:S01]  /*1cd50*/  MUFU.EX2 R209, R0 ;  /* 0x0000000000d17308 */ /* 0x0003e20000000800 */
[C---:B------:R-:W-:Y:S02]  /*1cd60*/  FMUL.FTZ R24, R2.reuse, R148 ;  /* 0x0000009402187220 */ /* 0x040fe40000410000 */
[C---:B------:R-:W-:Y:S02]  /*1cd70*/  FMUL.FTZ R25, R2.reuse, R149 ;  /* 0x0000009502197220 */ /* 0x040fe40000410000 */
[C---:B---3--:R-:W-:Y:S02]  /*1cd80*/  FMUL.FTZ R4, R3.reuse, R128 ;  /* 0x0000008003047220 */ /* 0x048fe40000410000 */
[C---:B------:R-:W-:Y:S02]  /*1cd90*/  FMUL.FTZ R28, R2.reuse, R152 ;  /* 0x00000098021c7220 */ /* 0x040fe40000410000 */
[C---:B------:R-:W-:Y:S01]  /*1cda0*/  FMUL.FTZ R29, R2.reuse, R153 ;  /* 0x00000099021d7220 */ /* 0x040fe20000410000 */
[----:B------:R-:W-:Y:S01]  /*1cdb0*/  MUFU.EX2 R176, R129 ;  /* 0x0000008100b07308 */ /* 0x000fe20000000800 */
[C---:B------:R-:W-:Y:S01]  /*1cdc0*/  FMUL.FTZ R104, R2.reuse, R104 ;  /* 0x0000006802687220 */ /* 0x040fe20000410000 */
[-C--:B------:R-:W-:Y:S01]  /*1cdd0*/  HMMA.16816.F32 R4, R40, R20.reuse, R4 ;  /* 0x000000142804723c */ /* 0x080fe20000001804 */
[C---:B------:R-:W-:Y:S02]  /*1cde0*/  FMUL.FTZ R105, R2.reuse, R105 ;  /* 0x0000006902697220 */ /* 0x040fe40000410000 */
[C---:B------:R-:W-:Y:S02]  /*1cdf0*/  FMUL.FTZ R108, R2.reuse, R108 ;  /* 0x0000006c026c7220 */ /* 0x040fe40000410000 */
[C---:B------:R-:W-:Y:S02]  /*1ce00*/  FMUL.FTZ R109, R2.reuse, R109 ;  /* 0x0000006d026d7220 */ /* 0x040fe40000410000 */
[C---:B------:R-:W-:Y:S02]  /*1ce10*/  FMUL.FTZ R56, R2.reuse, R56 ;  /* 0x0000003802387220 */ /* 0x040fe40000410000 */
[----:B------:R-:W-:Y:S03]  /*1ce20*/  FMUL.FTZ R57, R2, R57 ;  /* 0x0000003902397220 */ /* 0x000fe60000410000 */
[--C-:B-1----:R-:W-:Y:S02]  /*1ce30*/  FFMA.FTZ R0, R12, c[0x0][0x2d0], -R39.reuse ;  /* 0x0000b4000c007a23 */ /* 0x102fe40000010827 */
[C---:B------:R-:W-:Y:S02]  /*1ce40*/  FMUL.FTZ R12, R2.reuse, R136 ;  /* 0x00000088020c7220 */ /* 0x040fe40000410000 */
[----:B------:R-:W1:Y:S01]  /*1ce50*/  MUFU.EX2 R210, R0 ;  /* 0x0000000000d27308 */ /* 0x000e620000000800 */
        /* <DEDUP_REMOVED lines=10> */
[C---:B------:R-:W-:Y:S02]  /*1cf00*/  FMUL.FTZ R88, R2.reuse, R88 ;  /* 0x0000005802587220 */ /* 0x040fe40000410000 */
[----:B------:R-:W-:Y:S01]  /*1cf10*/  FMUL.FTZ R89, R2, R89 ;  /* 0x0000005902597220 */ /* 0x000fe20000410000 */
[----:B-1----:R-:W-:Y:S01]  /*1cf20*/  F2FP.PACK_AB R45, R210, R209 ;  /* 0x000000d1d22d723e */ /* 0x002fe200000000ff */
[--C-:B------:R-:W-:Y:S02]  /*1cf30*/  FFMA.FTZ R0, R11, c[0x0][0x2d0], -R39.reuse ;  /* 0x0000b4000b007a23 */ /* 0x100fe40000010827 */
[C---:B------:R-:W-:Y:S02]  /*1cf40*/  FMUL.FTZ R92, R2.reuse, R92 ;  /* 0x0000005c025c7220 */ /* 0x040fe40000410000 */
[----:B------:R1:W2:Y:S01]  /*1cf50*/  MUFU.EX2 R230, R0 ;  /* 0x0000000000e67308 */ /* 0x0002a20000000800 */
[----:B------:R-:W-:Y:S02]  /*1cf60*/  FMUL.FTZ R93, R2, R93 ;  /* 0x0000005d025d7220 */ /* 0x000fe40000410000 */
[C---:B------:R-:W-:Y:S02]  /*1cf70*/  FMUL.FTZ R96, R3.reuse, R96 ;  /* 0x0000006003607220 */ /* 0x040fe40000410000 */
[C---:B------:R-:W-:Y:S02]  /*1cf80*/  FMUL.FTZ R97, R3.reuse, R97 ;  /* 0x0000006103617220 */ /* 0x040fe40000410000 */
[----:B------:R-:W-:Y:S02]  /*1cf90*/  FFMA.FTZ R128, R3, R234, R218 ;  /* 0x000000ea03807223 */ /* 0x000fe400000100da */
[----:B------:R-:W-:Y:S02]  /*1cfa0*/  FFMA.FTZ R118, R208, c[0x0][0x2d0], -R38 ;  /* 0x0000b400d0767a23 */ /* 0x000fe40000010826 */
[----:B------:R-:W-:Y:S02]  /*1cfb0*/  FFMA.FTZ R117, R213, c[0x0][0x2d0], -R39 ;  /* 0x0000b400d5757a23 */ /* 0x000fe40000010827 */
[----:B------:R-:W-:Y:S10]  /*1cfc0*/  MUFU.EX2 R172, R118 ;  /* 0x0000007600ac7308 */ /* 0x000ff40000000800 */
[----:B------:R-:W-:Y:S01]  /*1cfd0*/  MUFU.EX2 R117, R117 ;  /* 0x0000007500757308 */ /* 0x000fe20000000800 */
[----:B-1----:R-:W-:Y:S02]  /*1cfe0*/  FSEL R0, R119, RZ, P0 ;  /* 0x000000ff77007208 */ /* 0x002fe40000000000 */
[----:B--2---:R-:W-:Y:S02]  /*1cff0*/  F2FP.PACK_AB R47, R229, R230 ;  /* 0x000000e6e52f723e */ /* 0x004fe400000000ff */
[----:B------:R-:W-:Y:S01]  /*1d000*/  ISETP.GT.AND P0, PT, R205, R238, PT ;  /* 0x000000eecd00720c */ /* 0x000fe20003f04270 */
[----:B------:R-:W-:Y:S02]  /*1d010*/  FADD.FTZ R0, -R0, R123 ;  /* 0x0000007b00007221 */ /* 0x000fe40000010100 */
[----:B------:R-:W-:Y:S02]  /*1d020*/  FFMA.FTZ R123, R184, c[0x0][0x2d0], -R8 ;  /* 0x0000b400b87b7a23 */ /* 0x000fe40000010808 */
[----:B------:R-:W-:Y:S01]  /*1d030*/  FMUL.FTZ R0, R0, c[0x0][0x2d0] ;  /* 0x0000b40000007a20 */ /* 0x000fe20000410000 */
[----:B------:R1:W-:Y:S01]  /*1d040*/  MUFU.EX2 R184, R116 ;  /* 0x0000007400b87308 */ /* 0x0003e20000000800 */
[C---:B------:R-:W-:Y:S02]  /*1d050*/  FMUL.FTZ R8, R2.reuse, R132 ;  /* 0x0000008402087220 */ /* 0x040fe40000410000 */
[----:B------:R-:W-:Y:S07]  /*1d060*/  FFMA.FTZ R2, R2, R246, R223 ;  /* 0x000000f602027223 */ /* 0x000fee00000100df */
[----:B------:R-:W2:Y:S10]  /*1d070*/  MUFU.EX2 R0, R0 ;  /* 0x0000000000007308 */ /* 0x000eb40000000800 */
[----:B------:R-:W3:Y:S01]  /*1d080*/  MUFU.EX2 R214, R123 ;  /* 0x0000007b00d67308 */ /* 0x000ee20000000800 */
[--C-:B-1----:R-:W-:Y:S09]  /*1d090*/  FFMA.FTZ R116, R187, c[0x0][0x2d0], -R38.reuse ;  /* 0x0000b400bb747a23 */ /* 0x102ff20000010826 */
[----:B------:R1:W-:Y:S01]  /*1d0a0*/  MUFU.EX2 R185, R116 ;  /* 0x0000007400b97308 */ /* 0x0003e20000000800 */
[C---:B--2---:R-:W-:Y:S02]  /*1d0b0*/  FMUL.FTZ R10, R0.reuse, R134 ;  /* 0x00000086000a7220 */ /* 0x044fe40000410000 */
        /* <DEDUP_REMOVED lines=10> */
[----:B------:R-:W-:Y:S03]  /*1d160*/  FMUL.FTZ R21, R3, R145 ;  /* 0x0000009103157220 */ /* 0x000fe60000410000 */
        /* <DEDUP_REMOVED lines=14> */
[C---:B------:R-:W-:Y:S02]  /*1d250*/  FMUL.FTZ R78, R0.reuse, R78 ;  /* 0x0000004e004e7220 */ /* 0x040fe40000410000 */
[C---:B------:R-:W-:Y:S01]  /*1d260*/  FMUL.FTZ R79, R0.reuse, R79 ;  /* 0x0000004f004f7220 */ /* 0x040fe20000410000 */
[C---:B------:R-:W-:Y:S01]  /*1d270*/  HMMA.16816.F32 R24, R44.reuse, R48, R24 ;  /* 0x000000302c18723c */ /* 0x040fe20000001818 */
[C---:B------:R-:W-:Y:S03]  /*1d280*/  FMUL.FTZ R90, R0.reuse, R90 ;  /* 0x0000005a005a7220 */ /* 0x040fe60000410000 */
[C---:B------:R-:W-:Y:S02]  /*1d290*/  FMUL.FTZ R91, R0.reuse, R91 ;  /* 0x0000005b005b7220 */ /* 0x040fe40000410000 */
[C---:B------:R-:W-:Y:S02]  /*1d2a0*/  FMUL.FTZ R94, R0.reuse, R94 ;  /* 0x0000005e005e7220 */ /* 0x040fe40000410000 */
[-C--:B------:R-:W-:Y:S01]  /*1d2b0*/  HMMA.16816.F32 R28, R44, R50.reuse, R28 ;  /* 0x000000322c1c723c */ /* 0x080fe2000000181c */
[----:B------:R-:W-:Y:S03]  /*1d2c0*/  FMUL.FTZ R95, R0, R95 ;  /* 0x0000005f005f7220 */ /* 0x000fe60000410000 */
[--C-:B-1----:R-:W-:Y:S02]  /*1d2d0*/  FFMA.FTZ R116, R186, c[0x0][0x2d0], -R38.reuse ;  /* 0x0000b400ba747a23 */ /* 0x102fe40000010826 */
[--C-:B------:R-:W-:Y:S02]  /*1d2e0*/  FFMA.FTZ R123, R191, c[0x0][0x2d0], -R38.reuse ;  /* 0x0000b400bf7b7a23 */ /* 0x100fe40000010826 */
[C---:B------:R-:W-:Y:S01]  /*1d2f0*/  HMMA.16816.F32 R32, R40.reuse, R50, R32 ;  /* 0x000000322820723c */ /* 0x040fe20000001820 */
[----:B------:R-:W1:Y:S01]  /*1d300*/  LDSM.16.MT88.4 R48, [R166+0xc00] ;  /* 0x000c0000a630783b */ /* 0x000e620000004200 */
[----:B------:R2:W-:Y:S02]  /*1d310*/  MUFU.EX2 R186, R116 ;  /* 0x0000007400ba7308 */ /* 0x0005e40000000800 */
[----:B------:R-:W-:Y:S02]  /*1d320*/  FFMA.FTZ R3, R211, c[0x0][0x2d0], -R39 ;  /* 0x0000b400d3037a23 */ /* 0x000fe40000010827 */
[----:B------:R-:W-:Y:S06]  /*1d330*/  FFMA.FTZ R0, R0, R247, R209 ;  /* 0x000000f700007223 */ /* 0x000fec00000100d1 */
[----:B------:R-:W-:Y:S10]  /*1d340*/  MUFU.EX2 R171, R123 ;  /* 0x0000007b00ab7308 */ /* 0x000ff40000000800 */
[----:B------:R4:W-:Y:S01]  /*1d350*/  MUFU.EX2 R123, R3 ;  /* 0x00000003007b7308 */ /* 0x0009e20000000800 */
[--C-:B--2---:R-:W-:Y:S02]  /*1d360*/  FFMA.FTZ R116, R190, c[0x0][0x2d0], -R38.reuse ;  /* 0x0000b400be747a23 */ /* 0x104fe40000010826 */
[----:B------:R-:W-:Y:S07]  /*1d370*/  FFMA.FTZ R38, R207, c[0x0][0x2d0], -R38 ;  /* 0x0000b400cf267a23 */ /* 0x000fee0000010826 */
[----:B------:R2:W5:Y:S01]  /*1d380*/  MUFU.EX2 R183, R116 ;  /* 0x0000007400b77308 */ /* 0x0005620000000800 */
[-C--:B-1----:R-:W-:Y:S09]  /*1d390*/  HMMA.16816.F32 R100, R40, R48.reuse, R100 ;  /* 0x000000302864723c */ /* 0x082ff20000001864 */
[----:B------:R1:W-:Y:S03]  /*1d3a0*/  MUFU.EX2 R173, R38 ;  /* 0x0000002600ad7308 */ /* 0x0003e60000000800 */
[----:B----4-:R-:W-:Y:S01]  /*1d3b0*/  FFMA.FTZ R3, R36, R236, R227 ;  /* 0x000000ec24037223 */ /* 0x010fe200000100e3 */
[C---:B------:R-:W-:Y:S03]  /*1d3c0*/  HMMA.16816.F32 R104, R44.reuse, R48, R104 ;  /* 0x000000302c68723c */ /* 0x040fe60000001868 */
[----:B------:R-:W-:Y:S02]  /*1d3d0*/  FADD.FTZ R36, R226, R3 ;  /* 0x00000003e2247221 */ /* 0x000fe40000010000 */
[----:B------:R-:W-:Y:S02]  /*1d3e0*/  FADD.FTZ R3, R225, R2 ;  /* 0x00000002e1037221 */ /* 0x000fe40000010000 */
[--C-:B--2---:R-:W-:Y:S01]  /*1d3f0*/  FFMA.FTZ R116, R212, c[0x0][0x2d0], -R39.reuse ;  /* 0x0000b400d4747a23 */ /* 0x104fe20000010827 */
[-C--:B------:R-:W-:Y:S05]  /*1d400*/  HMMA.16816.F32 R108, R44, R50.reuse, R108 ;  /* 0x000000322c6c723c */ /* 0x080fea000000186c */
[----:B------:R-:W-:Y:S03]  /*1d410*/  MUFU.EX2 R116, R116 ;  /* 0x0000007400747308 */ /* 0x000fe60000000800 */
[C---:B------:R-:W-:Y:S01]  /*1d420*/  HMMA.16816.F32 R112, R40.reuse, R50, R112 ;  /* 0x000000322870723c */ /* 0x040fe20000001870 */
[----:B------:R-:W2:Y:S03]  /*1d430*/  LDSM.16.MT88.4 R48, [R167+0xc00] ;  /* 0x000c0000a730783b */ /* 0x000ea60000004200 */
[----:B-1----:R-:W-:Y:S04]  /*1d440*/  F2FP.PACK_AB R38, R181, R177 ;  /* 0x000000b1b526723e */ /* 0x002fe800000000ff */
[-C--:B--2---:R-:W-:Y:S08]  /*1d450*/  HMMA.16816.F32 R52, R40, R48.reuse, R52 ;  /* 0x000000302834723c */ /* 0x084ff00000001834 */
        /* <DEDUP_REMOVED lines=14> */
[----:B------:R2:W-:Y:S05]  /*1d540*/  MUFU.EX2 R182, R48 ;  /* 0x0000003000b67308 */ /* 0x0005ea0000000800 */
[----:B------:R-:W-:Y:S07]  /*1d550*/  HMMA.16816.F32 R96, R40, R50, R96 ;  /* 0x000000322860723c */ /* 0x000fee0000001860 */
[----:B------:R-:W-:Y:S02]  /*1d560*/  F2FP.PACK_AB R40, R217, R215 ;  /* 0x000000d7d928723e */ /* 0x000fe400000000ff */
[----:B---3--:R-:W-:Y:S03]  /*1d570*/  F2FP.PACK_AB R41, R216, R214 ;  /* 0x000000d6d829723e */ /* 0x008fe600000000ff */
[----:B------:R-:W-:Y:S02]  /*1d580*/  F2FP.PACK_AB R42, R222, R220 ;  /* 0x000000dcde2a723e */ /* 0x000fe400000000ff */
[----:B------:R-:W-:Y:S02]  /*1d590*/  F2FP.PACK_AB R43, R221, R219 ;  /* 0x000000dbdd2b723e */ /* 0x000fe400000000ff */
[----:B-----5:R-:W-:Y:S01]  /*1d5a0*/  F2FP.PACK_AB R50, R183, R186 ;  /* 0x000000bab732723e */ /* 0x020fe200000000ff */
[--C-:B--2---:R-:W-:Y:S04]  /*1d5b0*/  FFMA.FTZ R48, R169, c[0x0][0x2d0], -R39.reuse ;  /* 0x0000b400a9307a23 */ /* 0x104fe80000010827 */
[----:B------:R2:W3:Y:S01]  /*1d5c0*/  MUFU.EX2 R168, R48 ;  /* 0x0000003000a87308 */ /* 0x0004e20000000800 */
[-C--:B-1----:R-:W-:Y:S01]  /*1d5d0*/  HMMA.16816.F32 R4, R40, R44.reuse, R4 ;  /* 0x0000002c2804723c */ /* 0x082fe20000001804 */
[--C-:B--2---:R-:W-:Y:S01]  /*1d5e0*/  FFMA.FTZ R48, R170, c[0x0][0x2d0], -R39.reuse ;  /* 0x0000b400aa307a23 */ /* 0x104fe20000010827 */
[----:B---3--:R-:W-:Y:S07]  /*1d5f0*/  F2FP.PACK_AB R49, R168, R182 ;  /* 0x000000b6a831723e */ /* 0x008fee00000000ff */
[----:B------:R1:W-:Y:S03]  /*1d600*/  MUFU.EX2 R169, R48 ;  /* 0x0000003000a97308 */ /* 0x0003e60000000800 */
[--C-:B-1----:R-:W-:Y:S02]  /*1d610*/  FFMA.FTZ R48, R189, c[0x0][0x2d0], -R39.reuse ;  /* 0x0000b400bd307a23 */ /* 0x102fe40000010827 */
[----:B------:R-:W-:Y:S05]  /*1d620*/  FFMA.FTZ R39, R37, c[0x0][0x2d0], -R39 ;  /* 0x0000b40025277a23 */ /* 0x000fea0000010827 */
[----:B------:R1:W2:Y:S01]  /*1d630*/  MUFU.EX2 R170, R48 ;  /* 0x0000003000aa7308 */ /* 0x0002a20000000800 */
[----:B------:R-:W-:Y:S04]  /*1d640*/  FADD.FTZ R37, R233, R128 ;  /* 0x00000080e9257221 */ /* 0x000fe80000010000 */
[----:B------:R-:W-:Y:S01]  /*1d650*/  FADD.FTZ R2, R235, R37 ;  /* 0x00000025eb027221 */ /* 0x000fe20000010000 */
[----:B------:R-:W-:Y:S04]  /*1d660*/  F2FP.PACK_AB R37, R179, R175 ;  /* 0x000000afb325723e */ /* 0x000fe800000000ff */
[----:B------:R3:W4:Y:S01]  /*1d670*/  MUFU.EX2 R118, R39 ;  /* 0x0000002700767308 */ /* 0x0007220000000800 */
[----:B-1----:R-:W-:Y:S02]  /*1d680*/  F2FP.PACK_AB R48, R185, R184 ;  /* 0x000000b8b930723e */ /* 0x002fe400000000ff */
[----:B--2---:R-:W-:Y:S07]  /*1d690*/  F2FP.PACK_AB R51, R170, R169 ;  /* 0x000000a9aa33723e */ /* 0x004fee00000000ff */
[C---:B------:R-:W-:Y:S01]  /*1d6a0*/  HMMA.16816.F32 R8, R48.reuse, R44, R8 ;  /* 0x0000002c3008723c */ /* 0x040fe20000001808 */
[----:B---3--:R-:W-:Y:S07]  /*1d6b0*/  F2FP.PACK_AB R39, R174, R176 ;  /* 0x000000b0ae27723e */ /* 0x008fee00000000ff */
        /* <DEDUP_REMOVED lines=25> */
[----:B------:R-:W-:Y:S01]  /*1d850*/  FADD.FTZ R44, R228, R36 ;  /* 0x00000024e42c7221 */ /* 0x000fe20000010000 */
[-C--:B------:R-:W-:Y:S01]  /*1d860*/  HMMA.16816.F32 R92, R48, R46.reuse, R92 ;  /* 0x0000002e305c723c */ /* 0x080fe2000000185c */
[----:B------:R-:W-:Y:S06]  /*1d870*/  F2FP.PACK_AB R36, R180, R178 ;  /* 0x000000b2b424723e */ /* 0x000fec00000000ff */
[----:B------:R-:W-:Y:S01]  /*1d880*/  FADD.FTZ R48, R231, R44 ;  /* 0x0000002ce7307221 */ /* 0x000fe20000010000 */
[----:B------:R-:W-:Y:S01]  /*1d890*/  HMMA.16816.F32 R96, R40, R46, R96 ;  /* 0x0000002e2860723c */ /* 0x000fe20000001860 */
[----:B------:R-:W1:Y:S03]  /*1d8a0*/  LDSM.16.MT88.4 R44, [R166+0x1400] ;  /* 0x00140000a62c783b */ /* 0x000e660000004200 */
[----:B------:R-:W-:Y:S02]  /*1d8b0*/  FADD.FTZ R49, R224, R3 ;  /* 0x00000003e0317221 */ /* 0x000fe40000010000 */
[----:B------:R-:W-:Y:S01]  /*1d8c0*/  FADD.FTZ R3, R232, R2 ;  /* 0x00000002e8037221 */ /* 0x000fe20000010000 */
[----:B------:R-:W-:Y:S01]  /*1d8d0*/  F2FP.PACK_AB R40, R171, R126 ;  /* 0x0000007eab28723e */ /* 0x000fe200000000ff */
[-C--:B------:R-:W-:Y:S01]  /*1d8e0*/  HMMA.16816.F32 R128, R36, R140.reuse, R4 ;  /* 0x0000008c2480723c */ /* 0x080fe20000001804 */
[----:B------:R-:W-:Y:S01]  /*1d8f0*/  F2FP.PACK_AB R42, R173, R172 ;  /* 0x000000acad2a723e */ /* 0x000fe200000000ff */
[----:B------:R-:W2:Y:S02]  /*1d900*/  LDSM.16.MT88.4 R4, [R167+0x1400] ;  /* 0x00140000a704783b */ /* 0x000ea40000004200 */
[----:B------:R-:W-:Y:S01]  /*1d910*/  F2FP.PACK_AB R41, R116, R117 ;  /* 0x000000757429723e */ /* 0x000fe200000000ff */
[----:B------:R-:W-:Y:S01]  /*1d920*/  FADD.FTZ R2, R210, R0 ;  /* 0x00000000d2027221 */ /* 0x000fe20000010000 */
[----:B----4-:R-:W-:Y:S01]  /*1d930*/  F2FP.PACK_AB R43, R118, R123 ;  /* 0x0000007b762b723e */ /* 0x010fe200000000ff */
[----:B------:R-:W-:Y:S02]  /*1d940*/  FADD.FTZ R3, R215, R3 ;  /* 0x00000003d7037221 */ /* 0x000fe40000010000 */
[----:B------:R-:W-:Y:S04]  /*1d950*/  FADD.FTZ R0, R237, R49 ;  /* 0x00000031ed007221 */ /* 0x000fe80000010000 */
        /* <DEDUP_REMOVED lines=40> */
[-C--:B----4-:R-:W-:Y:S01]  /*1dbe0*/  HMMA.16816.F32 R84, R36, R12.reuse, R84 ;  /* 0x0000000c2454723c */ /* 0x090fe20000001854 */
        /* <DEDUP_REMOVED lines=8> */
[-C--:B------:R-:W-:Y:S01]  /*1dc70*/  HMMA.16816.F32 R92, R40, R14.reuse, R92 ;  /* 0x0000000e285c723c */ /* 0x080fe2000000185c */
[----:B------:R-:W-:Y:S03]  /*1dc80*/  FADD.FTZ R2, R116, R2 ;  /* 0x0000000274027221 */ /* 0x000fe60000010000 */
[----:B------:R-:W-:Y:S01]  /*1dc90*/  FADD.FTZ R4, R176, R5 ;  /* 0x00000005b0047221 */ /* 0x000fe20000010000 */
[----:B------:R-:W-:Y:S01]  /*1dca0*/  MOV R116, R122 ;  /* 0x0000007a00747202 */ /* 0x000fe20000000f00 */
[----:B------:R-:W-:Y:S02]  /*1dcb0*/  FADD.FTZ R3, R172, R3 ;  /* 0x00000003ac037221 */ /* 0x000fe40000010000 */
[----:B------:R-:W-:Y:S01]  /*1dcc0*/  FADD.FTZ R234, R181, R0 ;  /* 0x00000000b5ea7221 */ /* 0x000fe20000010000 */
[----:B------:R-:W-:Y:S03]  /*1dcd0*/  HMMA.16816.F32 R96, R36, R14, R96 ;  /* 0x0000000e2460723c */ /* 0x000fe60000001860 */
[----:B------:R-:W-:Y:S01]  /*1dce0*/  IADD3 R0, R205, -0x1, RZ ;  /* 0xffffffffcd007810 */ /* 0x000fe20007ffe0ff */
[----:B------:R-:W-:Y:S01]  /*1dcf0*/  FADD.FTZ R2, R123, R2 ;  /* 0x000000027b027221 */ /* 0x000fe20000010000 */
[----:B------:R-:W-:Y:S01]  /*1dd00*/  MOV R123, R119 ;  /* 0x00000077007b7202 */ /* 0x000fe20000000f00 */
[----:B------:R-:W-:Y:S01]  /*1dd10*/  FADD.FTZ R236, R174, R4 ;  /* 0x00000004aeec7221 */ /* 0x000fe20000010000 */
[----:B------:R-:W-:Y:S01]  /*1dd20*/  MOV R205, R0 ;  /* 0x0000000000cd7202 */ /* 0x000fe20000000f00 */
[----:B------:R-:W-:Y:S04]  /*1dd30*/  FADD.FTZ R246, R173, R3 ;  /* 0x00000003adf67221 */ /* 0x000fe80000010000 */
[----:B------:R-:W-:Y:S01]  /*1dd40*/  FADD.FTZ R247, R118, R2 ;  /* 0x0000000276f77221 */ /* 0x000fe20000010000 */
[----:B------:R-:W-:Y:S01]  /*1dd50*/  MOV R118, R120 ;  /* 0x0000007800767202 */ /* 0x000fe20000000f00 */
[----:B------:R-:W-:-:S05]  /*1dd60*/  @P0 BRA `(.L_x_880) ;  /* 0xffffc45000000947 */ /* 0x000fca000383ffff */
.L_x_861:
[----:B------:R-:W-:Y:S02]  /*1dd70*/  MOV R9, 0x1f ;  /* 0x0000001f00097802 */ /* 0x000fe40000000f00 */
[----:B------:R-:W-:Y:S01]  /*1dd80*/  MOV R8, 0xffffffff ;  /* 0xffffffff00087802 */ /* 0x000fe20000000f00 */
[----:B------:R-:W-:Y:S05]  /*1dd90*/  BRA.DIV ~URZ, `(.L_x_881) ;  /* 0x000059a27f007947 */ /* 0x000fea000b800000 */
[----:B------:R1:W2:Y:S02]  /*1dda0*/  SHFL.BFLY PT, R0, R234, 0x2, 0x1f ;  /* 0x0c401f00ea007f89 */ /* 0x0002a400000e0000 */
.L_x_961:
[----:B--2---:R-:W-:Y:S01]  /*1ddb0*/  FADD.FTZ R7, R0, R234 ;  /* 0x000000ea00077221 */ /* 0x004fe20000010000 */
[----:B------:R-:W-:Y:S05]  /*1ddc0*/  BRA.DIV ~URZ, `(.L_x_882) ;  /* 0x000059c27f007947 */ /* 0x000fea000b800000 */
[----:B------:R-:W2:Y:S04]  /*1ddd0*/  SHFL.BFLY PT, R2, R236, 0x2, 0x1f ;  /* 0x0c401f00ec027f89 */ /* 0x000ea800000e0000 */
[----:B------:R-:W3:Y:S04]  /*1dde0*/  SHFL.BFLY PT, R0, R246, 0x2, 0x1f ;  /* 0x0c401f00f6007f89 */ /* 0x000ee800000e0000 */
[----:B------:R-:W4:Y:S04]  /*1ddf0*/  SHFL.BFLY PT, R4, R247, 0x2, 0x1f ;  /* 0x0c401f00f7047f89 */ /* 0x000f2800000e0000 */
[----:B------:R-:W5:Y:S01]  /*1de00*/  SHFL.BFLY PT, R3, R7, 0x1, 0x1f ;  /* 0x0c201f0007037f89 */ /* 0x000f6200000e0000 */
[----:B--2---:R-:W-:-:S02]  /*1de10*/  FADD.FTZ R2, R2, R236 ;  /* 0x000000ec02027221 */ /* 0x004fc40000010000 */
[----:B---3--:R-:W-:-:S03]  /*1de20*/  FADD.FTZ R0, R0, R246 ;  /* 0x000000f600007221 */ /* 0x008fc60000010000 */
[----:B------:R-:W2:Y:S01]  /*1de30*/  SHFL.BFLY PT, R6, R2, 0x1, 0x1f ;  /* 0x0c201f0002067f89 */ /* 0x000ea200000e0000 */
[----:B----4-:R-:W-:-:S03]  /*1de40*/  FADD.FTZ R4, R4, R247 ;  /* 0x000000f704047221 */ /* 0x010fc60000010000 */
[----:B------:R-:W3:Y:S01]  /*1de50*/  SHFL.BFLY PT, R5, R0, 0x1, 0x1f ;  /* 0x0c201f0000057f89 */ /* 0x000ee200000e0000 */
[----:B-----5:R-:W-:-:S03]  /*1de60*/  FADD.FTZ R7, R7, R3 ;  /* 0x0000000307077221 */ /* 0x020fc60000010000 */
[----:B------:R4:W1:Y:S01]  /*1de70*/  SHFL.BFLY PT, R8, R4, 0x1, 0x1f ;  /* 0x0c201f0004087f89 */ /* 0x00086200000e0000 */
[----:B--2---:R-:W-:Y:S02]  /*1de80*/  FADD.FTZ R6, R2, R6 ;  /* 0x0000000602067221 */ /* 0x004fe40000010000 */
[----:B---3--:R-:W-:Y:S02]  /*1de90*/  FADD.FTZ R5, R0, R5 ;  /* 0x0000000500057221 */ /* 0x008fe40000010000 */
.L_x_962:
[----:B------:R-:W-:Y:S01]  /*1dea0*/  FSETP.NE.FTZ.AND P3, PT, R7, RZ, PT ;  /* 0x000000ff0700720b */ /* 0x000fe20003f75000 */
[----:B------:R-:W-:Y:S01]  /*1deb0*/  CS2R R2, SRZ ;  /* 0x0000000000027805 */ /* 0x000fe2000001ff00 */
[----:B------:R-:W-:Y:S01]  /*1dec0*/  MOV R0, RZ ;  /* 0x000000ff00007202 */ /* 0x000fe20000000f00 */
[----:B-1--4-:R-:W-:Y:S01]  /*1ded0*/  FADD.FTZ R4, R8, R4 ;  /* 0x0000000408047221 */ /* 0x012fe20000010000 */
[----:B------:R-:W-:Y:S02]  /*1dee0*/  FSETP.NE.FTZ.AND P2, PT, R6, RZ, PT ;  /* 0x000000ff0600720b */ /* 0x000fe40003f55000 */
[----:B------:R-:W-:Y:S02]  /*1def0*/  FSETP.NE.FTZ.AND P1, PT, R5, RZ, PT ;  /* 0x000000ff0500720b */ /* 0x000fe40003f35000 */
[----:B------:R-:W-:-:S02]  /*1df00*/  FSETP.NE.FTZ.AND P0, PT, R4, RZ, PT ;  /* 0x000000ff0400720b */ /* 0x000fc40003f15000 */
        /* <DEDUP_REMOVED lines=13> */
[----:B------:R-:W2:Y:S01]  /*1dfe0*/  @P1 MUFU.RCP R2, R5 ;  /* 0x0000000500021308 */ /* 0x000ea20000001000 */
        /* <DEDUP_REMOVED lines=20> */
[----:B------:R3:W4:Y:S01]  /*1e130*/  @P1 MUFU.LG2 R0, R5 ;  /* 0x0000000500001308 */ /* 0x0007220000000c00 */
[----:B-1----:R-:W-:-:S02]  /*1e140*/  @P2 FMUL.FTZ R8, R6, 0.69314718246459960938 ;  /* 0x3f31721806082820 */ /* 0x002fc40000410000 */
[C---:B------:R-:W-:Y:S02]  /*1e150*/  FMUL.FTZ R128, R3.reuse, R54 ;  /* 0x0000003603807220 */ /* 0x040fe40000410000 */
[C---:B------:R-:W-:Y:S02]  /*1e160*/  FMUL.FTZ R129, R3.reuse, R55 ;  /* 0x0000003703817220 */ /* 0x040fe40000410000 */
[C---:B------:R-:W-:Y:S02]  /*1e170*/  FMUL.FTZ R140, R3.reuse, R130 ;  /* 0x00000082038c7220 */ /* 0x040fe40000410000 */
[----:B------:R-:W-:Y:S02]  /*1e180*/  FMUL.FTZ R141, R3, R131 ;  /* 0x00000083038d7220 */ /* 0x000fe40000410000 */
[C---:B--2---:R-:W-:Y:S02]  /*1e190*/  FMUL.FTZ R54, R2.reuse, R56 ;  /* 0x0000003802367220 */ /* 0x044fe40000410000 */
[----:B------:R-:W-:-:S02]  /*1e1a0*/  FMUL.FTZ R55, R2, R57 ;  /* 0x0000003902377220 */ /* 0x000fc40000410000 */
[C---:B------:R-:W-:Y:S01]  /*1e1b0*/  FMUL.FTZ R112, R3.reuse, R158 ;  /* 0x0000009e03707220 */ /* 0x040fe20000410000 */
[----:B---3--:R-:W-:Y:S01]  /*1e1c0*/  @P2 MOV R5, 0x3f317218 ;  /* 0x3f31721800052802 */ /* 0x008fe20000000f00 */
[----:B----4-:R-:W-:Y:S01]  /*1e1d0*/  @P1 FMUL.FTZ R6, R0, 0.69314718246459960938 ;  /* 0x3f31721800061820 */ /* 0x010fe20000410000 */
        /* <DEDUP_REMOVED lines=8> */
[----:B------:R-:W-:Y:S02]  /*1e260*/  FMUL.FTZ R57, R2, R61 ;  /* 0x0000003d02397220 */ /* 0x000fe40000410000 */
        /* <DEDUP_REMOVED lines=73> */
.L_x_750:
[----:B------:R2:W5:Y:S04]  /*1e700*/  LDL R6, [R1+0x38] ;  /* 0x0000380001067983 */ /* 0x0005680000100800 */
[----:B------:R-:W3:Y:S01]  /*1e710*/  S2R R2, SR_TID.X ;  /* 0x0000000000027919 */ /* 0x000ee20000002100 */
[----:B------:R-:W-:Y:S01]  /*1e720*/  BSSY B0, `(.L_x_883) ;  /* 0x0000011000007945 */ /* 0x000fe20003800000 */
[----:B---3--:R-:W-:-:S13]  /*1e730*/  LOP3.LUT P0, RZ, R2, 0x7f, RZ, 0xc0, !PT ;  /* 0x0000007f02ff7812 */ /* 0x008fda000780c0ff */
[----:B------:R-:W-:Y:S05]  /*1e740*/  @P0 BRA `(.L_x_884) ;  /* 0x000000e000000947 */ /* 0x000fea0003800000 */
[----:B--2---:R-:W2:Y:S01]  /*1e750*/  S2R R4, SR_LANEID ;  /* 0x0000000000047919 */ /* 0x004ea20000000000 */
[----:B------:R-:W-:Y:S01]  /*1e760*/  VOTEU.ANY UR4, UPT, PT ;  /* 0x0000000000047886 */ /* 0x000fe200038e0100 */
[----:B------:R-:W-:Y:S01]  /*1e770*/  IMAD.MOV.U32 R5, RZ, RZ, c[0x0][0x564] ;  /* 0x00015900ff057624 */ /* 0x000fe200078e00ff */
[----:B-1----:R-:W2:Y:S08]  /*1e780*/  FLO.U32 R3, UR4 ;  /* 0x0000000400037d00 */ /* 0x002eb000080e0000 */
[----:B------:R-:W1:Y:S01]  /*1e790*/  POPC R2, UR4 ;  /* 0x0000000400027d09 */ /* 0x000e620008000000 */
[----:B--2---:R-:W-:Y:S01]  /*1e7a0*/  ISETP.EQ.U32.AND P0, PT, R3, R4, PT ;  /* 0x000000040300720c */ /* 0x004fe20003f02070 */
[----:B------:R-:W-:-:S12]  /*1e7b0*/  IMAD.MOV.U32 R4, RZ, RZ, c[0x0][0x560] ;  /* 0x00015800ff047624 */ /* 0x000fd800078e00ff */
[----:B-1----:R1:W2:Y:S04]  /*1e7c0*/  @P0 ATOMG.E.ADD.STRONG.GPU PT, R2, [R4.64], R2 ;  /* 0x00000002040209a8 */ /* 0x0022a800081ee1c6 */
[----:B-1----:R-:W1:Y:S04]  /*1e7d0*/  S2R R4, SR_LTMASK ;  /* 0x0000000000047919 */ /* 0x002e680000003900 */
[----:B--2---:R1:W2:Y:S02]  /*1e7e0*/  SHFL.IDX PT, R3, R2, R3, 0x1f ;  /* 0x00001f0302037589 */ /* 0x0042a400000e0000 */
[----:B-1----:R-:W-:-:S06]  /*1e7f0*/  LOP3.LUT R2, R4, UR4, RZ, 0xc0, !PT ;  /* 0x0000000404027c12 */ /* 0x002fcc000f8ec0ff */
[----:B------:R-:W2:Y:S02]  /*1e800*/  POPC R2, R2 ;  /* 0x0000000200027309 */ /* 0x000ea40000000000 */
[----:B--2--5:R-:W-:-:S05]  /*1e810*/  IADD3 R6, R3, c[0x0][0xc], R2 ;  /* 0x0000030003067a10 */ /* 0x024fca0007ffe002 */
[----:B------:R1:W-:Y:S02]  /*1e820*/  STL [R1+0x38], R6 ;  /* 0x0000380601007387 */ /* 0x0003e40000100800 */
.L_x_884:
[----:B--2---:R-:W-:Y:S05]  /*1e830*/  BSYNC B0 ;  /* 0x0000000000007941 */ /* 0x004fea0003800000 */
.L_x_883:
[----:B------:R-:W-:Y:S01]  /*1e840*/  PRMT R0, R0, 0x9910, RZ ;  /* 0x0000991000007816 */ /* 0x000fe200000000ff */
[----:B------:R-:W-:Y:S01]  /*1e850*/  BSSY B1, `(.L_x_885) ;  /* 0x0000370000017945 */ /* 0x000fe20003800000 */
[----:B-----5:R-:W-:Y:S02]  /*1e860*/  IMAD.MOV.U32 R74, RZ, RZ, R6 ;  /* 0x000000ffff4a7224 */ /* 0x020fe400078e0006 */
[----:B------:R-:W-:-:S13]  /*1e870*/  ISETP.NE.AND P0, PT, R0, RZ, PT ;  /* 0x000000ff0000720c */ /* 0x000fda0003f05270 */
[----:B------:R-:W-:Y:S05]  /*1e880*/  @!P0 BRA `(.L_x_886) ;  /* 0x000028c000008947 */ /* 0x000fea0003800000 */
[----:B------:R-:W2:Y:S04]  /*1e890*/  LDL R9, [R1+0x58] ;  /* 0x0000580001097983 */ /* 0x000ea80000100800 */
[----:B------:R-:W3:Y:S04]  /*1e8a0*/  LDL R7, [R1+0x5c] ;  /* 0x00005c0001077983 */ /* 0x000ee80000100800 */
[----:B-1----:R-:W4:Y:S04]  /*1e8b0*/  LDL R6, [R1+0x68] ;  /* 0x0000680001067983 */ /* 0x002f280000100800 */
        /* <DEDUP_REMOVED lines=107> */
[----:B------:R-:W-:Y:S02]  /*1ef70*/  STS [R11+0x5000], R3 ;  /* 0x005000030b007388 */ /* 0x000fe40000000800 */
        /* <DEDUP_REMOVED lines=12> */
.L_x_887:
[----:B--2---:R-:W2:Y:S04]  /*1f040*/  LDL R3, [R1+0x50] ;  /* 0x0000500001037983 */ /* 0x004ea80000100800 */
[----:B------:R-:W2:Y:S04]  /*1f050*/  LDL R78, [R1+0x2c] ;  /* 0x00002c00014e7983 */ /* 0x000ea80000100800 */
[----:B------:R-:W3:Y:S04]  /*1f060*/  LDL R24, [R1+0x54] ;  /* 0x0000540001187983 */ /* 0x000ee80000100800 */
[----:B------:R-:W4:Y:S04]  /*1f070*/  LDL R13, [R1+0x40] ;  /* 0x00004000010d7983 */ /* 0x000f280000100800 */
[----:B------:R-:W4:Y:S01]  /*1f080*/  LDL R25, [R1+0xb4] ;  /* 0x0000b40001197983 */ /* 0x000f220000100800 */
[----:B------:R-:W-:Y:S01]  /*1f090*/  IMAD.MOV.U32 R11, RZ, RZ, 0x368 ;  /* 0x00000368ff0b7424 */ /* 0x000fe200078e00ff */
[----:B------:R-:W-:-:S04]  /*1f0a0*/  ISETP.GT.AND P2, PT, R0, 0x1, PT ;  /* 0x000000010000780c */ /* 0x000fc80003f44270 */
[----:B------:R-:W-:-:S04]  /*1f0b0*/  SEL R11, R11, 0x328, P2 ;  /* 0x000003280b0b7807 */ /* 0x000fc80001000000 */
[----:B------:R-:W1:Y:S08]  /*1f0c0*/  LDC.64 R6, c[0x0][R11+0x170] ;  /* 0x00005c000b067b82 */ /* 0x000e700000000a00 */
[----:B------:R-:W3:Y:S08]  /*1f0d0*/  LDC.64 R14, c[0x0][R11+0x168] ;  /* 0x00005a000b0e7b82 */ /* 0x000ef00000000a00 */
[----:B------:R1:W2:Y:S08]  /*1f0e0*/  LDC.64 R18, c[0x0][R11+0x178] ;  /* 0x00005e000b127b82 */ /* 0x0002b00000000a00 */
[----:B------:R1:W2:Y:S01]  /*1f0f0*/  LDC.64 R16, c[0x0][R11+0x160] ;  /* 0x000058000b107b82 */ /* 0x0002a20000000a00 */
[----:B------:R-:W-:Y:S01]  /*1f100*/  ISETP.NE.U32.AND P0, PT, RZ, c[0x0][0x500], PT ;  /* 0x00014000ff007a0c */ /* 0x000fe20003f05070 */
[----:B------:R-:W-:-:S03]  /*1f110*/  IMAD.MOV.U32 R0, RZ, RZ, c[0x0][0x4e8] ;  /* 0x00013a00ff007624 */ /* 0x000fc600078e00ff */
[----:B------:R-:W-:Y:S02]  /*1f120*/  ISETP.NE.AND.EX P0, PT, RZ, c[0x0][0x504], PT, P0 ;  /* 0x00014100ff007a0c */ /* 0x000fe40003f05300 */
[----:B------:R-:W-:Y:S02]  /*1f130*/  ISETP.NE.AND P5, PT, R0, 0x1, PT ;  /* 0x000000010000780c */ /* 0x000fe40003fa5270 */
[----:B------:R-:W-:Y:S02]  /*1f140*/  SHF.R.S32.HI R4, RZ, 0x1f, R8 ;  /* 0x0000001fff047819 */ /* 0x000fe40000011408 */
[----:B------:R-:W-:Y:S02]  /*1f150*/  SEL R0, R8, RZ, !P0 ;  /* 0x000000ff08007207 */ /* 0x000fe40004000000 */
[----:B------:R-:W-:Y:S01]  /*1f160*/  SEL R5, R4, RZ, !P0 ;  /* 0x000000ff04057207 */ /* 0x000fe20004000000 */
[----:B------:R-:W2:Y:S02]  /*1f170*/  S2R R26, SR_TID.X ;  /* 0x00000000001a7919 */ /* 0x000ea40000002100 */
[----:B-1----:R-:W-:-:S04]  /*1f180*/  IMAD R4, R7, R0, RZ ;  /* 0x0000000007047224 */ /* 0x002fc800078e02ff */
[C---:B------:R-:W-:Y:S02]  /*1f190*/  IMAD R12, R6.reuse, R5, R4 ;  /* 0x00000005060c7224 */ /* 0x040fe400078e0204 */
[----:B------:R-:W-:-:S04]  /*1f1a0*/  IMAD.WIDE.U32 R6, R6, R0, RZ ;  /* 0x0000000006067225 */ /* 0x000fc800078e00ff */
[----:B------:R-:W-:Y:S01]  /*1f1b0*/  IMAD.IADD R12, R7, 0x1, R12 ;  /* 0x00000001070c7824 */ /* 0x000fe200078e020c */
[----:B------:R-:W-:-:S04]  /*1f1c0*/  LOP3.LUT R203, R203, 0xfffffffd, RZ, 0xc0, !PT ;  /* 0xfffffffdcbcb7812 */ /* 0x000fc800078ec0ff */
[----:B------:R-:W-:Y:S01]  /*1f1d0*/  LOP3.LUT R203, R203, 0xfffffffe, RZ, 0xc0, !PT ;  /* 0xfffffffecbcb7812 */ /* 0x000fe200078ec0ff */
[----:B--2---:R-:W-:-:S04]  /*1f1e0*/  IMAD.IADD R3, R3, 0x1, R78 ;  /* 0x0000000103037824 */ /* 0x004fc800078e024e */
[----:B------:R-:W-:-:S04]  /*1f1f0*/  @P5 IMAD.HI.U32 R5, R3, c[0x0][0x4ec], RZ ;  /* 0x00013b0003055a27 */ /* 0x000fc800078e00ff */
[----:B---3--:R-:W-:-:S04]  /*1f200*/  IMAD.WIDE.U32 R8, R14, R24, RZ ;  /* 0x000000180e087225 */ /* 0x008fc800078e00ff */
[----:B------:R-:W-:Y:S01]  /*1f210*/  IMAD.MOV.U32 R4, RZ, RZ, R3 ;  /* 0x000000ffff047224 */ /* 0x000fe200078e0003 */
[----:B------:R-:W-:Y:S01]  /*1f220*/  @P5 SHF.R.U32.HI R4, RZ, c[0x0][0x4f0], R5 ;  /* 0x00013c00ff045a19 */ /* 0x000fe20000011605 */
[----:B------:R-:W-:Y:S01]  /*1f230*/  IMAD R11, R15, R24, RZ ;  /* 0x000000180f0b7224 */ /* 0x000fe200078e02ff */
[----:B----4-:R-:W-:Y:S02]  /*1f240*/  SEL R5, R13, RZ, P2 ;  /* 0x000000ff0d057207 */ /* 0x010fe40001000000 */
[--C-:B-----5:R-:W-:Y:S01]  /*1f250*/  IADD3 R13, P1, P0, R6, R8, R2.reuse ;  /* 0x00000008060d7210 */ /* 0x120fe2000783e002 */
[----:B------:R-:W-:Y:S01]  /*1f260*/  IMAD.IADD R8, R9, 0x1, R11 ;  /* 0x0000000109087824 */ /* 0x000fe200078e020b */
[----:B------:R-:W-:Y:S01]  /*1f270*/  SHF.R.S32.HI R14, RZ, 0x1f, R2 ;  /* 0x0000001fff0e7819 */ /* 0x000fe20000011402 */
        /* <DEDUP_REMOVED lines=16> */
[----:B------:R-:W-:Y:S01]  /*1f380*/  SHF.R.S32.HI R15, RZ, 0x1f, R26 ;  /* 0x0000001fff0f7819 */ /* 0x000fe2000001141a */
[----:B------:R-:W-:Y:S01]  /*1f390*/  IMAD.IADD R5, R5, 0x1, R8 ;  /* 0x0000000105057824 */ /* 0x000fe200078e0208 */
[C---:B------:R-:W-:Y:S02]  /*1f3a0*/  LEA R6, P0, R4.reuse, R6, 0x2 ;  /* 0x0000000604067211 */ /* 0x040fe400078010ff */
[----:B------:R-:W-:Y:S02]  /*1f3b0*/  SEL R7, R7, c[0x0][0x454], P2 ;  /* 0x0001150007077a07 */ /* 0x000fe40001000000 */
[----:B------:R-:W-:Y:S02]  /*1f3c0*/  LEA.HI R15, R15, R26, RZ, 0x5 ;  /* 0x0000001a0f0f7211 */ /* 0x000fe400078f28ff */
[----:B------:R-:W-:Y:S02]  /*1f3d0*/  LEA.HI.X R5, R4, R7, R5, 0x2, P0 ;  /* 0x0000000704057211 */ /* 0x000fe400000f1405 */
[----:B------:R-:W-:Y:S01]  /*1f3e0*/  LOP3.LUT R15, R15, 0xffffffe0, RZ, 0xc0, !PT ;  /* 0xffffffe00f0f7812 */ /* 0x000fe200078ec0ff */
[----:B------:R-:W-:Y:S01]  /*1f3f0*/  IMAD R4, R10, c[0x0][0x4e8], RZ ;  /* 0x00013a000a047a24 */ /* 0x000fe200078e02ff */
[----:B------:R-:W-:Y:S04]  /*1f400*/  SHFL.IDX PT, R12, R6, RZ, 0x1c1f ;  /* 0x001c1fff060c7589 */ /* 0x000fe800000e0000 */
[----:B------:R-:W1:Y:S01]  /*1f410*/  SHFL.IDX PT, R13, R5, RZ, 0x1c1f ;  /* 0x001c1fff050d7589 */ /* 0x000e6200000e0000 */
[----:B------:R-:W-:-:S03]  /*1f420*/  IMAD.IADD R15, R26, 0x1, -R15 ;  /* 0x000000011a0f7824 */ /* 0x000fc600078e0a0f */
[----:B------:R-:W-:Y:S04]  /*1f430*/  SHFL.IDX PT, R10, R6, 0x1, 0x1c1f ;  /* 0x003c1f00060a7f89 */ /* 0x000fe800000e0000 */
[----:B------:R-:W2:Y:S04]  /*1f440*/  SHFL.IDX PT, R11, R5, 0x1, 0x1c1f ;  /* 0x003c1f00050b7f89 */ /* 0x000ea800000e0000 */
[----:B------:R-:W-:Y:S04]  /*1f450*/  SHFL.IDX PT, R9, R5, 0x2, 0x1c1f ;  /* 0x005c1f0005097f89 */ /* 0x000fe800000e0000 */
[----:B------:R3:W-:Y:S01]  /*1f460*/  SHFL.IDX PT, R7, R5, 0x3, 0x1c1f ;  /* 0x007c1f0005077f89 */ /* 0x0007e200000e0000 */
[----:B------:R-:W-:-:S03]  /*1f470*/  LOP3.LUT P0, RZ, R15, 0x3, RZ, 0xc0, !PT ;  /* 0x000000030fff7812 */ /* 0x000fc6000780c0ff */
[----:B------:R-:W4:Y:S04]  /*1f480*/  SHFL.IDX PT, R8, R6, 0x2, 0x1c1f ;  /* 0x005c1f0006087f89 */ /* 0x000f2800000e0000 */
[----:B------:R-:W1:Y:S01]  /*1f490*/  SHFL.IDX PT, R6, R6, 0x3, 0x1c1f ;  /* 0x007c1f0006067f89 */ /* 0x000e6200000e0000 */
[----:B---3--:R-:W-:-:S05]  /*1f4a0*/  IMAD.IADD R5, R25, 0x1, R78 ;  /* 0x0000000119057824 */ /* 0x008fca00078e024e */
[C---:B------:R-:W-:Y:S02]  /*1f4b0*/  IADD3 R17, R5.reuse, 0x8, RZ ;  /* 0x0000000805117810 */ /* 0x040fe40007ffe0ff */
[CC--:B------:R-:W-:Y:S02]  /*1f4c0*/  ISETP.GE.OR P4, PT, R5.reuse, R4.reuse, P0 ;  /* 0x000000040500720c */ /* 0x0c0fe40000786670 */
[----:B------:R-:W-:Y:S02]  /*1f4d0*/  IADD3 R16, R5, 0x40, RZ ;  /* 0x0000004005107810 */ /* 0x000fe40007ffe0ff */
[-C--:B------:R-:W-:Y:S02]  /*1f4e0*/  ISETP.GE.OR P3, PT, R17, R4.reuse, P0 ;  /* 0x000000041100720c */ /* 0x080fe40000766670 */
[----:B------:R-:W-:Y:S02]  /*1f4f0*/  ISETP.GE.OR P1, PT, R16, R4, P0 ;  /* 0x000000041000720c */ /* 0x000fe40000726670 */
[----:B------:R-:W-:-:S05]  /*1f500*/  IADD3 R15, R5, 0x48, RZ ;  /* 0x00000048050f7810 */ /* 0x000fca0007ffe0ff */
[----:B-1----:R1:W-:Y:S04]  /*1f510*/  @!P4 ST.E [R12.64], R21 ;  /* 0x000000150c00c985 */ /* 0x0023e8000c101906 */
        /* <DEDUP_REMOVED lines=67> */
.L_x_963:
[----:B------:R-:W-:Y:S05]  /*1f950*/  BRA.DIV ~URZ, `(.L_x_890) ;  /* 0x000040e27f007947 */ /* 0x000fea000b800000 */
[----:B------:R3:W4:Y:S02]  /*1f960*/  SHFL.IDX PT, R0, R13, RZ, 0x1c1f ;  /* 0x001c1fff0d007589 */ /* 0x00072400000e0000 */
.L_x_964:
        /* <DEDUP_REMOVED lines=20> */
.L_x_892:
[----:B------:R-:W-:Y:S05]  /*1fab0*/  BSYNC B0 ;  /* 0x0000000000007941 */ /* 0x000fea0003800000 */
.L_x_891:
[----:B------:R-:W-:Y:S05]  /*1fac0*/  BRA.DIV ~URZ, `(.L_x_893) ;  /* 0x00003fd27f007947 */ /* 0x000fea000b800000 */
[----:B--2---:R2:W1:Y:S04]  /*1fad0*/  SHFL.IDX PT, R10, R12, 0x1, 0x1c1f ;  /* 0x003c1f000c0a7f89 */ /* 0x00446800000e0000 */
[----:B----4-:R2:W4:Y:S02]  /*1fae0*/  SHFL.IDX PT, R0, R13, 0x1, 0x1c1f ;  /* 0x003c1f000d007f89 */ /* 0x01052400000e0000 */
.L_x_965:
        /* <DEDUP_REMOVED lines=21> */
.L_x_895:
[----:B------:R-:W-:Y:S05]  /*1fc40*/  BSYNC B0 ;  /* 0x0000000000007941 */ /* 0x000fea0003800000 */
.L_x_894:
[----:B------:R-:W-:Y:S05]  /*1fc50*/  BRA.DIV ~URZ, `(.L_x_896) ;  /* 0x00003f027f007947 */ /* 0x000fea000b800000 */
[----:B-1----:R1:W2:Y:S02]  /*1fc60*/  SHFL.IDX PT, R10, R12, 0x2, 0x1c1f ;  /* 0x005c1f000c0a7f89 */ /* 0x0022a400000e0000 */
.L_x_966:
[----:B------:R-:W-:Y:S05]  /*1fc70*/  BRA.DIV ~URZ, `(.L_x_897) ;  /* 0x00003f527f007947 */ /* 0x000fea000b800000 */
[----:B----4-:R4:W1:Y:S02]  /*1fc80*/  SHFL.IDX PT, R0, R13, 0x2, 0x1c1f ;  /* 0x005c1f000d007f89 */ /* 0x01086400000e0000 */
.L_x_967:
        /* <DEDUP_REMOVED lines=21> */
.L_x_899:
[----:B------:R-:W-:Y:S05]  /*1fde0*/  BSYNC B0 ;  /* 0x0000000000007941 */ /* 0x000fea0003800000 */
.L_x_898:
[----:B------:R-:W-:Y:S05]  /*1fdf0*/  BRA.DIV ~URZ, `(.L_x_900) ;  /* 0x00003e327f007947 */ /* 0x000fea000b800000 */
[----:B-1----:R1:W3:Y:S04]  /*1fe00*/  SHFL.IDX PT, R6, R12, 0x3, 0x1c1f ;  /* 0x007c1f000c067f89 */ /* 0x0022e800000e0000 */
[----:B------:R1:W4:Y:S02]  /*1fe10*/  SHFL.IDX PT, R0, R13, 0x3, 0x1c1f ;  /* 0x007c1f000d007f89 */ /* 0x00032400000e0000 */
.L_x_968:
        /* <DEDUP_REMOVED lines=22> */
.L_x_888:
[----:B-1----:R-:W2:Y:S04]  /*1ff80*/  LDL.LU R6, [R1+0x54] ;  /* 0x0000540001067983 */ /* 0x002ea80000300800 */
[----:B------:R-:W3:Y:S01]  /*1ff90*/  LDL.LU R7, [R1+0x40] ;  /* 0x0000400001077983 */ /* 0x000ee20000300800 */
[----:B------:R-:W-:Y:S02]  /*1ffa0*/  IMAD R14, R14, c[0x0][0x408], RZ ;  /* 0x000102000e0e7a24 */ /* 0x000fe400078e02ff */
[----:B------:R-:W-:-:S04]  /*1ffb0*/  IMAD.WIDE.U32 R4, R2, c[0x0][0x408], RZ ;  /* 0x0001020002047a25 */ /* 0x000fc800078e00ff */
[----:B------:R-:W-:-:S05]  /*1ffc0*/  IMAD R2, R2, c[0x0][0x40c], R14 ;  /* 0x0001030002027a24 */ /* 0x000fca00078e020e */
[----:B------:R-:W-:Y:S02]  /*1ffd0*/  IADD3 R5, R5, R2, RZ ;  /* 0x0000000205057210 */ /* 0x000fe40007ffe0ff */
[----:B------:R-:W-:-:S05]  /*1ffe0*/  SHF.R.S32.HI R2, RZ, 0x1f, R0 ;  /* 0x0000001fff027819 */ /* 0x000fca0000011400 */
[----:B------:R-:W-:-:S04]  /*1fff0*/  IMAD R2, R2, c[0x0][0x440], RZ ;  /* 0x0001100002027a24 */ /* 0x000fc800078e02ff */
[----:B------:R-:W-:Y:S02]  /*20000*/  IMAD R2, R0, c[0x0][0x444], R2 ;  /* 0x0001110000027a24 */ /* 0x000fe400078e0202 */
[----:B--2---:R-:W-:-:S04]  /*20010*/  IMAD.WIDE.U32 R4, R6, c[0x0][0x438], R4 ;  /* 0x00010e0006047a25 */ /* 0x004fc800078e0004 */
[----:B------:R-:W-:Y:S02]  /*20020*/  IMAD R5, R6, c[0x0][0x43c], R5 ;  /* 0x00010f0006057a24 */ /* 0x000fe400078e0205 */
[----:B------:R-:W-:-:S04]  /*20030*/  @P5 IMAD.HI.U32 R6, R3, c[0x0][0x4ec], RZ ;  /* 0x00013b0003065a27 */ /* 0x000fc800078e00ff */
        /* <DEDUP_REMOVED lines=22> */
.L_x_969:
[----:B------:R-:W-:Y:S05]  /*201a0*/  BRA.DIV ~URZ, `(.L_x_903) ;  /* 0x00003bb27f007947 */ /* 0x000fea000b800000 */
[----:B------:R3:W4:Y:S02]  /*201b0*/  SHFL.IDX PT, R0, R24, RZ, 0x1c1f ;  /* 0x001c1fff18007589 */ /* 0x00072400000e0000 */
.L_x_970:
[----:B------:R-:W5:Y:S01]  /*201c0*/  LDL R5, [R1+0x10] ;  /* 0x0000100001057983 */ /* 0x000f620000100800 */
[----:B------:R-:W-:Y:S01]  /*201d0*/  BSSY B0, `(.L_x_904) ;  /* 0x0000049000007945 */ /* 0x000fe20003800000 */
[C---:B-----5:R-:W-:Y:S02]  /*201e0*/  IADD3 R15, R5.reuse, 0x8, RZ ;  /* 0x00000008050f7810 */ /* 0x060fe40007ffe0ff */
        /* <DEDUP_REMOVED lines=21> */
[----:B------:R-:W-:Y:S01]  /*20340*/  ISETP.GE.AND P1, PT, R5, c[0x0][0x3c8], PT ;  /* 0x0000f20005007a0c */ /* 0x000fe20003f26270 */
[----:B------:R-:W5:Y:S01]  /*20350*/  LDL R20, [R1+0x88] ;  /* 0x0000880001147983 */ /* 0x000f620000100800 */
[----:B------:R-:W-:Y:S02]  /*20360*/  ISETP.GE.AND P2, PT, R15, c[0x0][0x3c8], PT ;  /* 0x0000f2000f007a0c */ /* 0x000fe40003f46270 */
[----:B------:R-:W-:-:S09]  /*20370*/  ISETP.GE.AND P4, PT, R14, c[0x0][0x3c8], PT ;  /* 0x0000f2000e007a0c */ /* 0x000fd20003f86270 */
[----:B----4-:R-:W-:-:S04]  /*20380*/  @!P1 LEA R2, P0, R5, R0, 0x2 ;  /* 0x0000000005029211 */ /* 0x010fc800078010ff */
[----:B--2---:R-:W-:Y:S02]  /*20390*/  @!P1 LEA.HI.X R3, R5, R4, R26, 0x2, P0 ;  /* 0x0000000405039211 */ /* 0x004fe400000f141a */
[----:B------:R-:W2:Y:S01]  /*203a0*/  LDL R5, [R1+0x60] ;  /* 0x0000600001057983 */ /* 0x000ea20000100800 */
[----:B------:R-:W-:Y:S02]  /*203b0*/  @!P2 LEA R16, P0, R15, R0, 0x2 ;  /* 0x000000000f10a211 */ /* 0x000fe400078010ff */
[----:B------:R-:W-:Y:S01]  /*203c0*/  ISETP.GE.AND P3, PT, R13, c[0x0][0x3c8], PT ;  /* 0x0000f2000d007a0c */ /* 0x000fe20003f66270 */
[----:B------:R4:W-:Y:S01]  /*203d0*/  @!P1 ST.E.64 [R2.64], R168 ;  /* 0x000000a802009985 */ /* 0x0009e2000c101b06 */
[----:B------:R-:W-:Y:S02]  /*203e0*/  @!P2 LEA.HI.X R17, R15, R4, R23, 0x2, P0 ;  /* 0x000000040f11a211 */ /* 0x000fe400000f1417 */
[----:B------:R-:W-:-:S03]  /*203f0*/  ISETP.GE.AND P1, PT, R12, c[0x0][0x3c8], PT ;  /* 0x0000f2000c007a0c */ /* 0x000fc60003f26270 */
[----:B------:R1:W-:Y:S01]  /*20400*/  @!P2 ST.E.64 [R16.64], R170 ;  /* 0x000000aa1000a985 */ /* 0x0003e2000c101b06 */
[----:B------:R-:W-:Y:S02]  /*20410*/  ISETP.GE.AND P2, PT, R10, c[0x0][0x3c8], PT ;  /* 0x0000f2000a007a0c */ /* 0x000fe40003f46270 */
[----:B----4-:R-:W-:-:S04]  /*20420*/  @!P4 LEA R2, P0, R14, R0, 0x2 ;  /* 0x000000000e02c211 */ /* 0x010fc800078010ff */
[----:B------:R-:W-:Y:S02]  /*20430*/  @!P4 LEA.HI.X R3, R14, R4, R25, 0x2, P0 ;  /* 0x000000040e03c211 */ /* 0x000fe400000f1419 */
[----:B-1----:R-:W-:-:S03]  /*20440*/  @!P3 LEA R16, P0, R13, R0, 0x2 ;  /* 0x000000000d10b211 */ /* 0x002fc600078010ff */
[----:B------:R1:W-:Y:S01]  /*20450*/  @!P4 ST.E.64 [R2.64], R144 ;  /* 0x000000900200c985 */ /* 0x0003e2000c101b06 */
[----:B------:R-:W-:Y:S02]  /*20460*/  ISETP.GE.AND P4, PT, R11, c[0x0][0x3c8], PT ;  /* 0x0000f2000b007a0c */ /* 0x000fe40003f86270 */
[----:B------:R-:W-:-:S05]  /*20470*/  @!P3 LEA.HI.X R17, R13, R4, R28, 0x2, P0 ;  /* 0x000000040d11b211 */ /* 0x000fca00000f141c */
[----:B------:R4:W-:Y:S01]  /*20480*/  @!P3 ST.E.64 [R16.64], R156 ;  /* 0x0000009c1000b985 */ /* 0x0009e2000c101b06 */
[----:B-1----:R-:W-:-:S04]  /*20490*/  @!P1 LEA R2, P0, R12, R0, 0x2 ;  /* 0x000000000c029211 */ /* 0x002fc800078010ff */
[----:B------:R-:W-:Y:S02]  /*204a0*/  @!P1 LEA.HI.X R3, R12, R4, R27, 0x2, P0 ;  /* 0x000000040c039211 */ /* 0x000fe400000f141b */
[----:B----4-:R-:W-:-:S03]  /*204b0*/  @!P4 LEA R16, P0, R11, R0, 0x2 ;  /* 0x000000000b10c211 */ /* 0x010fc600078010ff */
        /* <DEDUP_REMOVED lines=8> */
[----:B----4-:R-:W-:-:S03]  /*20540*/  @!P1 LEA R16, P0, R9, R0, 0x2 ;  /* 0x0000000009109211 */ /* 0x010fc600078010ff */
[----:B------:R1:W-:Y:S01]  /*20550*/  @!P2 ST.E.64 [R2.64], R176 ;  /* 0x000000b00200a985 */ /* 0x0003e2000c101b06 */
[----:B------:R-:W-:Y:S02]  /*20560*/  ISETP.GE.AND P2, PT, R6, c[0x0][0x3c8], PT ;  /* 0x0000f20006007a0c */ /* 0x000fe40003f46270 */
[----:B------:R-:W-:-:S05]  /*20570*/  @!P1 LEA.HI.X R17, R9, R4, R30, 0x2, P0 ;  /* 0x0000000409119211 */ /* 0x000fca00000f141e */
[----:B------:R4:W-:Y:S01]  /*20580*/  @!P1 ST.E.64 [R16.64], R178 ;  /* 0x000000b210009985 */ /* 0x0009e2000c101b06 */
[----:B-1----:R-:W-:-:S04]  /*20590*/  @!P4 LEA R2, P0, R8, R0, 0x2 ;  /* 0x000000000802c211 */ /* 0x002fc800078010ff */
[----:B------:R-:W-:Y:S02]  /*205a0*/  @!P4 LEA.HI.X R3, R8, R4, R32, 0x2, P0 ;  /* 0x000000040803c211 */ /* 0x000fe400000f1420 */
[----:B------:R-:W-:-:S04]  /*205b0*/  @!P3 LEA R18, P0, R7, R0, 0x2 ;  /* 0x000000000712b211 */ /* 0x000fc800078010ff */
[----:B------:R-:W-:Y:S02]  /*205c0*/  @!P3 LEA.HI.X R19, R7, R4, R33, 0x2, P0 ;  /* 0x000000040713b211 */ /* 0x000fe400000f1421 */
[C---:B----4-:R-:W-:Y:S01]  /*205d0*/  @!P2 LEA R16, P0, R6.reuse, R0, 0x2 ;  /* 0x000000000610a211 */ /* 0x050fe200078010ff */
[----:B------:R1:W-:Y:S03]  /*205e0*/  @!P4 ST.E.64 [R2.64], R100 ;  /* 0x000000640200c985 */ /* 0x0003e6000c101b06 */
[----:B------:R-:W-:Y:S01]  /*205f0*/  @!P2 LEA.HI.X R17, R6, R4, R34, 0x2, P0 ;  /* 0x000000040611a211 */ /* 0x000fe200000f1422 */
[----:B------:R4:W-:Y:S04]  /*20600*/  @!P3 ST.E.64 [R18.64], R182 ;  /* 0x000000b61200b985 */ /* 0x0009e8000c101b06 */
[----:B------:R4:W-:Y:S01]  /*20610*/  @!P2 ST.E.64 [R16.64], R180 ;  /* 0x000000b41000a985 */ /* 0x0009e2000c101b06 */
[----:B--2---:R-:W-:-:S13]  /*20620*/  ISETP.GE.AND P1, PT, R5, c[0x0][0x3c8], PT ;  /* 0x0000f20005007a0c */ /* 0x004fda0003f26270 */
[----:B-1----:R-:W-:-:S04]  /*20630*/  @!P1 LEA R2, P0, R5, R0, 0x2 ;  /* 0x0000000005029211 */ /* 0x002fc800078010ff */
[----:B-----5:R-:W-:-:S05]  /*20640*/  @!P1 LEA.HI.X R3, R5, R4, R20, 0x2, P0 ;  /* 0x0000000405039211 */ /* 0x020fca00000f1414 */
[----:B------:R4:W-:Y:S04]  /*20650*/  @!P1 ST.E.64 [R2.64], R96 ;  /* 0x0000006002009985 */ /* 0x0009e8000c101b06 */
.L_x_905:
[----:B------:R-:W-:Y:S05]  /*20660*/  BSYNC B0 ;  /* 0x0000000000007941 */ /* 0x000fea0003800000 */
.L_x_904:
[----:B------:R-:W-:Y:S05]  /*20670*/  BRA.DIV ~URZ, `(.L_x_906) ;  /* 0x000037427f007947 */ /* 0x000fea000b800000 */
[----:B--2---:R2:W1:Y:S04]  /*20680*/  SHFL.IDX PT, R4, R22, 0x1, 0x1c1f ;  /* 0x003c1f0016047f89 */ /* 0x00446800000e0000 */
[----:B----4-:R2:W4:Y:S02]  /*20690*/  SHFL.IDX PT, R0, R24, 0x1, 0x1c1f ;  /* 0x003c1f0018007f89 */ /* 0x01052400000e0000 */
.L_x_971:
[----:B------:R-:W-:Y:S01]  /*206a0*/  BSSY B0, `(.L_x_907) ;  /* 0x0000035000007945 */ /* 0x000fe20003800000 */
[----:B------:R-:W-:Y:S05]  /*206b0*/  @P6 BRA `(.L_x_908) ;  /* 0x0000033000006947 */ /* 0x000fea0003800000 */
[----:B------:R-:W5:Y:S01]  /*206c0*/  LDL R5, [R1+0x10] ;  /* 0x0000100001057983 */ /* 0x000f620000100800 */
[----:B------:R-:W-:Y:S02]  /*206d0*/  ISETP.GE.AND P0, PT, R15, c[0x0][0x3c8], PT ;  /* 0x0000f2000f007a0c */ /* 0x000fe40003f06270 */
[----:B------:R-:W-:Y:S01]  /*206e0*/  ISETP.GE.AND P3, PT, R14, c[0x0][0x3c8], PT ;  /* 0x0000f2000e007a0c */ /* 0x000fe20003f66270 */
[----:B--2---:R-:W2:Y:S01]  /*206f0*/  LDL R35, [R1+0x88] ;  /* 0x0000880001237983 */ /* 0x004ea20000100800 */
[----:B------:R-:W-:-:S02]  /*20700*/  ISETP.GE.AND P5, PT, R13, c[0x0][0x3c8], PT ;  /* 0x0000f2000d007a0c */ /* 0x000fc40003fa6270 */
[----:B-----5:R-:W-:-:S13]  /*20710*/  ISETP.GE.AND P1, PT, R5, c[0x0][0x3c8], PT ;  /* 0x0000f20005007a0c */ /* 0x020fda0003f26270 */
[----:B----4-:R-:W-:-:S04]  /*20720*/  @!P1 LEA R2, P2, R5, R0, 0x2 ;  /* 0x0000000005029211 */ /* 0x010fc800078410ff */
[----:B-1----:R-:W-:Y:S02]  /*20730*/  @!P1 LEA.HI.X R3, R5, R4, R26, 0x2, P2 ;  /* 0x0000000405039211 */ /* 0x002fe400010f141a */
[----:B------:R-:W4:Y:S01]  /*20740*/  LDL R5, [R1+0x60] ;  /* 0x0000600001057983 */ /* 0x000f220000100800 */
[----:B------:R-:W-:-:S04]  /*20750*/  @!P0 LEA R16, P2, R15, R0, 0x2 ;  /* 0x000000000f108211 */ /* 0x000fc800078410ff */
[----:B------:R-:W-:Y:S02]  /*20760*/  @!P0 LEA.HI.X R17, R15, R4, R23, 0x2, P2 ;  /* 0x000000040f118211 */ /* 0x000fe400010f1417 */
[----:B------:R-:W-:Y:S01]  /*20770*/  ISETP.GE.AND P2, PT, R12, c[0x0][0x3c8], PT ;  /* 0x0000f2000c007a0c */ /* 0x000fe20003f46270 */
[----:B------:R1:W-:Y:S01]  /*20780*/  @!P1 ST.E.64 [R2.64], R140 ;  /* 0x0000008c02009985 */ /* 0x0003e2000c101b06 */
[----:B------:R-:W-:-:S03]  /*20790*/  ISETP.GE.AND P1, PT, R11, c[0x0][0x3c8], PT ;  /* 0x0000f2000b007a0c */ /* 0x000fc60003f26270 */
[----:B------:R5:W-:Y:S01]  /*207a0*/  @!P0 ST.E.64 [R16.64], R142 ;  /* 0x0000008e10008985 */ /* 0x000be2000c101b06 */
[CC--:B-1----:R-:W-:Y:S02]  /*207b0*/  @!P3 LEA R2, P4, R14.reuse, R0.reuse, 0x2 ;  /* 0x000000000e02b211 */ /* 0x0c2fe400078810ff */
[C---:B-----5:R-:W-:Y:S02]  /*207c0*/  @!P5 LEA R16, P0, R13.reuse, R0, 0x2 ;  /* 0x000000000d10d211 */ /* 0x060fe400078010ff */
        /* <DEDUP_REMOVED lines=9> */
[----:B------:R-:W-:-:S03]  /*20860*/  @!P1 LEA R18, P3, R11, R0, 0x2 ;  /* 0x000000000b129211 */ /* 0x000fc600078610ff */
[----:B------:R1:W-:Y:S01]  /*20870*/  @!P2 ST.E.64 [R2.64], R116 ;  /* 0x000000740200a985 */ /* 0x0003e2000c101b06 */
[C---:B-----5:R-:W-:Y:S02]  /*20880*/  @!P0 LEA R16, P2, R10.reuse, R0, 0x2 ;  /* 0x000000000a108211 */ /* 0x060fe400078410ff */
[-C--:B------:R-:W-:Y:S02]  /*20890*/  @!P1 LEA.HI.X R19, R11, R4.reuse, R29, 0x2, P3 ;  /* 0x000000040b139211 */ /* 0x080fe400018f141d */
[----:B------:R-:W-:Y:S02]  /*208a0*/  ISETP.GE.AND P3, PT, R7, c[0x0][0x3c8], PT ;  /* 0x0000f20007007a0c */ /* 0x000fe40003f66270 */
[----:B------:R-:W-:Y:S01]  /*208b0*/  @!P0 LEA.HI.X R17, R10, R4, R31, 0x2, P2 ;  /* 0x000000040a118211 */ /* 0x000fe200010f141f */
[----:B------:R5:W-:Y:S01]  /*208c0*/  @!P1 ST.E.64 [R18.64], R114 ;  /* 0x0000007212009985 */ /* 0x000be2000c101b06 */
[----:B------:R-:W-:-:S03]  /*208d0*/  ISETP.GE.AND P2, PT, R6, c[0x0][0x3c8], PT ;  /* 0x0000f20006007a0c */ /* 0x000fc60003f46270 */
[----:B------:R3:W-:Y:S01]  /*208e0*/  @!P0 ST.E.64 [R16.64], R128 ;  /* 0x0000008010008985 */ /* 0x0007e2000c101b06 */
[----:B------:R-:W-:-:S04]  /*208f0*/  @!P5 LEA R20, P0, R8, R0, 0x2 ;  /* 0x000000000814d211 */ /* 0x000fc800078010ff */
[----:B------:R-:W-:Y:S02]  /*20900*/  @!P5 LEA.HI.X R21, R8, R4, R32, 0x2, P0 ;  /* 0x000000040815d211 */ /* 0x000fe400000f1420 */
[----:B-1----:R-:W-:-:S04]  /*20910*/  @!P4 LEA R2, P1, R9, R0, 0x2 ;  /* 0x000000000902c211 */ /* 0x002fc800078210ff */
[----:B------:R-:W-:Y:S02]  /*20920*/  @!P4 LEA.HI.X R3, R9, R4, R30, 0x2, P1 ;  /* 0x000000040903c211 */ /* 0x000fe400008f141e */
[----:B-----5:R-:W-:-:S04]  /*20930*/  @!P3 LEA R18, P0, R7, R0, 0x2 ;  /* 0x000000000712b211 */ /* 0x020fc800078010ff */
[----:B------:R-:W-:Y:S02]  /*20940*/  @!P3 LEA.HI.X R19, R7, R4, R33, 0x2, P0 ;  /* 0x000000040713b211 */ /* 0x000fe400000f1421 */
[C---:B---3--:R-:W-:Y:S01]  /*20950*/  @!P2 LEA R16, P0, R6.reuse, R0, 0x2 ;  /* 0x000000000610a211 */ /* 0x048fe200078010ff */
[----:B------:R1:W-:Y:S03]  /*20960*/  @!P4 ST.E.64 [R2.64], R130 ;  /* 0x000000820200c985 */ /* 0x0003e6000c101b06 */
[----:B------:R-:W-:Y:S01]  /*20970*/  @!P2 LEA.HI.X R17, R6, R4, R34, 0x2, P0 ;  /* 0x000000040611a211 */ /* 0x000fe200000f1422 */
[----:B------:R3:W-:Y:S04]  /*20980*/  @!P5 ST.E.64 [R20.64], R184 ;  /* 0x000000b81400d985 */ /* 0x0007e8000c101b06 */
[----:B------:R3:W-:Y:S04]  /*20990*/  @!P3 ST.E.64 [R18.64], R158 ;  /* 0x0000009e1200b985 */ /* 0x0007e8000c101b06 */
[----:B------:R3:W-:Y:S01]  /*209a0*/  @!P2 ST.E.64 [R16.64], R102 ;  /* 0x000000661000a985 */ /* 0x0007e2000c101b06 */
[----:B----4-:R-:W-:-:S13]  /*209b0*/  ISETP.GE.AND P1, PT, R5, c[0x0][0x3c8], PT ;  /* 0x0000f20005007a0c */ /* 0x010fda0003f26270 */
[----:B-1----:R-:W-:-:S04]  /*209c0*/  @!P1 LEA R2, P0, R5, R0, 0x2 ;  /* 0x0000000005029211 */ /* 0x002fc800078010ff */
[----:B--2---:R-:W-:-:S05]  /*209d0*/  @!P1 LEA.HI.X R3, R5, R4, R35, 0x2, P0 ;  /* 0x0000000405039211 */ /* 0x004fca00000f1423 */
[----:B------:R3:W-:Y:S04]  /*209e0*/  @!P1 ST.E.64 [R2.64], R98 ;  /* 0x0000006202009985 */ /* 0x0007e8000c101b06 */
.L_x_908:
[----:B------:R-:W-:Y:S05]  /*209f0*/  BSYNC B0 ;  /* 0x0000000000007941 */ /* 0x000fea0003800000 */
.L_x_907:
[----:B------:R-:W-:Y:S05]  /*20a00*/  BRA.DIV ~URZ, `(.L_x_909) ;  /* 0x000034727f007947 */ /* 0x000fea000b800000 */
[----:B-1----:R1:W2:Y:S02]  /*20a10*/  SHFL.IDX PT, R4, R22, 0x2, 0x1c1f ;  /* 0x005c1f0016047f89 */ /* 0x0022a400000e0000 */
.L_x_972:
[----:B------:R-:W-:Y:S05]  /*20a20*/  BRA.DIV ~URZ, `(.L_x_910) ;  /* 0x000034c27f007947 */ /* 0x000fea000b800000 */
[----:B----4-:R4:W1:Y:S02]  /*20a30*/  SHFL.IDX PT, R0, R24, 0x2, 0x1c1f ;  /* 0x005c1f0018007f89 */ /* 0x01086400000e0000 */
.L_x_973:
[----:B------:R-:W-:Y:S01]  /*20a40*/  LOP3.LUT P0, RZ, R203, 0x1, RZ, 0xc0, !PT ;  /* 0x00000001cbff7812 */ /* 0x000fe2000780c0ff */
[----:B------:R-:W-:-:S12]  /*20a50*/  BSSY B0, `(.L_x_911) ;  /* 0x0000035000007945 */ /* 0x000fd80003800000 */
[----:B------:R-:W-:Y:S05]  /*20a60*/  @P0 BRA `(.L_x_912) ;  /* 0x0000033000000947 */ /* 0x000fea0003800000 */
[----:B---3--:R-:W3:Y:S04]  /*20a70*/  LDL R16, [R1+0x10] ;  /* 0x0000100001107983 */ /* 0x008ee80000100800 */
[----:B------:R-:W5:Y:S01]  /*20a80*/  LDL R5, [R1+0x60] ;  /* 0x0000600001057983 */ /* 0x000f620000100800 */
[----:B------:R-:W-:Y:S02]  /*20a90*/  ISETP.GE.AND P2, PT, R15, c[0x0][0x3c8], PT ;  /* 0x0000f2000f007a0c */ /* 0x000fe40003f46270 */
[----:B------:R-:W-:Y:S01]  /*20aa0*/  ISETP.GE.AND P4, PT, R14, c[0x0][0x3c8], PT ;  /* 0x0000f2000e007a0c */ /* 0x000fe20003f86270 */
[----:B----4-:R-:W4:Y:S01]  /*20ab0*/  LDL R35, [R1+0x88] ;  /* 0x0000880001237983 */ /* 0x010f220000100800 */
[----:B------:R-:W-:-:S09]  /*20ac0*/  ISETP.GE.AND P3, PT, R13, c[0x0][0x3c8], PT ;  /* 0x0000f2000d007a0c */ /* 0x000fd20003f66270 */
[----:B-1----:R-:W-:-:S04]  /*20ad0*/  @!P2 LEA R18, P1, R15, R0, 0x2 ;  /* 0x000000000f12a211 */ /* 0x002fc800078210ff */
[----:B--2---:R-:W-:Y:S02]  /*20ae0*/  @!P2 LEA.HI.X R19, R15, R4, R23, 0x2, P1 ;  /* 0x000000040f13a211 */ /* 0x004fe400008f1417 */
[----:B------:R-:W-:Y:S02]  /*20af0*/  ISETP.GE.AND P1, PT, R12, c[0x0][0x3c8], PT ;  /* 0x0000f2000c007a0c */ /* 0x000fe40003f26270 */
[----:B------:R-:W-:Y:S02]  /*20b00*/  ISETP.GE.AND P6, PT, R10, c[0x0][0x3c8], PT ;  /* 0x0000f2000a007a0c */ /* 0x000fe40003fc6270 */
[----:B---3--:R-:W-:-:S13]  /*20b10*/  ISETP.GE.AND P0, PT, R16, c[0x0][0x3c8], PT ;  /* 0x0000f20010007a0c */ /* 0x008fda0003f06270 */
[----:B------:R-:W-:-:S04]  /*20b20*/  @!P0 LEA R2, P5, R16, R0, 0x2 ;  /* 0x0000000010028211 */ /* 0x000fc800078a10ff */
[----:B------:R-:W-:Y:S02]  /*20b30*/  @!P0 LEA.HI.X R3, R16, R4, R26, 0x2, P5 ;  /* 0x0000000410038211 */ /* 0x000fe400028f141a */
[----:B------:R-:W-:-:S03]  /*20b40*/  @!P4 LEA R16, P5, R14, R0, 0x2 ;  /* 0x000000000e10c211 */ /* 0x000fc600078a10ff */
[----:B------:R1:W-:Y:S01]  /*20b50*/  @!P0 ST.E.64 [R2.64], R44 ;  /* 0x0000002c02008985 */ /* 0x0003e2000c101b06 */
[----:B------:R-:W-:-:S03]  /*20b60*/  ISETP.GE.AND P0, PT, R11, c[0x0][0x3c8], PT ;  /* 0x0000f2000b007a0c */ /* 0x000fc60003f06270 */
[----:B------:R2:W-:Y:S01]  /*20b70*/  @!P2 ST.E.64 [R18.64], R46 ;  /* 0x0000002e1200a985 */ /* 0x0005e2000c101b06 */
[----:B------:R-:W-:-:S05]  /*20b80*/  @!P4 LEA.HI.X R17, R14, R4, R25, 0x2, P5 ;  /* 0x000000040e11c211 */ /* 0x000fca00028f1419 */
[----:B------:R3:W-:Y:S01]  /*20b90*/  @!P4 ST.E.64 [R16.64], R48 ;  /* 0x000000301000c985 */ /* 0x0007e2000c101b06 */
[----:B------:R-:W-:Y:S02]  /*20ba0*/  ISETP.GE.AND P4, PT, R9, c[0x0][0x3c8], PT ;  /* 0x0000f20009007a0c */ /* 0x000fe40003f86270 */
[----:B-1----:R-:W-:-:S04]  /*20bb0*/  @!P3 LEA R2, P2, R13, R0, 0x2 ;  /* 0x000000000d02b211 */ /* 0x002fc800078410ff */
[----:B------:R-:W-:Y:S02]  /*20bc0*/  @!P3 LEA.HI.X R3, R13, R4, R28, 0x2, P2 ;  /* 0x000000040d03b211 */ /* 0x000fe400010f141c */
[----:B--2---:R-:W-:-:S03]  /*20bd0*/  @!P1 LEA R18, P5, R12, R0, 0x2 ;  /* 0x000000000c129211 */ /* 0x004fc600078a10ff */
[----:B------:R1:W-:Y:S01]  /*20be0*/  @!P3 ST.E.64 [R2.64], R50 ;  /* 0x000000320200b985 */ /* 0x0003e2000c101b06 */
[----:B------:R-:W-:Y:S02]  /*20bf0*/  @!P1 LEA.HI.X R19, R12, R4, R27, 0x2, P5 ;  /* 0x000000040c139211 */ /* 0x000fe400028f141b */
[----:B---3--:R-:W-:Y:S02]  /*20c00*/  @!P6 LEA R16, P5, R10, R0, 0x2 ;  /* 0x000000000a10e211 */ /* 0x008fe400078a10ff */
[----:B------:R-:W-:Y:S01]  /*20c10*/  ISETP.GE.AND P3, PT, R8, c[0x0][0x3c8], PT ;  /* 0x0000f20008007a0c */ /* 0x000fe20003f66270 */
[----:B------:R-:W-:Y:S01]  /*20c20*/  @!P1 ST.E.64 [R18.64], R66 ;  /* 0x0000004212009985 */ /* 0x000fe2000c101b06 */
[----:B------:R-:W-:Y:S02]  /*20c30*/  @!P6 LEA.HI.X R17, R10, R4, R31, 0x2, P5 ;  /* 0x000000040a11e211 */ /* 0x000fe400028f141f */
[----:B------:R-:W-:Y:S02]  /*20c40*/  ISETP.GE.AND P1, PT, R6, c[0x0][0x3c8], PT ;  /* 0x0000f20006007a0c */ /* 0x000fe40003f26270 */
[----:B-1----:R-:W-:-:S04]  /*20c50*/  @!P0 LEA R2, P2, R11, R0, 0x2 ;  /* 0x000000000b028211 */ /* 0x002fc800078410ff */
[----:B------:R-:W-:Y:S02]  /*20c60*/  @!P0 LEA.HI.X R3, R11, R4, R29, 0x2, P2 ;  /* 0x000000040b038211 */ /* 0x000fe400010f141d */
[----:B------:R-:W-:-:S03]  /*20c70*/  ISETP.GE.AND P2, PT, R7, c[0x0][0x3c8], PT ;  /* 0x0000f20007007a0c */ /* 0x000fc60003f46270 */
[----:B------:R1:W-:Y:S01]  /*20c80*/  @!P0 ST.E.64 [R2.64], R52 ;  /* 0x0000003402008985 */ /* 0x0003e2000c101b06 */
[----:B-----5:R-:W-:-:S03]  /*20c90*/  ISETP.GE.AND P0, PT, R5, c[0x0][0x3c8], PT ;  /* 0x0000f20005007a0c */ /* 0x020fc60003f06270 */
        /* <DEDUP_REMOVED lines=8> */
[-C--:B------:R-:W-:Y:S02]  /*20d20*/  @!P2 LEA.HI.X R19, R7, R4.reuse, R33, 0x2, P4 ;  /* 0x000000040713a211 */ /* 0x080fe400020f1421 */
[----:B------:R-:W-:Y:S01]  /*20d30*/  @!P1 LEA.HI.X R17, R6, R4, R34, 0x2, P5 ;  /* 0x0000000406119211 */ /* 0x000fe200028f1422 */
[----:B------:R2:W-:Y:S04]  /*20d40*/  @!P3 ST.E.64 [R20.64], R80 ;  /* 0x000000501400b985 */ /* 0x0005e8000c101b06 */
[----:B------:R2:W-:Y:S04]  /*20d50*/  @!P2 ST.E.64 [R18.64], R68 ;  /* 0x000000441200a985 */ /* 0x0005e8000c101b06 */
[----:B------:R2:W-:Y:S01]  /*20d60*/  @!P1 ST.E.64 [R16.64], R60 ;  /* 0x0000003c10009985 */ /* 0x0005e2000c101b06 */
[----:B-1----:R-:W-:-:S04]  /*20d70*/  @!P0 LEA R2, P4, R5, R0, 0x2 ;  /* 0x0000000005028211 */ /* 0x002fc800078810ff */
[----:B----4-:R-:W-:-:S05]  /*20d80*/  @!P0 LEA.HI.X R3, R5, R4, R35, 0x2, P4 ;  /* 0x0000000405038211 */ /* 0x010fca00020f1423 */
[----:B------:R2:W-:Y:S04]  /*20d90*/  @!P0 ST.E.64 [R2.64], R38 ;  /* 0x0000002602008985 */ /* 0x0005e8000c101b06 */
.L_x_912:
[----:B------:R-:W-:Y:S05]  /*20da0*/  BSYNC B0 ;  /* 0x0000000000007941 */ /* 0x000fea0003800000 */
.L_x_911:
[----:B------:R-:W-:Y:S05]  /*20db0*/  BRA.DIV ~URZ, `(.L_x_913) ;  /* 0x000031927f007947 */ /* 0x000fea000b800000 */
[----:B--2---:R2:W3:Y:S04]  /*20dc0*/  SHFL.IDX PT, R4, R22, 0x3, 0x1c1f ;  /* 0x007c1f0016047f89 */ /* 0x0044e800000e0000 */
[----:B-1----:R2:W1:Y:S02]  /*20dd0*/  SHFL.IDX PT, R0, R24, 0x3, 0x1c1f ;  /* 0x007c1f0018007f89 */ /* 0x00246400000e0000 */
.L_x_974:
[----:B------:R-:W-:-:S13]  /*20de0*/  LOP3.LUT P0, RZ, R203, 0x2, RZ, 0xc0, !PT ;  /* 0x00000002cbff7812 */ /* 0x000fda000780c0ff */
[----:B------:R-:W-:Y:S05]  /*20df0*/  @P0 BRA `(.L_x_901) ;  /* 0x0000115000000947 */ /* 0x000fea0003800000 */
[----:B---3--:R-:W3:Y:S01]  /*20e00*/  LDL R2, [R1+0x10] ;  /* 0x0000100001027983 */ /* 0x008ee20000100800 */
[----:B------:R-:W-:Y:S02]  /*20e10*/  ISETP.GE.AND P3, PT, R15, c[0x0][0x3c8], PT ;  /* 0x0000f2000f007a0c */ /* 0x000fe40003f66270 */
[----:B------:R-:W-:Y:S01]  /*20e20*/  ISETP.GE.AND P2, PT, R14, c[0x0][0x3c8], PT ;  /* 0x0000f2000e007a0c */ /* 0x000fe20003f46270 */
[----:B------:R-:W5:Y:S01]  /*20e30*/  LDL R5, [R1+0x60] ;  /* 0x0000600001057983 */ /* 0x000f620000100800 */
[----:B------:R-:W-:Y:S02]  /*20e40*/  ISETP.GE.AND P1, PT, R13, c[0x0][0x3c8], PT ;  /* 0x0000f2000d007a0c */ /* 0x000fe40003f26270 */
[----:B------:R-:W-:-:S07]  /*20e50*/  ISETP.GE.AND P0, PT, R12, c[0x0][0x3c8], PT ;  /* 0x0000f2000c007a0c */ /* 0x000fce0003f06270 */
[----:B-1----:R-:W-:-:S04]  /*20e60*/  @!P3 LEA R20, P5, R15, R0, 0x2 ;  /* 0x000000000f14b211 */ /* 0x002fc800078a10ff */
[----:B------:R-:W-:Y:S02]  /*20e70*/  @!P3 LEA.HI.X R21, R15, R4, R23, 0x2, P5 ;  /* 0x000000040f15b211 */ /* 0x000fe400028f1417 */
[----:B------:R-:W-:-:S04]  /*20e80*/  @!P2 LEA R16, P5, R14, R0, 0x2 ;  /* 0x000000000e10a211 */ /* 0x000fc800078a10ff */
[----:B------:R-:W-:Y:S02]  /*20e90*/  @!P2 LEA.HI.X R17, R14, R4, R25, 0x2, P5 ;  /* 0x000000040e11a211 */ /* 0x000fe400028f1419 */
[----:B---3--:R-:W-:-:S13]  /*20ea0*/  ISETP.GE.AND P4, PT, R2, c[0x0][0x3c8], PT ;  /* 0x0000f20002007a0c */ /* 0x008fda0003f86270 */
[----:B------:R-:W-:-:S04]  /*20eb0*/  @!P4 LEA R18, P6, R2, R0, 0x2 ;  /* 0x000000000212c211 */ /* 0x000fc800078c10ff */
[----:B------:R-:W-:Y:S02]  /*20ec0*/  @!P4 LEA.HI.X R19, R2, R4, R26, 0x2, P6 ;  /* 0x000000040213c211 */ /* 0x000fe400030f141a */
[CC--:B------:R-:W-:Y:S02]  /*20ed0*/  @!P1 LEA R14, P6, R13.reuse, R0.reuse, 0x2 ;  /* 0x000000000d0e9211 */ /* 0x0c0fe400078c10ff */
[C---:B------:R-:W-:Y:S02]  /*20ee0*/  @!P0 LEA R2, P5, R12.reuse, R0, 0x2 ;  /* 0x000000000c028211 */ /* 0x040fe400078a10ff */
[-C--:B------:R-:W-:Y:S02]  /*20ef0*/  @!P1 LEA.HI.X R15, R13, R4.reuse, R28, 0x2, P6 ;  /* 0x000000040d0f9211 */ /* 0x080fe400030f141c */
[----:B------:R-:W-:Y:S02]  /*20f00*/  ISETP.GE.AND P6, PT, R11, c[0x0][0x3c8], PT ;  /* 0x0000f2000b007a0c */ /* 0x000fe40003fc6270 */
[----:B------:R-:W-:-:S02]  /*20f10*/  @!P0 LEA.HI.X R3, R12, R4, R27, 0x2, P5 ;  /* 0x000000040c038211 */ /* 0x000fc400028f141b */
[----:B------:R-:W-:Y:S01]  /*20f20*/  ISETP.GE.AND P5, PT, R10, c[0x0][0x3c8], PT ;  /* 0x0000f2000a007a0c */ /* 0x000fe20003fa6270 */
[----:B------:R-:W-:Y:S01]  /*20f30*/  @!P4 ST.E.64 [R18.64], R84 ;  /* 0x000000541200c985 */ /* 0x000fe2000c101b06 */
[----:B------:R-:W-:-:S03]  /*20f40*/  ISETP.GE.AND P4, PT, R9, c[0x0][0x3c8], PT ;  /* 0x0000f20009007a0c */ /* 0x000fc60003f86270 */
[----:B------:R-:W-:Y:S01]  /*20f50*/  @!P3 ST.E.64 [R20.64], R76 ;  /* 0x0000004c1400b985 */ /* 0x000fe2000c101b06 */
[----:B------:R-:W-:-:S03]  /*20f60*/  ISETP.GE.AND P3, PT, R8, c[0x0][0x3c8], PT ;  /* 0x0000f20008007a0c */ /* 0x000fc60003f66270 */
[----:B------:R1:W-:Y:S04]  /*20f70*/  @!P2 ST.E.64 [R16.64], R70 ;  /* 0x000000461000a985 */ /* 0x0003e8000c101b06 */
[----:B------:R3:W-:Y:S01]  /*20f80*/  @!P1 ST.E.64 [R14.64], R64 ;  /* 0x000000400e009985 */ /* 0x0007e2000c101b06 */
[----:B------:R-:W-:-:S03]  /*20f90*/  ISETP.GE.AND P2, PT, R7, c[0x0][0x3c8], PT ;  /* 0x0000f20007007a0c */ /* 0x000fc60003f46270 */
[----:B------:R2:W-:Y:S01]  /*20fa0*/  @!P0 ST.E.64 [R2.64], R40 ;  /* 0x0000002802008985 */ /* 0x0005e2000c101b06 */
[CC--:B-1----:R-:W-:Y:S02]  /*20fb0*/  @!P6 LEA R16, P0, R11.reuse, R0.reuse, 0x2 ;  /* 0x000000000b10e211 */ /* 0x0c2fe400078010ff */
[C---:B---3--:R-:W-:Y:S02]  /*20fc0*/  @!P5 LEA R14, P1, R10.reuse, R0, 0x2 ;  /* 0x000000000a0ed211 */ /* 0x048fe400078210ff */
[----:B------:R-:W-:Y:S02]  /*20fd0*/  @!P6 LEA.HI.X R17, R11, R4, R29, 0x2, P0 ;  /* 0x000000040b11e211 */ /* 0x000fe400000f141d */
[----:B------:R-:W-:Y:S02]  /*20fe0*/  @!P4 LEA R12, P0, R9, R0, 0x2 ;  /* 0x00000000090cc211 */ /* 0x000fe400078010ff */
[----:B------:R-:W-:Y:S02]  /*20ff0*/  @!P5 LEA.HI.X R15, R10, R4, R31, 0x2, P1 ;  /* 0x000000040a0fd211 */ /* 0x000fe400008f141f */
[----:B------:R-:W-:-:S02]  /*21000*/  ISETP.GE.AND P1, PT, R6, c[0x0][0x3c8], PT ;  /* 0x0000f20006007a0c */ /* 0x000fc40003f26270 */
[----:B------:R-:W-:Y:S02]  /*21010*/  @!P4 LEA.HI.X R13, R9, R4, R30, 0x2, P0 ;  /* 0x00000004090dc211 */ /* 0x000fe400000f141e */
[----:B------:R-:W-:-:S04]  /*21020*/  @!P3 LEA R10, P0, R8, R0, 0x2 ;  /* 0x00000000080ab211 */ /* 0x000fc800078010ff */
[----:B------:R-:W-:Y:S02]  /*21030*/  @!P3 LEA.HI.X R11, R8, R4, R32, 0x2, P0 ;  /* 0x00000004080bb211 */ /* 0x000fe400000f1420 */
[----:B------:R-:W-:-:S04]  /*21040*/  @!P2 LEA R8, P0, R7, R0, 0x2 ;  /* 0x000000000708a211 */ /* 0x000fc800078010ff */
[----:B------:R-:W-:Y:S02]  /*21050*/  @!P2 LEA.HI.X R9, R7, R4, R33, 0x2, P0 ;  /* 0x000000040709a211 */ /* 0x000fe400000f1421 */
[C---:B--2---:R-:W-:Y:S01]  /*21060*/  @!P1 LEA R2, P0, R6.reuse, R0, 0x2 ;  /* 0x0000000006029211 */ /* 0x044fe200078010ff */
[----:B------:R1:W-:Y:S03]  /*21070*/  @!P6 ST.E.64 [R16.64], R86 ;  /* 0x000000561000e985 */ /* 0x0003e6000c101b06 */
[----:B------:R-:W-:Y:S01]  /*21080*/  @!P1 LEA.HI.X R3, R6, R4, R34, 0x2, P0 ;  /* 0x0000000406039211 */ /* 0x000fe200000f1422 */
[----:B------:R1:W-:Y:S04]  /*21090*/  @!P5 ST.E.64 [R14.64], R82 ;  /* 0x000000520e00d985 */ /* 0x0003e8000c101b06 */
[----:B------:R1:W-:Y:S04]  /*210a0*/  @!P4 ST.E.64 [R12.64], R72 ;  /* 0x000000480c00c985 */ /* 0x0003e8000c101b06 */
[----:B------:R1:W-:Y:S04]  /*210b0*/  @!P3 ST.E.64 [R10.64], R62 ;  /* 0x0000003e0a00b985 */ /* 0x0003e8000c101b06 */
[----:B------:R1:W-:Y:S04]  /*210c0*/  @!P2 ST.E.64 [R8.64], R58 ;  /* 0x0000003a0800a985 */ /* 0x0003e8000c101b06 */
[----:B------:R1:W-:Y:S01]  /*210d0*/  @!P1 ST.E.64 [R2.64], R42 ;  /* 0x0000002a02009985 */ /* 0x0003e2000c101b06 */
[----:B-----5:R-:W-:-:S13]  /*210e0*/  ISETP.GE.AND P0, PT, R5, c[0x0][0x3c8], PT ;  /* 0x0000f20005007a0c */ /* 0x020fda0003f06270 */
[----:B------:R-:W-:Y:S05]  /*210f0*/  @P0 BRA `(.L_x_901) ;  /* 0x00000e5000000947 */ /* 0x000fea0003800000 */
[----:B------:R-:W2:Y:S01]  /*21100*/  LDL R22, [R1+0x88] ;  /* 0x0000880001167983 */ /* 0x000ea20000100800 */
[----:B-1----:R-:W-:-:S04]  /*21110*/  LEA R2, P0, R5, R0, 0x2 ;  /* 0x0000000005027211 */ /* 0x002fc800078010ff */
[----:B--2---:R-:W-:-:S05]  /*21120*/  LEA.HI.X R3, R5, R4, R22, 0x2, P0 ;  /* 0x0000000405037211 */ /* 0x004fca00000f1416 */
[----:B------:R1:W-:Y:S01]  /*21130*/  ST.E.64 [R2.64], R36 ;  /* 0x0000002402007985 */ /* 0x0003e2000c101b06 */
[----:B------:R-:W-:Y:S05]  /*21140*/  BRA `(.L_x_901) ;  /* 0x00000e0000007947 */ /* 0x000fea0003800000 */
.L_x_886:
[----:B------:R-:W2:Y:S04]  /*21150*/  LDL.LU R7, [R1+0x3c] ;  /* 0x00003c0001077983 */ /* 0x000ea80000300800 */
[----:B-1----:R-:W3:Y:S01]  /*21160*/  LDL R6, [R1+0x44] ;  /* 0x0000440001067983 */ /* 0x002ee20000100800 */
[----:B------:R-:W-:Y:S01]  /*21170*/  ISETP.NE.U32.AND P0, PT, RZ, c[0x0][0x508], PT ;  /* 0x00014200ff007a0c */ /* 0x000fe20003f05070 */
[----:B------:R-:W-:Y:S01]  /*21180*/  IMAD.MOV.U32 R4, RZ, RZ, 0x4 ;  /* 0x00000004ff047424 */ /* 0x000fe200078e00ff */
[----:B------:R-:W-:Y:S01]  /*21190*/  ISETP.NE.U32.AND P2, PT, RZ, c[0x0][0x500], PT ;  /* 0x00014000ff007a0c */ /* 0x000fe20003f45070 */
[----:B------:R-:W-:Y:S01]  /*211a0*/  IMAD.MOV.U32 R19, RZ, RZ, c[0x0][0x388] ;  /* 0x0000e200ff137624 */ /* 0x000fe200078e00ff */
[----:B------:R-:W-:Y:S01]  /*211b0*/  ISETP.NE.AND.EX P0, PT, RZ, c[0x0][0x50c], PT, P0 ;  /* 0x00014300ff007a0c */ /* 0x000fe20003f05300 */
[----:B------:R-:W-:Y:S01]  /*211c0*/  IMAD.MOV.U32 R0, RZ, RZ, RZ ;  /* 0x000000ffff007224 */ /* 0x000fe200078e00ff */
[----:B------:R-:W-:Y:S01]  /*211d0*/  ISETP.NE.AND.EX P2, PT, RZ, c[0x0][0x504], PT, P2 ;  /* 0x00014100ff007a0c */ /* 0x000fe20003f45320 */
[----:B---3--:R-:W-:-:S10]  /*211e0*/  IMAD.WIDE R2, R6, R4, c[0x0][0x500] ;  /* 0x0001400006027625 */ /* 0x008fd400078e0204 */
[----:B------:R-:W-:Y:S02]  /*211f0*/  @P0 IMAD.WIDE R4, R6, R4, c[0x0][0x508] ;  /* 0x0001420006040625 */ /* 0x000fe400078e0204 */
[----:B------:R1:W5:Y:S04]  /*21200*/  @P2 LDG.E R0, [R2.64] ;  /* 0x0000000602002981 */ /* 0x000368000c1e1900 */
        /* <DEDUP_REMOVED lines=8> */
.L_x_914:
[----:B-1----:R-:W1:Y:S01]  /*21290*/  S2R R4, SR_TID.X ;  /* 0x0000000000047919 */ /* 0x002e620000002100 */
[----:B------:R-:W-:Y:S01]  /*212a0*/  SHF.R.S32.HI R2, RZ, 0x1f, R6 ;  /* 0x0000001fff027819 */ /* 0x000fe20000011406 */
[----:B------:R-:W-:Y:S01]  /*212b0*/  BSSY B0, `(.L_x_915) ;  /* 0x0000038000007945 */ /* 0x000fe20003800000 */
[----:B-----5:R-:W-:-:S02]  /*212c0*/  SHF.R.S32.HI R17, RZ, 0x1f, R0 ;  /* 0x0000001fff117819 */ /* 0x020fc40000011400 */
[----:B------:R-:W-:Y:S02]  /*212d0*/  SEL R10, R6, RZ, !P2 ;  /* 0x000000ff060a7207 */ /* 0x000fe40005000000 */
[----:B------:R-:W-:Y:S02]  /*212e0*/  SEL R20, R2, RZ, !P2 ;  /* 0x000000ff02147207 */ /* 0x000fe40005000000 */
[----:B-1----:R-:W-:-:S13]  /*212f0*/  ISETP.GT.AND P0, PT, R4, 0x7f, PT ;  /* 0x0000007f0400780c */ /* 0x002fda0003f04270 */
        /* <DEDUP_REMOVED lines=51> */
.L_x_916:
[----:B------:R-:W-:Y:S05]  /*21630*/  BSYNC B0 ;  /* 0x0000000000007941 */ /* 0x000fea0003800000 */
.L_x_915:
        /* <DEDUP_REMOVED lines=47> */
.L_x_975:
[----:B------:R-:W-:Y:S05]  /*21930*/  BRA.DIV ~URZ, `(.L_x_918) ;  /* 0x000027427f007947 */ /* 0x000fea000b800000 */
[----:B------:R3:W4:Y:S02]  /*21940*/  SHFL.IDX PT, R0, R12, RZ, 0x1c1f ;  /* 0x001c1fff0c007589 */ /* 0x00072400000e0000 */
.L_x_976:
        /* <DEDUP_REMOVED lines=21> */
.L_x_920:
[----:B------:R-:W-:Y:S05]  /*21aa0*/  BSYNC B0 ;  /* 0x0000000000007941 */ /* 0x000fea0003800000 */
.L_x_919:
[----:B------:R-:W-:Y:S05]  /*21ab0*/  BRA.DIV ~URZ, `(.L_x_921) ;  /* 0x000026227f007947 */ /* 0x000fea000b800000 */
[----:B--2---:R2:W1:Y:S04]  /*21ac0*/  SHFL.IDX PT, R8, R9, 0x1, 0x1c1f ;  /* 0x003c1f0009087f89 */ /* 0x00446800000e0000 */
[----:B----4-:R2:W4:Y:S02]  /*21ad0*/  SHFL.IDX PT, R0, R12, 0x1, 0x1c1f ;  /* 0x003c1f000c007f89 */ /* 0x01052400000e0000 */
.L_x_977:
        /* <DEDUP_REMOVED lines=21> */
.L_x_923:
[----:B------:R-:W-:Y:S05]  /*21c30*/  BSYNC B0 ;  /* 0x0000000000007941 */ /* 0x000fea0003800000 */
.L_x_922:
[----:B------:R-:W-:Y:S05]  /*21c40*/  BRA.DIV ~URZ, `(.L_x_924) ;  /* 0x000025527f007947 */ /* 0x000fea000b800000 */
[----:B-1----:R1:W2:Y:S02]  /*21c50*/  SHFL.IDX PT, R8, R9, 0x2, 0x1c1f ;  /* 0x005c1f0009087f89 */ /* 0x0022a400000e0000 */
.L_x_978:
[----:B------:R-:W-:Y:S05]  /*21c60*/  BRA.DIV ~URZ, `(.L_x_925) ;  /* 0x000025a27f007947 */ /* 0x000fea000b800000 */
[----:B----4-:R4:W1:Y:S02]  /*21c70*/  SHFL.IDX PT, R0, R12, 0x2, 0x1c1f ;  /* 0x005c1f000c007f89 */ /* 0x01086400000e0000 */
.L_x_979:
        /* <DEDUP_REMOVED lines=21> */
.L_x_927:
[----:B------:R-:W-:Y:S05]  /*21dd0*/  BSYNC B0 ;  /* 0x0000000000007941 */ /* 0x000fea0003800000 */
.L_x_926:
[----:B------:R-:W-:Y:S05]  /*21de0*/  BRA.DIV ~URZ, `(.L_x_928) ;  /* 0x000024827f007947 */ /* 0x000fea000b800000 */
[----:B--2---:R2:W3:Y:S04]  /*21df0*/  SHFL.IDX PT, R8, R9, 0x3, 0x1c1f ;  /* 0x007c1f0009087f89 */ /* 0x0044e800000e0000 */
[----:B-1----:R2:W1:Y:S02]  /*21e00*/  SHFL.IDX PT, R0, R12, 0x3, 0x1c1f ;  /* 0x007c1f000c007f89 */ /* 0x00246400000e0000 */
.L_x_980:
        /* <DEDUP_REMOVED lines=20> */
.L_x_901:
[----:B------:R-:W-:Y:S05]  /*21f50*/  BSYNC B1 ;  /* 0x0000000000017941 */ /* 0x000fea0003800000 */
.L_x_885:
        /* <DEDUP_REMOVED lines=15> */
.L_x_981:
[----:B------:R-:W-:Y:S05]  /*22050*/  BRA.DIV ~URZ, `(.L_x_931) ;  /* 0x000023427f007947 */ /* 0x000fea000b800000 */
[----:B------:R3:W4:Y:S02]  /*22060*/  SHFL.IDX PT, R8, R74, 0x1, 0x1f ;  /* 0x00201f004a087f89 */ /* 0x00072400000e0000 */
.L_x_982:
        /* <DEDUP_REMOVED lines=19> */
.L_x_983:
        /* <DEDUP_REMOVED lines=16> */
.L_x_984:
[----:B---3--:R-:W-:Y:S01]  /*222a0*/  IMAD R0, R0, c[0x0][0x538], RZ ;  /* 0x00014e0000007a24 */ /* 0x008fe200078e02ff */
[----:B------:R-:W-:Y:S04]  /*222b0*/  BSSY B1, `(.L_x_934) ;  /* 0x00000ce000017945 */ /* 0x000fe80003800000 */
[----:B----4-:R-:W-:-:S04]  /*222c0*/  IADD3 R8, R0, R8, RZ ;  /* 0x0000000800087210 */ /* 0x010fc80007ffe0ff */
[----:B--2---:R-:W-:-:S13]  /*222d0*/  ISETP.GT.AND P0, PT, R8, R9, PT ;  /* 0x000000090800720c */ /* 0x004fda0003f04270 */
[----:B------:R-:W-:Y:S05]  /*222e0*/  @P0 BRA `(.L_x_935) ;  /* 0x0000025000000947 */ /* 0x000fea0003800000 */
.L_x_939:
        /* <DEDUP_REMOVED lines=17> */
.L_x_985:
        /* <DEDUP_REMOVED lines=16> */
.L_x_986:
[----:B--2---:R-:W-:-:S05]  /*22500*/  IMAD R0, R0, c[0x0][0x538], RZ ;  /* 0x00014e0000007a24 */ /* 0x004fca00078e02ff */
[----:B------:R-:W-:-:S04]  /*22510*/  IADD3 R8, R0, R8, RZ ;  /* 0x0000000800087210 */ /* 0x000fc80007ffe0ff */
[----:B------:R-:W-:-:S13]  /*22520*/  ISETP.GT.AND P0, PT, R8, R9, PT ;  /* 0x000000090800720c */ /* 0x000fda0003f04270 */
[----:B-1----:R-:W-:Y:S05]  /*22530*/  @!P0 BRA `(.L_x_939) ;  /* 0xfffffdb000008947 */ /* 0x002fea000383ffff */
.L_x_935:
[----:B------:R-:W-:-:S05]  /*22540*/  IADD3 R11, -R0, R8, RZ ;  /* 0x00000008000b7210 */ /* 0x000fca0007ffe1ff */
[----:B------:R-:W-:-:S05]  /*22550*/  IMAD R0, R4, c[0x0][0x538], R11 ;  /* 0x00014e0004007a24 */ /* 0x000fca00078e020b */
[----:B------:R-:W-:Y:S01]  /*22560*/  ISETP.GT.AND P0, PT, R0, R9, PT ;  /* 0x000000090000720c */ /* 0x000fe20003f04270 */
[----:B------:R-:W-:-:S12]  /*22570*/  BRA.DIV ~URZ, `(.L_x_940) ;  /* 0x000022627f007947 */ /* 0x000fd8000b800000 */
[----:B------:R-:W-:-:S03]  /*22580*/  VOTE.ANY R12, PT, !P0 ;  /* 0x00000000000c7806 */ /* 0x000fc600040e0100 */
.L_x_987:
[----:B------:R-:W2:Y:S01]  /*22590*/  LDL.LU R0, [R1+0x44] ;  /* 0x0000440001007983 */ /* 0x000ea20000300800 */
[----:B------:R-:W2:Y:S02]  /*225a0*/  POPC R8, R12 ;  /* 0x0000000c00087309 */ /* 0x000ea40000000000 */
[----:B--2---:R-:W-:-:S05]  /*225b0*/  IADD3 R0, R8, R0, RZ ;  /* 0x0000000008007210 */ /* 0x004fca0007ffe0ff */
[----:B------:R2:W-:Y:S01]  /*225c0*/  STL [R1+0x44], R0 ;  /* 0x0000440001007387 */ /* 0x0005e20000100800 */
[----:B------:R-:W-:Y:S05]  /*225d0*/  BRA.DIV ~URZ, `(.L_x_941) ;  /* 0x000022527f007947 */ /* 0x000fea000b800000 */
[----:B------:R3:W4:Y:S04]  /*225e0*/  SHFL.IDX PT, R10, R6, R8, 0x1f ;  /* 0x00001f08060a7589 */ /* 0x00072800000e0000 */
[----:B------:R3:W1:Y:S02]  /*225f0*/  SHFL.IDX PT, R7, R7, R8, 0x1f ;  /* 0x00001f0807077589 */ /* 0x00066400000e0000 */
.L_x_988:
[----:B------:R-:W-:Y:S01]  /*22600*/  ISETP.NE.AND P0, PT, R12, RZ, PT ;  /* 0x000000ff0c00720c */ /* 0x000fe20003f05270 */
[----:B------:R-:W-:-:S12]  /*22610*/  BSSY B0, `(.L_x_942) ;  /* 0x0000005000007945 */ /* 0x000fd80003800000 */
[----:B------:R-:W-:Y:S05]  /*22620*/  @!P0 BRA `(.L_x_943) ;  /* 0x0000003000008947 */ /* 0x000fea0003800000 */
[----:B------:R-:W-:Y:S01]  /*22630*/  IADD3 R3, R8, -0x1, RZ ;  /* 0xffffffff08037810 */ /* 0x000fe20007ffe0ff */
[----:B------:R-:W-:Y:S05]  /*22640*/  BRA.DIV ~URZ, `(.L_x_944) ;  /* 0x000022b27f007947 */ /* 0x000fea000b800000 */
[----:B------:R2:W3:Y:S02]  /*22650*/  SHFL.IDX PT, R13, R4, R3, 0x1f ;  /* 0x00001f03040d7589 */ /* 0x0004e400000e0000 */
.L_x_943:
[----:B------:R-:W-:Y:S05]  /*22660*/  BSYNC B0 ;  /* 0x0000000000007941 */ /* 0x000fea0003800000 */
.L_x_942:
        /* <DEDUP_REMOVED lines=68> */
.L_x_946:
        /* <DEDUP_REMOVED lines=68> */
.L_x_947:
[----:B------:R-:W-:Y:S05]  /*22ef0*/  BSYNC B0 ;  /* 0x0000000000007941 */ /* 0x000fea0003800000 */
.L_x_945:
[----:B------:R-:W-:-:S04]  /*22f00*/  LOP3.LUT R2, RZ, R2, RZ, 0x33, !PT ;  /* 0x00000002ff027212 */ /* 0x000fc800078e33ff */
[----:B-1----:R-:W-:-:S05]  /*22f10*/  IADD3 R0, R2, R10, RZ ;  /* 0x0000000a02007210 */ /* 0x002fca0007ffe0ff */
[----:B------:R1:W-:Y:S01]  /*22f20*/  STL [R1+0x3c], R0 ;  /* 0x00003c0001007387 */ /* 0x0003e20000100800 */
[----:B------:R-:W-:Y:S05]  /*22f30*/  BRA `(.L_x_948) ;  /* 0x0000005000007947 */ /* 0x000fea0003800000 */
.L_x_936:
[----:B------:R-:W-:Y:S01]  /*22f40*/  MOV R0, c[0x0][0x53c] ;  /* 0x00014f0000007a02 */ /* 0x000fe20000000f00 */
[----:B------:R2:W-:Y:S04]  /*22f50*/  STL [R1+0x38], R9 ;  /* 0x0000380901007387 */ /* 0x0005e80000100800 */
[----:B------:R2:W-:Y:S04]  /*22f60*/  STL [R1+0x3c], RZ ;  /* 0x00003cff01007387 */ /* 0x0005e80000100800 */
[----:B------:R2:W-:Y:S04]  /*22f70*/  STL [R1+0x40], RZ ;  /* 0x000040ff01007387 */ /* 0x0005e80000100800 */
[----:B------:R2:W-:Y:S02]  /*22f80*/  STL [R1+0x44], R0 ;  /* 0x0000440001007387 */ /* 0x0005e40000100800 */
.L_x_948:
[----:B------:R-:W-:Y:S05]  /*22f90*/  BSYNC B1 ;  /* 0x0000000000017941 */ /* 0x000fea0003800000 */
.L_x_934:
        /* <DEDUP_REMOVED lines=9> */
.L_x_929:
[----:B--2---:R-:W2:Y:S02]  /*23030*/  LDL R0, [R1+0x44] ;  /* 0x0000440001007983 */ /* 0x004ea40000100800 */
[----:B--2---:R-:W-:-:S13]  /*23040*/  ISETP.GE.AND P0, PT, R0, c[0x0][0x53c], PT ;  /* 0x00014f0000007a0c */ /* 0x004fda0003f06270 */
[----:B-1----:R-:W-:Y:S01]  /*23050*/  @P0 CALL.REL.NOINC `(.L_x_949) ;  /* 0x0000001000000944 */ /* 0x002fe20003c00000 */
[----:B------:R-:W-:Y:S05]  /*23060*/  BRA `(.L_x_950) ;  /* 0xfffdefa000007947 */ /* 0x000fea000383ffff */
.L_x_949:
[----:B------:R-:W-:Y:S05]  /*23070*/  EXIT ;  /* 0x000000000000794d */ /* 0x000fea0003800000 */
.L_x_687:
[----:B------:R-:W-:Y:S01]  /*23080*/  IMAD.MOV.U32 R0, RZ, RZ, R5 ;  /* 0x000000ffff007224 */ /* 0x000fe200078e0005 */
[----:B------:R-:W-:Y:S02]  /*23090*/  MOV R2, 0x1 ;  /* 0x0000000100027802 */ /* 0x000fe40000000f00 */
[----:B------:R-:W-:Y:S02]  /*230a0*/  MOV R3, 0x230c0 ;  /* 0x000230c000037802 */ /* 0x000fe40000000f00 */
[----:B------:R-:W-:Y:S05]  /*230b0*/  CALL.REL.NOINC `($__internal_14_$__cuda_sm70_shflsync_up_p) ;  /* 0x0000193000007944 */ /* 0x000fea0003c00000 */
[----:B------:R-:W-:Y:S01]  /*230c0*/  MOV R0, R4 ;  /* 0x0000000400007202 */ /* 0x000fe20000000f00 */
[----:B------:R-:W-:Y:S05]  /*230d0*/  BRA `(.L_x_951) ;  /* 0xfffdd38000007947 */ /* 0x000fea000383ffff */
.L_x_688:
[----:B------:R-:W-:Y:S01]  /*230e0*/  IMAD.MOV.U32 R0, RZ, RZ, R5 ;  /* 0x000000ffff007224 */ /* 0x000fe200078e0005 */
[----:B------:R-:W-:Y:S02]  /*230f0*/  MOV R2, 0x2 ;  /* 0x0000000200027802 */ /* 0x000fe40000000f00 */
[----:B------:R-:W-:Y:S02]  /*23100*/  MOV R3, 0x23120 ;  /* 0x0002312000037802 */ /* 0x000fe40000000f00 */
[----:B------:R-:W-:Y:S05]  /*23110*/  CALL.REL.NOINC `($__internal_14_$__cuda_sm70_shflsync_up_p) ;  /* 0x000018d000007944 */ /* 0x000fea0003c00000 */
[----:B------:R-:W-:Y:S01]  /*23120*/  SEL R0, R4, RZ, P4 ;  /* 0x000000ff04007207 */ /* 0x000fe20002000000 */
[----:B------:R-:W-:Y:S01]  /*23130*/  IMAD.MOV.U32 R2, RZ, RZ, 0x4 ;  /* 0x00000004ff027424 */ /* 0x000fe200078e00ff */
[----:B------:R-:W-:-:S03]  /*23140*/  MOV R3, 0x23170 ;  /* 0x0002317000037802 */ /* 0x000fc60000000f00 */
[----:B------:R-:W-:Y:S02]  /*23150*/  IMAD.IADD R0, R5, 0x1, R0 ;  /* 0x0000000105007824 */ /* 0x000fe400078e0200 */
        /* <DEDUP_REMOVED lines=14> */
[----:B------:R-:W-:Y:S01]  /*23240*/  IMAD.IADD R4, R0, 0x1, R4 ;  /* 0x0000000100047824 */ /* 0x000fe200078e0204 */
[----:B------:R-:W-:-:S03]  /*23250*/  MOV R0, 0x1f ;  /* 0x0000001f00007802 */ /* 0x000fc60000000f00 */
[----:B------:R-:W-:Y:S02]  /*23260*/  IMAD.MOV.U32 R5, RZ, RZ, R4 ;  /* 0x000000ffff057224 */ /* 0x000fe400078e0004 */
[----:B------:R-:W-:Y:S05]  /*23270*/  CALL.REL.NOINC `($__internal_13_$__cuda_sm70_shflsync_idx_p) ;  /* 0x0000172000007944 */ /* 0x000fea0003c00000 */
[----:B------:R-:W-:Y:S05]  /*23280*/  BRA `(.L_x_952) ;  /* 0xfffdd2d000007947 */ /* 0x000fea000383ffff */
.L_x_690:
[----:B------:R-:W-:Y:S02]  /*23290*/  SEL R0, RZ, 0x1, P0 ;  /* 0x00000001ff007807 */ /* 0x000fe40000000000 */
[----:B------:R-:W-:Y:S02]  /*232a0*/  MOV R2, 0x232c0 ;  /* 0x000232c000027802 */ /* 0x000fe40000000f00 */
[----:B------:R-:W-:Y:S05]  /*232b0*/  CALL.REL.NOINC `($__internal_15_$__cuda_sm70_votesync_ballot) ;  /* 0x000017a000007944 */ /* 0x000fea0003c00000 */
[----:B------:R-:W-:Y:S01]  /*232c0*/  MOV R10, R0 ;  /* 0x00000000000a7202 */ /* 0x000fe20000000f00 */
[----:B------:R-:W-:Y:S05]  /*232d0*/  BRA `(.L_x_953) ;  /* 0xfffdd31000007947 */ /* 0x000fea000383ffff */
.L_x_691:
[----:B------:R-:W-:Y:S01]  /*232e0*/  IMAD.MOV.U32 R5, RZ, RZ, R9 ;  /* 0x000000ffff057224 */ /* 0x000fe200078e0009 */
[----:B------:R-:W-:Y:S01]  /*232f0*/  MOV R3, R7 ;  /* 0x0000000700037202 */ /* 0x000fe20000000f00 */
[----:B-1----:R-:W-:Y:S01]  /*23300*/  IMAD.MOV.U32 R0, RZ, RZ, 0x1f ;  /* 0x0000001fff007424 */ /* 0x002fe200078e00ff */
[----:B------:R-:W-:Y:S02]  /*23310*/  MOV R2, 0x23330 ;  /* 0x0002333000027802 */ /* 0x000fe40000000f00 */
[----:B------:R-:W-:Y:S05]  /*23320*/  CALL.REL.NOINC `($__internal_13_$__cuda_sm70_shflsync_idx_p) ;  /* 0x0000167000007944 */ /* 0x000fea0003c00000 */
[----:B------:R-:W-:Y:S01]  /*23330*/  IMAD.MOV.U32 R12, RZ, RZ, R0 ;  /* 0x000000ffff0c7224 */ /* 0x000fe200078e0000 */
[----:B------:R-:W-:Y:S01]  /*23340*/  MOV R5, R8 ;  /* 0x0000000800057202 */ /* 0x000fe20000000f00 */
[----:B------:R-:W-:Y:S01]  /*23350*/  IMAD.MOV.U32 R6, RZ, RZ, RZ ;  /* 0x000000ffff067224 */ /* 0x000fe200078e00ff */
[----:B------:R-:W-:Y:S01]  /*23360*/  MOV R3, R7 ;  /* 0x0000000700037202 */ /* 0x000fe20000000f00 */
[----:B------:R-:W-:Y:S01]  /*23370*/  IMAD.MOV.U32 R0, RZ, RZ, 0x1f ;  /* 0x0000001fff007424 */ /* 0x000fe200078e00ff */
[----:B------:R-:W-:-:S02]  /*23380*/  MOV R2, 0x233a0 ;  /* 0x000233a000027802 */ /* 0x000fc40000000f00 */
[----:B------:R-:W-:Y:S05]  /*23390*/  CALL.REL.NOINC `($__internal_13_$__cuda_sm70_shflsync_idx_p) ;  /* 0x0000160000007944 */ /* 0x000fea0003c00000 */
[----:B------:R-:W-:Y:S01]  /*233a0*/  MOV R9, R0 ;  /* 0x0000000000097202 */ /* 0x000fe20000000f00 */
[----:B------:R-:W-:Y:S05]  /*233b0*/  BRA `(.L_x_954) ;  /* 0xfffdd2a000007947 */ /* 0x000fea000383ffff */
.L_x_694:
[----:B------:R-:W-:Y:S01]  /*233c0*/  IMAD.MOV.U32 R5, RZ, RZ, R4 ;  /* 0x000000ffff057224 */ /* 0x000fe200078e0004 */
[----:B-1----:R-:W-:-:S02]  /*233d0*/  MOV R0, 0x1f ;  /* 0x0000001f00007802 */ /* 0x002fc40000000f00 */
[----:B------:R-:W-:Y:S02]  /*233e0*/  MOV R2, 0x23400 ;  /* 0x0002340000027802 */ /* 0x000fe40000000f00 */
[----:B--234-:R-:W-:Y:S05]  /*233f0*/  CALL.REL.NOINC `($__internal_13_$__cuda_sm70_shflsync_idx_p) ;  /* 0x000015a000007944 */ /* 0x01cfea0003c00000 */
[----:B------:R-:W-:Y:S01]  /*23400*/  MOV R6, R0 ;  /* 0x0000000000067202 */ /* 0x000fe20000000f00 */
[----:B------:R-:W-:Y:S05]  /*23410*/  BRA `(.L_x_693) ;  /* 0xfffdd2a000007947 */ /* 0x000fea000383ffff */
.L_x_751:
[----:B------:R-:W-:Y:S01]  /*23420*/  IMAD.MOV.U32 R5, RZ, RZ, R10 ;  /* 0x000000ffff057224 */ /* 0x000fe200078e000a */
[----:B------:R-:W-:Y:S01]  /*23430*/  MOV R3, RZ ;  /* 0x000000ff00037202 */ /* 0x000fe20000000f00 */
[----:B------:R-:W-:Y:S01]  /*23440*/  IMAD.MOV.U32 R0, RZ, RZ, 0x1c1f ;  /* 0x00001c1fff007424 */ /* 0x000fe200078e00ff */
[----:B-1----:R-:W-:Y:S02]  /*23450*/  MOV R2, 0x23470 ;  /* 0x0002347000027802 */ /* 0x002fe40000000f00 */
[----:B-----5:R-:W-:Y:S05]  /*23460*/  CALL.REL.NOINC `($__internal_13_$__cuda_sm70_shflsync_idx_p) ;  /* 0x0000153000007944 */ /* 0x020fea0003c00000 */
[----:B------:R-:W-:Y:S01]  /*23470*/  MOV R8, R0 ;  /* 0x0000000000087202 */ /* 0x000fe20000000f00 */
[----:B------:R-:W-:Y:S05]  /*23480*/  BRA `(.L_x_955) ;  /* 0xfffe5ac000007947 */ /* 0x000fea000383ffff */
.L_x_752:
[----:B------:R-:W-:Y:S01]  /*23490*/  IMAD.MOV.U32 R5, RZ, RZ, R11 ;  /* 0x000000ffff057224 */ /* 0x000fe200078e000b */
[----:B------:R-:W-:Y:S01]  /*234a0*/  MOV R3, RZ ;  /* 0x000000ff00037202 */ /* 0x000fe20000000f00 */
[----:B------:R-:W-:Y:S01]  /*234b0*/  IMAD.MOV.U32 R0, RZ, RZ, 0x1c1f ;  /* 0x00001c1fff007424 */ /* 0x000fe200078e00ff */
[----:B-1----:R-:W-:Y:S02]  /*234c0*/  MOV R2, 0x234e0 ;  /* 0x000234e000027802 */ /* 0x002fe40000000f00 */
[----:B--23-5:R-:W-:Y:S05]  /*234d0*/  CALL.REL.NOINC `($__internal_13_$__cuda_sm70_shflsync_idx_p) ;  /* 0x000014c000007944 */ /* 0x02cfea0003c00000 */
[----:B------:R-:W-:Y:S05]  /*234e0*/  BRA `(.L_x_956) ;  /* 0xfffe5a8000007947 */ /* 0x000fea000383ffff */
.L_x_755:
[----:B-1----:R-:W-:Y:S01]  /*234f0*/  IMAD.MOV.U32 R5, RZ, RZ, R10 ;  /* 0x000000ffff057224 */ /* 0x002fe200078e000a */
[----:B------:R-:W-:Y:S01]  /*23500*/  MOV R3, 0x1 ;  /* 0x0000000100037802 */ /* 0x000fe20000000f00 */
[----:B------:R-:W-:Y:S01]  /*23510*/  IMAD.MOV.U32 R0, RZ, RZ, 0x1c1f ;  /* 0x00001c1fff007424 */ /* 0x000fe200078e00ff */
[----:B------:R-:W-:-:S02]  /*23520*/  MOV R2, 0x23540 ;  /* 0x0002354000027802 */ /* 0x000fc40000000f00 */
[----:B---345:R-:W-:Y:S05]  /*23530*/  CALL.REL.NOINC `($__internal_13_$__cuda_sm70_shflsync_idx_p) ;  /* 0x0000146000007944 */ /* 0x038fea0003c00000 */
[----:B------:R-:W-:Y:S01]  /*23540*/  IMAD.MOV.U32 R8, RZ, RZ, R0 ;  /* 0x000000ffff087224 */ /* 0x000fe200078e0000 */
[----:B------:R-:W-:Y:S01]  /*23550*/  MOV R3, 0x1 ;  /* 0x0000000100037802 */ /* 0x000fe20000000f00 */
[----:B------:R-:W-:Y:S01]  /*23560*/  IMAD.MOV.U32 R5, RZ, RZ, R11 ;  /* 0x000000ffff057224 */ /* 0x000fe200078e000b */
[----:B------:R-:W-:-:S02]  /*23570*/  MOV R0, 0x1c1f ;  /* 0x00001c1f00007802 */ /* 0x000fc40000000f00 */
[----:B------:R-:W-:Y:S02]  /*23580*/  MOV R2, 0x235a0 ;  /* 0x000235a000027802 */ /* 0x000fe40000000f00 */
[----:B------:R-:W-:Y:S05]  /*23590*/  CALL.REL.NOINC `($__internal_13_$__cuda_sm70_shflsync_idx_p) ;  /* 0x0000140000007944 */ /* 0x000fea0003c00000 */
[----:B------:R-:W-:Y:S05]  /*235a0*/  BRA `(.L_x_957) ;  /* 0xfffe5b8000007947 */ /* 0x000fea000383ffff */
.L_x_758:
[----:B-1----:R-:W-:Y:S01]  /*235b0*/  IMAD.MOV.U32 R5, RZ, RZ, R10 ;  /* 0x000000ffff057224 */ /* 0x002fe200078e000a */
[----:B------:R-:W-:Y:S01]  /*235c0*/  MOV R3, 0x2 ;  /* 0x0000000200037802 */ /* 0x000fe20000000f00 */
[----:B------:R-:W-:Y:S01]  /*235d0*/  IMAD.MOV.U32 R0, RZ, RZ, 0x1c1f ;  /* 0x00001c1fff007424 */ /* 0x000fe200078e00ff */
[----:B------:R-:W-:Y:S02]  /*235e0*/  MOV R2, 0x23600 ;  /* 0x0002360000027802 */ /* 0x000fe40000000f00 */
[----:B--2345:R-:W-:Y:S05]  /*235f0*/  CALL.REL.NOINC `($__internal_13_$__cuda_sm70_shflsync_idx_p) ;  /* 0x000013a000007944 */ /* 0x03cfea0003c00000 */
[----:B------:R-:W-:Y:S01]  /*23600*/  MOV R8, R0 ;  /* 0x0000000000087202 */ /* 0x000fe20000000f00 */
[----:B------:R-:W-:Y:S05]  /*23610*/  BRA `(.L_x_958) ;  /* 0xfffe5cb000007947 */ /* 0x000fea000383ffff */
.L_x_759:
[----:B-1----:R-:W-:Y:S01]  /*23620*/  IMAD.MOV.U32 R5, RZ, RZ, R11 ;  /* 0x000000ffff057224 */ /* 0x002fe200078e000b */
[----:B------:R-:W-:Y:S01]  /*23630*/  MOV R3, 0x2 ;  /* 0x0000000200037802 */ /* 0x000fe20000000f00 */
[----:B------:R-:W-:Y:S01]  /*23640*/  IMAD.MOV.U32 R0, RZ, RZ, 0x1c1f ;  /* 0x00001c1fff007424 */ /* 0x000fe200078e00ff */
[----:B------:R-:W-:Y:S02]  /*23650*/  MOV R2, 0x23670 ;  /* 0x0002367000027802 */ /* 0x000fe40000000f00 */
[----:B--2345:R-:W-:Y:S05]  /*23660*/  CALL.REL.NOINC `($__internal_13_$__cuda_sm70_shflsync_idx_p) ;  /* 0x0000133000007944 */ /* 0x03cfea0003c00000 */
[----:B------:R-:W-:Y:S05]  /*23670*/  BRA `(.L_x_959) ;  /* 0xfffe5c7000007947 */ /* 0x000fea000383ffff */
.L_x_762:
[----:B--2---:R-:W-:Y:S01]  /*23680*/  IMAD.MOV.U32 R5, RZ, RZ, R10 ;  /* 0x000000ffff057224 */ /* 0x004fe200078e000a */
[----:B------:R-:W-:Y:S01]  /*23690*/  MOV R3, 0x3 ;  /* 0x0000000300037802 */ /* 0x000fe20000000f00 */
[----:B---3--:R-:W-:Y:S01]  /*236a0*/  IMAD.MOV.U32 R0, RZ, RZ, 0x1c1f ;  /* 0x00001c1fff007424 */ /* 0x008fe200078e00ff */
[----:B------:R-:W-:-:S02]  /*236b0*/  MOV R2, 0x236d0 ;  /* 0x000236d000027802 */ /* 0x000fc40000000f00 */
[----:B-1--45:R-:W-:Y:S05]  /*236c0*/  CALL.REL.NOINC `($__internal_13_$__cuda_sm70_shflsync_idx_p) ;  /* 0x000012d000007944 */ /* 0x032fea0003c00000 */
[----:B------:R-:W-:Y:S01]  /*236d0*/  IMAD.MOV.U32 R8, RZ, RZ, R0 ;  /* 0x000000ffff087224 */ /* 0x000fe200078e0000 */
[----:B------:R-:W-:Y:S01]  /*236e0*/  MOV R3, 0x3 ;  /* 0x0000000300037802 */ /* 0x000fe20000000f00 */
[----:B------:R-:W-:Y:S01]  /*236f0*/  IMAD.MOV.U32 R5, RZ, RZ, R11 ;  /* 0x000000ffff057224 */ /* 0x000fe200078e000b */
[----:B------:R-:W-:-:S02]  /*23700*/  MOV R0, 0x1c1f ;  /* 0x00001c1f00007802 */ /* 0x000fc40000000f00 */
[----:B------:R-:W-:Y:S02]  /*23710*/  MOV R2, 0x23730 ;  /* 0x0002373000027802 */ /* 0x000fe40000000f00 */
[----:B------:R-:W-:Y:S05]  /*23720*/  CALL.REL.NOINC `($__internal_13_$__cuda_sm70_shflsync_idx_p) ;  /* 0x0000127000007944 */ /* 0x000fea0003c00000 */
[----:B------:R-:W-:Y:S05]  /*23730*/  BRA `(.L_x_960) ;  /* 0xfffe5d6000007947 */ /* 0x000fea000383ffff */
.L_x_881:
[----:B------:R-:W-:Y:S01]  /*23740*/  IMAD.MOV.U32 R0, RZ, RZ, R234 ;  /* 0x000000ffff007224 */ /* 0x000fe200078e00ea */
[----:B------:R-:W-:Y:S02]  /*23750*/  MOV R3, 0x2 ;  /* 0x0000000200037802 */ /* 0x000fe40000000f00 */
[----:B------:R-:W-:Y:S02]  /*23760*/  MOV R2, 0x23780 ;  /* 0x0002378000027802 */ /* 0x000fe40000000f00 */
[----:B------:R-:W-:Y:S05]  /*23770*/  CALL.REL.NOINC `($__internal_12_$__cuda_sm70_shflsync_bfly_p) ;  /* 0x000011e000007944 */ /* 0x000fea0003c00000 */
[----:B------:R-:W-:Y:S05]  /*23780*/  BRA `(.L_x_961) ;  /* 0xffffa62000007947 */ /* 0x000fea000383ffff */
.L_x_882:
[----:B------:R-:W-:Y:S01]  /*23790*/  IMAD.MOV.U32 R0, RZ, RZ, R7 ;  /* 0x000000ffff007224 */ /* 0x000fe200078e0007 */
[----:B------:R-:W-:Y:S02]  /*237a0*/  MOV R3, 0x1 ;  /* 0x0000000100037802 */ /* 0x000fe40000000f00 */
[----:B------:R-:W-:Y:S02]  /*237b0*/  MOV R2, 0x237d0 ;  /* 0x000237d000027802 */ /* 0x000fe40000000f00 */
[----:B-1----:R-:W-:Y:S05]  /*237c0*/  CALL.REL.NOINC `($__internal_12_$__cuda_sm70_shflsync_bfly_p) ;  /* 0x0000119000007944 */ /* 0x002fea0003c00000 */
[----:B------:R-:W-:Y:S01]  /*237d0*/  FADD.FTZ R7, R7, R0 ;  /* 0x0000000007077221 */ /* 0x000fe20000010000 */
[----:B------:R-:W-:Y:S02]  /*237e0*/  MOV R0, R236 ;  /* 0x000000ec00007202 */ /* 0x000fe40000000f00 */
[----:B------:R-:W-:Y:S02]  /*237f0*/  MOV R3, 0x2 ;  /* 0x0000000200037802 */ /* 0x000fe40000000f00 */
[----:B------:R-:W-:-:S02]  /*23800*/  MOV R2, 0x23820 ;  /* 0x0002382000027802 */ /* 0x000fc40000000f00 */
[----:B------:R-:W-:Y:S05]  /*23810*/  CALL.REL.NOINC `($__internal_12_$__cuda_sm70_shflsync_bfly_p) ;  /* 0x0000114000007944 */ /* 0x000fea0003c00000 */
[----:B------:R-:W-:Y:S01]  /*23820*/  FADD.FTZ R5, R236, R0 ;  /* 0x00000000ec057221 */ /* 0x000fe20000010000 */
[----:B------:R-:W-:-:S02]  /*23830*/  MOV R3, 0x1 ;  /* 0x0000000100037802 */ /* 0x000fc40000000f00 */
[----:B------:R-:W-:Y:S02]  /*23840*/  MOV R2, 0x23870 ;  /* 0x0002387000027802 */ /* 0x000fe40000000f00 */
[----:B------:R-:W-:Y:S02]  /*23850*/  MOV R0, R5 ;  /* 0x0000000500007202 */ /* 0x000fe40000000f00 */
[----:B------:R-:W-:Y:S05]  /*23860*/  CALL.REL.NOINC `($__internal_12_$__cuda_sm70_shflsync_bfly_p) ;  /* 0x000010f000007944 */ /* 0x000fea0003c00000 */
[----:B------:R-:W-:Y:S01]  /*23870*/  FADD.FTZ R6, R5, R0 ;  /* 0x0000000005067221 */ /* 0x000fe20000010000 */
[----:B------:R-:W-:Y:S02]  /*23880*/  MOV R0, R246 ;  /* 0x000000f600007202 */ /* 0x000fe40000000f00 */
[----:B------:R-:W-:Y:S02]  /*23890*/  MOV R3, 0x2 ;  /* 0x0000000200037802 */ /* 0x000fe40000000f00 */
[----:B------:R-:W-:Y:S02]  /*238a0*/  MOV R2, 0x238c0 ;  /* 0x000238c000027802 */ /* 0x000fe40000000f00 */
[----:B------:R-:W-:Y:S05]  /*238b0*/  CALL.REL.NOINC `($__internal_12_$__cuda_sm70_shflsync_bfly_p) ;  /* 0x000010a000007944 */ /* 0x000fea0003c00000 */
[----:B------:R-:W-:Y:S01]  /*238c0*/  FADD.FTZ R5, R246, R0 ;  /* 0x00000000f6057221 */ /* 0x000fe20000010000 */
[----:B------:R-:W-:Y:S02]  /*238d0*/  MOV R3, 0x1 ;  /* 0x0000000100037802 */ /* 0x000fe40000000f00 */
[----:B------:R-:W-:-:S02]  /*238e0*/  MOV R2, 0x23910 ;  /* 0x0002391000027802 */ /* 0x000fc40000000f00 */
        /* <DEDUP_REMOVED lines=9> */
[----:B------:R-:W-:Y:S02]  /*23980*/  MOV R2, 0x239b0 ;  /* 0x000239b000027802 */ /* 0x000fe40000000f00 */
[----:B------:R-:W-:-:S02]  /*23990*/  MOV R0, R4 ;  /* 0x0000000400007202 */ /* 0x000fc40000000f00 */
[----:B------:R-:W-:Y:S05]  /*239a0*/  CALL.REL.NOINC `($__internal_12_$__cuda_sm70_shflsync_bfly_p) ;  /* 0x00000fb000007944 */ /* 0x000fea0003c00000 */
[----:B------:R-:W-:Y:S01]  /*239b0*/  MOV R8, R0 ;  /* 0x0000000000087202 */ /* 0x000fe20000000f00 */
[----:B------:R-:W-:Y:S05]  /*239c0*/  BRA `(.L_x_962) ;  /* 0xffffa4d000007947 */ /* 0x000fea000383ffff */
.L_x_889:
[----:B-1234-:R-:W-:Y:S01]  /*239d0*/  IMAD.MOV.U32 R5, RZ, RZ, R12 ;  /* 0x000000ffff057224 */ /* 0x01efe200078e000c */
[----:B------:R-:W-:Y:S01]  /*239e0*/  MOV R3, RZ ;  /* 0x000000ff00037202 */ /* 0x000fe20000000f00 */
[----:B------:R-:W-:Y:S01]  /*239f0*/  IMAD.MOV.U32 R0, RZ, RZ, 0x1c1f ;  /* 0x00001c1fff007424 */ /* 0x000fe200078e00ff */
[----:B------:R-:W-:-:S02]  /*23a00*/  MOV R2, 0x23a20 ;  /* 0x00023a2000027802 */ /* 0x000fc40000000f00 */
[----:B------:R-:W-:Y:S05]  /*23a10*/  CALL.REL.NOINC `($__internal_13_$__cuda_sm70_shflsync_idx_p) ;  /* 0x00000f8000007944 */ /* 0x000fea0003c00000 */
[----:B------:R-:W-:Y:S01]  /*23a20*/  MOV R10, R0 ;  /* 0x00000000000a7202 */ /* 0x000fe20000000f00 */
[----:B------:R-:W-:Y:S05]  /*23a30*/  BRA `(.L_x_963) ;  /* 0xffffbf1000007947 */ /* 0x000fea000383ffff */
.L_x_890:
[----:B------:R-:W-:Y:S01]  /*23a40*/  IMAD.MOV.U32 R5, RZ, RZ, R13 ;  /* 0x000000ffff057224 */ /* 0x000fe200078e000d */
[----:B------:R-:W-:Y:S01]  /*23a50*/  MOV R3, RZ ;  /* 0x000000ff00037202 */ /* 0x000fe20000000f00 */
[----:B------:R-:W-:Y:S01]  /*23a60*/  IMAD.MOV.U32 R0, RZ, RZ, 0x1c1f ;  /* 0x00001c1fff007424 */ /* 0x000fe200078e00ff */
[----:B------:R-:W-:-:S02]  /*23a70*/  MOV R2, 0x23a90 ;  /* 0x00023a9000027802 */ /* 0x000fc40000000f00 */
[----:B-12---:R-:W-:Y:S05]  /*23a80*/  CALL.REL.NOINC `($__internal_13_$__cuda_sm70_shflsync_idx_p) ;  /* 0x00000f1000007944 */ /* 0x006fea0003c00000 */
[----:B------:R-:W-:Y:S05]  /*23a90*/  BRA `(.L_x_964) ;  /* 0xffffbed000007947 */ /* 0x000fea000383ffff */
.L_x_893:
[----:B------:R-:W-:Y:S01]  /*23aa0*/  IMAD.MOV.U32 R5, RZ, RZ, R12 ;  /* 0x000000ffff057224 */ /* 0x000fe200078e000c */
[----:B--2---:R-:W-:Y:S01]  /*23ab0*/  MOV R3, 0x1 ;  /* 0x0000000100037802 */ /* 0x004fe20000000f00 */
[----:B----4-:R-:W-:Y:S01]  /*23ac0*/  IMAD.MOV.U32 R0, RZ, RZ, 0x1c1f ;  /* 0x00001c1fff007424 */ /* 0x010fe200078e00ff */
[----:B------:R-:W-:-:S02]  /*23ad0*/  MOV R2, 0x23af0 ;  /* 0x00023af000027802 */ /* 0x000fc40000000f00 */
[----:B-1-3--:R-:W-:Y:S05]  /*23ae0*/  CALL.REL.NOINC `($__internal_13_$__cuda_sm70_shflsync_idx_p) ;  /* 0x00000eb000007944 */ /* 0x00afea0003c00000 */
[----:B------:R-:W-:Y:S01]  /*23af0*/  IMAD.MOV.U32 R10, RZ, RZ, R0 ;  /* 0x000000ffff0a7224 */ /* 0x000fe200078e0000 */
[----:B------:R-:W-:Y:S01]  /*23b00*/  MOV R3, 0x1 ;  /* 0x0000000100037802 */ /* 0x000fe20000000f00 */
[----:B------:R-:W-:Y:S01]  /*23b10*/  IMAD.MOV.U32 R5, RZ, RZ, R13 ;  /* 0x000000ffff057224 */ /* 0x000fe200078e000d */
[----:B------:R-:W-:-:S02]  /*23b20*/  MOV R0, 0x1c1f ;  /* 0x00001c1f00007802 */ /* 0x000fc40000000f00 */
[----:B------:R-:W-:Y:S02]  /*23b30*/  MOV R2, 0x23b50 ;  /* 0x00023b5000027802 */ /* 0x000fe40000000f00 */
[----:B------:R-:W-:Y:S05]  /*23b40*/  CALL.REL.NOINC `($__internal_13_$__cuda_sm70_shflsync_idx_p) ;  /* 0x00000e5000007944 */ /* 0x000fea0003c00000 */
[----:B------:R-:W-:Y:S05]  /*23b50*/  BRA `(.L_x_965) ;  /* 0xffffbf9000007947 */ /* 0x000fea000383ffff */
.L_x_896:
[----:B------:R-:W-:Y:S01]  /*23b60*/  IMAD.MOV.U32 R5, RZ, RZ, R12 ;  /* 0x000000ffff057224 */ /* 0x000fe200078e000c */
[----:B-1----:R-:W-:Y:S01]  /*23b70*/  MOV R3, 0x2 ;  /* 0x0000000200037802 */ /* 0x002fe20000000f00 */
[----:B----4-:R-:W-:Y:S01]  /*23b80*/  IMAD.MOV.U32 R0, RZ, RZ, 0x1c1f ;  /* 0x00001c1fff007424 */ /* 0x010fe200078e00ff */
[----:B------:R-:W-:Y:S02]  /*23b90*/  MOV R2, 0x23bb0 ;  /* 0x00023bb000027802 */ /* 0x000fe40000000f00 */
[----:B--23--:R-:W-:Y:S05]  /*23ba0*/  CALL.REL.NOINC `($__internal_13_$__cuda_sm70_shflsync_idx_p) ;  /* 0x00000df000007944 */ /* 0x00cfea0003c00000 */
[----:B------:R-:W-:Y:S01]  /*23bb0*/  MOV R10, R0 ;  /* 0x00000000000a7202 */ /* 0x000fe20000000f00 */
[----:B------:R-:W-:Y:S05]  /*23bc0*/  BRA `(.L_x_966) ;  /* 0xffffc0a000007947 */ /* 0x000fea000383ffff */
.L_x_897:
[----:B------:R-:W-:Y:S01]  /*23bd0*/  IMAD.MOV.U32 R5, RZ, RZ, R13 ;  /* 0x000000ffff057224 */ /* 0x000fe200078e000d */
[----:B------:R-:W-:Y:S01]  /*23be0*/  MOV R3, 0x2 ;  /* 0x0000000200037802 */ /* 0x000fe20000000f00 */
[----:B----4-:R-:W-:Y:S01]  /*23bf0*/  IMAD.MOV.U32 R0, RZ, RZ, 0x1c1f ;  /* 0x00001c1fff007424 */ /* 0x010fe200078e00ff */
[----:B------:R-:W-:Y:S02]  /*23c00*/  MOV R2, 0x23c20 ;  /* 0x00023c2000027802 */ /* 0x000fe40000000f00 */
[----:B-123--:R-:W-:Y:S05]  /*23c10*/  CALL.REL.NOINC `($__internal_13_$__cuda_sm70_shflsync_idx_p) ;  /* 0x00000d8000007944 */ /* 0x00efea0003c00000 */
[----:B------:R-:W-:Y:S05]  /*23c20*/  BRA `(.L_x_967) ;  /* 0xffffc06000007947 */ /* 0x000fea000383ffff */
.L_x_900:
[----:B------:R-:W-:Y:S01]  /*23c30*/  IMAD.MOV.U32 R5, RZ, RZ, R12 ;  /* 0x000000ffff057224 */ /* 0x000fe200078e000c */
[----:B-1----:R-:W-:Y:S01]  /*23c40*/  MOV R3, 0x3 ;  /* 0x0000000300037802 */ /* 0x002fe20000000f00 */
[----:B------:R-:W-:Y:S01]  /*23c50*/  IMAD.MOV.U32 R0, RZ, RZ, 0x1c1f ;  /* 0x00001c1fff007424 */ /* 0x000fe200078e00ff */
[----:B------:R-:W-:-:S02]  /*23c60*/  MOV R2, 0x23c80 ;  /* 0x00023c8000027802 */ /* 0x000fc40000000f00 */
[----:B--234-:R-:W-:Y:S05]  /*23c70*/  CALL.REL.NOINC `($__internal_13_$__cuda_sm70_shflsync_idx_p) ;  /* 0x00000d2000007944 */ /* 0x01cfea0003c00000 */
[----:B------:R-:W-:Y:S01]  /*23c80*/  IMAD.MOV.U32 R6, RZ, RZ, R0 ;  /* 0x000000ffff067224 */ /* 0x000fe200078e0000 */
[----:B------:R-:W-:Y:S01]  /*23c90*/  MOV R3, 0x3 ;  /* 0x0000000300037802 */ /* 0x000fe20000000f00 */
[----:B------:R-:W-:Y:S01]  /*23ca0*/  IMAD.MOV.U32 R5, RZ, RZ, R13 ;  /* 0x000000ffff057224 */ /* 0x000fe200078e000d */
[----:B------:R-:W-:-:S02]  /*23cb0*/  MOV R0, 0x1c1f ;  /* 0x00001c1f00007802 */ /* 0x000fc40000000f00 */
[----:B------:R-:W-:Y:S02]  /*23cc0*/  MOV R2, 0x23ce0 ;  /* 0x00023ce000027802 */ /* 0x000fe40000000f00 */
[----:B------:R-:W-:Y:S05]  /*23cd0*/  CALL.REL.NOINC `($__internal_13_$__cuda_sm70_shflsync_idx_p) ;  /* 0x00000cc000007944 */ /* 0x000fea0003c00000 */
[----:B------:R-:W-:Y:S05]  /*23ce0*/  BRA `(.L_x_968) ;  /* 0xffffc13000007947 */ /* 0x000fea000383ffff */
.L_x_902:
[----:B------:R-:W-:Y:S01]  /*23cf0*/  IMAD.MOV.U32 R5, RZ, RZ, R22 ;  /* 0x000000ffff057224 */ /* 0x000fe200078e0016 */
[----:B------:R-:W-:Y:S01]  /*23d00*/  MOV R3, RZ ;  /* 0x000000ff00037202 */ /* 0x000fe20000000f00 */
[----:B------:R-:W-:Y:S01]  /*23d10*/  IMAD.MOV.U32 R0, RZ, RZ, 0x1c1f ;  /* 0x00001c1fff007424 */ /* 0x000fe200078e00ff */
[----:B------:R-:W-:Y:S02]  /*23d20*/  MOV R2, 0x23d40 ;  /* 0x00023d4000027802 */ /* 0x000fe40000000f00 */
[----:B------:R-:W-:Y:S05]  /*23d30*/  CALL.REL.NOINC `($__internal_13_$__cuda_sm70_shflsync_idx_p) ;  /* 0x00000c6000007944 */ /* 0x000fea0003c00000 */
[----:B------:R-:W-:Y:S01]  /*23d40*/  MOV R4, R0 ;  /* 0x0000000000047202 */ /* 0x000fe20000000f00 */
[----:B------:R-:W-:Y:S05]  /*23d50*/  BRA `(.L_x_969) ;  /* 0xffffc44000007947 */ /* 0x000fea000383ffff */
.L_x_903:
[----:B------:R-:W-:Y:S01]  /*23d60*/  IMAD.MOV.U32 R5, RZ, RZ, R24 ;  /* 0x000000ffff057224 */ /* 0x000fe200078e0018 */
[----:B------:R-:W-:Y:S01]  /*23d70*/  MOV R3, RZ ;  /* 0x000000ff00037202 */ /* 0x000fe20000000f00 */
[----:B------:R-:W-:Y:S01]  /*23d80*/  IMAD.MOV.U32 R0, RZ, RZ, 0x1c1f ;  /* 0x00001c1fff007424 */ /* 0x000fe200078e00ff */
[----:B------:R-:W-:Y:S02]  /*23d90*/  MOV R2, 0x23db0 ;  /* 0x00023db000027802 */ /* 0x000fe40000000f00 */
[----:B-12---:R-:W-:Y:S05]  /*23da0*/  CALL.REL.NOINC `($__internal_13_$__cuda_sm70_shflsync_idx_p) ;  /* 0x00000bf000007944 */ /* 0x006fea0003c00000 */
[----:B------:R-:W-:Y:S05]  /*23db0*/  BRA `(.L_x_970) ;  /* 0xffffc40000007947 */ /* 0x000fea000383ffff */
.L_x_906:
[----:B------:R-:W-:Y:S01]  /*23dc0*/  IMAD.MOV.U32 R5, RZ, RZ, R22 ;  /* 0x000000ffff057224 */ /* 0x000fe200078e0016 */
[----:B----4-:R-:W-:Y:S01]  /*23dd0*/  MOV R3, 0x1 ;  /* 0x0000000100037802 */ /* 0x010fe20000000f00 */
[----:B------:R-:W-:Y:S01]  /*23de0*/  IMAD.MOV.U32 R0, RZ, RZ, 0x1c1f ;  /* 0x00001c1fff007424 */ /* 0x000fe200078e00ff */
[----:B------:R-:W-:-:S02]  /*23df0*/  MOV R2, 0x23e10 ;  /* 0x00023e1000027802 */ /* 0x000fc40000000f00 */
[----:B-123--:R-:W-:Y:S05]  /*23e00*/  CALL.REL.NOINC `($__internal_13_$__cuda_sm70_shflsync_idx_p) ;  /* 0x00000b9000007944 */ /* 0x00efea0003c00000 */
[----:B------:R-:W-:Y:S01]  /*23e10*/  IMAD.MOV.U32 R4, RZ, RZ, R0 ;  /* 0x000000ffff047224 */ /* 0x000fe200078e0000 */
[----:B------:R-:W-:Y:S01]  /*23e20*/  MOV R3, 0x1 ;  /* 0x0000000100037802 */ /* 0x000fe20000000f00 */
[----:B------:R-:W-:Y:S01]  /*23e30*/  IMAD.MOV.U32 R5, RZ, RZ, R24 ;  /* 0x000000ffff057224 */ /* 0x000fe200078e0018 */
[----:B------:R-:W-:-:S02]  /*23e40*/  MOV R0, 0x1c1f ;  /* 0x00001c1f00007802 */ /* 0x000fc40000000f00 */
[----:B------:R-:W-:Y:S02]  /*23e50*/  MOV R2, 0x23e70 ;  /* 0x00023e7000027802 */ /* 0x000fe40000000f00 */
[----:B------:R-:W-:Y:S05]  /*23e60*/  CALL.REL.NOINC `($__internal_13_$__cuda_sm70_shflsync_idx_p) ;  /* 0x00000b3000007944 */ /* 0x000fea0003c00000 */
[----:B------:R-:W-:Y:S05]  /*23e70*/  BRA `(.L_x_971) ;  /* 0xffffc82000007947 */ /* 0x000fea000383ffff */
.L_x_909:
[----:B------:R-:W-:Y:S01]  /*23e80*/  IMAD.MOV.U32 R5, RZ, RZ, R22 ;  /* 0x000000ffff057224 */ /* 0x000fe200078e0016 */
[----:B---3--:R-:W-:Y:S01]  /*23e90*/  MOV R3, 0x2 ;  /* 0x0000000200037802 */ /* 0x008fe20000000f00 */
[----:B----4-:R-:W-:Y:S01]  /*23ea0*/  IMAD.MOV.U32 R0, RZ, RZ, 0x1c1f ;  /* 0x00001c1fff007424 */ /* 0x010fe200078e00ff */
[----:B------:R-:W-:Y:S02]  /*23eb0*/  MOV R2, 0x23ed0 ;  /* 0x00023ed000027802 */ /* 0x000fe40000000f00 */
[----:B-12---:R-:W-:Y:S05]  /*23ec0*/  CALL.REL.NOINC `($__internal_13_$__cuda_sm70_shflsync_idx_p) ;  /* 0x00000ad000007944 */ /* 0x006fea0003c00000 */
[----:B------:R-:W-:Y:S01]  /*23ed0*/  MOV R4, R0 ;  /* 0x0000000000047202 */ /* 0x000fe20000000f00 */
[----:B------:R-:W-:Y:S05]  /*23ee0*/  BRA `(.L_x_972) ;  /* 0xffffcb3000007947 */ /* 0x000fea000383ffff */
.L_x_910:
[----:B------:R-:W-:Y:S01]  /*23ef0*/  IMAD.MOV.U32 R5, RZ, RZ, R24 ;  /* 0x000000ffff057224 */ /* 0x000fe200078e0018 */
[----:B---3--:R-:W-:Y:S01]  /*23f00*/  MOV R3, 0x2 ;  /* 0x0000000200037802 */ /* 0x008fe20000000f00 */
[----:B----4-:R-:W-:Y:S01]  /*23f10*/  IMAD.MOV.U32 R0, RZ, RZ, 0x1c1f ;  /* 0x00001c1fff007424 */ /* 0x010fe200078e00ff */
[----:B------:R-:W-:Y:S02]  /*23f20*/  MOV R2, 0x23f40 ;  /* 0x00023f4000027802 */ /* 0x000fe40000000f00 */
[----:B-12---:R-:W-:Y:S05]  /*23f30*/  CALL.REL.NOINC `($__internal_13_$__cuda_sm70_shflsync_idx_p) ;  /* 0x00000a6000007944 */ /* 0x006fea0003c00000 */
[----:B------:R-:W-:Y:S05]  /*23f40*/  BRA `(.L_x_973) ;  /* 0xffffcaf000007947 */ /* 0x000fea000383ffff */
.L_x_913:
[----:B------:R-:W-:Y:S01]  /*23f50*/  IMAD.MOV.U32 R5, RZ, RZ, R22 ;  /* 0x000000ffff057224 */ /* 0x000fe200078e0016 */
[----:B--23--:R-:W-:Y:S01]  /*23f60*/  MOV R3, 0x3 ;  /* 0x0000000300037802 */ /* 0x00cfe20000000f00 */
[----:B-1----:R-:W-:Y:S01]  /*23f70*/  IMAD.MOV.U32 R0, RZ, RZ, 0x1c1f ;  /* 0x00001c1fff007424 */ /* 0x002fe200078e00ff */
[----:B------:R-:W-:-:S02]  /*23f80*/  MOV R2, 0x23fa0 ;  /* 0x00023fa000027802 */ /* 0x000fc40000000f00 */
[----:B----4-:R-:W-:Y:S05]  /*23f90*/  CALL.REL.NOINC `($__internal_13_$__cuda_sm70_shflsync_idx_p) ;  /* 0x00000a0000007944 */ /* 0x010fea0003c00000 */
[----:B------:R-:W-:Y:S01]  /*23fa0*/  IMAD.MOV.U32 R4, RZ, RZ, R0 ;  /* 0x000000ffff047224 */ /* 0x000fe200078e0000 */
[----:B------:R-:W-:Y:S01]  /*23fb0*/  MOV R3, 0x3 ;  /* 0x0000000300037802 */ /* 0x000fe20000000f00 */
[----:B------:R-:W-:Y:S01]  /*23fc0*/  IMAD.MOV.U32 R5, RZ, RZ, R24 ;  /* 0x000000ffff057224 */ /* 0x000fe200078e0018 */
[----:B------:R-:W-:-:S02]  /*23fd0*/  MOV R0, 0x1c1f ;  /* 0x00001c1f00007802 */ /* 0x000fc40000000f00 */
[----:B------:R-:W-:Y:S02]  /*23fe0*/  MOV R2, 0x24000 ;  /* 0x0002400000027802 */ /* 0x000fe40000000f00 */
[----:B------:R-:W-:Y:S05]  /*23ff0*/  CALL.REL.NOINC `($__internal_13_$__cuda_sm70_shflsync_idx_p) ;  /* 0x000009a000007944 */ /* 0x000fea0003c00000 */
[----:B------:R-:W-:Y:S05]  /*24000*/  BRA `(.L_x_974) ;  /* 0xffffcdd000007947 */ /* 0x000fea000383ffff */
.L_x_917:
[----:B------:R-:W-:Y:S01]  /*24010*/  IMAD.MOV.U32 R5, RZ, RZ, R9 ;  /* 0x000000ffff057224 */ /* 0x000fe200078e0009 */
[----:B------:R-:W-:Y:S01]  /*24020*/  MOV R3, RZ ;  /* 0x000000ff00037202 */ /* 0x000fe20000000f00 */
[----:B------:R-:W-:Y:S01]  /*24030*/  IMAD.MOV.U32 R0, RZ, RZ, 0x1c1f ;  /* 0x00001c1fff007424 */ /* 0x000fe200078e00ff */
[----:B------:R-:W-:Y:S02]  /*24040*/  MOV R2, 0x24060 ;  /* 0x0002406000027802 */ /* 0x000fe40000000f00 */
[----:B------:R-:W-:Y:S05]  /*24050*/  CALL.REL.NOINC `($__internal_13_$__cuda_sm70_shflsync_idx_p) ;  /* 0x0000094000007944 */ /* 0x000fea0003c00000 */
[----:B------:R-:W-:Y:S01]  /*24060*/  MOV R8, R0 ;  /* 0x0000000000087202 */ /* 0x000fe20000000f00 */
[----:B------:R-:W-:Y:S05]  /*24070*/  BRA `(.L_x_975) ;  /* 0xffffd8b000007947 */ /* 0x000fea000383ffff */
.L_x_918:
[----:B------:R-:W-:Y:S01]  /*24080*/  IMAD.MOV.U32 R5, RZ, RZ, R12 ;  /* 0x000000ffff057224 */ /* 0x000fe200078e000c */
[----:B------:R-:W-:Y:S01]  /*24090*/  MOV R3, RZ ;  /* 0x000000ff00037202 */ /* 0x000fe20000000f00 */
[----:B------:R-:W-:Y:S01]  /*240a0*/  IMAD.MOV.U32 R0, RZ, RZ, 0x1c1f ;  /* 0x00001c1fff007424 */ /* 0x000fe200078e00ff */
[----:B------:R-:W-:Y:S02]  /*240b0*/  MOV R2, 0x240d0 ;  /* 0x000240d000027802 */ /* 0x000fe40000000f00 */
[----:B-12---:R-:W-:Y:S05]  /*240c0*/  CALL.REL.NOINC `($__internal_13_$__cuda_sm70_shflsync_idx_p) ;  /* 0x000008d000007944 */ /* 0x006fea0003c00000 */
[----:B------:R-:W-:Y:S05]  /*240d0*/  BRA `(.L_x_976) ;  /* 0xffffd87000007947 */ /* 0x000fea000383ffff */
.L_x_921:
[----:B--2---:R-:W-:Y:S01]  /*240e0*/  IMAD.MOV.U32 R5, RZ, RZ, R9 ;  /* 0x000000ffff057224 */ /* 0x004fe200078e0009 */
[----:B------:R-:W-:Y:S01]  /*240f0*/  MOV R3, 0x1 ;  /* 0x0000000100037802 */ /* 0x000fe20000000f00 */
        /* <DEDUP_REMOVED lines=10> */
.L_x_924:
[----:B-1----:R-:W-:Y:S01]  /*241a0*/  IMAD.MOV.U32 R5, RZ, RZ, R9 ;  /* 0x000000ffff057224 */ /* 0x002fe200078e0009 */
[----:B------:R-:W-:Y:S01]  /*241b0*/  MOV R3, 0x2 ;  /* 0x0000000200037802 */ /* 0x000fe20000000f00 */
[----:B----4-:R-:W-:Y:S01]  /*241c0*/  IMAD.MOV.U32 R0, RZ, RZ, 0x1c1f ;  /* 0x00001c1fff007424 */ /* 0x010fe200078e00ff */
[----:B------:R-:W-:Y:S02]  /*241d0*/  MOV R2, 0x241f0 ;  /* 0x000241f000027802 */ /* 0x000fe40000000f00 */
[----:B--23--:R-:W-:Y:S05]  /*241e0*/  CALL.REL.NOINC `($__internal_13_$__cuda_sm70_shflsync_idx_p) ;  /* 0x000007b000007944 */ /* 0x00cfea0003c00000 */
[----:B------:R-:W-:Y:S01]  /*241f0*/  MOV R8, R0 ;  /* 0x0000000000087202 */ /* 0x000fe20000000f00 */
[----:B------:R-:W-:Y:S05]  /*24200*/  BRA `(.L_x_978) ;  /* 0xffffda5000007947 */ /* 0x000fea000383ffff */
.L_x_925:
[----:B------:R-:W-:Y:S01]  /*24210*/  IMAD.MOV.U32 R5, RZ, RZ, R12 ;  /* 0x000000ffff057224 */ /* 0x000fe200078e000c */
[----:B------:R-:W-:Y:S01]  /*24220*/  MOV R3, 0x2 ;  /* 0x0000000200037802 */ /* 0x000fe20000000f00 */
[----:B----4-:R-:W-:Y:S01]  /*24230*/  IMAD.MOV.U32 R0, RZ, RZ, 0x1c1f ;  /* 0x00001c1fff007424 */ /* 0x010fe200078e00ff */
[----:B------:R-:W-:Y:S02]  /*24240*/  MOV R2, 0x24260 ;  /* 0x0002426000027802 */ /* 0x000fe40000000f00 */
[----:B-123--:R-:W-:Y:S05]  /*24250*/  CALL.REL.NOINC `($__internal_13_$__cuda_sm70_shflsync_idx_p) ;  /* 0x0000074000007944 */ /* 0x00efea0003c00000 */
[----:B------:R-:W-:Y:S05]  /*24260*/  BRA `(.L_x_979) ;  /* 0xffffda1000007947 */ /* 0x000fea000383ffff */
.L_x_928:
[----:B-1----:R-:W-:Y:S01]  /*24270*/  IMAD.MOV.U32 R5, RZ, RZ, R9 ;  /* 0x000000ffff057224 */ /* 0x002fe200078e0009 */
[----:B------:R-:W-:Y:S01]  /*24280*/  MOV R3, 0x3 ;  /* 0x0000000300037802 */ /* 0x000fe20000000f00 */
        /* <DEDUP_REMOVED lines=10> */
.L_x_930:
[----:B------:R-:W-:Y:S01]  /*24330*/  IMAD.MOV.U32 R5, RZ, RZ, R74 ;  /* 0x000000ffff057224 */ /* 0x000fe200078e004a */
[----:B------:R-:W-:Y:S01]  /*24340*/  MOV R3, RZ ;  /* 0x000000ff00037202 */ /* 0x000fe20000000f00 */
[----:B------:R-:W-:Y:S01]  /*24350*/  IMAD.MOV.U32 R0, RZ, RZ, 0x1f ;  /* 0x0000001fff007424 */ /* 0x000fe200078e00ff */
[----:B------:R-:W-:Y:S02]  /*24360*/  MOV R2, 0x24380 ;  /* 0x0002438000027802 */ /* 0x000fe40000000f00 */
[----:B--2---:R-:W-:Y:S05]  /*24370*/  CALL.REL.NOINC `($__internal_13_$__cuda_sm70_shflsync_idx_p) ;  /* 0x0000062000007944 */ /* 0x004fea0003c00000 */
[----:B------:R-:W-:Y:S01]  /*24380*/  MOV R9, R0 ;  /* 0x0000000000097202 */ /* 0x000fe20000000f00 */
[----:B------:R-:W-:Y:S05]  /*24390*/  BRA `(.L_x_981) ;  /* 0xffffdcb000007947 */ /* 0x000fea000383ffff */
.L_x_931:
[----:B------:R-:W-:Y:S01]  /*243a0*/  IMAD.MOV.U32 R5, RZ, RZ, R74 ;  /* 0x000000ffff057224 */ /* 0x000fe200078e004a */
[----:B------:R-:W-:Y:S01]  /*243b0*/  MOV R3, 0x1 ;  /* 0x0000000100037802 */ /* 0x000fe20000000f00 */
[----:B------:R-:W-:Y:S01]  /*243c0*/  IMAD.MOV.U32 R0, RZ, RZ, 0x1f ;  /* 0x0000001fff007424 */ /* 0x000fe200078e00ff */
[----:B------:R-:W-:Y:S02]  /*243d0*/  MOV R2, 0x243f0 ;  /* 0x000243f000027802 */ /* 0x000fe40000000f00 */
[----:B-12---:R-:W-:Y:S05]  /*243e0*/  CALL.REL.NOINC `($__internal_13_$__cuda_sm70_shflsync_idx_p) ;  /* 0x000005b000007944 */ /* 0x006fea0003c00000 */
[----:B------:R-:W-:Y:S01]  /*243f0*/  MOV R8, R0 ;  /* 0x0000000000087202 */ /* 0x000fe20000000f00 */
[----:B------:R-:W-:Y:S05]  /*24400*/  BRA `(.L_x_982) ;  /* 0xffffdc6000007947 */ /* 0x000fea000383ffff */
.L_x_932:
[----:B------:R-:W-:Y:S02]  /*24410*/  MOV R2, 0x1 ;  /* 0x0000000100027802 */ /* 0x000fe40000000f00 */
[----:B------:R-:W-:-:S02]  /*24420*/  MOV R3, 0x24440 ;  /* 0x0002444000037802 */ /* 0x000fc40000000f00 */
[----:B-1234-:R-:W-:Y:S05]  /*24430*/  CALL.REL.NOINC `($__internal_14_$__cuda_sm70_shflsync_up_p) ;  /* 0x000005b000007944 */ /* 0x01efea0003c00000 */
[----:B------:R-:W-:Y:S05]  /*24440*/  BRA `(.L_x_983) ;  /* 0xffffdd5000007947 */ /* 0x000fea000383ffff */
.L_x_933:
[----:B------:R-:W-:Y:S02]  /*24450*/  MOV R2, 0x2 ;  /* 0x0000000200027802 */ /* 0x000fe40000000f00 */
[----:B------:R-:W-:-:S02]  /*24460*/  MOV R3, 0x24480 ;  /* 0x0002448000037802 */ /* 0x000fc40000000f00 */
[----:B--2-4-:R-:W-:Y:S05]  /*24470*/  CALL.REL.NOINC `($__internal_14_$__cuda_sm70_shflsync_up_p) ;  /* 0x0000057000007944 */ /* 0x014fea0003c00000 */
        /* <DEDUP_REMOVED lines=23> */
.L_x_937:
[----:B------:R-:W-:Y:S02]  /*245f0*/  MOV R2, 0x1 ;  /* 0x0000000100027802 */ /* 0x000fe40000000f00 */
[----:B------:R-:W-:Y:S02]  /*24600*/  MOV R3, 0x24620 ;  /* 0x0002462000037802 */ /* 0x000fe40000000f00 */
[----:B------:R-:W-:Y:S05]  /*24610*/  CALL.REL.NOINC `($__internal_14_$__cuda_sm70_shflsync_up_p) ;  /* 0x000003d000007944 */ /* 0x000fea0003c00000 */
[----:B------:R-:W-:Y:S01]  /*24620*/  MOV R2, R4 ;  /* 0x0000000400027202 */ /* 0x000fe20000000f00 */
[----:B------:R-:W-:Y:S05]  /*24630*/  BRA `(.L_x_985) ;  /* 0xffffddc000007947 */ /* 0x000fea000383ffff */
.L_x_938:
        /* <DEDUP_REMOVED lines=26> */
.L_x_940:
[----:B------:R-:W-:Y:S02]  /*247e0*/  SEL R0, RZ, 0x1, P0 ;  /* 0x00000001ff007807 */ /* 0x000fe40000000000 */
[----:B------:R-:W-:Y:S02]  /*247f0*/  MOV R2, 0x24810 ;  /* 0x0002481000027802 */ /* 0x000fe40000000f00 */
[----:B-1----:R-:W-:Y:S05]  /*24800*/  CALL.REL.NOINC `($__internal_15_$__cuda_sm70_votesync_ballot) ;  /* 0x0000025000007944 */ /* 0x002fea0003c00000 */
[----:B------:R-:W-:Y:S01]  /*24810*/  MOV R12, R0 ;  /* 0x00000000000c7202 */ /* 0x000fe20000000f00 */
[----:B------:R-:W-:Y:S05]  /*24820*/  BRA `(.L_x_987) ;  /* 0xffffdd6000007947 */ /* 0x000fea000383ffff */
.L_x_941:
[----:B------:R-:W-:Y:S01]  /*24830*/  IMAD.MOV.U32 R5, RZ, RZ, R6 ;  /* 0x000000ffff057224 */ /* 0x000fe200078e0006 */
[----:B------:R-:W-:Y:S01]  /*24840*/  MOV R3, R8 ;  /* 0x0000000800037202 */ /* 0x000fe20000000f00 */
[----:B--2---:R-:W-:Y:S01]  /*24850*/  IMAD.MOV.U32 R0, RZ, RZ, 0x1f ;  /* 0x0000001fff007424 */ /* 0x004fe200078e00ff */
[----:B------:R-:W-:Y:S02]  /*24860*/  MOV R2, 0x24880 ;  /* 0x0002488000027802 */ /* 0x000fe40000000f00 */
[----:B-1----:R-:W-:Y:S05]  /*24870*/  CALL.REL.NOINC `($__internal_13_$__cuda_sm70_shflsync_idx_p) ;  /* 0x0000012000007944 */ /* 0x002fea0003c00000 */
[----:B------:R-:W-:Y:S01]  /*24880*/  IMAD.MOV.U32 R10, RZ, RZ, R0 ;  /* 0x000000ffff0a7224 */ /* 0x000fe200078e0000 */
[----:B------:R-:W-:Y:S01]  /*24890*/  MOV R3, R8 ;  /* 0x0000000800037202 */ /* 0x000fe20000000f00 */
[----:B------:R-:W-:Y:S01]  /*248a0*/  IMAD.MOV.U32 R5, RZ, RZ, R7 ;  /* 0x000000ffff057224 */ /* 0x000fe200078e0007 */
[----:B------:R-:W-:Y:S02]  /*248b0*/  MOV R0, 0x1f ;  /* 0x0000001f00007802 */ /* 0x000fe40000000f00 */
[----:B------:R-:W-:-:S02]  /*248c0*/  MOV R2, 0x248e0 ;  /* 0x000248e000027802 */ /* 0x000fc40000000f00 */
[----:B------:R-:W-:Y:S05]  /*248d0*/  CALL.REL.NOINC `($__internal_13_$__cuda_sm70_shflsync_idx_p) ;  /* 0x000000c000007944 */ /* 0x000fea0003c00000 */
[----:B------:R-:W-:Y:S01]  /*248e0*/  MOV R7, R0 ;  /* 0x0000000000077202 */ /* 0x000fe20000000f00 */
[----:B------:R-:W-:Y:S05]  /*248f0*/  BRA `(.L_x_988) ;  /* 0xffffdd0000007947 */ /* 0x000fea000383ffff */
.L_x_944:
[----:B------:R-:W-:Y:S01]  /*24900*/  IMAD.MOV.U32 R5, RZ, RZ, R4 ;  /* 0x000000ffff057224 */ /* 0x000fe200078e0004 */
[----:B--2---:R-:W-:-:S02]  /*24910*/  MOV R0, 0x1f ;  /* 0x0000001f00007802 */ /* 0x004fc40000000f00 */
[----:B------:R-:W-:Y:S02]  /*24920*/  MOV R2, 0x24940 ;  /* 0x0002494000027802 */ /* 0x000fe40000000f00 */
[----:B-1-34-:R-:W-:Y:S05]  /*24930*/  CALL.REL.NOINC `($__internal_13_$__cuda_sm70_shflsync_idx_p) ;  /* 0x0000006000007944 */ /* 0x01afea0003c00000 */
[----:B------:R-:W-:Y:S01]  /*24940*/  MOV R13, R0 ;  /* 0x00000000000d7202 */ /* 0x000fe20000000f00 */
[----:B------:R-:W-:Y:S05]  /*24950*/  BRA `(.L_x_943) ;  /* 0xffffdd0000007947 */ /* 0x000fea000383ffff */
        .weak           $__internal_12_$__cuda_sm70_shflsync_bfly_p
        .type           $__internal_12_$__cuda_sm70_shflsync_bfly_p,@function
        .size           $__internal_12_$__cuda_sm70_shflsync_bfly_p,($__internal_13_$__cuda_sm70_shflsync_idx_p - $__internal_12_$__cuda_sm70_shflsync_bfly_p)
$__internal_12_$__cuda_sm70_shflsync_bfly_p:
[----:B------:R-:W-:Y:S04]  /*24960*/  WARPSYNC R8 ;  /* 0x0000000800007348 */ /* 0x000fe80003800000 */
[----:B------:R1:W2:Y:S02]  /*24970*/  SHFL.BFLY PT, R0, R0, R3, R9 ;  /* 0x0c00000300007389 */ /* 0x0002a400000e0009 */
[----:B-1----:R-:W-:-:S04]  /*24980*/  MOV R3, 0x0 ;  /* 0x0000000000037802 */ /* 0x002fc80000000f00 */
[----:B--2---:R-:W-:Y:S05]  /*24990*/  RET.REL.NODEC R2 `(_ZN7cutlass13device_kernelIN5flash19enable_sm80_to_sm89INS1_16FlashAttnFwdSm80INS1_25CollectiveMainloopFwdSm80ILi4ELi1ELb0EN4cute5tupleIJNS5_1CILi128EEENS7_ILi48EEENS7_ILi96EEEEEELi96ENS_6half_tEfNS_4arch4Sm80ELb0ELb1ELb0ELb1ELb0ELb1ELb1ELb1EEENS1_21CollectiveEpilogueFwdINS6_IJS8_SA_S9_EEENS6_IJNS7_ILi1EEESI_SI_EEESC_SE_Li128ELb1ELb1ELb1ELb0EEENS1_36VarlenDynamicPersistentTileSchedulerILi128ELi48ELi128ELi128ELb1ELb1ELb0ELb1ELb0ELb1EEEEEEEEEvNT_6ParamsE) ;  /* 0xfffdb66002007950 */ /* 0x004fea0003c3ffff */
        .weak           $__internal_13_$__cuda_sm70_shflsync_idx_p
        .type           $__internal_13_$__cuda_sm70_shflsync_idx_p,@function
        .size           $__internal_13_$__cuda_sm70_shflsync_idx_p,($__internal_14_$__cuda_sm70_shflsync_up_p - $__internal_13_$__cuda_sm70_shflsync_idx_p)
$__internal_13_$__cuda_sm70_shflsync_idx_p:
[----:B------:R-:W-:-:S04]  /*249a0*/  MOV R75, 0xffffffff ;  /* 0xffffffff004b7802 */ /* 0x000fc80000000f00 */
[----:B------:R-:W-:Y:S04]  /*249b0*/  WARPSYNC R75 ;  /* 0x0000004b00007348 */ /* 0x000fe80003800000 */
[----:B------:R1:W2:Y:S02]  /*249c0*/  SHFL.IDX PT, R0, R5, R3, R0 ;  /* 0x0000000305007389 */ /* 0x0002a400000e0000 */
[----:B-1----:R-:W-:-:S04]  /*249d0*/  MOV R3, 0x0 ;  /* 0x0000000000037802 */ /* 0x002fc80000000f00 */
[----:B--2---:R-:W-:Y:S05]  /*249e0*/  RET.REL.NODEC R2 `(_ZN7cutlass13device_kernelIN5flash19enable_sm80_to_sm89INS1_16FlashAttnFwdSm80INS1_25CollectiveMainloopFwdSm80ILi4ELi1ELb0EN4cute5tupleIJNS5_1CILi128EEENS7_ILi48EEENS7_ILi96EEEEEELi96ENS_6half_tEfNS_4arch4Sm80ELb0ELb1ELb0ELb1ELb0ELb1ELb1ELb1EEENS1_21CollectiveEpilogueFwdINS6_IJS8_SA_S9_EEENS6_IJNS7_ILi1EEESI_SI_EEESC_SE_Li128ELb1ELb1ELb1ELb0EEENS1_36VarlenDynamicPersistentTileSchedulerILi128ELi48ELi128ELi128ELb1ELb1ELb0ELb1ELb0ELb1EEEEEEEEEvNT_6ParamsE) ;  /* 0xfffdb61002007950 */ /* 0x004fea0003c3ffff */
        .weak           $__internal_14_$__cuda_sm70_shflsync_up_p
        .type           $__internal_14_$__cuda_sm70_shflsync_up_p,@function
        .size           $__internal_14_$__cuda_sm70_shflsync_up_p,($__internal_15_$__cuda_sm70_votesync_ballot - $__internal_14_$__cuda_sm70_shflsync_up_p)
$__internal_14_$__cuda_sm70_shflsync_up_p:
[----:B------:R-:W-:Y:S02]  /*249f0*/  IMAD.MOV.U32 R4, RZ, RZ, RZ ;  /* 0x000000ffff047224 */ /* 0x000fe400078e00ff */
[----:B------:R-:W-:-:S04]  /*24a00*/  IMAD.MOV.U32 R10, RZ, RZ, -0x1 ;  /* 0xffffffffff0a7424 */ /* 0x000fc800078e00ff */
[----:B------:R-:W-:Y:S04]  /*24a10*/  WARPSYNC R10 ;  /* 0x0000000a00007348 */ /* 0x000fe80003800000 */
[----:B------:R1:W2:Y:S02]  /*24a20*/  SHFL.UP PT, R4, R0, R2, R4 ;  /* 0x0400000200047389 */ /* 0x0002a400000e0004 */
[----:B-1----:R-:W-:Y:S02]  /*24a30*/  MOV R2, R3 ;  /* 0x0000000300027202 */ /* 0x002fe40000000f00 */
[----:B------:R-:W-:-:S04]  /*24a40*/  MOV R3, 0x0 ;  /* 0x0000000000037802 */ /* 0x000fc80000000f00 */
[----:B--2---:R-:W-:Y:S05]  /*24a50*/  RET.REL.NODEC R2 `(_ZN7cutlass13device_kernelIN5flash19enable_sm80_to_sm89INS1_16FlashAttnFwdSm80INS1_25CollectiveMainloopFwdSm80ILi4ELi1ELb0EN4cute5tupleIJNS5_1CILi128EEENS7_ILi48EEENS7_ILi96EEEEEELi96ENS_6half_tEfNS_4arch4Sm80ELb0ELb1ELb0ELb1ELb0ELb1ELb1ELb1EEENS1_21CollectiveEpilogueFwdINS6_IJS8_SA_S9_EEENS6_IJNS7_ILi1EEESI_SI_EEESC_SE_Li128ELb1ELb1ELb1ELb0EEENS1_36VarlenDynamicPersistentTileSchedulerILi128ELi48ELi128ELi128ELb1ELb1ELb0ELb1ELb0ELb1EEEEEEEEEvNT_6ParamsE) ;  /* 0xfffdb5a002007950 */ /* 0x004fea0003c3ffff */
        .weak           $__internal_15_$__cuda_sm70_votesync_ballot
        .type           $__internal_15_$__cuda_sm70_votesync_ballot,@function
        .size           $__internal_15_$__cuda_sm70_votesync_ballot,(.L_x_1441 - $__internal_15_$__cuda_sm70_votesync_ballot)
$__internal_15_$__cuda_sm70_votesync_ballot:
[----:B------:R-:W-:Y:S01]  /*24a60*/  ISETP.NE.U32.AND P0, PT, R0, 0x1, PT ;  /* 0x000000010000780c */ /* 0x000fe20003f05070 */
[----:B------:R-:W-:-:S04]  /*24a70*/  IMAD.MOV.U32 R3, RZ, RZ, -0x1 ;  /* 0xffffffffff037424 */ /* 0x000fc800078e00ff */
[----:B------:R-:W-:Y:S08]  /*24a80*/  WARPSYNC R3 ;  /* 0x0000000300007348 */ /* 0x000ff00003800000 */
[----:B------:R-:W-:-:S04]  /*24a90*/  VOTE.ANY R0, PT, !P0 ;  /* 0x0000000000007806 */ /* 0x000fc800040e0100 */
[----:B------:R-:W-:Y:S01]  /*24aa0*/  LOP3.LUT R0, R0, R3, RZ, 0xc0, !PT ;  /* 0x0000000300007212 */ /* 0x000fe200078ec0ff */
[----:B------:R-:W-:-:S04]  /*24ab0*/  IMAD.MOV.U32 R3, RZ, RZ, 0x0 ;  /* 0x00000000ff037424 */ /* 0x000fc800078e00ff */
[----:B------:R-:W-:Y:S05]  /*24ac0*/  RET.REL.NODEC R2 `(_ZN7cutlass13device_kernelIN5flash19enable_sm80_to_sm89INS1_16FlashAttnFwdSm80INS1_25CollectiveMainloopFwdSm80ILi4ELi1ELb0EN4cute5tupleIJNS5_1CILi128EEENS7_ILi48EEENS7_ILi96EEEEEELi96ENS_6half_tEfNS_4arch4Sm80ELb0ELb1ELb0ELb1ELb0ELb1ELb1ELb1EEENS1_21CollectiveEpilogueFwdINS6_IJS8_SA_S9_EEENS6_IJNS7_ILi1EEESI_SI_EEESC_SE_Li128ELb1ELb1ELb1ELb0EEENS1_36VarlenDynamicPersistentTileSchedulerILi128ELi48ELi128ELi128ELb1ELb1ELb0ELb1ELb0ELb1EEEEEEEEEvNT_6ParamsE) ;  /* 0xfffdb53002007950 */ /* 0x000fea0003c3ffff */
.L_x_989:
        /* <DEDUP_REMOVED lines=11> */
.L_x_1441:


//--------------------- .text._ZN7cutlass13device_kernelIN5flash19enable_sm80_to_sm89INS1_16FlashAttnFwdSm80INS1_25CollectiveMainloopFwdSm80ILi4ELi1ELb0EN4cute5tupleIJNS5_1CILi128EEENS7_ILi64EEENS7_ILi96EEEEEELi96ENS_6half_tEfNS_4arch4Sm80ELb1ELb0ELb0ELb0ELb0ELb0ELb1ELb1EEENS1_21CollectiveEpilogueFwdINS6_IJS8_SA_S9_EEENS6_IJNS7_ILi1EEESI_SI_EEESC_SE_Li128ELb0ELb1ELb1ELb0EEENS1_30DynamicPersistentTileSchedulerILi128ELi128ELb1ELb1ELb0EEEEEEEEEvNT_6ParamsE --------------------------
	.section	.text._ZN7cutlass13device_kernelIN5flash19enable_sm80_to_sm89INS1_16FlashAttnFwdSm80INS1_25CollectiveMainloopFwdSm80ILi4ELi1ELb0EN4cute5tupleIJNS5_1CILi128EEENS7_ILi64EEENS7_ILi96EEEEEELi96ENS_6half_tEfNS_4arch4Sm80ELb1ELb0ELb0ELb0ELb0ELb0ELb1ELb1EEENS1_21CollectiveEpilogueFwdINS6_IJS8_SA_S9_EEENS6_IJNS7_ILi1EEESI_SI_EEESC_SE_Li128ELb0ELb1ELb1ELb0EEENS1_30DynamicPersistentTileSchedulerILi128ELi128ELb1ELb1ELb0EEEEEEEEEvNT_6ParamsE,"ax",@progbits
	.sectioninfo	@"SHI_REGISTERS=255"
	.align	128
.text._ZN7cutlass13device_kernelIN5flash19enable_sm80_to_sm89INS1_16FlashAttnFwdSm80INS1_25CollectiveMainloopFwdSm80ILi4ELi1ELb0EN4cute5tupleIJNS5_1CILi128EEENS7_ILi64EEENS7_ILi96EEEEEELi96ENS_6half_tEfNS_4arch4Sm80ELb1ELb0ELb0ELb0ELb0ELb0ELb1ELb1EEENS1_21CollectiveEpilogueFwdINS6_IJS8_SA_S9_EEENS6_IJNS7_ILi1EEESI_SI_EEESC_SE_Li128ELb0ELb1ELb1ELb0EEENS1_30DynamicPersistentTileSchedulerILi128ELi128ELb1ELb1ELb0EEEEEEEEEvNT_6ParamsE:
        .type           _ZN7cutlass13device_kernelIN5flash19enable_sm80_to_sm89INS1_16FlashAttnFwdSm80INS1_25CollectiveMainloopFwdSm80ILi4ELi1ELb0EN4cute5tupleIJNS5_1CILi128EEENS7_ILi64EEENS7_ILi96EEEEEELi96ENS_6half_tEfNS_4arch4Sm80ELb1ELb0ELb0ELb0ELb0ELb0ELb1ELb1EEENS1_21CollectiveEpilogueFwdINS6_IJS8_SA_S9_EEENS6_IJNS7_ILi1EEESI_SI_EEESC_SE_Li128ELb0ELb1ELb1ELb0EEENS1_30DynamicPersistentTileSchedulerILi128ELi128ELb1ELb1ELb0EEEEEEEEEvNT_6ParamsE,@function
        .size           _ZN7cutlass13device_kernelIN5flash19enable_sm80_to_sm89INS1_16FlashAttnFwdSm80INS1_25CollectiveMainloopFwdSm80ILi4ELi1ELb0EN4cute5tupleIJNS5_1CILi128EEENS7_ILi64EEENS7_ILi96EEEEEELi96ENS_6half_tEfNS_4arch4Sm80ELb1ELb0ELb0ELb0ELb0ELb0ELb1ELb1EEENS1_21CollectiveEpilogueFwdINS6_IJS8_SA_S9_EEENS6_IJNS7_ILi1EEESI_SI_EEESC_SE_Li128ELb0ELb1ELb1ELb0EEENS1_30DynamicPersistentTileSchedulerILi128ELi128ELb1ELb1ELb0EEEEEEEEEvNT_6ParamsE,(.L_x_1446 - _ZN7cutlass13device_kernelIN5flash19enable_sm80_to_sm89INS1_16FlashAttnFwdSm80INS1_25CollectiveMainloopFwdSm80ILi4ELi1ELb0EN4cute5tupleIJNS5_1CILi128EEENS7_ILi64EEENS7_ILi96EEEEEELi96ENS_6half_tEfNS_4arch4Sm80ELb1ELb0ELb0ELb0ELb0ELb0ELb1ELb1EEENS1_21CollectiveEpilogueFwdINS6_IJS8_SA_S9_EEENS6_IJNS7_ILi1EEESI_SI_EEESC_SE_Li128ELb0ELb1ELb1ELb0EEENS1_30DynamicPersistentTileSchedulerILi128ELi128ELb1ELb1ELb0EEEEEEEEEvNT_6ParamsE)
        .other          _ZN7cutlass13device_kernelIN5flash19enable_sm80_to_sm89INS1_16FlashAttnFwdSm80INS1_25CollectiveMainloopFwdSm80ILi4ELi1ELb0EN4cute5tupleIJNS5_1CILi128EEENS7_ILi64EEENS7_ILi96EEEEEELi96ENS_6half_tEfNS_4arch4Sm80ELb1ELb0ELb0ELb0ELb0ELb0ELb1ELb1EEENS1_21CollectiveEpilogueFwdINS6_IJS8_SA_S9_EEENS6_IJNS7_ILi1EEESI_SI_EEESC_SE_Li128ELb0ELb1ELb1ELb0EEENS1_30DynamicPersistentTileSchedulerILi128ELi128ELb1ELb1ELb0EEEEEEEEEvNT_6ParamsE,@"STO_CUDA_ENTRY STV_DEFAULT"
_ZN7cutlass13device_kernelIN5flash19enable_sm80_to_sm89INS1_16FlashAttnFwdSm80INS1_25CollectiveMainloopFwdSm80ILi4ELi1ELb0EN4cute5tupleIJNS5_1CILi128EEENS7_ILi64EEENS7_ILi96EEEEEELi96ENS_6half_tEfNS_4arch4Sm80ELb1ELb0ELb0ELb0ELb0ELb0ELb1ELb1EEENS1_21CollectiveEpilogueFwdINS6_IJS8_SA_S9_EEENS6_IJNS7_ILi1EEESI_SI_EEESC_SE_Li128ELb0ELb1ELb1ELb0EEENS1_30DynamicPersistentTileSchedulerILi128ELi128ELb1ELb1ELb0EEEEEEEEEvNT_6ParamsE:
[----:B------:R-:W-:-:S03]  /*0000*/  MOV R1, c[0x0][0x28] ;  /* 0x00000a0000017a02 */ /* 0x000fc60000000f00 */
[----:B------:R-:W1:Y:S01]  /*0010*/  S2R R13, SR_TID.X ;  /* 0x00000000000d7919 */ /* 0x000e620000002100 */
[----:B------:R-:W-:-:S03]  /*0020*/  IADD3 R1, R1, -0x78, RZ ;  /* 0xffffff8801017810 */ /* 0x000fc60007ffe0ff */
[----:B------:R-:W2:Y:S01]  /*0030*/  S2R R17, SR_CTAID.X ;  /* 0x0000000000117919 */ /* 0x000ea20000002500 */
[----:B-1----:R-:W-:-:S05]  /*0040*/  SHF.R.U32.HI R2, RZ, 0x5, R13 ;  /* 0x00000005ff027819 */ /* 0x002fca000001160d */
[----:B------:R-:W1:Y:S02]  /*0050*/  SHFL.IDX PT, R0, R2, RZ, 0x1f ;  /* 0x00001fff02007589 */ /* 0x000e6400000e0000 */
[----:B-1----:R-:W-:Y:S02]  /*0060*/  ISETP.GE.AND P0, PT, R0, 0x1, PT ;  /* 0x000000010000780c */ /* 0x002fe40003f06270 */
[----:B------:R1:W-:Y:S11]  /*0070*/  STL [R1+0x68], R0 ;  /* 0x0000680001007387 */ /* 0x0003f60000100800 */
[----:B------:R-:W-:Y:S06]  /*0080*/  @P0 BAR.ARV 0x4, 0x80 ;  /* 0x0102000000000b1d */ /* 0x000fec0000002000 */
[----:B--2---:R-:W-:-:S13]  /*0090*/  ISETP.GE.AND P0, PT, R17, c[0x0][0x538], PT ;  /* 0x00014e0011007a0c */ /* 0x004fda0003f06270 */
[----:B------:R-:W-:Y:S05]  /*00a0*/  @P0 EXIT ;  /* 0x000000000000094d */ /* 0x000fea0003800000 */
[----:B-1----:R-:W-:Y:S01]  /*00b0*/  SHF.R.S32.HI R8, RZ, 0x1f, R13 ;  /* 0x0000001fff087819 */ /* 0x002fe2000001140d */
[----:B------:R-:W-:Y:S01]  /*00c0*/  IMAD.MOV.U32 R214, RZ, RZ, 0x20 ;  /* 0x00000020ffd67424 */ /* 0x000fe200078e00ff */
[----:B------:R-:W-:Y:S02]  /*00d0*/  ULDC.64 UR6, c[0x0][0x118] ;  /* 0x0000460000067ab9 */ /* 0x000fe40000000a00 */
[CC--:B------:R-:W-:Y:S02]  /*00e0*/  LEA.HI R16, R8.reuse, R13.reuse, RZ, 0x3 ;  /* 0x0000000d08107211 */ /* 0x0c0fe400078f18ff */
[----:B------:R-:W-:Y:S02]  /*00f0*/  LEA.HI R4, R8, R13, RZ, 0x4 ;  /* 0x0000000d08047211 */ /* 0x000fe400078f20ff */
[----:B------:R-:W-:Y:S02]  /*0100*/  LOP3.LUT R2, R16, 0xfffffff8, RZ, 0xc0, !PT ;  /* 0xfffffff810027812 */ /* 0x000fe400078ec0ff */
[----:B------:R-:W-:-:S02]  /*0110*/  SHF.R.S32.HI R5, RZ, 0x4, R4 ;  /* 0x00000004ff057819 */ /* 0x000fc40000011404 */
        /* <DEDUP_REMOVED lines=12> */
[----:B------:R-:W-:Y:S01]  /*01e0*/  SHF.R.S32.HI R3, RZ, 0x1f, R0 ;  /* 0x0000001fff037819 */ /* 0x000fe20000011400 */
[----:B------:R-:W-:Y:S01]  /*01f0*/  IMAD R11, R12, 0x8, R11 ;  /* 0x000000080c0b7824 */ /* 0x000fe200078e020b */
        /* <DEDUP_REMOVED lines=13> */
[----:B------:R-:W-:Y:S01]  /*02d0*/  SHF.R.U32.HI R5, RZ, 0x3, R0 ;  /* 0x00000003ff057819 */ /* 0x000fe20000011600 */
[----:B------:R-:W-:Y:S01]  /*02e0*/  STL [R1+0x48], R20 ;  /* 0x0000481401007387 */ /* 0x000fe20000100800 */
[----:B------:R-:W-:Y:S02]  /*02f0*/  LOP3.LUT R4, R0, 0x18, R20, 0xf8, !PT ;  /* 0x0000001800047812 */ /* 0x000fe400078ef814 */
[----:B------:R-:W-:-:S02]  /*0300*/  SHF.R.S32.HI R215, RZ, 0x5, R8 ;  /* 0x00000005ffd77819 */ /* 0x000fc40000011408 */
[----:B------:R-:W-:Y:S02]  /*0310*/  SHF.R.S32.HI R0, RZ, 0x1f, R8 ;  /* 0x0000001fff007819 */ /* 0x000fe40000011408 */
[----:B------:R-:W-:Y:S02]  /*0320*/  LOP3.LUT R2, R3, 0x7fffffe, RZ, 0xc0, !PT ;  /* 0x07fffffe03027812 */ /* 0x000fe400078ec0ff */
[----:B------:R-:W-:Y:S02]  /*0330*/  LEA.HI R0, R0, R215, RZ, 0x2 ;  /* 0x000000d700007211 */ /* 0x000fe400078f10ff */
[----:B------:R-:W-:Y:S01]  /*0340*/  LOP3.LUT R8, R4, R5, RZ, 0x3c, !PT ;  /* 0x0000000504087212 */ /* 0x000fe200078e3cff */
[----:B------:R-:W-:Y:S01]  /*0350*/  IMAD.IADD R2, R22, 0x1, -R2 ;  /* 0x0000000116027824 */ /* 0x000fe200078e0a02 */
[--C-:B------:R-:W-:Y:S02]  /*0360*/  SHF.R.S32.HI R6, RZ, 0x1, R7.reuse ;  /* 0x00000001ff067819 */ /* 0x100fe40000011407 */
[----:B------:R-:W-:-:S02]  /*0370*/  SHF.R.S32.HI R4, RZ, 0x1f, R7 ;  /* 0x0000001fff047819 */ /* 0x000fc40000011407 */
[----:B------:R-:W-:Y:S02]  /*0380*/  SHF.R.S32.HI R5, RZ, 0x1f, R19 ;  /* 0x0000001fff057819 */ /* 0x000fe40000011413 */
[----:B------:R-:W-:Y:S01]  /*0390*/  LOP3.LUT R3, R0, 0xffffffc, RZ, 0xc0, !PT ;  /* 0x0ffffffc00037812 */ /* 0x000fe200078ec0ff */
[----:B------:R-:W-:Y:S01]  /*03a0*/  IMAD R0, R215, 0x8, R2 ;  /* 0x00000008d7007824 */ /* 0x000fe200078e0202 */
[----:B------:R-:W-:Y:S02]  /*03b0*/  LEA.HI R2, R4, R6, RZ, 0x2 ;  /* 0x0000000604027211 */ /* 0x000fe400078f10ff */
[----:B------:R-:W-:Y:S01]  /*03c0*/  LEA.HI R13, R5, R19, RZ, 0x2 ;  /* 0x00000013050d7211 */ /* 0x000fe200078f10ff */
[----:B------:R-:W-:Y:S01]  /*03d0*/  IMAD.IADD R5, R215, 0x1, -R3 ;  /* 0x00000001d7057824 */ /* 0x000fe200078e0a03 */
[----:B------:R-:W-:Y:S01]  /*03e0*/  LOP3.LUT R3, R2, 0xfffffffc, RZ, 0xc0, !PT ;  /* 0xfffffffc02037812 */ /* 0x000fe200078ec0ff */
[----:B------:R-:W-:Y:S01]  /*03f0*/  IMAD.U32 R7, R0, 0x20, R8 ;  /* 0x0000002000077824 */ /* 0x000fe200078e0008 */
[----:B------:R-:W-:-:S02]  /*0400*/  SHF.R.S32.HI R4, RZ, 0x2, R13 ;  /* 0x00000002ff047819 */ /* 0x000fc4000001140d */
[----:B------:R-:W-:Y:S01]  /*0410*/  LEA.HI R0, R10, R10, RZ, 0x1 ;  /* 0x0000000a0a007211 */ /* 0x000fe200078f08ff */
[----:B------:R-:W-:Y:S01]  /*0420*/  IMAD.IADD R8, R6, 0x1, -R3 ;  /* 0x0000000106087824 */ /* 0x000fe200078e0a03 */
[----:B------:R-:W-:Y:S01]  /*0430*/  SHF.R.S32.HI R2, RZ, 0x1, R9 ;  /* 0x00000001ff027819 */ /* 0x000fe20000011409 */
[----:B------:R-:W-:Y:S01]  /*0440*/  IMAD R18, R5, 0x10, R4 ;  /* 0x0000001005127824 */ /* 0x000fe200078e0204 */
[C---:B------:R-:W-:Y:S01]  /*0450*/  LOP3.LUT R4, R0.reuse, 0x1ffffffe, RZ, 0xc0, !PT ;  /* 0x1ffffffe00047812 */ /* 0x040fe200078ec0ff */
[----:B------:R-:W-:Y:S01]  /*0460*/  IMAD.SHL.U32 R3, R0, 0x20, RZ ;  /* 0x0000002000037824 */ /* 0x000fe200078e00ff */
[C---:B------:R-:W-:Y:S01]  /*0470*/  LOP3.LUT P0, RZ, R2.reuse, 0x2, RZ, 0xc0, !PT ;  /* 0x0000000202ff7812 */ /* 0x040fe2000780c0ff */
[----:B------:R-:W-:Y:S01]  /*0480*/  IMAD.SHL.U32 R0, R2, 0x40, RZ ;  /* 0x0000004002007824 */ /* 0x000fe200078e00ff */
[----:B------:R1:W-:Y:S01]  /*0490*/  STL [R1+0x34], R7 ;  /* 0x0000340701007387 */ /* 0x0003e20000100800 */
[----:B------:R-:W-:Y:S01]  /*04a0*/  IMAD.SHL.U32 R5, R15, 0x20, RZ ;  /* 0x000000200f057824 */ /* 0x000fe200078e00ff */
[----:B------:R-:W-:Y:S01]  /*04b0*/  LOP3.LUT R6, R3, 0xffffffc0, RZ, 0xc0, !PT ;  /* 0xffffffc003067812 */ /* 0x000fe200078ec0ff */
[----:B------:R-:W-:Y:S01]  /*04c0*/  IMAD.SHL.U32 R2, R8, 0x40, RZ ;  /* 0x0000004008027824 */ /* 0x000fe200078e00ff */
[----:B------:R-:W-:Y:S01]  /*04d0*/  LOP3.LUT R0, R0, 0xc0, RZ, 0xc0, !PT ;  /* 0x000000c000007812 */ /* 0x000fe200078ec0ff */
[----:B------:R-:W-:Y:S01]  /*04e0*/  IMAD.IADD R9, R10, 0x1, -R4 ;  /* 0x000000010a097824 */ /* 0x000fe200078e0a04 */
[----:B------:R-:W-:Y:S01]  /*04f0*/  LOP3.LUT R4, R5, 0xffffff00, RZ, 0xc0, !PT ;  /* 0xffffff0005047812 */ /* 0x000fe200078ec0ff */
[----:B------:R-:W-:Y:S01]  /*0500*/  STL [R1+0x6c], R18 ;  /* 0x00006c1201007387 */ /* 0x000fe20000100800 */
[----:B------:R-:W-:Y:S01]  /*0510*/  LOP3.LUT R2, R2, 0xc0, RZ, 0xc0, !PT ;  /* 0x000000c002027812 */ /* 0x000fe200078ec0ff */
[----:B------:R-:W-:Y:S01]  /*0520*/  IMAD R6, R9, 0x8, R6 ;  /* 0x0000000809067824 */ /* 0x000fe200078e0206 */
[----:B------:R-:W-:Y:S01]  /*0530*/  LOP3.LUT R3, R0, 0x8, R16, 0xf8, !PT ;  /* 0x0000000800037812 */ /* 0x000fe200078ef810 */
[----:B------:R-:W-:Y:S01]  /*0540*/  IMAD R215, R215, 0x200, R4 ;  /* 0x00000200d7d77824 */ /* 0x000fe200078e0204 */
[----:B------:R-:W-:Y:S01]  /*0550*/  SHF.R.U32.HI R212, RZ, 0x3, R0 ;  /* 0x00000003ffd47819 */ /* 0x000fe20000011600 */
[----:B------:R-:W-:Y:S01]  /*0560*/  STL [R1+0x58], R17 ;  /* 0x0000581101007387 */ /* 0x000fe20000100800 */
[----:B------:R-:W-:Y:S01]  /*0570*/  SHF.R.U32.HI R213, RZ, 0x3, R2 ;  /* 0x00000003ffd57819 */ /* 0x000fe20000011602 */
[----:B------:R-:W-:Y:S01]  /*0580*/  IMAD R215, R14, 0x20, R215 ;  /* 0x000000200ed77824 */ /* 0x000fe200078e02d7 */
[----:B------:R-:W-:-:S02]  /*0590*/  LOP3.LUT R212, R3, R212, RZ, 0x3c, !PT ;  /* 0x000000d403d47212 */ /* 0x000fc400078e3cff */
[----:B------:R-:W-:Y:S02]  /*05a0*/  IADD3 R3, R20, 0x20, RZ ;  /* 0x0000002014037810 */ /* 0x000fe40007ffe0ff */
[----:B------:R-:W-:Y:S01]  /*05b0*/  LOP3.LUT P1, RZ, R8, 0x2, RZ, 0xc0, !PT ;  /* 0x0000000208ff7812 */ /* 0x000fe2000782c0ff */
[----:B------:R-:W-:-:S03]  /*05c0*/  IMAD.U32 R212, R11, 0x20, R212 ;  /* 0x000000200bd47824 */ /* 0x000fc600078e00d4 */
[----:B------:R-:W-:Y:S01]  /*05d0*/  SEL R214, R214, 0xffffffe0, !P1 ;  /* 0xffffffe0d6d67807 */ /* 0x000fe20004800000 */
[----:B-1----:R-:W-:Y:S01]  /*05e0*/  IMAD.SHL.U32 R7, R12, 0x8, RZ ;  /* 0x000000080c077824 */ /* 0x002fe200078e00ff */
[----:B------:R-:W-:-:S04]  /*05f0*/  LEA R212, R212, 0x3100, 0x1 ;  /* 0x00003100d4d47811 */ /* 0x000fc800078e08ff */
[----:B------:R-:W-:Y:S01]  /*0600*/  LOP3.LUT R0, R2, 0x8, R7, 0xf8, !PT ;  /* 0x0000000802007812 */ /* 0x000fe200078ef807 */
[----:B------:R-:W-:Y:S01]  /*0610*/  IMAD R2, R10, 0x20, R22 ;  /* 0x000000200a027824 */ /* 0x000fe200078e0216 */
[----:B------:R-:W-:Y:S02]  /*0620*/  IADD3 R217, R212, 0x20, RZ ;  /* 0x00000020d4d97810 */ /* 0x000fe40007ffe0ff */
[----:B------:R-:W-:Y:S01]  /*0630*/  LOP3.LUT R213, R0, R213, RZ, 0x3c, !PT ;  /* 0x000000d500d57212 */ /* 0x000fe200078e3cff */
[----:B------:R-:W-:Y:S01]  /*0640*/  IMAD R0, R14, 0x20, R4 ;  /* 0x000000200e007824 */ /* 0x000fe200078e0204 */
[----:B------:R1:W-:Y:S01]  /*0650*/  STL [R1+0x70], R2 ;  /* 0x0000700201007387 */ /* 0x0003e20000100800 */
[----:B------:R-:W-:Y:S02]  /*0660*/  SHF.R.S32.HI R4, RZ, 0x1f, R3 ;  /* 0x0000001fff047819 */ /* 0x000fe40000011403 */
[C---:B------:R-:W-:Y:S01]  /*0670*/  IMAD.IADD R215, R213.reuse, 0x1, R215 ;  /* 0x00000001d5d77824 */ /* 0x040fe200078e02d7 */
[----:B------:R-:W-:Y:S01]  /*0680*/  @P0 IADD3 R217, R212, -0x20, RZ ;  /* 0xffffffe0d4d90810 */ /* 0x000fe20007ffe0ff */
[----:B------:R-:W-:Y:S01]  /*0690*/  IMAD.IADD R213, R213, 0x1, R0 ;  /* 0x00000001d5d57824 */ /* 0x000fe200078e0200 */
[----:B------:R-:W-:Y:S01]  /*06a0*/  LOP3.LUT R0, R13, 0x7ffffffc, RZ, 0xc0, !PT ;  /* 0x7ffffffc0d007812 */ /* 0x000fe200078ec0ff */
[----:B------:R2:W-:Y:S01]  /*06b0*/  STL [R1+0x60], R4 ;  /* 0x0000600401007387 */ /* 0x0005e20000100800 */
[----:B------:R-:W-:-:S02]  /*06c0*/  LEA R215, R215, 0x6100, 0x1 ;  /* 0x00006100d7d77811 */ /* 0x000fc400078e08ff */
[----:B------:R-:W-:Y:S01]  /*06d0*/  LEA R213, R213, 0x100, 0x1 ;  /* 0x00000100d5d57811 */ /* 0x000fe200078e08ff */
[----:B------:R-:W-:Y:S01]  /*06e0*/  IMAD.IADD R0, R19, 0x1, -R0 ;  /* 0x0000000113007824 */ /* 0x000fe200078e0a00 */
[----:B------:R-:W-:Y:S01]  /*06f0*/  IADD3 R228, R217, 0x400, RZ ;  /* 0x00000400d9e47810 */ /* 0x000fe20007ffe0ff */
[----:B------:R-:W-:Y:S01]  /*0700*/  IMAD.IADD R216, R215, 0x1, R214 ;  /* 0x00000001d7d87824 */ /* 0x000fe200078e02d6 */
[C---:B------:R-:W-:Y:S01]  /*0710*/  IADD3 R227, R217.reuse, 0x800, RZ ;  /* 0x00000800d9e37810 */ /* 0x040fe20007ffe0ff */
[----:B------:R-:W-:Y:S01]  /*0720*/  IMAD.IADD R214, R214, 0x1, R213 ;  /* 0x00000001d6d67824 */ /* 0x000fe200078e02d5 */
[C---:B------:R-:W-:Y:S02]  /*0730*/  IADD3 R226, R217.reuse, 0xc00, RZ ;  /* 0x00000c00d9e27810 */ /* 0x040fe40007ffe0ff */
[C---:B------:R-:W-:Y:S02]  /*0740*/  IADD3 R225, R217.reuse, 0x1000, RZ ;  /* 0x00001000d9e17810 */ /* 0x040fe40007ffe0ff */
[----:B------:R-:W-:-:S02]  /*0750*/  IADD3 R224, R217, 0x1400, RZ ;  /* 0x00001400d9e07810 */ /* 0x000fc40007ffe0ff */
[C---:B------:R-:W-:Y:S02]  /*0760*/  IADD3 R223, R217.reuse, 0x1800, RZ ;  /* 0x00001800d9df7810 */ /* 0x040fe40007ffe0ff */
[C---:B------:R-:W-:Y:S02]  /*0770*/  IADD3 R222, R217.reuse, 0x1c00, RZ ;  /* 0x00001c00d9de7810 */ /* 0x040fe40007ffe0ff */
[----:B-1----:R-:W-:Y:S02]  /*0780*/  IADD3 R2, R20, 0x40, RZ ;  /* 0x0000004014027810 */ /* 0x002fe40007ffe0ff */
[C---:B------:R-:W-:Y:S02]  /*0790*/  IADD3 R221, R217.reuse, 0x2000, RZ ;  /* 0x00002000d9dd7810 */ /* 0x040fe40007ffe0ff */
[----:B------:R-:W-:Y:S01]  /*07a0*/  SHF.R.S32.HI R3, RZ, 0x1f, R2 ;  /* 0x0000001fff037819 */ /* 0x000fe20000011402 */
[----:B------:R-:W-:Y:S01]  /*07b0*/  IMAD.SHL.U32 R2, R0, 0x2, RZ ;  /* 0x0000000200027824 */ /* 0x000fe200078e00ff */
[C---:B------:R-:W-:Y:S01]  /*07c0*/  IADD3 R220, R217.reuse, 0x2400, RZ ;  /* 0x00002400d9dc7810 */ /* 0x040fe20007ffe0ff */
[----:B------:R-:W-:Y:S01]  /*07d0*/  IMAD.IADD R0, R18, 0x1, R6 ;  /* 0x0000000112007824 */ /* 0x000fe200078e0206 */
[C---:B------:R-:W-:Y:S01]  /*07e0*/  IADD3 R219, R217.reuse, 0x2800, RZ ;  /* 0x00002800d9db7810 */ /* 0x040fe20007ffe0ff */
[----:B------:R2:W-:Y:S01]  /*07f0*/  STL [R1+0x5c], R3 ;  /* 0x00005c0301007387 */ /* 0x0005e20000100800 */
[----:B------:R-:W-:-:S03]  /*0800*/  IADD3 R218, R217, 0x2c00, RZ ;  /* 0x00002c00d9da7810 */ /* 0x000fc60007ffe0ff */
[----:B------:R2:W-:Y:S04]  /*0810*/  STL [R1+0x3c], R2 ;  /* 0x00003c0201007387 */ /* 0x0005e80000100800 */
[----:B------:R2:W-:Y:S02]  /*0820*/  STL [R1+0x64], R0 ;  /* 0x0000640001007387 */ /* 0x0005e40000100800 */
.L_x_1031:
[----:B--2---:R-:W2:Y:S01]  /*0830*/  LDL R4, [R1+0x58] ;  /* 0x0000580001047983 */ /* 0x004ea20000100800 */
[----:B------:R-:W-:Y:S01]  /*0840*/  IMAD.MOV.U32 R0, RZ, RZ, c[0x0][0x560] ;  /* 0x00015800ff007624 */ /* 0x000fe200078e00ff */
[----:B------:R-:W-:Y:S01]  /*0850*/  YIELD ;  /* 0x0000000000007946 */ /* 0x000fe20003800000 */
[----:B------:R-:W-:Y:S03]  /*0860*/  BSSY B0, `(.L_x_990) ;  /* 0x0000016000007945 */ /* 0x000fe60003800000 */
[----:B------:R-:W-:-:S13]  /*0870*/  ISETP.NE.AND P0, PT, R0, 0x1, PT ;  /* 0x000000010000780c */ /* 0x000fda0003f05270 */
[----:B--2---:R-:W-:Y:S01]  /*0880*/  @P0 IMAD.HI.U32 R0, R4, c[0x0][0x564], RZ ;  /* 0x0001590004000a27 */ /* 0x004fe200078e00ff */
[----:B------:R-:W-:-:S04]  /*0890*/  MOV R3, R4 ;  /* 0x0000000400037202 */ /* 0x000fc80000000f00 */
[----:B------:R-:W-:-:S04]  /*08a0*/  @P0 SHF.R.U32.HI R3, RZ, c[0x0][0x568], R0 ;  /* 0x00015a00ff030a19 */ /* 0x000fc80000011600 */
[----:B------:R-:W-:Y:S01]  /*08b0*/  ISETP.GE.AND P0, PT, R3, c[0x0][0x578], PT ;  /* 0x00015e0003007a0c */ /* 0x000fe20003f06270 */
[----:B------:R-:W-:-:S04]  /*08c0*/  IMAD.MOV R2, RZ, RZ, -R3 ;  /* 0x000000ffff027224 */ /* 0x000fc800078e0a03 */
[----:B------:R-:W-:-:S08]  /*08d0*/  IMAD R2, R2, c[0x0][0x560], R4 ;  /* 0x0001580002027a24 */ /* 0x000fd000078e0204 */
[----:B------:R-:W-:Y:S05]  /*08e0*/  @!P0 BRA `(.L_x_991) ;  /* 0x0000007000008947 */ /* 0x000fea0003800000 */
[----:B------:R-:W-:-:S04]  /*08f0*/  MOV R0, c[0x0][0x56c] ;  /* 0x00015b0000007a02 */ /* 0x000fc80000000f00 */
[----:B------:R-:W-:Y:S02]  /*0900*/  ISETP.NE.AND P0, PT, R0, 0x1, PT ;  /* 0x000000010000780c */ /* 0x000fe40003f05270 */
[----:B------:R-:W-:-:S11]  /*0910*/  MOV R0, R2 ;  /* 0x0000000200007202 */ /* 0x000fd60000000f00 */
[----:B------:R-:W-:-:S05]  /*0920*/  @P0 IMAD.HI.U32 R4, R2, c[0x0][0x570], RZ ;  /* 0x00015c0002040a27 */ /* 0x000fca00078e00ff */
[----:B------:R-:W-:-:S05]  /*0930*/  @P0 SHF.R.U32.HI R0, RZ, c[0x0][0x574], R4 ;  /* 0x00015d00ff000a19 */ /* 0x000fca0000011604 */
[----:B------:R-:W-:Y:S01]  /*0940*/  IMAD R4, R0, c[0x0][0x56c], RZ ;  /* 0x00015b0000047a24 */ /* 0x000fe200078e02ff */
[----:B------:R-:W-:Y:S05]  /*0950*/  BRA `(.L_x_992) ;  /* 0x0000006000007947 */ /* 0x000fea0003800000 */
.L_x_991:
[----:B------:R-:W-:-:S04]  /*0960*/  MOV R0, c[0x0][0x554] ;  /* 0x0001550000007a02 */ /* 0x000fc80000000f00 */
[----:B------:R-:W-:Y:S02]  /*0970*/  ISETP.NE.AND P0, PT, R0, 0x1, PT ;  /* 0x000000010000780c */ /* 0x000fe40003f05270 */
[----:B------:R-:W-:-:S11]  /*0980*/  MOV R0, R2 ;  /* 0x0000000200007202 */ /* 0x000fd60000000f00 */
[----:B------:R-:W-:-:S05]  /*0990*/  @P0 IMAD.HI.U32 R4, R2, c[0x0][0x558], RZ ;  /* 0x0001560002040a27 */ /* 0x000fca00078e00ff */
[----:B------:R-:W-:-:S05]  /*09a0*/  @P0 SHF.R.U32.HI R0, RZ, c[0x0][0x55c], R4 ;  /* 0x00015700ff000a19 */ /* 0x000fca0000011604 */
[----:B------:R-:W-:Y:S02]  /*09b0*/  IMAD R4, R0, c[0x0][0x554], RZ ;  /* 0x0001550000047a24 */ /* 0x000fe400078e02ff */
.L_x_992:
[----:B------:R-:W-:Y:S05]  /*09c0*/  BSYNC B0 ;  /* 0x0000000000007941 */ /* 0x000fea0003800000 */
.L_x_990:
[----:B------:R-:W-:Y:S01]  /*09d0*/  IMAD.MOV.U32 R5, RZ, RZ, c[0x0][0x53c] ;  /* 0x00014f00ff057624 */ /* 0x000fe200078e00ff */
[----:B------:R-:W-:Y:S01]  /*09e0*/  ULDC UR5, c[0x0][0x1d0] ;  /* 0x0000740000057ab9 */ /* 0x000fe20000000800 */
[----:B------:R-:W-:Y:S01]  /*09f0*/  IMAD.MOV.U32 R11, RZ, RZ, R0 ;  /* 0x000000ffff0b7224 */ /* 0x000fe200078e0000 */
[----:B------:R-:W-:Y:S01]  /*0a00*/  UIADD3 UR5, UR5, 0x3f, URZ ;  /* 0x0000003f05057890 */ /* 0x000fe2000fffe03f */
[----:B------:R-:W-:Y:S01]  /*0a10*/  IMAD.MOV.U32 R7, RZ, RZ, c[0x0][0x548] ;  /* 0x00015200ff077624 */ /* 0x000fe200078e00ff */
[----:B------:R-:W-:Y:S01]  /*0a20*/  ISETP.NE.AND P0, PT, R5, 0x1, PT ;  /* 0x000000010500780c */ /* 0x000fe20003f05270 */
[----:B------:R-:W-:Y:S01]  /*0a30*/  IMAD.IADD R4, R2, 0x1, -R4 ;  /* 0x0000000102047824 */ /* 0x000fe200078e0a04 */
[----:B------:R-:W-:Y:S01]  /*0a40*/  LOP3.LUT R5, RZ, R0, RZ, 0x33, !PT ;  /* 0x00000000ff057212 */ /* 0x000fe200078e33ff */
[----:B------:R-:W-:Y:S01]  /*0a50*/  USHF.R.S32.HI UR4, URZ, 0x1f, UR5 ;  /* 0x0000001f3f047899 */ /* 0x000fe20008011405 */
[----:B------:R-:W-:Y:S01]  /*0a60*/  BSSY B0, `(.L_x_993) ;  /* 0x0000041000007945 */ /* 0x000fe20003800000 */
[----:B------:R-:W-:-:S02]  /*0a70*/  IMAD R3, R3, c[0x0][0x554], R4 ;  /* 0x0001550003037a24 */ /* 0x000fc400078e0204 */
[----:B------:R-:W-:Y:S01]  /*0a80*/  ULEA.HI UR4, UR4, UR5, URZ, 0x6 ;  /* 0x0000000504047291 */ /* 0x000fe2000f8f303f */
[----:B------:R-:W-:Y:S02]  /*0a90*/  IMAD.MOV.U32 R2, RZ, RZ, RZ ;  /* 0x000000ffff027224 */ /* 0x000fe400078e00ff */
[----:B------:R-:W-:Y:S01]  /*0aa0*/  IMAD.MOV.U32 R22, RZ, RZ, R3 ;  /* 0x000000ffff167224 */ /* 0x000fe200078e0003 */
[----:B------:R-:W-:Y:S02]  /*0ab0*/  USHF.R.S32.HI UR4, URZ, 0x6, UR4 ;  /* 0x000000063f047899 */ /* 0x000fe40008011404 */
[----:B------:R-:W-:Y:S01]  /*0ac0*/  @P0 IMAD.HI.U32 R6, R0, c[0x0][0x540], RZ ;  /* 0x0001500000060a27 */ /* 0x000fe200078e00ff */
[----:B------:R-:W-:-:S03]  /*0ad0*/  IADD3 R0, R5, c[0x0][0x53c], RZ ;  /* 0x00014f0005007a10 */ /* 0x000fc60007ffe0ff */
[----:B------:R-:W-:Y:S01]  /*0ae0*/  IMAD.MOV.U32 R5, RZ, RZ, c[0x0][0x2c4] ;  /* 0x0000b100ff057624 */ /* 0x000fe200078e00ff */
[----:B------:R-:W-:Y:S01]  /*0af0*/  @P0 SHF.R.U32.HI R11, RZ, c[0x0][0x544], R6 ;  /* 0x00015100ff0b0a19 */ /* 0x000fe20000011606 */
[----:B------:R-:W-:Y:S01]  /*0b00*/  IMAD.MOV.U32 R6, RZ, RZ, 0x40 ;  /* 0x00000040ff067424 */ /* 0x000fe200078e00ff */
[----:B------:R-:W-:Y:S02]  /*0b10*/  ISETP.NE.AND P0, PT, R7, 0x1, PT ;  /* 0x000000010700780c */ /* 0x000fe40003f05270 */
[----:B------:R-:W-:Y:S01]  /*0b20*/  ISETP.NE.AND P2, PT, R5, 0x1, PT ;  /* 0x000000010500780c */ /* 0x000fe20003f45270 */
[----:B------:R-:W-:Y:S01]  /*0b30*/  IMAD R0, R11, c[0x0][0x53c], R0 ;  /* 0x00014f000b007a24 */ /* 0x000fe200078e0200 */
[----:B------:R1:W-:Y:S03]  /*0b40*/  STL [R1+0x50], R11 ;  /* 0x0000500b01007387 */ /* 0x0003e60000100800 */
[----:B------:R-:W-:-:S05]  /*0b50*/  IMAD.SHL.U32 R24, R0, 0x80, RZ ;  /* 0x0000008000187824 */ /* 0x000fca00078e00ff */
[----:B------:R-:W-:Y:S01]  /*0b60*/  IADD3 R0, R24, 0x7f, RZ ;  /* 0x0000007f18007810 */ /* 0x000fe20007ffe0ff */
[----:B------:R1:W-:Y:S04]  /*0b70*/  STL [R1+0x54], R24 ;  /* 0x0000541801007387 */ /* 0x0003e80000100800 */
[----:B------:R-:W-:-:S05]  /*0b80*/  @P2 IMAD.HI.U32 R5, R0, c[0x0][0x2c8], RZ ;  /* 0x0000b20000052a27 */ /* 0x000fca00078e00ff */
[----:B------:R-:W-:Y:S02]  /*0b90*/  @P2 SHF.R.U32.HI R0, RZ, c[0x0][0x2cc], R5 ;  /* 0x0000b300ff002a19 */ /* 0x000fe40000011605 */
[----:B------:R-:W-:-:S04]  /*0ba0*/  IADD3 R5, R6, -c[0x0][0x168], RZ ;  /* 0x80005a0006057a10 */ /* 0x000fc80007ffe0ff */
[----:B------:R-:W-:-:S04]  /*0bb0*/  IADD3 R0, R0, c[0x0][0x1d0], R5 ;  /* 0x0000740000007a10 */ /* 0x000fc80007ffe005 */
[----:B------:R-:W-:-:S04]  /*0bc0*/  SHF.R.S32.HI R6, RZ, 0x1f, R0 ;  /* 0x0000001fff067819 */ /* 0x000fc80000011400 */
[----:B------:R-:W-:Y:S01]  /*0bd0*/  LEA.HI R6, R6, R0, RZ, 0x6 ;  /* 0x0000000006067211 */ /* 0x000fe200078f30ff */
[----:B------:R-:W-:-:S03]  /*0be0*/  @P0 IMAD.HI.U32 R0, R3, c[0x0][0x54c], RZ ;  /* 0x0001530003000a27 */ /* 0x000fc600078e00ff */
[----:B------:R-:W-:Y:S02]  /*0bf0*/  SHF.R.S32.HI R6, RZ, 0x6, R6 ;  /* 0x00000006ff067819 */ /* 0x000fe40000011406 */
[----:B------:R-:W-:Y:S02]  /*0c00*/  @P0 SHF.R.U32.HI R22, RZ, c[0x0][0x550], R0 ;  /* 0x00015400ff160a19 */ /* 0x000fe40000011600 */
[----:B------:R-:W-:-:S03]  /*0c10*/  IMNMX R6, R6, UR4, PT ;  /* 0x0000000406067c17 */ /* 0x000fc6000b800200 */
[----:B------:R-:W-:Y:S01]  /*0c20*/  IMAD.MOV R0, RZ, RZ, -R22 ;  /* 0x000000ffff007224 */ /* 0x000fe200078e0a16 */
[----:B------:R1:W-:Y:S01]  /*0c30*/  STL [R1+0x44], R22 ;  /* 0x0000441601007387 */ /* 0x0003e20000100800 */
[----:B------:R-:W-:Y:S02]  /*0c40*/  ISETP.GE.AND P0, PT, R6, 0x1, PT ;  /* 0x000000010600780c */ /* 0x000fe40003f06270 */
[----:B------:R-:W-:-:S05]  /*0c50*/  IMAD R14, R0, c[0x0][0x548], R3 ;  /* 0x00015200000e7a24 */ /* 0x000fca00078e0203 */
[----:B------:R1:W-:Y:S06]  /*0c60*/  STL [R1+0x40], R14 ;  /* 0x0000400e01007387 */ /* 0x0003ec0000100800 */
[----:B------:R-:W-:Y:S05]  /*0c70*/  @!P0 BRA `(.L_x_994) ;  /* 0x000001f000008947 */ /* 0x000fea0003800000 */
[----:B------:R-:W-:-:S04]  /*0c80*/  SHF.R.U32.HI R0, RZ, 0x10, R11 ;  /* 0x00000010ff007819 */ /* 0x000fc8000001160b */
[----:B------:R-:W-:-:S04]  /*0c90*/  ISETP.NE.AND P0, PT, R0, RZ, PT ;  /* 0x000000ff0000720c */ /* 0x000fc80003f05270 */
[----:B------:R-:W-:-:S04]  /*0ca0*/  SEL R0, R0, c[0x0][0x338], P0 ;  /* 0x0000ce0000007a07 */ /* 0x000fc80000000000 */
[-C--:B------:R-:W-:Y:S02]  /*0cb0*/  IABS R3, R0.reuse ;  /* 0x0000000000037213 */ /* 0x080fe40000000000 */
[----:B------:R-:W-:Y:S02]  /*0cc0*/  IADD3 R7, R0, -0x1, R6 ;  /* 0xffffffff00077810 */ /* 0x000fe40007ffe006 */
[----:B------:R-:W2:Y:S02]  /*0cd0*/  I2F.RP R4, R3 ;  /* 0x0000000300047306 */ /* 0x000ea40000209400 */
[----:B------:R-:W-:Y:S02]  /*0ce0*/  IABS R10, R7 ;  /* 0x00000007000a7213 */ /* 0x000fe40000000000 */
[----:B------:R-:W-:-:S04]  /*0cf0*/  LOP3.LUT R7, R7, R0, RZ, 0x3c, !PT ;  /* 0x0000000007077212 */ /* 0x000fc800078e3cff */
[----:B------:R-:W-:Y:S01]  /*0d00*/  ISETP.GE.AND P0, PT, R7, RZ, PT ;  /* 0x000000ff0700720c */ /* 0x000fe20003f06270 */
[----:B--2---:R-:W2:Y:S02]  /*0d10*/  MUFU.RCP R4, R4 ;  /* 0x0000000400047308 */ /* 0x004ea40000001000 */
[----:B--2---:R-:W-:-:S06]  /*0d20*/  IADD3 R4, R4, 0xffffffe, RZ ;  /* 0x0ffffffe04047810 */ /* 0x004fcc0007ffe0ff */
[----:B------:R-:W2:Y:S02]  /*0d30*/  F2I.FTZ.U32.TRUNC.NTZ R5, R4 ;  /* 0x0000000400057305 */ /* 0x000ea4000021f000 */
[----:B--2---:R-:W-:Y:S02]  /*0d40*/  IMAD.MOV R2, RZ, RZ, -R5 ;  /* 0x000000ffff027224 */ /* 0x004fe400078e0a05 */
        /* <DEDUP_REMOVED lines=14> */
[----:B------:R-:W-:-:S13]  /*0e30*/  ISETP.GE.U32.AND P3, PT, R4, R3, PT ;  /* 0x000000030400720c */ /* 0x000fda0003f66070 */
[----:B------:R-:W-:-:S05]  /*0e40*/  @P3 IADD3 R2, R2, 0x1, RZ ;  /* 0x0000000102023810 */ /* 0x000fca0007ffe0ff */
[----:B------:R-:W-:Y:S01]  /*0e50*/  @!P0 IMAD.MOV R2, RZ, RZ, -R2 ;  /* 0x000000ffff028224 */ /* 0x000fe200078e0a02 */
[----:B------:R-:W-:Y:S02]  /*0e60*/  @!P1 LOP3.LUT R2, RZ, R0, RZ, 0x33, !PT ;  /* 0x00000000ff029212 */ /* 0x000fe400078e33ff */
.L_x_994:
[----:B------:R-:W-:Y:S05]  /*0e70*/  BSYNC B0 ;  /* 0x0000000000007941 */ /* 0x000fea0003800000 */
.L_x_993:
[----:B------:R-:W-:Y:S01]  /*0e80*/  LOP3.LUT R0, R11, 0xffff, RZ, 0xc0, !PT ;  /* 0x0000ffff0b007812 */ /* 0x000fe200078ec0ff */
[----:B------:R-:W-:Y:S01]  /*0e90*/  CS2R R18, SRZ ;  /* 0x0000000000127805 */ /* 0x000fe2000001ff00 */
[----:B------:R-:W-:Y:S01]  /*0ea0*/  CS2R R20, SRZ ;  /* 0x0000000000147805 */ /* 0x000fe2000001ff00 */
[----:B------:R-:W-:Y:S01]  /*0eb0*/  CS2R R94, SRZ ;  /* 0x00000000005e7805 */ /* 0x000fe2000001ff00 */
[----:B------:R-:W-:Y:S01]  /*0ec0*/  CS2R R92, SRZ ;  /* 0x00000000005c7805 */ /* 0x000fe2000001ff00 */
[----:B------:R-:W-:Y:S01]  /*0ed0*/  IMAD R3, R0, R2, RZ ;  /* 0x0000000200037224 */ /* 0x000fe200078e02ff */
        /* <DEDUP_REMOVED lines=13> */
[----:B------:R2:W-:Y:S01]  /*0fb0*/  STL [R1], R25 ;  /* 0x0000001901007387 */ /* 0x0005e20000100800 */
        /* <DEDUP_REMOVED lines=39> */
[----:B--2---:R-:W2:Y:S01]  /*1230*/  LDL R5, [R1+0x70] ;  /* 0x0000700001057983 */ /* 0x004ea20000100800 */
[----:B------:R-:W-:-:S03]  /*1240*/  ISETP.NE.U32.AND P1, PT, RZ, c[0x0][0x340], PT ;  /* 0x0000d000ff007a0c */ /* 0x000fc60003f25070 */
[----:B-1----:R-:W3:Y:S01]  /*1250*/  LDL.64 R10, [R1+0x48] ;  /* 0x00004800010a7983 */ /* 0x002ee20000100a00 */
[----:B------:R-:W-:-:S03]  /*1260*/  ISETP.NE.AND.EX P1, PT, RZ, c[0x0][0x344], PT, P1 ;  /* 0x0000d100ff007a0c */ /* 0x000fc60003f25310 */
[----:B------:R1:W3:Y:S10]  /*1270*/  LDL.64 R26, [R1+0x48] ;  /* 0x00004800011a7983 */ /* 0x0002f40000100a00 */
[----:B------:R-:W-:-:S05]  /*1280*/  @P1 MOV R2, 0x4 ;  /* 0x0000000400021802 */ /* 0x000fca0000000f00 */
[----:B------:R-:W-:-:S05]  /*1290*/  @P1 IMAD.WIDE R2, R22, R2, c[0x0][0x340] ;  /* 0x0000d00016021625 */ /* 0x000fca00078e0202 */
[----:B------:R4:W5:Y:S01]  /*12a0*/  @P1 LDG.E R18, [R2.64] ;  /* 0x0000000602121981 */ /* 0x000962000c1e1900 */
[----:B------:R-:W-:Y:S02]  /*12b0*/  SHF.R.S32.HI R13, RZ, 0x1f, R14 ;  /* 0x0000001fff0d7819 */ /* 0x000fe4000001140e */
[----:B------:R-:W-:Y:S02]  /*12c0*/  SHF.R.S32.HI R17, RZ, 0x1f, R22 ;  /* 0x0000001fff117819 */ /* 0x000fe40000011416 */
[----:B------:R-:W-:Y:S01]  /*12d0*/  IADD3 R52, R25, -0x1, RZ ;  /* 0xffffffff19347810 */ /* 0x000fe20007ffe0ff */
[----:B------:R-:W-:-:S04]  /*12e0*/  IMAD R4, R13, c[0x0][0x1b8], RZ ;  /* 0x00006e000d047a24 */ /* 0x000fc800078e02ff */
[C---:B------:R-:W-:Y:S02]  /*12f0*/  IMAD R4, R14.reuse, c[0x0][0x1bc], R4 ;  /* 0x00006f000e047a24 */ /* 0x040fe400078e0204 */
[----:B----4-:R-:W-:-:S04]  /*1300*/  IMAD.WIDE.U32 R2, R14, c[0x0][0x1b8], RZ ;  /* 0x00006e000e027a25 */ /* 0x010fc800078e00ff */
[----:B------:R-:W-:Y:S02]  /*1310*/  IMAD.IADD R3, R3, 0x1, R4 ;  /* 0x0000000103037824 */ /* 0x000fe400078e0204 */
[----:B------:R-:W-:Y:S02]  /*1320*/  IMAD R4, R17, c[0x0][0x1c0], RZ ;  /* 0x0000700011047a24 */ /* 0x000fe400078e02ff */
[----:B------:R-:W-:-:S04]  /*1330*/  IMAD.WIDE.U32 R2, R22, c[0x0][0x1c0], R2 ;  /* 0x0000700016027a25 */ /* 0x000fc800078e0002 */
[----:B------:R-:W-:-:S04]  /*1340*/  IMAD R4, R22, c[0x0][0x1c4], R4 ;  /* 0x0000710016047a24 */ /* 0x000fc800078e0204 */
[----:B------:R-:W-:Y:S02]  /*1350*/  IMAD.IADD R3, R3, 0x1, R4 ;  /* 0x0000000103037824 */ /* 0x000fe400078e0204 */
[----:B--2---:R-:W-:Y:S02]  /*1360*/  IMAD.IADD R8, R5, 0x1, R24 ;  /* 0x0000000105087824 */ /* 0x004fe400078e0218 */
[----:B------:R-:W2:Y:S03]  /*1370*/  S2R R5, SR_TID.X ;  /* 0x0000000000057919 */ /* 0x000ea60000002100 */
[----:B------:R-:W-:Y:S02]  /*1380*/  MOV R0, R8 ;  /* 0x0000000800007202 */ /* 0x000fe40000000f00 */
[----:B---3--:R-:W-:-:S04]  /*1390*/  MOV R26, R10 ;  /* 0x0000000a001a7202 */ /* 0x008fc80000000f00 */
[----:B------:R-:W-:Y:S02]  /*13a0*/  SHF.R.S32.HI R27, RZ, 0x1f, R26 ;  /* 0x0000001fff1b7819 */ /* 0x000fe4000001141a */
[----:B------:R-:W-:-:S03]  /*13b0*/  ISETP.GE.AND P5, PT, R26, c[0x0][0x1d4], PT ;  /* 0x000075001a007a0c */ /* 0x000fc60003fa6270 */
[----:B------:R1:W-:Y:S01]  /*13c0*/  STL [R1+0x4c], R27 ;  /* 0x00004c1b01007387 */ /* 0x0003e20000100800 */
[----:B------:R-:W-:Y:S02]  /*13d0*/  SEL R16, RZ, 0x1, P5 ;  /* 0x00000001ff107807 */ /* 0x000fe40002800000 */
[----:B--2---:R-:W-:-:S04]  /*13e0*/  SHF.R.S32.HI R23, RZ, 0x1f, R5 ;  /* 0x0000001fff177819 */ /* 0x004fc80000011405 */
[----:B------:R-:W-:Y:S01]  /*13f0*/  LEA.HI R23, R23, R5, RZ, 0x2 ;  /* 0x0000000517177211 */ /* 0x000fe200078f10ff */
[----:B------:R-:W-:-:S03]  /*1400*/  @P2 IMAD.HI.U32 R5, R8, c[0x0][0x2c8], RZ ;  /* 0x0000b20008052a27 */ /* 0x000fc600078e00ff */
[----:B------:R-:W-:Y:S02]  /*1410*/  SHF.R.S32.HI R23, RZ, 0x2, R23 ;  /* 0x00000002ff177819 */ /* 0x000fe40000011417 */
[----:B------:R-:W-:Y:S02]  /*1420*/  @P2 SHF.R.U32.HI R0, RZ, c[0x0][0x2cc], R5 ;  /* 0x0000b300ff002a19 */ /* 0x000fe40000011605 */
[----:B------:R-:W-:-:S03]  /*1430*/  SHF.R.S32.HI R6, RZ, 0x1f, R23 ;  /* 0x0000001fff067819 */ /* 0x000fc60000011417 */
[----:B------:R-:W-:-:S04]  /*1440*/  IMAD.WIDE.U32 R2, R0, c[0x0][0x1b0], R2 ;  /* 0x00006c0000027a25 */ /* 0x000fc800078e0002 */
[C---:B------:R-:W-:Y:S02]  /*1450*/  IMAD R7, R6.reuse, c[0x0][0x1e0], RZ ;  /* 0x0000780006077a24 */ /* 0x040fe400078e02ff */
[----:B------:R-:W-:Y:S01]  /*1460*/  IMAD R5, R6, c[0x0][0x208], RZ ;  /* 0x0000820006057a24 */ /* 0x000fe200078e02ff */
[----:B------:R-:W-:Y:S01]  /*1470*/  SHF.R.S32.HI R6, RZ, 0x1f, R0 ;  /* 0x0000001fff067819 */ /* 0x000fe20000011400 */
[C---:B------:R-:W-:Y:S02]  /*1480*/  IMAD R12, R23.reuse, c[0x0][0x1e4], R7 ;  /* 0x00007900170c7a24 */ /* 0x040fe400078e0207 */
[C---:B------:R-:W-:Y:S02]  /*1490*/  IMAD R11, R23.reuse, c[0x0][0x20c], R5 ;  /* 0x00008300170b7a24 */ /* 0x040fe400078e0205 */
[----:B------:R-:W-:Y:S02]  /*14a0*/  IMAD R9, R6, c[0x0][0x1b0], RZ ;  /* 0x00006c0006097a24 */ /* 0x000fe400078e02ff */
[----:B------:R-:W-:-:S04]  /*14b0*/  IMAD.WIDE.U32 R6, R23, c[0x0][0x1e0], R26 ;  /* 0x0000780017067a25 */ /* 0x000fc800078e001a */
[C---:B------:R-:W-:Y:S01]  /*14c0*/  IMAD R10, R0.reuse, c[0x0][0x1b4], R9 ;  /* 0x00006d00000a7a24 */ /* 0x040fe200078e0209 */
[----:B------:R-:W-:Y:S01]  /*14d0*/  IADD3 R9, -R0, RZ, RZ ;  /* 0x000000ff00097210 */ /* 0x000fe20007ffe1ff */
[----:B------:R-:W-:Y:S01]  /*14e0*/  IMAD.WIDE.U32 R4, R23, c[0x0][0x208], R26 ;  /* 0x0000820017047a25 */ /* 0x000fe200078e001a */
[----:B------:R-:W-:Y:S02]  /*14f0*/  IADD3 R0, R26, 0x20, RZ ;  /* 0x000000201a007810 */ /* 0x000fe40007ffe0ff */
[----:B------:R-:W-:Y:S01]  /*1500*/  IADD3 R7, R7, R12, RZ ;  /* 0x0000000c07077210 */ /* 0x000fe20007ffe0ff */
[----:B------:R-:W-:Y:S01]  /*1510*/  IMAD R8, R9, c[0x0][0x2c4], R8 ;  /* 0x0000b10009087a24 */ /* 0x000fe200078e0208 */
[----:B------:R-:W-:Y:S01]  /*1520*/  ISETP.GE.AND P4, PT, R0, c[0x0][0x1d4], PT ;  /* 0x0000750000007a0c */ /* 0x000fe20003f86270 */
[----:B------:R-:W-:Y:S02]  /*1530*/  IMAD.IADD R5, R5, 0x1, R11 ;  /* 0x0000000105057824 */ /* 0x000fe400078e020b */
[----:B------:R-:W-:Y:S01]  /*1540*/  IMAD.IADD R3, R3, 0x1, R10 ;  /* 0x0000000103037824 */ /* 0x000fe200078e020a */
[----:B------:R-:W-:Y:S01]  /*1550*/  SHF.R.S32.HI R9, RZ, 0x1f, R8 ;  /* 0x0000001fff097819 */ /* 0x000fe20000011408 */
[C---:B------:R-:W-:Y:S01]  /*1560*/  IMAD R12, R13.reuse, c[0x0][0x1e8], RZ ;  /* 0x00007a000d0c7a24 */ /* 0x040fe200078e02ff */
[----:B------:R-:W-:Y:S01]  /*1570*/  SEL R10, RZ, 0xffffffff, P4 ;  /* 0xffffffffff0a7807 */ /* 0x000fe20002000000 */
[----:B------:R-:W-:-:S02]  /*1580*/  IMAD R11, R13, c[0x0][0x210], RZ ;  /* 0x000084000d0b7a24 */ /* 0x000fc400078e02ff */
[----:B------:R-:W-:Y:S02]  /*1590*/  IMAD R9, R9, c[0x0][0x1a8], RZ ;  /* 0x00006a0009097a24 */ /* 0x000fe400078e02ff */
[----:B------:R-:W-:Y:S01]  /*15a0*/  IMAD R13, R14, c[0x0][0x1ec], R12 ;  /* 0x00007b000e0d7a24 */ /* 0x000fe200078e020c */
[----:B------:R-:W-:Y:S01]  /*15b0*/  SHF.L.U32 R12, R10, 0x1, RZ ;  /* 0x000000010a0c7819 */ /* 0x000fe200000006ff */
[C---:B------:R-:W-:Y:S02]  /*15c0*/  IMAD R15, R14.reuse, c[0x0][0x214], R11 ;  /* 0x000085000e0f7a24 */ /* 0x040fe400078e020b */
[----:B------:R-:W-:Y:S01]  /*15d0*/  IMAD.WIDE.U32 R10, R14, c[0x0][0x1e8], R6 ;  /* 0x00007a000e0a7a25 */ /* 0x000fe200078e0006 */
[----:B------:R-:W-:-:S03]  /*15e0*/  LOP3.LUT R12, R12, 0x2, R16, 0xe2, !PT ;  /* 0x000000020c0c7812 */ /* 0x000fc600078ee210 */
[----:B------:R-:W-:-:S04]  /*15f0*/  IMAD.WIDE.U32 R4, R14, c[0x0][0x210], R4 ;  /* 0x000084000e047a25 */ /* 0x000fc800078e0004 */
[C---:B------:R-:W-:Y:S01]  /*1600*/  IMAD R14, R8.reuse, c[0x0][0x1ac], R9 ;  /* 0x00006b00080e7a24 */ /* 0x040fe200078e0209 */
[----:B------:R-:W-:Y:S01]  /*1610*/  IADD3 R9, R5, R15, RZ ;  /* 0x0000000f05097210 */ /* 0x000fe20007ffe0ff */
[----:B------:R-:W-:Y:S01]  /*1620*/  IMAD.WIDE.U32 R6, R8, c[0x0][0x1a8], R2 ;  /* 0x00006a0008067a25 */ /* 0x000fe200078e0002 */
[----:B-----5:R-:W-:Y:S02]  /*1630*/  @P1 SHF.R.S32.HI R3, RZ, 0x1f, R18 ;  /* 0x0000001fff031819 */ /* 0x020fe40000011412 */
[----:B------:R-:W-:Y:S01]  /*1640*/  @!P1 MOV R3, R17 ;  /* 0x0000001100039202 */ /* 0x000fe20000000f00 */
[----:B------:R-:W-:Y:S01]  /*1650*/  IMAD.IADD R14, R7, 0x1, R14 ;  /* 0x00000001070e7824 */ /* 0x000fe200078e020e */
[C---:B------:R-:W-:Y:S01]  /*1660*/  LEA R16, P0, R6.reuse, c[0x0][0x160], 0x1 ;  /* 0x0000580006107a11 */ /* 0x040fe200078008ff */
[----:B------:R-:W-:Y:S01]  /*1670*/  @P1 IMAD.MOV.U32 R2, RZ, RZ, R18 ;  /* 0x000000ffff021224 */ /* 0x000fe200078e0012 */
[----:B------:R-:W-:Y:S01]  /*1680*/  MOV R8, R4 ;  /* 0x0000000400087202 */ /* 0x000fe20000000f00 */
[----:B------:R-:W-:Y:S01]  /*1690*/  IMAD.IADD R11, R11, 0x1, R13 ;  /* 0x000000010b0b7824 */ /* 0x000fe200078e020d */
[----:B------:R-:W-:Y:S01]  /*16a0*/  @!P1 MOV R2, R22 ;  /* 0x0000001600029202 */ /* 0x000fe20000000f00 */
[C---:B------:R-:W-:Y:S01]  /*16b0*/  IMAD R5, R3.reuse, c[0x0][0x1f0], RZ ;  /* 0x00007c0003057a24 */ /* 0x040fe200078e02ff */
[----:B------:R-:W-:Y:S01]  /*16c0*/  LEA.HI.X R14, R6, c[0x0][0x164], R14, 0x1, P0 ;  /* 0x00005900060e7a11 */ /* 0x000fe200000f0c0e */
[----:B------:R-:W-:Y:S01]  /*16d0*/  IMAD R6, R3, c[0x0][0x218], RZ ;  /* 0x0000860003067a24 */ /* 0x000fe200078e02ff */
[----:B------:R-:W-:Y:S01]  /*16e0*/  IADD3 R4, R26, 0x40, RZ ;  /* 0x000000401a047810 */ /* 0x000fe20007ffe0ff */
[----:B------:R-:W-:Y:S01]  /*16f0*/  IMAD.WIDE.U32 R18, R2, c[0x0][0x1f0], R10 ;  /* 0x00007c0002127a25 */ /* 0x000fe200078e000a */
[----:B------:R-:W-:-:S02]  /*1700*/  ISETP.GE.AND P1, PT, R26, c[0x0][0x198], PT ;  /* 0x000066001a007a0c */ /* 0x000fc40003f26270 */
[----:B------:R-:W-:Y:S01]  /*1710*/  ISETP.GE.AND P3, PT, R4, c[0x0][0x1d4], PT ;  /* 0x0000750004007a0c */ /* 0x000fe20003f66270 */
[----:B------:R-:W-:Y:S01]  /*1720*/  IMAD.WIDE.U32 R8, R2, c[0x0][0x218], R8 ;  /* 0x0000860002087a25 */ /* 0x000fe200078e0008 */
[----:B------:R1:W-:Y:S01]  /*1730*/  STL.64 [R1+0x8], R18 ;  /* 0x0000081201007387 */ /* 0x0003e20000100a00 */
[----:B------:R-:W-:Y:S02]  /*1740*/  ISETP.GE.AND P0, PT, R0, c[0x0][0x198], PT ;  /* 0x0000660000007a0c */ /* 0x000fe40003f06270 */
[C---:B------:R-:W-:Y:S01]  /*1750*/  IMAD R3, R2.reuse, c[0x0][0x1f4], R5 ;  /* 0x00007d0002037a24 */ /* 0x040fe200078e0205 */
[----:B------:R1:W-:Y:S01]  /*1760*/  STL.64 [R1+0x10], R8 ;  /* 0x0000100801007387 */ /* 0x0003e20000100a00 */
[----:B------:R-:W-:Y:S01]  /*1770*/  IMAD R2, R2, c[0x0][0x21c], R6 ;  /* 0x0000870002027a24 */ /* 0x000fe200078e0206 */
[----:B------:R-:W-:Y:S01]  /*1780*/  SEL R7, RZ, 0x4, P3 ;  /* 0x00000004ff077807 */ /* 0x000fe20001800000 */
[----:B------:R-:W-:Y:S01]  /*1790*/  IMAD.IADD R10, R23, 0x1, R24 ;  /* 0x00000001170a7824 */ /* 0x000fe200078e0218 */
[----:B------:R-:W-:-:S02]  /*17a0*/  IADD3 R3, R19, R3, RZ ;  /* 0x0000000313037210 */ /* 0x000fc40007ffe0ff */
[----:B------:R-:W-:Y:S02]  /*17b0*/  IADD3 R2, R9, R2, RZ ;  /* 0x0000000209027210 */ /* 0x000fe40007ffe0ff */
[----:B------:R-:W-:Y:S02]  /*17c0*/  ISETP.GE.AND P6, PT, R4, c[0x0][0x198], PT ;  /* 0x0000660004007a0c */ /* 0x000fe40003fc6270 */
[----:B------:R-:W-:Y:S01]  /*17d0*/  P2R R15, PR, RZ, 0x2 ;  /* 0x00000002ff0f7803 */ /* 0x000fe20000000000 */
[----:B------:R1:W-:Y:S01]  /*17e0*/  STL [R1+0x18], R2 ;  /* 0x0000180201007387 */ /* 0x0003e20000100800 */
[----:B------:R-:W-:Y:S02]  /*17f0*/  P2R R17, PR, RZ, 0x1 ;  /* 0x00000001ff117803 */ /* 0x000fe40000000000 */
[----:B------:R-:W-:Y:S01]  /*1800*/  LOP3.LUT R22, R12, R7, RZ, 0xfc, !PT ;  /* 0x000000070c167212 */ /* 0x000fe200078efcff */
[----:B------:R1:W-:Y:S01]  /*1810*/  STL [R1+0x4], R3 ;  /* 0x0000040301007387 */ /* 0x0003e20000100800 */
[----:B------:R-:W-:Y:S05]  /*1820*/  BRA.DIV ~URZ, `(.L_x_996) ;  /* 0x0000d5f27f007947 */ /* 0x000fea000b800000 */
[----:B------:R2:W3:Y:S02]  /*1830*/  SHFL.IDX PT, R5, R14, RZ, 0x1c1f ;  /* 0x001c1fff0e057589 */ /* 0x0004e400000e0000 */
.L_x_1032:
[----:B------:R-:W-:Y:S05]  /*1840*/  BRA.DIV ~URZ, `(.L_x_997) ;  /* 0x0000d6427f007947 */ /* 0x000fea000b800000 */
[----:B-1----:R1:W4:Y:S02]  /*1850*/  SHFL.IDX PT, R2, R16, RZ, 0x1c1f ;  /* 0x001c1fff10027589 */ /* 0x00232400000e0000 */
.L_x_1033:
[----:B------:R-:W-:Y:S01]  /*1860*/  MOV R18, c[0x0][0x2c4] ;  /* 0x0000b10000127a02 */ /* 0x000fe20000000f00 */
[----:B------:R-:W-:Y:S04]  /*1870*/  BSSY B0, `(.L_x_998) ;  /* 0x0000018000007945 */ /* 0x000fe80003800000 */
[----:B------:R-:W-:-:S05]  /*1880*/  IMAD R18, R18, c[0x0][0x168], RZ ;  /* 0x00005a0012127a24 */ /* 0x000fca00078e02ff */
[----:B------:R-:W-:-:S13]  /*1890*/  ISETP.GE.AND P0, PT, R10, R18, PT ;  /* 0x000000120a00720c */ /* 0x000fda0003f06270 */
[----:B------:R-:W-:Y:S05]  /*18a0*/  @P0 BRA `(.L_x_999) ;  /* 0x0000014000000947 */ /* 0x000fea0003800000 */
[----:B------:R-:W5:Y:S04]  /*18b0*/  LDL R6, [R1+0x60] ;  /* 0x0000600001067983 */ /* 0x000f680000100800 */
[----:B--2---:R-:W2:Y:S04]  /*18c0*/  LDL R11, [R1+0x5c] ;  /* 0x00005c00010b7983 */ /* 0x004ea80000100800 */
[----:B----4-:R-:W4:Y:S04]  /*18d0*/  LDL R3, [R1+0x34] ;  /* 0x0000340001037983 */ /* 0x010f280000100800 */
[----:B---3--:R-:W3:Y:S01]  /*18e0*/  LDL.64 R20, [R1+0x48] ;  /* 0x0000480001147983 */ /* 0x008ee20000100a00 */
[C---:B------:R-:W-:Y:S01]  /*18f0*/  LEA R8, P0, R0.reuse, R2, 0x1 ;  /* 0x0000000200087211 */ /* 0x040fe200078008ff */
[----:B------:R-:W-:Y:S01]  /*1900*/  IMAD.MOV.U32 R12, RZ, RZ, R2 ;  /* 0x000000ffff0c7224 */ /* 0x000fe200078e0002 */
[----:B------:R-:W-:Y:S01]  /*1910*/  ISETP.NE.AND P1, PT, R17, RZ, PT ;  /* 0x000000ff1100720c */ /* 0x000fe20003f25270 */
[----:B------:R-:W-:Y:S01]  /*1920*/  IMAD.MOV.U32 R13, RZ, RZ, R5 ;  /* 0x000000ffff0d7224 */ /* 0x000fe200078e0005 */
[----:B-----5:R-:W-:-:S02]  /*1930*/  LEA.HI.X R9, R0, R5, R6, 0x1, P0 ;  /* 0x0000000500097211 */ /* 0x020fc400000f0c06 */
[----:B------:R-:W-:-:S04]  /*1940*/  LEA R6, P0, R4, R2, 0x1 ;  /* 0x0000000204067211 */ /* 0x000fc800078008ff */
[----:B--2---:R-:W-:Y:S02]  /*1950*/  LEA.HI.X R7, R4, R5, R11, 0x1, P0 ;  /* 0x0000000504077211 */ /* 0x004fe400000f0c0b */
[----:B------:R-:W-:Y:S01]  /*1960*/  ISETP.NE.AND P0, PT, R15, RZ, PT ;  /* 0x000000ff0f00720c */ /* 0x000fe20003f05270 */
[----:B----4-:R-:W-:Y:S02]  /*1970*/  IMAD.SHL.U32 R2, R3, 0x2, RZ ;  /* 0x0000000203027824 */ /* 0x010fe400078e00ff */
[----:B---3--:R-:W-:-:S10]  /*1980*/  IMAD.WIDE R12, R20, 0x2, R12 ;  /* 0x00000002140c7825 */ /* 0x008fd400078e020c */
[----:B------:R-:W-:Y:S01]  /*1990*/  @!PT LDS RZ, [RZ] ;  /* 0x00000000fffff984 */ /* 0x000fe20000000800 */
[----:B------:R-:W-:Y:S01]  /*19a0*/  @!PT LDS RZ, [RZ] ;  /* 0x00000000fffff984 */ /* 0x000fe20000000800 */
[----:B------:R-:W-:Y:S01]  /*19b0*/  @!PT LDS RZ, [RZ] ;  /* 0x00000000fffff984 */ /* 0x000fe20000000800 */
[----:B------:R2:W-:Y:S04]  /*19c0*/  LDGSTS.E.BYPASS.LTC128B.128 [R2+0x6100], [R12.64], !P0 ;  /* 0x061000000c027fae */ /* 0x0005e8000c101d46 */
[----:B------:R2:W-:Y:S04]  /*19d0*/  LDGSTS.E.BYPASS.LTC128B.128 [R2+0x8100], [R8.64], !P1 ;  /* 0x0810000008027fae */ /* 0x0005e8000c901d46 */
[----:B------:R2:W-:Y:S02]  /*19e0*/  LDGSTS.E.BYPASS.LTC128B.128 [R2+0xa100], [R6.64], !P6 ;  /* 0x0a10000006027fae */ /* 0x0005e4000f101d46 */
.L_x_999:
[----:B------:R-:W-:Y:S05]  /*19f0*/  BSYNC B0 ;  /* 0x0000000000007941 */ /* 0x000fea0003800000 */
.L_x_998:
[----:B------:R-:W-:Y:S05]  /*1a00*/  BRA.DIV ~URZ, `(.L_x_1000) ;  /* 0x0000d4f27f007947 */ /* 0x000fea000b800000 */
[----:B---3--:R3:W1:Y:S04]  /*1a10*/  SHFL.IDX PT, R5, R14, 0x1, 0x1c1f ;  /* 0x003c1f000e057f89 */ /* 0x00866800000e0000 */
[----:B--2-4-:R3:W2:Y:S02]  /*1a20*/  SHFL.IDX PT, R2, R16, 0x1, 0x1c1f ;  /* 0x003c1f0010027f89 */ /* 0x0146a400000e0000 */
.L_x_1034:
[----:B------:R-:W-:Y:S01]  /*1a30*/  IADD3 R3, R10, 0x20, RZ ;  /* 0x000000200a037810 */ /* 0x000fe20007ffe0ff */
[----:B------:R-:W-:Y:S03]  /*1a40*/  BSSY B0, `(.L_x_1001) ;  /* 0x0000017000007945 */ /* 0x000fe60003800000 */
[----:B------:R-:W-:-:S13]  /*1a50*/  ISETP.GE.AND P0, PT, R3, R18, PT ;  /* 0x000000120300720c */ /* 0x000fda0003f06270 */
[----:B------:R-:W-:Y:S05]  /*1a60*/  @P0 BRA `(.L_x_1002) ;  /* 0x0000014000000947 */ /* 0x000fea0003800000 */
[----:B------:R-:W4:Y:S04]  /*1a70*/  LDL R6, [R1+0x60] ;  /* 0x0000600001067983 */ /* 0x000f280000100800 */
[----:B------:R-:W5:Y:S04]  /*1a80*/  LDL R12, [R1+0x5c] ;  /* 0x00005c00010c7983 */ /* 0x000f680000100800 */
[----:B---3--:R-:W3:Y:S04]  /*1a90*/  LDL R11, [R1+0x34] ;  /* 0x00003400010b7983 */ /* 0x008ee80000100800 */
[----:B--2---:R-:W2:Y:S01]  /*1aa0*/  LDL.64 R20, [R1+0x48] ;  /* 0x0000480001147983 */ /* 0x004ea20000100a00 */
[----:B------:R-:W-:Y:S01]  /*1ab0*/  LEA R8, P0, R0, R2, 0x1 ;  /* 0x0000000200087211 */ /* 0x000fe200078008ff */
[----:B-1----:R-:W-:Y:S01]  /*1ac0*/  IMAD.MOV.U32 R13, RZ, RZ, R5 ;  /* 0x000000ffff0d7224 */ /* 0x002fe200078e0005 */
[----:B------:R-:W-:-:S02]  /*1ad0*/  ISETP.NE.AND P1, PT, R17, RZ, PT ;  /* 0x000000ff1100720c */ /* 0x000fc40003f25270 */
[----:B----4-:R-:W-:Y:S02]  /*1ae0*/  LEA.HI.X R9, R0, R5, R6, 0x1, P0 ;  /* 0x0000000500097211 */ /* 0x010fe400000f0c06 */
[----:B------:R-:W-:-:S04]  /*1af0*/  LEA R6, P0, R4, R2, 0x1 ;  /* 0x0000000204067211 */ /* 0x000fc800078008ff */
[----:B-----5:R-:W-:Y:S01]  /*1b00*/  LEA.HI.X R7, R4, R5, R12, 0x1, P0 ;  /* 0x0000000504077211 */ /* 0x020fe200000f0c0c */
[----:B------:R-:W-:Y:S01]  /*1b10*/  IMAD.MOV.U32 R12, RZ, RZ, R2 ;  /* 0x000000ffff0c7224 */ /* 0x000fe200078e0002 */
[----:B------:R-:W-:Y:S01]  /*1b20*/  ISETP.NE.AND P0, PT, R15, RZ, PT ;  /* 0x000000ff0f00720c */ /* 0x000fe20003f05270 */
[----:B---3--:R-:W-:Y:S02]  /*1b30*/  IMAD.SHL.U32 R2, R11, 0x2, RZ ;  /* 0x000000020b027824 */ /* 0x008fe400078e00ff */
[----:B--2---:R-:W-:-:S10]  /*1b40*/  IMAD.WIDE R12, R20, 0x2, R12 ;  /* 0x00000002140c7825 */ /* 0x004fd400078e020c */
[----:B------:R-:W-:Y:S01]  /*1b50*/  @!PT LDS RZ, [RZ] ;  /* 0x00000000fffff984 */ /* 0x000fe20000000800 */
[----:B------:R-:W-:Y:S01]  /*1b60*/  @!PT LDS RZ, [RZ] ;  /* 0x00000000fffff984 */ /* 0x000fe20000000800 */
[----:B------:R-:W-:Y:S01]  /*1b70*/  @!PT LDS RZ, [RZ] ;  /* 0x00000000fffff984 */ /* 0x000fe20000000800 */
[----:B------:R1:W-:Y:S04]  /*1b80*/  LDGSTS.E.BYPASS.LTC128B.128 [R2+0x6900], [R12.64], !P0 ;  /* 0x069000000c027fae */ /* 0x0003e8000c101d46 */
[----:B------:R1:W-:Y:S04]  /*1b90*/  LDGSTS.E.BYPASS.LTC128B.128 [R2+0x8900], [R8.64], !P1 ;  /* 0x0890000008027fae */ /* 0x0003e8000c901d46 */
[----:B------:R1:W-:Y:S02]  /*1ba0*/  LDGSTS.E.BYPASS.LTC128B.128 [R2+0xa900], [R6.64], !P6 ;  /* 0x0a90000006027fae */ /* 0x0003e4000f101d46 */
.L_x_1002:
[----:B------:R-:W-:Y:S05]  /*1bb0*/  BSYNC B0 ;  /* 0x0000000000007941 */ /* 0x000fea0003800000 */
.L_x_1001:
[----:B------:R-:W-:Y:S05]  /*1bc0*/  BRA.DIV ~URZ, `(.L_x_1003) ;  /* 0x0000d4027f007947 */ /* 0x000fea000b800000 */
[----:B-1----:R1:W4:Y:S02]  /*1bd0*/  SHFL.IDX PT, R5, R14, 0x2, 0x1c1f ;  /* 0x005c1f000e057f89 */ /* 0x00232400000e0000 */
.L_x_1035:
[----:B------:R-:W-:Y:S05]  /*1be0*/  BRA.DIV ~URZ, `(.L_x_1004) ;  /* 0x0000d4527f007947 */ /* 0x000fea000b800000 */
[----:B--2---:R2:W1:Y:S02]  /*1bf0*/  SHFL.IDX PT, R2, R16, 0x2, 0x1c1f ;  /* 0x005c1f0010027f89 */ /* 0x00446400000e0000 */
.L_x_1036:
[----:B------:R-:W-:Y:S01]  /*1c00*/  IADD3 R3, R10, 0x40, RZ ;  /* 0x000000400a037810 */ /* 0x000fe20007ffe0ff */
[----:B------:R-:W-:Y:S03]  /*1c10*/  BSSY B0, `(.L_x_1005) ;  /* 0x0000017000007945 */ /* 0x000fe60003800000 */
[----:B------:R-:W-:-:S13]  /*1c20*/  ISETP.GE.AND P0, PT, R3, R18, PT ;  /* 0x000000120300720c */ /* 0x000fda0003f06270 */
[----:B------:R-:W-:Y:S05]  /*1c30*/  @P0 BRA `(.L_x_1006) ;  /* 0x0000014000000947 */ /* 0x000fea0003800000 */
[----:B------:R-:W5:Y:S04]  /*1c40*/  LDL R6, [R1+0x60] ;  /* 0x0000600001067983 */ /* 0x000f680000100800 */
[----:B--2---:R-:W2:Y:S04]  /*1c50*/  LDL R12, [R1+0x5c] ;  /* 0x00005c00010c7983 */ /* 0x004ea80000100800 */
[----:B---3--:R-:W3:Y:S04]  /*1c60*/  LDL R11, [R1+0x34] ;  /* 0x00003400010b7983 */ /* 0x008ee80000100800 */
[----:B----4-:R-:W4:Y:S01]  /*1c70*/  LDL.64 R20, [R1+0x48] ;  /* 0x0000480001147983 */ /* 0x010f220000100a00 */
[----:B-1----:R-:W-:Y:S01]  /*1c80*/  LEA R8, P0, R0, R2, 0x1 ;  /* 0x0000000200087211 */ /* 0x002fe200078008ff */
[----:B------:R-:W-:Y:S01]  /*1c90*/  IMAD.MOV.U32 R13, RZ, RZ, R5 ;  /* 0x000000ffff0d7224 */ /* 0x000fe200078e0005 */
[----:B------:R-:W-:-:S02]  /*1ca0*/  ISETP.NE.AND P1, PT, R17, RZ, PT ;  /* 0x000000ff1100720c */ /* 0x000fc40003f25270 */
[----:B-----5:R-:W-:Y:S02]  /*1cb0*/  LEA.HI.X R9, R0, R5, R6, 0x1, P0 ;  /* 0x0000000500097211 */ /* 0x020fe400000f0c06 */
[----:B------:R-:W-:-:S04]  /*1cc0*/  LEA R6, P0, R4, R2, 0x1 ;  /* 0x0000000204067211 */ /* 0x000fc800078008ff */
[----:B--2---:R-:W-:Y:S01]  /*1cd0*/  LEA.HI.X R7, R4, R5, R12, 0x1, P0 ;  /* 0x0000000504077211 */ /* 0x004fe200000f0c0c */
[----:B------:R-:W-:Y:S01]  /*1ce0*/  IMAD.MOV.U32 R12, RZ, RZ, R2 ;  /* 0x000000ffff0c7224 */ /* 0x000fe200078e0002 */
[----:B------:R-:W-:Y:S01]  /*1cf0*/  ISETP.NE.AND P0, PT, R15, RZ, PT ;  /* 0x000000ff0f00720c */ /* 0x000fe20003f05270 */
[----:B---3--:R-:W-:Y:S02]  /*1d00*/  IMAD.SHL.U32 R2, R11, 0x2, RZ ;  /* 0x000000020b027824 */ /* 0x008fe400078e00ff */
[----:B----4-:R-:W-:-:S10]  /*1d10*/  IMAD.WIDE R12, R20, 0x2, R12 ;  /* 0x00000002140c7825 */ /* 0x010fd400078e020c */
[----:B------:R-:W-:Y:S01]  /*1d20*/  @!PT LDS RZ, [RZ] ;  /* 0x00000000fffff984 */ /* 0x000fe20000000800 */
[----:B------:R-:W-:Y:S01]  /*1d30*/  @!PT LDS RZ, [RZ] ;  /* 0x00000000fffff984 */ /* 0x000fe20000000800 */
[----:B------:R-:W-:Y:S01]  /*1d40*/  @!PT LDS RZ, [RZ] ;  /* 0x00000000fffff984 */ /* 0x000fe20000000800 */
[----:B------:R1:W-:Y:S04]  /*1d50*/  LDGSTS.E.BYPASS.LTC128B.128 [R2+0x7100], [R12.64], !P0 ;  /* 0x071000000c027fae */ /* 0x0003e8000c101d46 */
[----:B------:R1:W-:Y:S04]  /*1d60*/  LDGSTS.E.BYPASS.LTC128B.128 [R2+0x9100], [R8.64], !P1 ;  /* 0x0910000008027fae */ /* 0x0003e8000c901d46 */
[----:B------:R1:W-:Y:S02]  /*1d70*/  LDGSTS.E.BYPASS.LTC128B.128 [R2+0xb100], [R6.64], !P6 ;  /* 0x0b10000006027fae */ /* 0x0003e4000f101d46 */
.L_x_1006:
[----:B------:R-:W-:Y:S05]  /*1d80*/  BSYNC B0 ;  /* 0x0000000000007941 */ /* 0x000fea0003800000 */
.L_x_1005:
[----:B------:R-:W-:Y:S05]  /*1d90*/  BRA.DIV ~URZ, `(.L_x_1007) ;  /* 0x0000d3127f007947 */ /* 0x000fea000b800000 */
[----:B----4-:R4:W2:Y:S04]  /*1da0*/  SHFL.IDX PT, R5, R14, 0x3, 0x1c1f ;  /* 0x007c1f000e057f89 */ /* 0x0108a800000e0000 */
[----:B-1----:R4:W1:Y:S02]  /*1db0*/  SHFL.IDX PT, R2, R16, 0x3, 0x1c1f ;  /* 0x007c1f0010027f89 */ /* 0x00286400000e0000 */
.L_x_1037:
[----:B------:R-:W5:Y:S04]  /*1dc0*/  LDL R6, [R1+0x60] ;  /* 0x0000600001067983 */ /* 0x000f680000100800 */
[----:B---3--:R-:W3:Y:S04]  /*1dd0*/  LDL R3, [R1+0x5c] ;  /* 0x00005c0001037983 */ /* 0x008ee80000100800 */
[----:B----4-:R-:W4:Y:S04]  /*1de0*/  LDL R13, [R1+0x34] ;  /* 0x00003400010d7983 */ /* 0x010f280000100800 */
[----:B--2---:R-:W2:Y:S01]  /*1df0*/  LDL.64 R148, [R1+0x48] ;  /* 0x0000480001947983 */ /* 0x004ea20000100a00 */
[----:B------:R-:W-:-:S02]  /*1e00*/  IADD3 R10, R10, 0x60, RZ ;  /* 0x000000600a0a7810 */ /* 0x000fc40007ffe0ff */
[----:B------:R-:W-:Y:S02]  /*1e10*/  P2R R11, PR, RZ, 0x4 ;  /* 0x00000004ff0b7803 */ /* 0x000fe40000000000 */
[----:B------:R-:W-:Y:S02]  /*1e20*/  ISETP.GE.AND P1, PT, R10, R18, PT ;  /* 0x000000120a00720c */ /* 0x000fe40003f26270 */
[----:B------:R-:W-:-:S11]  /*1e30*/  ISETP.NE.AND P2, PT, R15, RZ, PT ;  /* 0x000000ff0f00720c */ /* 0x000fd60003f45270 */
[----:B-1----:R-:W-:-:S04]  /*1e40*/  @!P1 LEA R8, P0, R0, R2, 0x1 ;  /* 0x0000000200089211 */ /* 0x002fc800078008ff */
[----:B-----5:R-:W-:Y:S02]  /*1e50*/  @!P1 LEA.HI.X R9, R0, R5, R6, 0x1, P0 ;  /* 0x0000000500099211 */ /* 0x020fe400000f0c06 */
[----:B------:R-:W-:-:S04]  /*1e60*/  @!P1 LEA R6, P0, R4, R2, 0x1 ;  /* 0x0000000204069211 */ /* 0x000fc800078008ff */
[----:B---3--:R-:W-:Y:S01]  /*1e70*/  @!P1 LEA.HI.X R7, R4, R5, R3, 0x1, P0 ;  /* 0x0000000504079211 */ /* 0x008fe200000f0c03 */
[----:B------:R-:W-:Y:S01]  /*1e80*/  @!P1 IMAD.MOV.U32 R3, RZ, RZ, R5 ;  /* 0x000000ffff039224 */ /* 0x000fe200078e0005 */
[----:B------:R-:W-:Y:S01]  /*1e90*/  ISETP.NE.AND P0, PT, R17, RZ, PT ;  /* 0x000000ff1100720c */ /* 0x000fe20003f05270 */
[----:B----4-:R-:W-:Y:S02]  /*1ea0*/  IMAD.SHL.U32 R54, R13, 0x2, RZ ;  /* 0x000000020d367824 */ /* 0x010fe400078e00ff */
[----:B--2---:R-:W-:-:S05]  /*1eb0*/  @!P1 IMAD.WIDE R2, R148, 0x2, R2 ;  /* 0x0000000294029825 */ /* 0x004fca00078e0202 */
[----:B------:R-:W-:Y:S01]  /*1ec0*/  @!PT LDS RZ, [RZ] ;  /* 0x00000000fffff984 */ /* 0x000fe20000000800 */
[----:B------:R-:W-:Y:S01]  /*1ed0*/  @!PT LDS RZ, [RZ] ;  /* 0x00000000fffff984 */ /* 0x000fe20000000800 */
[----:B------:R-:W-:Y:S01]  /*1ee0*/  @!PT LDS RZ, [RZ] ;  /* 0x00000000fffff984 */ /* 0x000fe20000000800 */
[----:B------:R1:W-:Y:S01]  /*1ef0*/  @!P1 LDGSTS.E.BYPASS.LTC128B.128 [R54+0x7900], [R2.64], !P2 ;  /* 0x0790000002369fae */ /* 0x0003e2000d101d46 */
[----:B------:R-:W-:-:S04]  /*1f00*/  ISETP.NE.AND P2, PT, R11, RZ, PT ;  /* 0x000000ff0b00720c */ /* 0x000fc80003f45270 */
[----:B------:R1:W-:Y:S04]  /*1f10*/  @!P1 LDGSTS.E.BYPASS.LTC128B.128 [R54+0x9900], [R8.64], !P0 ;  /* 0x0990000008369fae */ /* 0x0003e8000c101d46 */
[----:B------:R1:W-:Y:S04]  /*1f20*/  @!P1 LDGSTS.E.BYPASS.LTC128B.128 [R54+0xb900], [R6.64], !P6 ;  /* 0x0b90000006369fae */ /* 0x0003e8000f101d46 */
[----:B------:R-:W0:Y:S01]  /*1f30*/  LDGDEPBAR ;  /* 0x00000000000079af */ /* 0x000e220000000000 */
[----:B------:R-:W-:Y:S02]  /*1f40*/  WARPSYNC 0xffffffff ;  /* 0xffffffff00007948 */ /* 0x000fe40003800000 */
[----:B------:R-:W2:Y:S04]  /*1f50*/  LDL.64 R152, [R1+0x8] ;  /* 0x0000080001987983 */ /* 0x000ea80000100a00 */
[----:B------:R-:W3:Y:S04]  /*1f60*/  LDL R150, [R1+0x4] ;  /* 0x0000040001967983 */ /* 0x000ee80000100800 */
[----:B------:R-:W4:Y:S04]  /*1f70*/  S2R R14, SR_TID.X ;  /* 0x00000000000e7919 */ /* 0x000f280000002100 */
[----:B------:R-:W3:Y:S01]  /*1f80*/  LDL R10, [R1+0x18] ;  /* 0x00001800010a7983 */ /* 0x000ee20000100800 */
[----:B-1----:R-:W-:-:S03]  /*1f90*/  SHF.R.S32.HI R7, RZ, 0x1f, R52 ;  /* 0x0000001fff077819 */ /* 0x002fc60000011434 */
[----:B------:R-:W3:Y:S01]  /*1fa0*/  LDL R181, [R1+0x1c] ;  /* 0x00001c0001b57983 */ /* 0x000ee20000100800 */
[----:B------:R-:W-:-:S03]  /*1fb0*/  IMAD.WIDE.U32 R2, R52, c[0x0][0x1e0], RZ ;  /* 0x0000780034027a25 */ /* 0x000fc600078e00ff */
[----:B------:R1:W5:Y:S01]  /*1fc0*/  LDL R180, [R1] ;  /* 0x0000000001b47983 */ /* 0x0003620000100800 */
[----:B----4-:R-:W-:-:S04]  /*1fd0*/  SHF.R.S32.HI R12, RZ, 0x1f, R14 ;  /* 0x0000001fff0c7819 */ /* 0x010fc8000001140e */
[----:B------:R-:W-:Y:S02]  /*1fe0*/  LEA.HI R12, R12, R14, RZ, 0x2 ;  /* 0x0000000e0c0c7211 */ /* 0x000fe400078f10ff */
[----:B------:R-:W4:Y:S02]  /*1ff0*/  LDL.64 R14, [R1+0x10] ;  /* 0x00001000010e7983 */ /* 0x000f240000100a00 */
[----:B------:R-:W-:-:S04]  /*2000*/  SHF.R.S32.HI R12, RZ, 0x2, R12 ;  /* 0x00000002ff0c7819 */ /* 0x000fc8000001140c */
[----:B------:R-:W-:-:S05]  /*2010*/  IADD3 R0, -R12, c[0x0][0x1d0], RZ ;  /* 0x000074000c007a10 */ /* 0x000fca0007ffe1ff */
[----:B------:R-:W-:Y:S02]  /*2020*/  IMAD R0, R52, -0x40, R0 ;  /* 0xffffffc034007824 */ /* 0x000fe400078e0200 */
[----:B------:R-:W-:Y:S01]  /*2030*/  IMAD R4, R7, c[0x0][0x1e0], RZ ;  /* 0x0000780007047a24 */ /* 0x000fe200078e02ff */
[----:B------:R-:W-:Y:S02]  /*2040*/  BAR.SYNC.DEFER_BLOCKING 0x0 ;  /* 0x0000000000007b1d */ /* 0x000fe40000010000 */
[----:B------:R-:W-:Y:S01]  /*2050*/  ISETP.GE.AND P6, PT, R0, 0x1, PT ;  /* 0x000000010000780c */ /* 0x000fe20003fc6270 */
[----:B------:R-:W-:Y:S01]  /*2060*/  IMAD R4, R52, c[0x0][0x1e4], R4 ;  /* 0x0000790034047a24 */ /* 0x000fe200078e0204 */
[----:B------:R-:W-:-:S03]  /*2070*/  ISETP.GE.AND P1, PT, R0, 0x21, PT ;  /* 0x000000210000780c */ /* 0x000fc60003f26270 */
[----:B------:R-:W-:Y:S02]  /*2080*/  IMAD.IADD R4, R3, 0x1, R4 ;  /* 0x0000000103047824 */ /* 0x000fe400078e0204 */
[----:B------:R-:W-:-:S06]  /*2090*/  IMAD.MOV.U32 R3, RZ, RZ, 0x20 ;  /* 0x00000020ff037424 */ /* 0x000fcc00078e00ff */
[----:B------:R-:W-:Y:S01]  /*20a0*/  @P6 ISETP.GE.AND P5, PT, R148, c[0x0][0x1d4], PT ;  /* 0x0000750094006a0c */ /* 0x000fe20003fa6270 */
[----:B------:R-:W-:-:S04]  /*20b0*/  IMAD.WIDE.U32 R8, R3, c[0x0][0x1e0], RZ ;  /* 0x0000780003087a25 */ /* 0x000fc800078e00ff */
[----:B------:R-:W-:Y:S02]  /*20c0*/  @P6 IMAD.SHL.U32 R6, R13, 0x2, RZ ;  /* 0x000000020d066824 */ /* 0x000fe400078e00ff */
[----:B------:R-:W-:Y:S02]  /*20d0*/  IMAD R3, R3, c[0x0][0x1e4], RZ ;  /* 0x0000790003037a24 */ /* 0x000fe400078e02ff */
[----:B------:R-:W-:Y:S02]  /*20e0*/  IMAD R7, R7, c[0x0][0x208], RZ ;  /* 0x0000820007077a24 */ /* 0x000fe400078e02ff */
[----:B------:R-:W-:-:S04]  /*20f0*/  IMAD.MOV.U32 R55, RZ, RZ, -0x40 ;  /* 0xffffffc0ff377424 */ /* 0x000fc800078e00ff */
[----:B------:R-:W-:Y:S01]  /*2100*/  IMAD R53, R52, R55, c[0x0][0x1d0] ;  /* 0x0000740034357624 */ /* 0x000fe200078e0237 */
[----:B------:R-:W-:Y:S02]  /*2110*/  P2R R23, PR, RZ, 0x4 ;  /* 0x00000004ff177803 */ /* 0x000fe40000000000 */
[----:B--2---:R-:W-:-:S04]  /*2120*/  LEA R0, P0, R2, R152, 0x6 ;  /* 0x0000009802007211 */ /* 0x004fc800078030ff */
[----:B---3--:R-:W-:Y:S02]  /*2130*/  LEA.HI.X R2, R2, R150, R4, 0x6, P0 ;  /* 0x0000009602027211 */ /* 0x008fe400000f3404 */
[----:B------:R-:W-:-:S04]  /*2140*/  @P6 LEA R4, P0, R0, c[0x0][0x1c8], 0x1 ;  /* 0x0000720000046a11 */ /* 0x000fc800078008ff */
[C---:B------:R-:W-:Y:S02]  /*2150*/  @P6 LEA.HI.X R5, R0.reuse, c[0x0][0x1cc], R2, 0x1, P0 ;  /* 0x0000730000056a11 */ /* 0x040fe400000f0c02 */
[----:B------:R-:W-:-:S03]  /*2160*/  @P1 IADD3 R0, P0, R0, R8, RZ ;  /* 0x0000000800001210 */ /* 0x000fc60007f1e0ff */
[----:B------:R-:W-:Y:S01]  /*2170*/  @!PT LDS RZ, [RZ] ;  /* 0x00000000fffff984 */ /* 0x000fe20000000800 */
[----:B------:R-:W-:Y:S01]  /*2180*/  @!PT LDS RZ, [RZ] ;  /* 0x00000000fffff984 */ /* 0x000fe20000000800 */
[----:B------:R-:W-:Y:S01]  /*2190*/  @!PT LDS RZ, [RZ] ;  /* 0x00000000fffff984 */ /* 0x000fe20000000800 */
[----:B------:R2:W-:Y:S01]  /*21a0*/  @P6 LDGSTS.E.BYPASS.LTC128B.128 [R6+0x3100], [R4.64], !P5 ;  /* 0x0310000004066fae */ /* 0x0005e2000e901d46 */
[----:B------:R-:W-:Y:S02]  /*21b0*/  @P1 ISETP.GE.AND P5, PT, R148, c[0x0][0x1d4], PT ;  /* 0x0000750094001a0c */ /* 0x000fe40003fa6270 */
[----:B------:R-:W-:Y:S01]  /*21c0*/  @P1 IADD3.X R3, R2, R9, R3, P0, !PT ;  /* 0x0000000902031210 */ /* 0x000fe200007fe403 */
[----:B------:R2:W-:Y:S01]  /*21d0*/  @P6 LDGSTS.E.BYPASS.LTC128B.128 [R6+0x4100], [R4.64+0x40], !P4 ;  /* 0x0410004004066fae */ /* 0x0005e2000e101d46 */
[----:B------:R-:W-:-:S03]  /*21e0*/  @P1 LEA R2, P0, R0, c[0x0][0x1c8], 0x1 ;  /* 0x0000720000021a11 */ /* 0x000fc600078008ff */
[----:B------:R2:W-:Y:S01]  /*21f0*/  @P6 LDGSTS.E.BYPASS.LTC128B.128 [R6+0x5100], [R4.64+0x80], !P3 ;  /* 0x0510008004066fae */ /* 0x0005e2000d901d46 */
[----:B------:R-:W-:Y:S01]  /*2200*/  @P1 LEA.HI.X R3, R0, c[0x0][0x1cc], R3, 0x1, P0 ;  /* 0x0000730000031a11 */ /* 0x000fe200000f0c03 */
[----:B------:R-:W-:-:S05]  /*2210*/  @P1 IMAD.SHL.U32 R0, R13, 0x2, RZ ;  /* 0x000000020d001824 */ /* 0x000fca00078e00ff */
[----:B------:R4:W-:Y:S04]  /*2220*/  @P1 LDGSTS.E.BYPASS.LTC128B.128 [R0+0x3900], [R2.64], !P5 ;  /* 0x0390000002001fae */ /* 0x0009e8000e901d46 */
[----:B------:R4:W-:Y:S04]  /*2230*/  @P1 LDGSTS.E.BYPASS.LTC128B.128 [R0+0x4900], [R2.64+0x40], !P4 ;  /* 0x0490004002001fae */ /* 0x0009e8000e101d46 */
[----:B------:R4:W-:Y:S04]  /*2240*/  @P1 LDGSTS.E.BYPASS.LTC128B.128 [R0+0x5900], [R2.64+0x80], !P3 ;  /* 0x0590008002001fae */ /* 0x0009e8000d901d46 */
[----:B------:R-:W0:Y:S01]  /*2250*/  LDGDEPBAR ;  /* 0x00000000000079af */ /* 0x000e220000000000 */
[----:B--2---:R-:W-:-:S04]  /*2260*/  IMAD.WIDE.U32 R4, R52, c[0x0][0x208], RZ ;  /* 0x0000820034047a25 */ /* 0x004fc800078e00ff */
[----:B------:R-:W-:Y:S01]  /*2270*/  IMAD R6, R52, c[0x0][0x20c], R7 ;  /* 0x0000830034067a24 */ /* 0x000fe200078e0207 */
[----:B------:R-:W-:-:S04]  /*2280*/  DEPBAR.LE SB0, 0x1 ;  /* 0x000080400000791a */ /* 0x000fc80000000000 */
[----:B------:R-:W-:-:S04]  /*2290*/  DEPBAR.LE SB0, 0x0 ;  /* 0x000080000000791a */ /* 0x000fc80000000000 */
[----:B------:R-:W-:Y:S01]  /*22a0*/  BAR.SYNC.DEFER_BLOCKING 0x0 ;  /* 0x0000000000007b1d */ /* 0x000fe20000010000 */
[----:B------:R-:W-:Y:S01]  /*22b0*/  IMAD.IADD R6, R5, 0x1, R6 ;  /* 0x0000000105067824 */ /* 0x000fe200078e0206 */
[----:B----4-:R-:W-:-:S04]  /*22c0*/  LEA R0, P0, R4, R14, 0x6 ;  /* 0x0000000e04007211 */ /* 0x010fc800078030ff */
[----:B------:R-:W-:Y:S01]  /*22d0*/  LEA.HI.X R4, R4, R10, R6, 0x6, P0 ;  /* 0x0000000a04047211 */ /* 0x000fe200000f3406 */
[----:B------:R-:W-:Y:S01]  /*22e0*/  IMAD.MOV.U32 R6, RZ, RZ, c[0x0][0x208] ;  /* 0x00008200ff067624 */ /* 0x000fe200078e00ff */
[----:B------:R-:W-:Y:S02]  /*22f0*/  LEA R2, P0, R0, c[0x0][0x1f8], 0x1 ;  /* 0x00007e0000027a11 */ /* 0x000fe400078008ff */
[----:B------:R-:W-:Y:S02]  /*2300*/  LOP3.LUT R5, R22, 0x1, RZ, 0xc0, !PT ;  /* 0x0000000116057812 */ /* 0x000fe400078ec0ff */
[----:B------:R-:W-:Y:S01]  /*2310*/  LEA.HI.X R3, R0, c[0x0][0x1fc], R4, 0x1, P0 ;  /* 0x00007f0000037a11 */ /* 0x000fe200000f0c04 */
[----:B------:R-:W-:Y:S01]  /*2320*/  IMAD.MOV.U32 R4, RZ, RZ, c[0x0][0x20c] ;  /* 0x00008300ff047624 */ /* 0x000fe200078e00ff */
[----:B------:R-:W-:Y:S02]  /*2330*/  LEA R20, P0, R6, R2, 0x6 ;  /* 0x0000000206147211 */ /* 0x000fe400078030ff */
[----:B------:R-:W-:-:S02]  /*2340*/  ISETP.NE.U32.AND P6, PT, R5, 0x1, PT ;  /* 0x000000010500780c */ /* 0x000fc40003fc5070 */
[----:B------:R-:W-:Y:S02]  /*2350*/  LEA.HI.X R21, R6, R3, R4, 0x6, P0 ;  /* 0x0000000306157211 */ /* 0x000fe400000f3404 */
[----:B------:R-:W-:Y:S04]  /*2360*/  LDSM.16.M88.4 R4, [R215+0x1000] ;  /* 0x00100000d704783b */ /* 0x000fe80000000200 */
[----:B------:R-:W2:Y:S01]  /*2370*/  LDSM.16.M88.4 R36, [R212] ;  /* 0x00000000d424783b */ /* 0x000ea20000000200 */
[----:B------:R-:W-:-:S03]  /*2380*/  IMAD.IADD R0, R53, 0x1, -R12 ;  /* 0x0000000135007824 */ /* 0x000fc600078e0a0c */
[----:B------:R-:W3:Y:S02]  /*2390*/  LDSM.16.M88.4 R8, [R215] ;  /* 0x00000000d708783b */ /* 0x000ee40000000200 */
[----:B------:R-:W-:Y:S02]  /*23a0*/  ISETP.LT.OR P0, PT, R0, 0x1, P6 ;  /* 0x000000010000780c */ /* 0x000fe40003701670 */
[----:B------:R-:W4:Y:S04]  /*23b0*/  LDSM.16.M88.4 R32, [R212+0x400] ;  /* 0x00040000d420783b */ /* 0x000f280000000200 */
[----:B------:R-:W-:Y:S04]  /*23c0*/  LDSM.16.M88.4 R28, [R212+0x800] ;  /* 0x00080000d41c783b */ /* 0x000fe80000000200 */
[----:B------:R-:W1:Y:S01]  /*23d0*/  LDSM.16.M88.4 R24, [R212+0xc00] ;  /* 0x000c0000d418783b */ /* 0x000e620000000200 */
[----:B------:R-:W-:-:S03]  /*23e0*/  LOP3.LUT P1, RZ, R22, 0x2, RZ, 0xc0, !PT ;  /* 0x0000000216ff7812 */ /* 0x000fc6000782c0ff */
[----:B------:R-:W-:Y:S04]  /*23f0*/  LDSM.16.M88.4 R12, [R216+0x1000] ;  /* 0x00100000d80c783b */ /* 0x000fe80000000200 */
[----:B------:R-:W1:Y:S04]  /*2400*/  LDSM.16.M88.4 R44, [R217] ;  /* 0x00000000d92c783b */ /* 0x000e680000000200 */
[----:B------:R-:W-:Y:S04]  /*2410*/  LDSM.16.M88.4 R16, [R216] ;  /* 0x00000000d810783b */ /* 0x000fe80000000200 */
[----:B------:R-:W-:Y:S04]  /*2420*/  LDSM.16.M88.4 R40, [R228] ;  /* 0x00000000e428783b */ /* 0x000fe80000000200 */
[----:B------:R-:W-:Y:S04]  /*2430*/  LDSM.16.M88.4 R48, [R227] ;  /* 0x00000000e330783b */ /* 0x000fe80000000200 */
[----:B------:R-:W1:Y:S04]  /*2440*/  LDSM.16.M88.4 R64, [R226] ;  /* 0x00000000e240783b */ /* 0x000e680000000200 */
[----:B------:R-:W-:Y:S01]  /*2450*/  @!PT LDS RZ, [RZ] ;  /* 0x00000000fffff984 */ /* 0x000fe20000000800 */
[----:B------:R-:W-:Y:S01]  /*2460*/  @!PT LDS RZ, [RZ] ;  /* 0x00000000fffff984 */ /* 0x000fe20000000800 */
[----:B------:R-:W-:Y:S01]  /*2470*/  @!PT LDS RZ, [RZ] ;  /* 0x00000000fffff984 */ /* 0x000fe20000000800 */
[----:B------:R1:W-:Y:S01]  /*2480*/  LDGSTS.E.BYPASS.LTC128B.128 [R54+0x100], [R2.64], !P0 ;  /* 0x0010000002367fae */ /* 0x0003e2000c101d46 */
[C---:B------:R-:W-:Y:S01]  /*2490*/  ISETP.LT.OR P0, PT, R0.reuse, 0x1, !P1 ;  /* 0x000000010000780c */ /* 0x040fe20004f01670 */
[----:B--2---:R-:W-:Y:S01]  /*24a0*/  HMMA.16816.F32 R56, R4, R36, RZ ;  /* 0x000000240438723c */ /* 0x004fe200000018ff */
[----:B------:R-:W-:-:S02]  /*24b0*/  ISETP.LT.OR P6, PT, R0, 0x21, P6 ;  /* 0x000000210000780c */ /* 0x000fc400037c1670 */
[----:B------:R-:W-:-:S09]  /*24c0*/  ISETP.LT.OR P1, PT, R0, 0x21, !P1 ;  /* 0x000000210000780c */ /* 0x000fd20004f21670 */
[----:B------:R2:W-:Y:S01]  /*24d0*/  LDGSTS.E.BYPASS.LTC128B.128 [R54+0x1100], [R2.64+0x40], !P0 ;  /* 0x0110004002367fae */ /* 0x0005e2000c101d46 */
[----:B------:R-:W-:-:S04]  /*24e0*/  LOP3.LUT P0, RZ, R22, 0x4, RZ, 0xc0, !PT ;  /* 0x0000000416ff7812 */ /* 0x000fc8000780c0ff */
[C---:B------:R-:W-:Y:S02]  /*24f0*/  ISETP.LT.OR P2, PT, R0.reuse, 0x1, !P0 ;  /* 0x000000010000780c */ /* 0x040fe40004741670 */
[----:B------:R-:W-:Y:S01]  /*2500*/  ISETP.LT.OR P0, PT, R0, 0x21, !P0 ;  /* 0x000000210000780c */ /* 0x000fe20004701670 */
[----:B------:R-:W-:Y:S08]  /*2510*/  HMMA.16816.F32 R96, R4, R38, RZ ;  /* 0x000000260460723c */ /* 0x000ff000000018ff */
[C---:B---3--:R-:W-:Y:S02]  /*2520*/  HMMA.16816.F32 R88, R8.reuse, R36, RZ ;  /* 0x000000240858723c */ /* 0x048fe400000018ff */
[----:B------:R2:W-:Y:S04]  /*2530*/  LDGSTS.E.BYPASS.LTC128B.128 [R54+0x2100], [R2.64+0x80], !P2 ;  /* 0x0210008002367fae */ /* 0x0005e8000d101d46 */
[----:B------:R3:W-:Y:S02]  /*2540*/  LDGSTS.E.BYPASS.LTC128B.128 [R54+0x900], [R20.64], !P6 ;  /* 0x0090000014367fae */ /* 0x0007e4000f101d46 */
[----:B------:R-:W-:Y:S02]  /*2550*/  HMMA.16816.F32 R84, R8, R38, RZ ;  /* 0x000000260854723c */ /* 0x000fe400000018ff */
[----:B------:R3:W-:Y:S04]  /*2560*/  LDGSTS.E.BYPASS.LTC128B.128 [R54+0x1900], [R20.64+0x40], !P1 ;  /* 0x0190004014367fae */ /* 0x0007e8000c901d46 */
[----:B------:R3:W-:Y:S02]  /*2570*/  LDGSTS.E.BYPASS.LTC128B.128 [R54+0x2900], [R20.64+0x80], !P0 ;  /* 0x0290008014367fae */ /* 0x0007e4000c101d46 */
[C---:B----4-:R-:W-:Y:S08]  /*2580*/  HMMA.16816.F32 R76, R4.reuse, R32, RZ ;  /* 0x00000020044c723c */ /* 0x050ff000000018ff */
[----:B------:R-:W-:Y:S08]  /*2590*/  HMMA.16816.F32 R104, R4, R34, RZ ;  /* 0x000000220468723c */ /* 0x000ff000000018ff */
[----:B------:R-:W-:Y:S08]  /*25a0*/  HMMA.16816.F32 R80, R8, R32, RZ ;  /* 0x000000200850723c */ /* 0x000ff000000018ff */
[C---:B-1----:R-:W-:Y:S08]  /*25b0*/  HMMA.16816.F32 R60, R4.reuse, R24, RZ ;  /* 0x00000018043c723c */ /* 0x042ff000000018ff */
[C---:B------:R-:W-:Y:S08]  /*25c0*/  HMMA.16816.F32 R72, R4.reuse, R28, RZ ;  /* 0x0000001c0448723c */ /* 0x040ff000000018ff */
[C---:B------:R-:W-:Y:S08]  /*25d0*/  HMMA.16816.F32 R100, R4.reuse, R30, RZ ;  /* 0x0000001e0464723c */ /* 0x040ff000000018ff */
[----:B------:R-:W-:Y:S08]  /*25e0*/  HMMA.16816.F32 R92, R4, R26, RZ ;  /* 0x0000001a045c723c */ /* 0x000ff000000018ff */
[C---:B------:R-:W-:Y:S01]  /*25f0*/  HMMA.16816.F32 R68, R8.reuse, R30, RZ ;  /* 0x0000001e0844723c */ /* 0x040fe200000018ff */
[----:B------:R-:W-:Y:S01]  /*2600*/  ISETP.NE.AND P2, PT, R23, RZ, PT ;  /* 0x000000ff1700720c */ /* 0x000fe20003f45270 */
[----:B------:R-:W0:Y:S06]  /*2610*/  LDGDEPBAR ;  /* 0x00000000000079af */ /* 0x000e2c0000000000 */
[C---:B------:R-:W-:Y:S08]  /*2620*/  HMMA.16816.F32 R36, R8.reuse, R34, RZ ;  /* 0x000000220824723c */ /* 0x040ff000000018ff */
[C---:B------:R-:W-:Y:S08]  /*2630*/  HMMA.16816.F32 R32, R8.reuse, R28, RZ ;  /* 0x0000001c0820723c */ /* 0x040ff000000018ff */
[C---:B------:R-:W-:Y:S08]  /*2640*/  HMMA.16816.F32 R4, R8.reuse, R24, RZ ;  /* 0x000000180804723c */ /* 0x040ff000000018ff */
[----:B------:R-:W-:Y:S01]  /*2650*/  HMMA.16816.F32 R24, R8, R26, RZ ;  /* 0x0000001a0818723c */ /* 0x000fe200000018ff */
[----:B------:R-:W-:Y:S07]  /*2660*/  LDSM.16.M88.4 R8, [R215+0x3000] ;  /* 0x00300000d708783b */ /* 0x000fee0000000200 */
[C---:B------:R-:W-:Y:S01]  /*2670*/  HMMA.16816.F32 R28, R12.reuse, R44, R56 ;  /* 0x0000002c0c1c723c */ /* 0x040fe20000001838 */
[----:B------:R-:W1:Y:S07]  /*2680*/  LDSM.16.M88.4 R56, [R212+0x1400] ;  /* 0x00140000d438783b */ /* 0x000e6e0000000200 */
[----:B------:R-:W-:Y:S01]  /*2690*/  HMMA.16816.F32 R136, R12, R64, R60 ;  /* 0x000000400c88723c */ /* 0x000fe2000000183c */
[----:B------:R-:W4:Y:S07]  /*26a0*/  LDSM.16.M88.4 R60, [R212+0x1000] ;  /* 0x00100000d43c783b */ /* 0x000f2e0000000200 */
[----:B------:R-:W-:Y:S01]  /*26b0*/  HMMA.16816.F32 R124, R16, R48, R32 ;  /* 0x00000030107c723c */ /* 0x000fe20000001820 */
[----:B------:R-:W1:Y:S07]  /*26c0*/  LDSM.16.M88.4 R32, [R212+0x1c00] ;  /* 0x001c0000d420783b */ /* 0x000e6e0000000200 */
[C---:B------:R-:W-:Y:S08]  /*26d0*/  HMMA.16816.F32 R76, R12.reuse, R40, R76 ;  /* 0x000000280c4c723c */ /* 0x040ff0000000184c */
[C---:B------:R-:W-:Y:S08]  /*26e0*/  HMMA.16816.F32 R140, R12.reuse, R48, R72 ;  /* 0x000000300c8c723c */ /* 0x040ff00000001848 */
[C---:B------:R-:W-:Y:S08]  /*26f0*/  HMMA.16816.F32 R96, R12.reuse, R46, R96 ;  /* 0x0000002e0c60723c */ /* 0x040ff00000001860 */
[C---:B---3--:R-:W-:Y:S08]  /*2700*/  HMMA.16816.F32 R20, R12.reuse, R42, R104 ;  /* 0x0000002a0c14723c */ /* 0x048ff00000001868 */
[C---:B------:R-:W-:Y:S08]  /*2710*/  HMMA.16816.F32 R132, R12.reuse, R50, R100 ;  /* 0x000000320c84723c */ /* 0x040ff00000001864 */
[----:B------:R-:W-:Y:S01]  /*2720*/  HMMA.16816.F32 R116, R12, R66, R92 ;  /* 0x000000420c74723c */ /* 0x000fe2000000185c */
[----:B------:R-:W3:Y:S07]  /*2730*/  LDSM.16.M88.4 R12, [R215+0x2000] ;  /* 0x00200000d70c783b */ /* 0x000eee0000000200 */
[C---:B------:R-:W-:Y:S01]  /*2740*/  HMMA.16816.F32 R104, R16.reuse, R42, R36 ;  /* 0x0000002a1068723c */ /* 0x040fe20000001824 */
[----:B------:R-:W1:Y:S07]  /*2750*/  LDSM.16.M88.4 R36, [R212+0x1800] ;  /* 0x00180000d424783b */ /* 0x000e6e0000000200 */
[C---:B------:R-:W-:Y:S08]  /*2760*/  HMMA.16816.F32 R120, R16.reuse, R40, R80 ;  /* 0x000000281078723c */ /* 0x040ff00000001850 */
[C---:B------:R-:W-:Y:S08]  /*2770*/  HMMA.16816.F32 R112, R16.reuse, R44, R88 ;  /* 0x0000002c1070723c */ /* 0x040ff00000001858 */
[C---:B------:R-:W-:Y:S01]  /*2780*/  HMMA.16816.F32 R128, R16.reuse, R64, R4 ;  /* 0x000000401080723c */ /* 0x040fe20000001804 */
[----:B------:R-:W-:Y:S07]  /*2790*/  LDSM.16.M88.4 R4, [R216+0x3000] ;  /* 0x00300000d804783b */ /* 0x000fee0000000200 */
[C---:B------:R-:W-:Y:S01]  /*27a0*/  HMMA.16816.F32 R100, R16.reuse, R46, R84 ;  /* 0x0000002e1064723c */ /* 0x040fe20000001854 */
[----:B------:R-:W-:Y:S07]  /*27b0*/  LDSM.16.M88.4 R44, [R223] ;  /* 0x00000000df2c783b */ /* 0x000fee0000000200 */
[C---:B------:R-:W-:Y:S08]  /*27c0*/  HMMA.16816.F32 R108, R16.reuse, R50, R68 ;  /* 0x00000032106c723c */ /* 0x040ff00000001844 */
[----:B------:R-:W-:Y:S01]  /*27d0*/  HMMA.16816.F32 R88, R16, R66, R24 ;  /* 0x000000421058723c */ /* 0x000fe20000001818 */
[----:B------:R-:W2:Y:S04]  /*27e0*/  LDSM.16.M88.4 R24, [R224] ;  /* 0x00000000e018783b */ /* 0x000ea80000000200 */
[----:B------:R-:W2:Y:S03]  /*27f0*/  LDSM.16.M88.4 R64, [R222] ;  /* 0x00000000de40783b */ /* 0x000ea60000000200 */
[C---:B-1----:R-:W-:Y:S01]  /*2800*/  HMMA.16816.F32 R16, R8.reuse, R58, R20 ;  /* 0x0000003a0810723c */ /* 0x042fe20000001814 */
[----:B------:R-:W1:Y:S07]  /*2810*/  LDSM.16.M88.4 R20, [R216+0x2000] ;  /* 0x00200000d814783b */ /* 0x000e6e0000000200 */
[C---:B----4-:R-:W-:Y:S01]  /*2820*/  HMMA.16816.F32 R72, R8.reuse, R60, R28 ;  /* 0x0000003c0848723c */ /* 0x050fe2000000181c */
[----:B------:R-:W4:Y:S07]  /*2830*/  LDSM.16.M88.4 R28, [R225] ;  /* 0x00000000e11c783b */ /* 0x000f2e0000000200 */
[C---:B------:R-:W-:Y:S08]  /*2840*/  HMMA.16816.F32 R48, R8.reuse, R56, R76 ;  /* 0x000000380830723c */ /* 0x040ff0000000184c */
[----:B------:R-:W-:Y:S08]  /*2850*/  HMMA.16816.F32 R80, R8, R34, R116 ;  /* 0x000000220850723c */ /* 0x000ff00000001874 */
[----:B---3--:R-:W-:Y:S08]  /*2860*/  HMMA.16816.F32 R40, R12, R56, R120 ;  /* 0x000000380c28723c */ /* 0x008ff00000001878 */
[C---:B------:R-:W-:Y:S08]  /*2870*/  HMMA.16816.F32 R68, R8.reuse, R62, R96 ;  /* 0x0000003e0844723c */ /* 0x040ff00000001860 */
[----:B------:R-:W-:Y:S08]  /*2880*/  HMMA.16816.F32 R96, R8, R38, R132 ;  /* 0x000000260860723c */ /* 0x000ff00000001884 */
[C---:B------:R-:W-:Y:S08]  /*2890*/  HMMA.16816.F32 R76, R12.reuse, R60, R112 ;  /* 0x0000003c0c4c723c */ /* 0x040ff00000001870 */
[----:B------:R-:W-:Y:S08]  /*28a0*/  HMMA.16816.F32 R60, R12, R62, R100 ;  /* 0x0000003e0c3c723c */ /* 0x000ff00000001864 */
[C---:B------:R-:W-:Y:S08]  /*28b0*/  HMMA.16816.F32 R84, R8.reuse, R36, R140 ;  /* 0x000000240854723c */ /* 0x040ff0000000188c */
[----:B------:R-:W-:Y:S08]  /*28c0*/  HMMA.16816.F32 R92, R8, R32, R136 ;  /* 0x00000020085c723c */ /* 0x000ff00000001888 */
[C---:B------:R-:W-:Y:S08]  /*28d0*/  HMMA.16816.F32 R56, R12.reuse, R58, R104 ;  /* 0x0000003a0c38723c */ /* 0x040ff00000001868 */
[C---:B------:R-:W-:Y:S08]  /*28e0*/  HMMA.16816.F32 R8, R12.reuse, R36, R124 ;  /* 0x000000240c08723c */ /* 0x040ff0000000187c */
[C---:B------:R-:W-:Y:S01]  /*28f0*/  HMMA.16816.F32 R108, R12.reuse, R38, R108 ;  /* 0x000000260c6c723c */ /* 0x040fe2000000186c */
[----:B------:R-:W-:Y:S07]  /*2900*/  LDSM.16.M88.4 R36, [R212+0x2800] ;  /* 0x00280000d424783b */ /* 0x000fee0000000200 */
[C---:B------:R-:W-:Y:S08]  /*2910*/  HMMA.16816.F32 R100, R12.reuse, R32, R128 ;  /* 0x000000200c64723c */ /* 0x040ff00000001880 */
[----:B------:R-:W-:Y:S01]  /*2920*/  HMMA.16816.F32 R104, R12, R34, R88 ;  /* 0x000000220c68723c */ /* 0x000fe20000001858 */
[----:B------:R-:W-:Y:S04]  /*2930*/  LDSM.16.M88.4 R12, [R215+0x4000] ;  /* 0x00400000d70c783b */ /* 0x000fe80000000200 */
[----:B------:R-:W-:Y:S03]  /*2940*/  LDSM.16.M88.4 R32, [R212+0x2c00] ;  /* 0x002c0000d420783b */ /* 0x000fe60000000200 */
[C---:B--2---:R-:W-:Y:S01]  /*2950*/  HMMA.16816.F32 R136, R4.reuse, R24, R48 ;  /* 0x000000180488723c */ /* 0x044fe20000001830 */
[----:B------:R-:W-:Y:S07]  /*2960*/  LDSM.16.M88.4 R48, [R212+0x2000] ;  /* 0x00200000d430783b */ /* 0x000fee0000000200 */
[C---:B------:R-:W-:Y:S01]  /*2970*/  HMMA.16816.F32 R132, R4.reuse, R26, R16 ;  /* 0x0000001a0484723c */ /* 0x040fe20000001810 */
[----:B------:R-:W2:Y:S07]  /*2980*/  LDSM.16.M88.4 R16, [R215+0x5000] ;  /* 0x00500000d710783b */ /* 0x000eae0000000200 */
[----:B------:R-:W-:Y:S08]  /*2990*/  HMMA.16816.F32 R116, R4, R66, R80 ;  /* 0x000000420474723c */ /* 0x000ff00000001850 */
[----:B-1----:R-:W-:Y:S01]  /*29a0*/  HMMA.16816.F32 R80, R20, R24, R40 ;  /* 0x000000181450723c */ /* 0x002fe20000001828 */
[----:B------:R-:W1:Y:S07]  /*29b0*/  LDSM.16.M88.4 R40, [R212+0x2400] ;  /* 0x00240000d428783b */ /* 0x000e6e0000000200 */
[C---:B------:R-:W-:Y:S08]  /*29c0*/  HMMA.16816.F32 R124, R4.reuse, R46, R96 ;  /* 0x0000002e047c723c */ /* 0x040ff00000001860 */
[C---:B----4-:R-:W-:Y:S08]  /*29d0*/  HMMA.16816.F32 R112, R4.reuse, R28, R72 ;  /* 0x0000001c0470723c */ /* 0x050ff00000001848 */
[----:B------:R-:W-:Y:S08]  /*29e0*/  HMMA.16816.F32 R140, R4, R30, R68 ;  /* 0x0000001e048c723c */ /* 0x000ff00000001844 */
[C---:B------:R-:W-:Y:S08]  /*29f0*/  HMMA.16816.F32 R96, R20.reuse, R28, R76 ;  /* 0x0000001c1460723c */ /* 0x040ff0000000184c */
[C---:B------:R-:W-:Y:S01]  /*2a00*/  HMMA.16816.F32 R88, R20.reuse, R30, R60 ;  /* 0x0000001e1458723c */ /* 0x040fe2000000183c */
[----:B------:R-:W-:Y:S07]  /*2a10*/  LDSM.16.M88.4 R28, [R220] ;  /* 0x00000000dc1c783b */ /* 0x000fee0000000200 */
[----:B------:R-:W-:Y:S01]  /*2a20*/  HMMA.16816.F32 R72, R20, R26, R56 ;  /* 0x0000001a1448723c */ /* 0x000fe20000001838 */
[----:B------:R-:W-:Y:S07]  /*2a30*/  LDSM.16.M88.4 R24, [R219] ;  /* 0x00000000db18783b */ /* 0x000fee0000000200 */
[C---:B------:R-:W-:Y:S08]  /*2a40*/  HMMA.16816.F32 R128, R4.reuse, R44, R84 ;  /* 0x0000002c0480723c */ /* 0x040ff00000001854 */
[----:B------:R-:W-:Y:S01]  /*2a50*/  HMMA.16816.F32 R120, R4, R64, R92 ;  /* 0x000000400478723c */ /* 0x000fe2000000185c */
[----:B------:R-:W-:Y:S07]  /*2a60*/  LDSM.16.M88.4 R4, [R216+0x5000] ;  /* 0x00500000d804783b */ /* 0x000fee0000000200 */
[C---:B------:R-:W-:Y:S01]  /*2a70*/  HMMA.16816.F32 R60, R20.reuse, R44, R8 ;  /* 0x0000002c143c723c */ /* 0x040fe20000001808 */
[----:B------:R-:W-:Y:S07]  /*2a80*/  LDSM.16.M88.4 R8, [R216+0x4000] ;  /* 0x00400000d808783b */ /* 0x000fee0000000200 */
[C---:B------:R-:W-:Y:S01]  /*2a90*/  HMMA.16816.F32 R68, R20.reuse, R46, R108 ;  /* 0x0000002e1444723c */ /* 0x040fe2000000186c */
[----:B------:R-:W3:Y:S07]  /*2aa0*/  LDSM.16.M88.4 R44, [R221] ;  /* 0x00000000dd2c783b */ /* 0x000eee0000000200 */
[C---:B------:R-:W-:Y:S08]  /*2ab0*/  HMMA.16816.F32 R76, R20.reuse, R64, R100 ;  /* 0x00000040144c723c */ /* 0x040ff00000001864 */
[----:B------:R-:W-:Y:S01]  /*2ac0*/  HMMA.16816.F32 R64, R20, R66, R104 ;  /* 0x000000421440723c */ /* 0x000fe20000001868 */
[----:B------:R-:W4:Y:S01]  /*2ad0*/  LDSM.16.M88.4 R20, [R218] ;  /* 0x00000000da14783b */ /* 0x000f220000000200 */
[----:B------:R-:W-:Y:S01]  /*2ae0*/  ISETP.GT.AND P0, PT, R52, R181, PT ;  /* 0x000000b53400720c */ /* 0x000fe20003f04270 */
[----:B------:R-:W-:-:S05]  /*2af0*/  DEPBAR.LE SB0, 0x0 ;  /* 0x000080000000791a */ /* 0x000fca0000000000 */
[C---:B--2---:R-:W-:Y:S08]  /*2b00*/  HMMA.16816.F32 R84, R16.reuse, R48, R112 ;  /* 0x000000301054723c */ /* 0x044ff00000001870 */
[----:B------:R-:W-:Y:S08]  /*2b10*/  HMMA.16816.F32 R92, R16, R50, R140 ;  /* 0x00000032105c723c */ /* 0x000ff0000000188c */
[C---:B------:R-:W-:Y:S08]  /*2b20*/  HMMA.16816.F32 R96, R12.reuse, R48, R96 ;  /* 0x000000300c60723c */ /* 0x040ff00000001860 */
[----:B------:R-:W-:Y:S08]  /*2b30*/  HMMA.16816.F32 R88, R12, R50, R88 ;  /* 0x000000320c58723c */ /* 0x000ff00000001858 */
[C---:B-1----:R-:W-:Y:S08]  /*2b40*/  HMMA.16816.F32 R100, R16.reuse, R40, R136 ;  /* 0x000000281064723c */ /* 0x042ff00000001888 */
[----:B------:R-:W-:Y:S08]  /*2b50*/  HMMA.16816.F32 R104, R16, R42, R132 ;  /* 0x0000002a1068723c */ /* 0x000ff00000001884 */
[C---:B------:R-:W-:Y:S08]  /*2b60*/  HMMA.16816.F32 R56, R12.reuse, R40, R80 ;  /* 0x000000280c38723c */ /* 0x040ff00000001850 */
        /* <DEDUP_REMOVED lines=9> */
[----:B------:R-:W-:Y:S07]  /*2c00*/  BSSY B0, `(.L_x_1008) ;  /* 0x000002c000007945 */ /* 0x000fee0003800000 */
[C---:B---3--:R-:W-:Y:S08]  /*2c10*/  HMMA.16816.F32 R60, R4.reuse, R46, R92 ;  /* 0x0000002e043c723c */ /* 0x048ff0000000185c */
[C---:B------:R-:W-:Y:S08]  /*2c20*/  HMMA.16816.F32 R32, R4.reuse, R44, R84 ;  /* 0x0000002c0420723c */ /* 0x040ff00000001854 */
[C---:B------:R-:W-:Y:S08]  /*2c30*/  HMMA.16816.F32 R64, R4.reuse, R28, R100 ;  /* 0x0000001c0440723c */ /* 0x040ff00000001864 */
[----:B------:R-:W-:Y:S08]  /*2c40*/  HMMA.16816.F32 R68, R4, R30, R104 ;  /* 0x0000001e0444723c */ /* 0x000ff00000001868 */
[C---:B------:R-:W-:Y:S08]  /*2c50*/  HMMA.16816.F32 R56, R8.reuse, R28, R56 ;  /* 0x0000001c0838723c */ /* 0x040ff00000001838 */
[----:B------:R-:W-:Y:S08]  /*2c60*/  HMMA.16816.F32 R92, R8, R30, R48 ;  /* 0x0000001e085c723c */ /* 0x000ff00000001830 */
[C---:B------:R-:W-:Y:S08]  /*2c70*/  HMMA.16816.F32 R72, R4.reuse, R24, R108 ;  /* 0x000000180448723c */ /* 0x040ff0000000186c */
[C---:B------:R-:W-:Y:S08]  /*2c80*/  HMMA.16816.F32 R76, R4.reuse, R26, R112 ;  /* 0x0000001a044c723c */ /* 0x040ff00000001870 */
[C---:B----4-:R-:W-:Y:S08]  /*2c90*/  HMMA.16816.F32 R80, R4.reuse, R20, R120 ;  /* 0x000000140450723c */ /* 0x050ff00000001878 */
[----:B------:R-:W-:Y:S08]  /*2ca0*/  HMMA.16816.F32 R84, R4, R22, R116 ;  /* 0x000000160454723c */ /* 0x000ff00000001874 */
[C---:B------:R-:W-:Y:S08]  /*2cb0*/  HMMA.16816.F32 R96, R8.reuse, R44, R96 ;  /* 0x0000002c0860723c */ /* 0x040ff00000001860 */
[C---:B------:R-:W-:Y:S08]  /*2cc0*/  HMMA.16816.F32 R88, R8.reuse, R46, R88 ;  /* 0x0000002e0858723c */ /* 0x040ff00000001858 */
[C---:B------:R-:W-:Y:S08]  /*2cd0*/  HMMA.16816.F32 R28, R8.reuse, R24, R40 ;  /* 0x00000018081c723c */ /* 0x040ff00000001828 */
[C---:B------:R-:W-:Y:S08]  /*2ce0*/  HMMA.16816.F32 R36, R8.reuse, R26, R36 ;  /* 0x0000001a0824723c */ /* 0x040ff00000001824 */
[C---:B------:R-:W-:Y:S08]  /*2cf0*/  HMMA.16816.F32 R100, R8.reuse, R20, R16 ;  /* 0x000000140864723c */ /* 0x040ff00000001810 */
[----:B------:R-:W-:Y:S01]  /*2d00*/  HMMA.16816.F32 R144, R8, R22, R12 ;  /* 0x000000160890723c */ /* 0x000fe2000000180c */
[----:B------:R-:W-:Y:S06]  /*2d10*/  BAR.SYNC.DEFER_BLOCKING 0x0 ;  /* 0x0000000000007b1d */ /* 0x000fec0000010000 */
[----:B------:R-:W-:Y:S01]  /*2d20*/  @!UPT UIADD3 URZ, URZ, URZ, URZ ;  /* 0x0000003f3f3ff290 */ /* 0x000fe2000fffe03f */
[----:B------:R-:W-:Y:S11]  /*2d30*/  @!P0 BRA `(.L_x_1009) ;  /* 0x0000018000008947 */ /* 0x000ff60003800000 */
[----:B-----5:R-:W-:Y:S02]  /*2d40*/  IADD3 R0, R180, -0x2, RZ ;  /* 0xfffffffeb4007810 */ /* 0x020fe40007ffe0ff */
[----:B------:R-:W-:-:S02]  /*2d50*/  ISETP.GE.AND P5, PT, R148, c[0x0][0x1d4], PT ;  /* 0x0000750094007a0c */ /* 0x000fc40003fa6270 */
[----:B------:R-:W-:Y:S01]  /*2d60*/  SHF.R.S32.HI R2, RZ, 0x1f, R0 ;  /* 0x0000001fff027819 */ /* 0x000fe20000011400 */
[----:B------:R-:W-:-:S04]  /*2d70*/  IMAD.WIDE.U32 R4, R0, c[0x0][0x1e0], RZ ;  /* 0x0000780000047a25 */ /* 0x000fc800078e00ff */
[----:B------:R-:W-:-:S04]  /*2d80*/  IMAD R2, R2, c[0x0][0x1e0], RZ ;  /* 0x0000780002027a24 */ /* 0x000fc800078e02ff */
[----:B------:R-:W-:Y:S01]  /*2d90*/  IMAD R2, R0, c[0x0][0x1e4], R2 ;  /* 0x0000790000027a24 */ /* 0x000fe200078e0202 */
[----:B------:R-:W-:-:S03]  /*2da0*/  LEA R0, P1, R4, R152, 0x6 ;  /* 0x0000009804007211 */ /* 0x000fc600078230ff */
[----:B------:R-:W-:Y:S01]  /*2db0*/  IMAD.IADD R3, R5, 0x1, R2 ;  /* 0x0000000105037824 */ /* 0x000fe200078e0202 */
[----:B------:R-:W-:Y:S01]  /*2dc0*/  LEA R2, P0, R0, c[0x0][0x1c8], 0x1 ;  /* 0x0000720000027a11 */ /* 0x000fe200078008ff */
[----:B------:R-:W-:-:S03]  /*2dd0*/  IMAD.MOV.U32 R5, RZ, RZ, c[0x0][0x1e0] ;  /* 0x00007800ff057624 */ /* 0x000fc600078e00ff */
[----:B------:R-:W-:-:S04]  /*2de0*/  LEA.HI.X R3, R4, R150, R3, 0x6, P1 ;  /* 0x0000009604037211 */ /* 0x000fc800008f3403 */
[----:B------:R-:W-:Y:S01]  /*2df0*/  LEA.HI.X R3, R0, c[0x0][0x1cc], R3, 0x1, P0 ;  /* 0x0000730000037a11 */ /* 0x000fe200000f0c03 */
[----:B------:R-:W-:Y:S01]  /*2e00*/  IMAD.MOV.U32 R0, RZ, RZ, c[0x0][0x1e4] ;  /* 0x00007900ff007624 */ /* 0x000fe200078e00ff */
[----:B------:R-:W-:-:S03]  /*2e10*/  LEA R4, P0, R5, R2, 0x6 ;  /* 0x0000000205047211 */ /* 0x000fc600078030ff */
[----:B------:R-:W-:Y:S01]  /*2e20*/  @!PT LDS RZ, [RZ] ;  /* 0x00000000fffff984 */ /* 0x000fe20000000800 */
[----:B------:R-:W-:Y:S01]  /*2e30*/  @!PT LDS RZ, [RZ] ;  /* 0x00000000fffff984 */ /* 0x000fe20000000800 */
[----:B------:R-:W-:Y:S01]  /*2e40*/  @!PT LDS RZ, [RZ] ;  /* 0x00000000fffff984 */ /* 0x000fe20000000800 */
[----:B------:R1:W-:Y:S01]  /*2e50*/  LDGSTS.E.BYPASS.LTC128B.128 [R54+0x3100], [R2.64], !P5 ;  /* 0x0310000002367fae */ /* 0x0003e2000e901d46 */
[----:B------:R-:W-:-:S03]  /*2e60*/  LEA.HI.X R5, R5, R3, R0, 0x6, P0 ;  /* 0x0000000305057211 */ /* 0x000fc600000f3400 */
[----:B------:R1:W-:Y:S04]  /*2e70*/  LDGSTS.E.BYPASS.LTC128B.128 [R54+0x4100], [R2.64+0x40], !P4 ;  /* 0x0410004002367fae */ /* 0x0003e8000e101d46 */
[----:B------:R1:W-:Y:S04]  /*2e80*/  LDGSTS.E.BYPASS.LTC128B.128 [R54+0x5100], [R2.64+0x80], !P3 ;  /* 0x0510008002367fae */ /* 0x0003e8000d901d46 */
[----:B------:R1:W-:Y:S04]  /*2e90*/  LDGSTS.E.BYPASS.LTC128B.128 [R54+0x3900], [R4.64], !P5 ;  /* 0x0390000004367fae */ /* 0x0003e8000e901d46 */
[----:B------:R1:W-:Y:S04]  /*2ea0*/  LDGSTS.E.BYPASS.LTC128B.128 [R54+0x4900], [R4.64+0x40], !P4 ;  /* 0x0490004004367fae */ /* 0x0003e8000e101d46 */
[----:B------:R1:W-:Y:S02]  /*2eb0*/  LDGSTS.E.BYPASS.LTC128B.128 [R54+0x5900], [R4.64+0x80], !P3 ;  /* 0x0590008004367fae */ /* 0x0003e4000d901d46 */
.L_x_1009:
[----:B------:R-:W-:Y:S05]  /*2ec0*/  BSYNC B0 ;  /* 0x0000000000007941 */ /* 0x000fea0003800000 */
.L_x_1008:
[----:B------:R-:W2:Y:S04]  /*2ed0*/  LDL R0, [R1+0x64] ;  /* 0x0000640001007983 */ /* 0x000ea80000100800 */
[----:B------:R-:W2:Y:S04]  /*2ee0*/  LDL R27, [R1+0x54] ;  /* 0x00005400011b7983 */ /* 0x000ea80000100800 */
[----:B------:R-:W3:Y:S04]  /*2ef0*/  LDL R6, [R1+0x3c] ;  /* 0x00003c0001067983 */ /* 0x000ee80000100800 */
[----:B------:R-:W-:Y:S04]  /*2f00*/  LDSM.16.MT88.4 R108, [R213+0x2000] ;  /* 0x00200000d56c783b */ /* 0x000fe80000004200 */
[----:B------:R-:W-:Y:S04]  /*2f10*/  LDSM.16.MT88.4 R112, [R214+0x2000] ;  /* 0x00200000d670783b */ /* 0x000fe80000004200 */
[----:B------:R-:W0:Y:S01]  /*2f20*/  LDGDEPBAR ;  /* 0x00000000000079af */ /* 0x000e220000000000 */
[----:B-12---:R-:W-:-:S04]  /*2f30*/  IMAD.IADD R2, R0, 0x1, R27 ;  /* 0x0000000100027824 */ /* 0x006fc800078e021b */
[----:B------:R-:W-:-:S04]  /*2f40*/  @P2 IMAD.HI.U32 R0, R2, c[0x0][0x2c8], RZ ;  /* 0x0000b20002002a27 */ /* 0x000fc800078e00ff */
[----:B------:R-:W-:Y:S01]  /*2f50*/  IMAD.MOV.U32 R3, RZ, RZ, R2 ;  /* 0x000000ffff037224 */ /* 0x000fe200078e0002 */
[----:B------:R-:W-:Y:S01]  /*2f60*/  @P2 SHF.R.U32.HI R3, RZ, c[0x0][0x2cc], R0 ;  /* 0x0000b300ff032a19 */ /* 0x000fe20000011600 */
[----:B------:R-:W-:Y:S04]  /*2f70*/  STL [R1+0x30], R2 ;  /* 0x0000300201007387 */ /* 0x000fe80000100800 */
[----:B------:R-:W1:Y:S04]  /*2f80*/  SHFL.IDX PT, R2, R3, 0x2, 0x1c1f ;  /* 0x005c1f0003027f89 */ /* 0x000e6800000e0000 */
[----:B------:R-:W2:Y:S01]  /*2f90*/  SHFL.IDX PT, R5, R3, 0x3, 0x1c1f ;  /* 0x007c1f0003057f89 */ /* 0x000ea200000e0000 */
[----:B------:R-:W-:-:S05]  /*2fa0*/  IMAD R0, R52, R55, 0x1 ;  /* 0x0000000134007424 */ /* 0x000fca00078e0237 */
[----:B---3--:R-:W-:-:S04]  /*2fb0*/  IADD3 R0, -R6, c[0x0][0x1d0], R0 ;  /* 0x0000740006007a10 */ /* 0x008fc80007ffe100 */
[----:B------:R-:W-:Y:S01]  /*2fc0*/  IADD3 R4, R0, -c[0x0][0x168], RZ ;  /* 0x80005a0000047a10 */ /* 0x000fe20007ffe0ff */
[----:B------:R-:W-:Y:S02]  /*2fd0*/  IMAD.IADD R7, R53, 0x1, -R6 ;  /* 0x0000000135077824 */ /* 0x000fe400078e0a06 */
[----:B------:R-:W-:Y:S02]  /*2fe0*/  LDSM.16.MT88.4 R52, [R213] ;  /* 0x00000000d534783b */ /* 0x000fe40000004200 */
[C---:B-1----:R-:W-:Y:S02]  /*2ff0*/  IMAD.IADD R2, R4.reuse, 0x1, R2 ;  /* 0x0000000104027824 */ /* 0x042fe400078e0202 */
[----:B--2---:R-:W-:-:S03]  /*3000*/  IMAD.IADD R0, R4, 0x1, R5 ;  /* 0x0000000104007824 */ /* 0x004fc600078e0205 */
[----:B------:R-:W-:-:S04]  /*3010*/  IMNMX R2, R7, R2, PT ;  /* 0x0000000207027217 */ /* 0x000fc80003800200 */
[C---:B------:R-:W-:Y:S02]  /*3020*/  ISETP.GT.AND P0, PT, R2.reuse, RZ, PT ;  /* 0x000000ff0200720c */ /* 0x040fe40003f04270 */
[----:B------:R-:W-:Y:S02]  /*3030*/  IMNMX R0, R7, R0, PT ;  /* 0x0000000007007217 */ /* 0x000fe40003800200 */
[----:B------:R-:W-:Y:S02]  /*3040*/  ISETP.GT.AND P6, PT, R2, 0x1, PT ;  /* 0x000000010200780c */ /* 0x000fe40003fc4270 */
[----:B------:R-:W-:Y:S02]  /*3050*/  FSEL R10, R32, -INF , P0 ;  /* 0xff800000200a7808 */ /* 0x000fe40000000000 */
[C---:B------:R-:W-:Y:S02]  /*3060*/  ISETP.GT.AND P0, PT, R0.reuse, 0x1, PT ;  /* 0x000000010000780c */ /* 0x040fe40003f04270 */
[----:B------:R-:W-:-:S02]  /*3070*/  ISETP.GT.AND P1, PT, R0, RZ, PT ;  /* 0x000000ff0000720c */ /* 0x000fc40003f24270 */
[----:B------:R-:W-:Y:S02]  /*3080*/  FSEL R11, R33, -INF , P6 ;  /* 0xff800000210b7808 */ /* 0x000fe40003000000 */
[----:B------:R-:W-:Y:S02]  /*3090*/  ISETP.GT.AND P6, PT, R2, 0x8, PT ;  /* 0x000000080200780c */ /* 0x000fe40003fc4270 */
[----:B------:R-:W-:Y:S02]  /*30a0*/  FSEL R16, R35, -INF , P0 ;  /* 0xff80000023107808 */ /* 0x000fe40000000000 */
[----:B------:R-:W-:Y:S02]  /*30b0*/  FSEL R15, R34, -INF , P1 ;  /* 0xff800000220f7808 */ /* 0x000fe40000800000 */
[----:B------:R-:W-:Y:S02]  /*30c0*/  ISETP.GT.AND P0, PT, R0, 0x8, PT ;  /* 0x000000080000780c */ /* 0x000fe40003f04270 */
[----:B------:R-:W-:-:S02]  /*30d0*/  ISETP.GT.AND P1, PT, R2, 0x9, PT ;  /* 0x000000090200780c */ /* 0x000fc40003f24270 */
[----:B------:R-:W-:Y:S02]  /*30e0*/  FSEL R13, R60, -INF , P6 ;  /* 0xff8000003c0d7808 */ /* 0x000fe40003000000 */
[----:B------:R-:W-:Y:S02]  /*30f0*/  FMNMX.FTZ R5, R10, R11, !PT ;  /* 0x0000000b0a057209 */ /* 0x000fe40007810000 */
[----:B------:R-:W-:Y:S02]  /*3100*/  FSEL R17, R62, -INF , P0 ;  /* 0xff8000003e117808 */ /* 0x000fe40000000000 */
[----:B------:R-:W-:Y:S02]  /*3110*/  FSEL R14, R61, -INF , P1 ;  /* 0xff8000003d0e7808 */ /* 0x000fe40000800000 */
[C---:B------:R-:W-:Y:S02]  /*3120*/  ISETP.GT.AND P6, PT, R2.reuse, 0x10, PT ;  /* 0x000000100200780c */ /* 0x040fe40003fc4270 */
[----:B------:R-:W-:-:S02]  /*3130*/  ISETP.GT.AND P0, PT, R2, 0x11, PT ;  /* 0x000000110200780c */ /* 0x000fc40003f04270 */
[----:B------:R-:W-:Y:S02]  /*3140*/  FMNMX.FTZ R5, R13, R5, !PT ;  /* 0x000000050d057209 */ /* 0x000fe40007810000 */
[----:B------:R-:W-:Y:S02]  /*3150*/  FSEL R19, R64, -INF , P6 ;  /* 0xff80000040137808 */ /* 0x000fe40003000000 */
[----:B------:R-:W-:Y:S02]  /*3160*/  FSEL R20, R65, -INF , P0 ;  /* 0xff80000041147808 */ /* 0x000fe40000000000 */
[----:B------:R-:W-:Y:S02]  /*3170*/  FMNMX.FTZ R5, R14, R5, !PT ;  /* 0x000000050e057209 */ /* 0x000fe40007810000 */
[----:B------:R-:W-:Y:S02]  /*3180*/  ISETP.GT.AND P0, PT, R0, 0x11, PT ;  /* 0x000000110000780c */ /* 0x000fe40003f04270 */
[----:B------:R-:W-:-:S02]  /*3190*/  ISETP.GT.AND P6, PT, R2, 0x18, PT ;  /* 0x000000180200780c */ /* 0x000fc40003fc4270 */
[----:B------:R-:W-:Y:S02]  /*31a0*/  FMNMX.FTZ R5, R19, R5, !PT ;  /* 0x0000000513057209 */ /* 0x000fe40007810000 */
[----:B------:R-:W-:Y:S02]  /*31b0*/  ISETP.GT.AND P1, PT, R0, 0x9, PT ;  /* 0x000000090000780c */ /* 0x000fe40003f24270 */
[----:B------:R-:W-:Y:S02]  /*31c0*/  FSEL R24, R67, -INF , P0 ;  /* 0xff80000043187808 */ /* 0x000fe40000000000 */
[----:B------:R-:W-:Y:S02]  /*31d0*/  ISETP.GT.AND P0, PT, R2, 0x19, PT ;  /* 0x000000190200780c */ /* 0x000fe40003f04270 */
[----:B------:R-:W-:Y:S02]  /*31e0*/  FSEL R21, R68, -INF , P6 ;  /* 0xff80000044157808 */ /* 0x000fe40003000000 */
[----:B------:R-:W-:-:S02]  /*31f0*/  FMNMX.FTZ R5, R20, R5, !PT ;  /* 0x0000000514057209 */ /* 0x000fc40007810000 */
[----:B------:R-:W-:Y:S02]  /*3200*/  FSEL R18, R63, -INF , P1 ;  /* 0xff8000003f127808 */ /* 0x000fe40000800000 */
[C---:B------:R-:W-:Y:S01]  /*3210*/  ISETP.GT.AND P1, PT, R0.reuse, 0x10, PT ;  /* 0x000000100000780c */ /* 0x040fe20003f24270 */
[----:B------:R-:W-:Y:S01]  /*3220*/  LDSM.16.MT88.4 R60, [R213+0x1400] ;  /* 0x00140000d53c783b */ /* 0x000fe20000004200 */
[----:B------:R-:W-:Y:S02]  /*3230*/  FSEL R22, R69, -INF , P0 ;  /* 0xff80000045167808 */ /* 0x000fe40000000000 */
[----:B------:R-:W-:Y:S02]  /*3240*/  ISETP.GT.AND P0, PT, R0, 0x19, PT ;  /* 0x000000190000780c */ /* 0x000fe40003f04270 */
[----:B------:R-:W-:Y:S02]  /*3250*/  ISETP.GT.AND P6, PT, R2, 0x20, PT ;  /* 0x000000200200780c */ /* 0x000fe40003fc4270 */
[----:B------:R-:W-:-:S02]  /*3260*/  FMNMX.FTZ R5, R21, R5, !PT ;  /* 0x0000000515057209 */ /* 0x000fc40007810000 */
[----:B------:R-:W-:Y:S02]  /*3270*/  FMNMX.FTZ R6, R15, R16, !PT ;  /* 0x000000100f067209 */ /* 0x000fe40007810000 */
[----:B------:R-:W-:Y:S02]  /*3280*/  FSEL R23, R66, -INF , P1 ;  /* 0xff80000042177808 */ /* 0x000fe40000800000 */
[----:B------:R-:W-:Y:S01]  /*3290*/  ISETP.GT.AND P1, PT, R0, 0x18, PT ;  /* 0x000000180000780c */ /* 0x000fe20003f24270 */
[----:B------:R-:W-:Y:S01]  /*32a0*/  LDSM.16.MT88.4 R64, [R213+0x400] ;  /* 0x00040000d540783b */ /* 0x000fe20000004200 */
[----:B------:R-:W-:Y:S02]  /*32b0*/  FSEL R26, R71, -INF , P0 ;  /* 0xff800000471a7808 */ /* 0x000fe40000000000 */
[----:B------:R-:W-:Y:S02]  /*32c0*/  ISETP.GT.AND P0, PT, R2, 0x21, PT ;  /* 0x000000210200780c */ /* 0x000fe40003f04270 */
[----:B------:R-:W-:-:S02]  /*32d0*/  FSEL R136, R72, -INF , P6 ;  /* 0xff80000048887808 */ /* 0x000fc40003000000 */
[----:B------:R-:W-:Y:S02]  /*32e0*/  FMNMX.FTZ R5, R22, R5, !PT ;  /* 0x0000000516057209 */ /* 0x000fe40007810000 */
[----:B------:R-:W-:Y:S02]  /*32f0*/  FMNMX.FTZ R6, R17, R6, !PT ;  /* 0x0000000611067209 */ /* 0x000fe40007810000 */
[----:B------:R-:W-:Y:S02]  /*3300*/  FSEL R25, R70, -INF , P1 ;  /* 0xff80000046197808 */ /* 0x000fe40000800000 */
[----:B------:R-:W-:Y:S01]  /*3310*/  ISETP.GT.AND P1, PT, R2, 0x28, PT ;  /* 0x000000280200780c */ /* 0x000fe20003f24270 */
[----:B------:R-:W-:Y:S01]  /*3320*/  LDSM.16.MT88.4 R68, [R214+0x1400] ;  /* 0x00140000d644783b */ /* 0x000fe20000004200 */
[----:B------:R-:W-:Y:S02]  /*3330*/  FSEL R137, R73, -INF , P0 ;  /* 0xff80000049897808 */ /* 0x000fe40000000000 */
[----:B------:R-:W-:-:S02]  /*3340*/  FMNMX.FTZ R5, R136, R5, !PT ;  /* 0x0000000588057209 */ /* 0x000fc40007810000 */
[----:B------:R-:W-:Y:S02]  /*3350*/  FMNMX.FTZ R6, R18, R6, !PT ;  /* 0x0000000612067209 */ /* 0x000fe40007810000 */
[----:B------:R-:W-:Y:S02]  /*3360*/  ISETP.GT.AND P0, PT, R2, 0x29, PT ;  /* 0x000000290200780c */ /* 0x000fe40003f04270 */
[----:B------:R-:W-:Y:S02]  /*3370*/  FSEL R140, R76, -INF , P1 ;  /* 0xff8000004c8c7808 */ /* 0x000fe40000800000 */
[----:B------:R-:W-:Y:S02]  /*3380*/  FMNMX.FTZ R5, R137, R5, !PT ;  /* 0x0000000589057209 */ /* 0x000fe40007810000 */
[----:B------:R-:W-:Y:S02]  /*3390*/  ISETP.GT.AND P1, PT, R2, 0x30, PT ;  /* 0x000000300200780c */ /* 0x000fe40003f24270 */
[----:B------:R-:W-:-:S02]  /*33a0*/  FMNMX.FTZ R6, R23, R6, !PT ;  /* 0x0000000617067209 */ /* 0x000fc40007810000 */
[----:B------:R-:W-:Y:S02]  /*33b0*/  FSEL R141, R77, -INF , P0 ;  /* 0xff8000004d8d7808 */ /* 0x000fe40000000000 */
[----:B------:R-:W-:Y:S02]  /*33c0*/  FMNMX.FTZ R5, R140, R5, !PT ;  /* 0x000000058c057209 */ /* 0x000fe40007810000 */
[----:B------:R-:W-:Y:S02]  /*33d0*/  FSEL R235, R80, -INF , P1 ;  /* 0xff80000050eb7808 */ /* 0x000fe40000800000 */
[----:B------:R-:W-:Y:S02]  /*33e0*/  FMNMX.FTZ R6, R24, R6, !PT ;  /* 0x0000000618067209 */ /* 0x000fe40007810000 */
[----:B------:R-:W-:Y:S02]  /*33f0*/  ISETP.GT.AND P1, PT, R0, 0x20, PT ;  /* 0x000000200000780c */ /* 0x000fe40003f24270 */
[----:B------:R-:W-:-:S02]  /*3400*/  ISETP.GT.AND P0, PT, R2, 0x31, PT ;  /* 0x000000310200780c */ /* 0x000fc40003f04270 */
[----:B------:R-:W-:Y:S02]  /*3410*/  FMNMX.FTZ R5, R141, R5, !PT ;  /* 0x000000058d057209 */ /* 0x000fe40007810000 */
[----:B------:R-:W-:Y:S02]  /*3420*/  FMNMX.FTZ R6, R25, R6, !PT ;  /* 0x0000000619067209 */ /* 0x000fe40007810000 */
[----:B------:R-:W-:Y:S02]  /*3430*/  FSEL R138, R74, -INF , P1 ;  /* 0xff8000004a8a7808 */ /* 0x000fe40000800000 */
[C---:B------:R-:W-:Y:S02]  /*3440*/  ISETP.GT.AND P6, PT, R2.reuse, 0x38, PT ;  /* 0x000000380200780c */ /* 0x040fe40003fc4270 */
[----:B------:R-:W-:Y:S02]  /*3450*/  FSEL R237, R81, -INF , P0 ;  /* 0xff80000051ed7808 */ /* 0x000fe40000000000 */
[----:B------:R-:W-:-:S02]  /*3460*/  ISETP.GT.AND P1, PT, R2, 0x39, PT ;  /* 0x000000390200780c */ /* 0x000fc40003f24270 */
[----:B------:R-:W-:Y:S02]  /*3470*/  ISETP.GT.AND P0, PT, R0, 0x21, PT ;  /* 0x000000210000780c */ /* 0x000fe40003f04270 */
[----:B------:R-:W-:Y:S02]  /*3480*/  FMNMX.FTZ R2, R235, R5, !PT ;  /* 0x00000005eb027209 */ /* 0x000fe40007810000 */
[----:B------:R-:W-:Y:S02]  /*3490*/  FMNMX.FTZ R5, R26, R6, !PT ;  /* 0x000000061a057209 */ /* 0x000fe40007810000 */
[----:B------:R-:W-:Y:S02]  /*34a0*/  FSEL R139, R75, -INF , P0 ;  /* 0xff8000004b8b7808 */ /* 0x000fe40000000000 */
[----:B------:R-:W-:Y:S02]  /*34b0*/  ISETP.GT.AND P0, PT, R0, 0x28, PT ;  /* 0x000000280000780c */ /* 0x000fe40003f04270 */
[----:B------:R-:W-:-:S02]  /*34c0*/  FSEL R236, R85, -INF , P1 ;  /* 0xff80000055ec7808 */ /* 0x000fc40000800000 */
[----:B------:R-:W-:Y:S02]  /*34d0*/  FSEL R233, R84, -INF , P6 ;  /* 0xff80000054e97808 */ /* 0x000fe40003000000 */
[----:B------:R-:W-:Y:S01]  /*34e0*/  FMNMX.FTZ R2, R237, R2, !PT ;  /* 0x00000002ed027209 */ /* 0x000fe20007810000 */
[----:B------:R-:W-:Y:S01]  /*34f0*/  SHFL.IDX PT, R6, R3, RZ, 0x1c1f ;  /* 0x001c1fff03067589 */ /* 0x000fe200000e0000 */
[----:B------:R-:W-:Y:S02]  /*3500*/  FMNMX.FTZ R5, R138, R5, !PT ;  /* 0x000000058a057209 */ /* 0x000fe40007810000 */
[----:B------:R-:W-:Y:S01]  /*3510*/  ISETP.GT.AND P1, PT, R0, 0x29, PT ;  /* 0x000000290000780c */ /* 0x000fe20003f24270 */
[----:B------:R-:W-:Y:S01]  /*3520*/  LDSM.16.MT88.4 R72, [R213+0x2400] ;  /* 0x00240000d548783b */ /* 0x000fe20000004200 */
[----:B------:R-:W-:Y:S02]  /*3530*/  FSEL R148, R78, -INF , P0 ;  /* 0xff8000004e947808 */ /* 0x000fe40000000000 */
[----:B------:R-:W-:-:S02]  /*3540*/  FMNMX.FTZ R5, R139, R5, !PT ;  /* 0x000000058b057209 */ /* 0x000fc40007810000 */
[----:B------:R-:W-:Y:S02]  /*3550*/  ISETP.GT.AND P0, PT, R0, 0x30, PT ;  /* 0x000000300000780c */ /* 0x000fe40003f04270 */
[----:B------:R-:W-:Y:S02]  /*3560*/  FSEL R149, R79, -INF , P1 ;  /* 0xff8000004f957808 */ /* 0x000fe40000800000 */
[----:B------:R-:W-:Y:S02]  /*3570*/  FMNMX.FTZ R5, R148, R5, !PT ;  /* 0x0000000594057209 */ /* 0x000fe40007810000 */
[----:B------:R-:W-:Y:S01]  /*3580*/  FMNMX.FTZ R2, R233, R2, !PT ;  /* 0x00000002e9027209 */ /* 0x000fe20007810000 */
[----:B------:R-:W-:Y:S01]  /*3590*/  SHFL.IDX PT, R3, R3, 0x1, 0x1c1f ;  /* 0x003c1f0003037f89 */ /* 0x000fe200000e0000 */
[----:B------:R-:W-:Y:S02]  /*35a0*/  ISETP.GT.AND P1, PT, R0, 0x31, PT ;  /* 0x000000310000780c */ /* 0x000fe40003f24270 */
[----:B------:R-:W-:Y:S01]  /*35b0*/  FSEL R234, R82, -INF , P0 ;  /* 0xff80000052ea7808 */ /* 0x000fe20000000000 */
[----:B------:R-:W-:Y:S01]  /*35c0*/  LDSM.16.MT88.4 R76, [R214] ;  /* 0x00000000d64c783b */ /* 0x000fe20000004200 */
[----:B------:R-:W-:-:S02]  /*35d0*/  FMNMX.FTZ R5, R149, R5, !PT ;  /* 0x0000000595057209 */ /* 0x000fc40007810000 */
[----:B------:R-:W-:Y:S02]  /*35e0*/  FMNMX.FTZ R2, R236, R2, !PT ;  /* 0x00000002ec027209 */ /* 0x000fe40007810000 */
[----:B------:R-:W-:Y:S02]  /*35f0*/  FSEL R238, R83, -INF , P1 ;  /* 0xff80000053ee7808 */ /* 0x000fe40000800000 */
[----:B------:R-:W-:Y:S02]  /*3600*/  ISETP.GT.AND P1, PT, R0, 0x38, PT ;  /* 0x000000380000780c */ /* 0x000fe40003f24270 */
[----:B------:R-:W-:Y:S01]  /*3610*/  FMNMX.FTZ R5, R234, R5, !PT ;  /* 0x00000005ea057209 */ /* 0x000fe20007810000 */
[----:B------:R-:W1:Y:S01]  /*3620*/  SHFL.BFLY PT, R9, R2, 0x2, 0x1f ;  /* 0x0c401f0002097f89 */ /* 0x000e6200000e0000 */
[----:B------:R-:W-:Y:S02]  /*3630*/  ISETP.GT.AND P0, PT, R0, 0x39, PT ;  /* 0x000000390000780c */ /* 0x000fe40003f04270 */
[----:B------:R-:W-:-:S02]  /*3640*/  FSEL R240, R86, -INF , P1 ;  /* 0xff80000056f07808 */ /* 0x000fc40000800000 */
[----:B------:R-:W-:Y:S02]  /*3650*/  FMNMX.FTZ R0, R238, R5, !PT ;  /* 0x00000005ee007209 */ /* 0x000fe40007810000 */
[----:B------:R-:W-:Y:S02]  /*3660*/  FSEL R243, R87, -INF , P0 ;  /* 0xff80000057f37808 */ /* 0x000fe40000000000 */
[----:B------:R-:W-:Y:S01]  /*3670*/  FMNMX.FTZ R0, R240, R0, !PT ;  /* 0x00000000f0007209 */ /* 0x000fe20007810000 */
[----:B------:R-:W-:Y:S03]  /*3680*/  LDSM.16.MT88.4 R84, [R213+0x1000] ;  /* 0x00100000d554783b */ /* 0x000fe60000004200 */
[----:B------:R-:W-:-:S05]  /*3690*/  FMNMX.FTZ R0, R243, R0, !PT ;  /* 0x00000000f3007209 */ /* 0x000fca0007810000 */
[----:B------:R-:W2:Y:S01]  /*36a0*/  SHFL.BFLY PT, R8, R0, 0x2, 0x1f ;  /* 0x0c401f0000087f89 */ /* 0x000ea200000e0000 */
[----:B-1----:R-:W-:-:S05]  /*36b0*/  FMNMX.FTZ R5, R2, R9, !PT ;  /* 0x0000000902057209 */ /* 0x002fca0007810000 */
[----:B------:R-:W1:Y:S01]  /*36c0*/  SHFL.BFLY PT, R9, R5, 0x1, 0x1f ;  /* 0x0c201f0005097f89 */ /* 0x000e6200000e0000 */
[C---:B------:R-:W-:Y:S02]  /*36d0*/  IMAD.IADD R2, R4.reuse, 0x1, R6 ;  /* 0x0000000104027824 */ /* 0x040fe400078e0206 */
[----:B------:R-:W-:Y:S01]  /*36e0*/  IMAD.IADD R4, R4, 0x1, R3 ;  /* 0x0000000104047824 */ /* 0x000fe200078e0203 */
[----:B--2---:R-:W-:-:S05]  /*36f0*/  FMNMX.FTZ R3, R0, R8, !PT ;  /* 0x0000000800037209 */ /* 0x004fca0007810000 */
[----:B------:R-:W2:Y:S01]  /*3700*/  SHFL.BFLY PT, R6, R3, 0x1, 0x1f ;  /* 0x0c201f0003067f89 */ /* 0x000ea200000e0000 */
[C---:B------:R-:W-:Y:S02]  /*3710*/  IMNMX R2, R7.reuse, R2, PT ;  /* 0x0000000207027217 */ /* 0x040fe40003800200 */
[----:B------:R-:W-:Y:S02]  /*3720*/  IMNMX R0, R7, R4, PT ;  /* 0x0000000407007217 */ /* 0x000fe40003800200 */
[C---:B------:R-:W-:Y:S02]  /*3730*/  ISETP.GT.AND P1, PT, R2.reuse, 0x1, PT ;  /* 0x000000010200780c */ /* 0x040fe40003f24270 */
[----:B-1----:R-:W-:Y:S02]  /*3740*/  FMNMX.FTZ R143, R5, R9, !PT ;  /* 0x00000009058f7209 */ /* 0x002fe40007810000 */
[----:B------:R-:W-:Y:S02]  /*3750*/  ISETP.GT.AND P0, PT, R2, 0x8, PT ;  /* 0x000000080200780c */ /* 0x000fe40003f04270 */
[----:B------:R-:W-:Y:S01]  /*3760*/  FSEL R41, R97, -INF , P1 ;  /* 0xff80000061297808 */ /* 0x000fe20000800000 */
[----:B------:R-:W-:Y:S01]  /*3770*/  FMUL.FTZ R4, R143, c[0x0][0x2d0] ;  /* 0x0000b4008f047a20 */ /* 0x000fe20000410000 */
[----:B------:R-:W-:-:S02]  /*3780*/  FSEL R42, R88, -INF , P0 ;  /* 0xff800000582a7808 */ /* 0x000fc40000000000 */
[----:B------:R-:W-:Y:S02]  /*3790*/  FSETP.NEU.FTZ.AND P1, PT, R143, -INF , PT ;  /* 0xff8000008f00780b */ /* 0x000fe40003f3d000 */
[----:B------:R-:W-:Y:S02]  /*37a0*/  ISETP.GT.AND P0, PT, R0, RZ, PT ;  /* 0x000000ff0000720c */ /* 0x000fe40003f04270 */
[----:B------:R-:W-:Y:S02]  /*37b0*/  FSEL R12, R4, RZ, P1 ;  /* 0x000000ff040c7208 */ /* 0x000fe40000800000 */
[----:B------:R-:W-:Y:S02]  /*37c0*/  FSEL R45, R98, -INF , P0 ;  /* 0xff800000622d7808 */ /* 0x000fe40000000000 */
[----:B------:R-:W-:Y:S02]  /*37d0*/  ISETP.GT.AND P0, PT, R0, 0x9, PT ;  /* 0x000000090000780c */ /* 0x000fe40003f04270 */
[----:B--2---:R-:W-:Y:S01]  /*37e0*/  FMNMX.FTZ R142, R3, R6, !PT ;  /* 0x00000006038e7209 */ /* 0x004fe20007810000 */
[----:B------:R-:W-:Y:S01]  /*37f0*/  FFMA.FTZ R3, R11, c[0x0][0x2d0], -R12 ;  /* 0x0000b4000b037a23 */ /* 0x000fe2000001080c */
[----:B------:R-:W-:-:S02]  /*3800*/  ISETP.GT.AND P6, PT, R2, RZ, PT ;  /* 0x000000ff0200720c */ /* 0x000fc40003fc4270 */
[----:B------:R-:W-:Y:S02]  /*3810*/  FSEL R48, R91, -INF , P0 ;  /* 0xff8000005b307808 */ /* 0x000fe40000000000 */
[----:B------:R-:W-:Y:S01]  /*3820*/  ISETP.GT.AND P0, PT, R2, 0x11, PT ;  /* 0x000000110200780c */ /* 0x000fe20003f04270 */
[----:B------:R1:W-:Y:S01]  /*3830*/  MUFU.EX2 R32, R3 ;  /* 0x0000000300207308 */ /* 0x0003e20000000800 */
[----:B------:R-:W-:Y:S02]  /*3840*/  FSEL R40, R96, -INF , P6 ;  /* 0xff80000060287808 */ /* 0x000fe40003000000 */
[----:B------:R-:W-:Y:S02]  /*3850*/  ISETP.GT.AND P6, PT, R2, 0x9, PT ;  /* 0x000000090200780c */ /* 0x000fe40003fc4270 */
[----:B------:R-:W-:Y:S02]  /*3860*/  FSEL R49, R57, -INF , P0 ;  /* 0xff80000039317808 */ /* 0x000fe40000000000 */
[----:B------:R-:W-:Y:S01]  /*3870*/  ISETP.GT.AND P0, PT, R0, 0x11, PT ;  /* 0x000000110000780c */ /* 0x000fe20003f04270 */
[----:B------:R-:W-:Y:S01]  /*3880*/  FFMA.FTZ R4, R10, c[0x0][0x2d0], -R12 ;  /* 0x0000b4000a047a23 */ /* 0x000fe2000001080c */
[----:B------:R-:W-:-:S02]  /*3890*/  FSEL R46, R89, -INF , P6 ;  /* 0xff800000592e7808 */ /* 0x000fc40003000000 */
[----:B------:R-:W-:Y:S01]  /*38a0*/  ISETP.GT.AND P1, PT, R0, 0x8, PT ;  /* 0x000000080000780c */ /* 0x000fe20003f24270 */
[----:B-1----:R-:W-:Y:S01]  /*38b0*/  FFMA.FTZ R3, R13, c[0x0][0x2d0], -R12 ;  /* 0x0000b4000d037a23 */ /* 0x002fe2000001080c */
[----:B------:R-:W-:-:S03]  /*38c0*/  FSEL R89, R59, -INF , P0 ;  /* 0xff8000003b597808 */ /* 0x000fc60000000000 */
[----:B------:R1:W-:Y:S01]  /*38d0*/  MUFU.EX2 R7, R3 ;  /* 0x0000000300077308 */ /* 0x0003e20000000800 */
[----:B------:R-:W-:Y:S02]  /*38e0*/  FSETP.NEU.FTZ.AND P0, PT, R142, -INF , PT ;  /* 0xff8000008e00780b */ /* 0x000fe40003f1d000 */
[----:B------:R-:W-:-:S05]  /*38f0*/  FSEL R47, R90, -INF , P1 ;  /* 0xff8000005a2f7808 */ /* 0x000fca0000800000 */
[----:B------:R2:W3:Y:S01]  /*3900*/  MUFU.EX2 R90, R4 ;  /* 0x00000004005a7308 */ /* 0x0004e20000000800 */
[----:B-1----:R-:W-:-:S05]  /*3910*/  FMUL.FTZ R3, R142, c[0x0][0x2d0] ;  /* 0x0000b4008e037a20 */ /* 0x002fca0000410000 */
[----:B------:R-:W-:Y:S01]  /*3920*/  FSEL R3, R3, RZ, P0 ;  /* 0x000000ff03037208 */ /* 0x000fe20000000000 */
[----:B--2---:R-:W-:-:S04]  /*3930*/  FFMA.FTZ R4, R14, c[0x0][0x2d0], -R12 ;  /* 0x0000b4000e047a23 */ /* 0x004fc8000001080c */
[----:B------:R1:W2:Y:S01]  /*3940*/  MUFU.EX2 R183, R4 ;  /* 0x0000000400b77308 */ /* 0x0002a20000000800 */
[----:B------:R-:W-:Y:S02]  /*3950*/  FMNMX.FTZ R5, R40, R41, !PT ;  /* 0x0000002928057209 */ /* 0x000fe40007810000 */
[----:B------:R-:W-:Y:S01]  /*3960*/  ISETP.GT.AND P1, PT, R2, 0x10, PT ;  /* 0x000000100200780c */ /* 0x000fe20003f24270 */
[----:B-1----:R-:W-:-:S04]  /*3970*/  FFMA.FTZ R4, R15, c[0x0][0x2d0], -R3 ;  /* 0x0000b4000f047a23 */ /* 0x002fc80000010803 */
[----:B------:R1:W-:Y:S01]  /*3980*/  MUFU.EX2 R151, R4 ;  /* 0x0000000400977308 */ /* 0x0003e20000000800 */
[----:B------:R-:W-:Y:S02]  /*3990*/  ISETP.GT.AND P6, PT, R0, 0x1, PT ;  /* 0x000000010000780c */ /* 0x000fe40003fc4270 */
[----:B------:R-:W-:Y:S02]  /*39a0*/  FSEL R43, R56, -INF , P1 ;  /* 0xff800000382b7808 */ /* 0x000fe40000800000 */
[----:B------:R-:W-:Y:S01]  /*39b0*/  ISETP.GT.AND P1, PT, R0, 0x10, PT ;  /* 0x000000100000780c */ /* 0x000fe20003f24270 */
[----:B-1----:R-:W-:-:S04]  /*39c0*/  FFMA.FTZ R4, R16, c[0x0][0x2d0], -R3 ;  /* 0x0000b40010047a23 */ /* 0x002fc80000010803 */
[----:B------:R1:W4:Y:S01]  /*39d0*/  MUFU.EX2 R150, R4 ;  /* 0x0000000400967308 */ /* 0x0003220000000800 */
[----:B------:R-:W-:Y:S01]  /*39e0*/  FSEL R44, R99, -INF , P6 ;  /* 0xff800000632c7808 */ /* 0x000fe20003000000 */
[----:B------:R-:W-:Y:S01]  /*39f0*/  IMAD.MOV.U32 R91, RZ, RZ, R27 ;  /* 0x000000ffff5b7224 */ /* 0x000fe200078e001b */
[----:B------:R-:W-:Y:S01]  /*3a00*/  ISETP.GT.AND P6, PT, R2, 0x18, PT ;  /* 0x000000180200780c */ /* 0x000fe20003fc4270 */
[----:B------:R-:W-:Y:S01]  /*3a10*/  LDSM.16.MT88.4 R96, [R214+0x1000] ;  /* 0x00100000d660783b */ /* 0x000fe20000004200 */
[----:B------:R-:W-:Y:S02]  /*3a20*/  FSEL R88, R58, -INF , P1 ;  /* 0xff8000003a587808 */ /* 0x000fe40000800000 */
[----:B------:R-:W-:Y:S01]  /*3a30*/  ISETP.GT.AND P1, PT, R2, 0x19, PT ;  /* 0x000000190200780c */ /* 0x000fe20003f24270 */
[----:B------:R-:W-:Y:S01]  /*3a40*/  LDSM.16.MT88.4 R56, [R214+0x400] ;  /* 0x00040000d638783b */ /* 0x000fe20000004200 */
[----:B-1----:R-:W-:Y:S01]  /*3a50*/  FMNMX.FTZ R4, R42, R5, !PT ;  /* 0x000000052a047209 */ /* 0x002fe20007810000 */
[----:B------:R-:W-:-:S03]  /*3a60*/  FFMA.FTZ R5, R17, c[0x0][0x2d0], -R3 ;  /* 0x0000b40011057a23 */ /* 0x000fc60000010803 */
[----:B------:R-:W-:Y:S01]  /*3a70*/  FMNMX.FTZ R4, R46, R4, !PT ;  /* 0x000000042e047209 */ /* 0x000fe20007810000 */
[----:B------:R1:W-:Y:S03]  /*3a80*/  MUFU.EX2 R27, R5 ;  /* 0x00000005001b7308 */ /* 0x0003e60000000800 */
[----:B------:R-:W-:Y:S02]  /*3a90*/  FMNMX.FTZ R4, R43, R4, !PT ;  /* 0x000000042b047209 */ /* 0x000fe40007810000 */
[----:B------:R-:W-:Y:S02]  /*3aa0*/  FSEL R50, R92, -INF , P6 ;  /* 0xff8000005c327808 */ /* 0x000fe40003000000 */
[----:B------:R-:W-:Y:S02]  /*3ab0*/  FMNMX.FTZ R4, R49, R4, !PT ;  /* 0x0000000431047209 */ /* 0x000fe40007810000 */
[----:B------:R-:W-:-:S02]  /*3ac0*/  FSEL R51, R93, -INF , P1 ;  /* 0xff8000005d337808 */ /* 0x000fc40000800000 */
[----:B------:R-:W-:Y:S01]  /*3ad0*/  ISETP.GT.AND P1, PT, R2, 0x21, PT ;  /* 0x000000210200780c */ /* 0x000fe20003f24270 */
[----:B-1----:R-:W-:Y:S01]  /*3ae0*/  FFMA.FTZ R5, R18, c[0x0][0x2d0], -R3 ;  /* 0x0000b40012057a23 */ /* 0x002fe20000010803 */
[----:B------:R-:W-:Y:S02]  /*3af0*/  ISETP.GT.AND P6, PT, R2, 0x20, PT ;  /* 0x000000200200780c */ /* 0x000fe40003fc4270 */
[----:B------:R-:W-:Y:S01]  /*3b00*/  FMNMX.FTZ R4, R50, R4, !PT ;  /* 0x0000000432047209 */ /* 0x000fe20007810000 */
[----:B------:R1:W1:Y:S01]  /*3b10*/  MUFU.EX2 R182, R5 ;  /* 0x0000000500b67308 */ /* 0x0002620000000800 */
[C---:B------:R-:W-:Y:S02]  /*3b20*/  ISETP.GT.AND P0, PT, R0.reuse, 0x18, PT ;  /* 0x000000180000780c */ /* 0x040fe40003f04270 */
[----:B------:R-:W-:Y:S02]  /*3b30*/  FSEL R131, R29, -INF , P1 ;  /* 0xff8000001d837808 */ /* 0x000fe40000800000 */
[----:B------:R-:W-:-:S02]  /*3b40*/  ISETP.GT.AND P1, PT, R0, 0x20, PT ;  /* 0x000000200000780c */ /* 0x000fc40003f24270 */
[----:B------:R-:W-:Y:S02]  /*3b50*/  FSEL R128, R28, -INF , P6 ;  /* 0xff8000001c807808 */ /* 0x000fe40003000000 */
[----:B------:R-:W-:Y:S02]  /*3b60*/  FMNMX.FTZ R4, R51, R4, !PT ;  /* 0x0000000433047209 */ /* 0x000fe40007810000 */
[----:B-1----:R-:W-:Y:S02]  /*3b70*/  FMNMX.FTZ R5, R45, R44, !PT ;  /* 0x0000002c2d057209 */ /* 0x002fe40007810000 */
[----:B------:R-:W-:Y:S02]  /*3b80*/  FSEL R14, R94, -INF , P0 ;  /* 0xff8000005e0e7808 */ /* 0x000fe40000000000 */
[----:B------:R-:W-:Y:S02]  /*3b90*/  FMNMX.FTZ R5, R47, R5, !PT ;  /* 0x000000052f057209 */ /* 0x000fe40007810000 */
[----:B------:R-:W-:-:S02]  /*3ba0*/  ISETP.GT.AND P0, PT, R0, 0x21, PT ;  /* 0x000000210000780c */ /* 0x000fc40003f04270 */
[----:B------:R-:W-:Y:S02]  /*3bb0*/  FSEL R134, R30, -INF , P1 ;  /* 0xff8000001e867808 */ /* 0x000fe40000800000 */
[----:B------:R-:W-:Y:S02]  /*3bc0*/  ISETP.GT.AND P1, PT, R2, 0x28, PT ;  /* 0x000000280200780c */ /* 0x000fe40003f24270 */
[----:B------:R-:W-:Y:S02]  /*3bd0*/  FMNMX.FTZ R5, R48, R5, !PT ;  /* 0x0000000530057209 */ /* 0x000fe40007810000 */
[----:B------:R-:W-:Y:S02]  /*3be0*/  FMNMX.FTZ R4, R128, R4, !PT ;  /* 0x0000000480047209 */ /* 0x000fe40007810000 */
[----:B------:R-:W-:Y:S02]  /*3bf0*/  FSEL R135, R31, -INF , P0 ;  /* 0xff8000001f877808 */ /* 0x000fe40000000000 */
[----:B------:R-:W-:-:S02]  /*3c00*/  ISETP.GT.AND P0, PT, R2, 0x29, PT ;  /* 0x000000290200780c */ /* 0x000fc40003f04270 */
[----:B------:R-:W-:Y:S02]  /*3c10*/  FSEL R129, R36, -INF , P1 ;  /* 0xff80000024817808 */ /* 0x000fe40000800000 */
[----:B------:R-:W-:Y:S02]  /*3c20*/  FMNMX.FTZ R4, R131, R4, !PT ;  /* 0x0000000483047209 */ /* 0x000fe40007810000 */
[----:B------:R-:W-:Y:S02]  /*3c30*/  FMNMX.FTZ R5, R88, R5, !PT ;  /* 0x0000000558057209 */ /* 0x000fe40007810000 */
[----:B------:R-:W-:Y:S02]  /*3c40*/  ISETP.GT.AND P1, PT, R2, 0x30, PT ;  /* 0x000000300200780c */ /* 0x000fe40003f24270 */
[----:B------:R-:W-:Y:S02]  /*3c50*/  ISETP.GT.AND P6, PT, R0, 0x19, PT ;  /* 0x000000190000780c */ /* 0x000fe40003fc4270 */
[----:B------:R-:W-:-:S02]  /*3c60*/  FSEL R130, R37, -INF , P0 ;  /* 0xff80000025827808 */ /* 0x000fc40000000000 */
[----:B------:R-:W-:Y:S02]  /*3c70*/  FMNMX.FTZ R4, R129, R4, !PT ;  /* 0x0000000481047209 */ /* 0x000fe40007810000 */
[----:B------:R-:W-:Y:S02]  /*3c80*/  FMNMX.FTZ R5, R89, R5, !PT ;  /* 0x0000000559057209 */ /* 0x000fe40007810000 */
[----:B------:R-:W-:Y:S02]  /*3c90*/  FSEL R194, R100, -INF , P1 ;  /* 0xff80000064c27808 */ /* 0x000fe40000800000 */
[----:B------:R-:W-:Y:S02]  /*3ca0*/  ISETP.GT.AND P1, PT, R0, 0x28, PT ;  /* 0x000000280000780c */ /* 0x000fe40003f24270 */
[----:B------:R-:W-:Y:S02]  /*3cb0*/  FSEL R15, R95, -INF , P6 ;  /* 0xff8000005f0f7808 */ /* 0x000fe40003000000 */
[----:B------:R-:W-:Y:S01]  /*3cc0*/  ISETP.GT.AND P0, PT, R2, 0x31, PT ;  /* 0x000000310200780c */ /* 0x000fe20003f04270 */
[----:B------:R-:W-:Y:S01]  /*3cd0*/  LDSM.16.MT88.4 R92, [R214+0x2400] ;  /* 0x00240000d65c783b */ /* 0x000fe20000004200 */
[----:B------:R-:W-:-:S02]  /*3ce0*/  FMNMX.FTZ R4, R130, R4, !PT ;  /* 0x0000000482047209 */ /* 0x000fc40007810000 */
[----:B------:R-:W-:Y:S02]  /*3cf0*/  FMNMX.FTZ R5, R14, R5, !PT ;  /* 0x000000050e057209 */ /* 0x000fe40007810000 */
[----:B------:R-:W-:Y:S02]  /*3d00*/  FSEL R133, R38, -INF , P1 ;  /* 0xff80000026857808 */ /* 0x000fe40000800000 */
[C---:B------:R-:W-:Y:S02]  /*3d10*/  ISETP.GT.AND P6, PT, R2.reuse, 0x38, PT ;  /* 0x000000380200780c */ /* 0x040fe40003fc4270 */
[----:B------:R-:W-:Y:S02]  /*3d20*/  ISETP.GT.AND P1, PT, R2, 0x39, PT ;  /* 0x000000390200780c */ /* 0x000fe40003f24270 */
[----:B------:R-:W-:Y:S02]  /*3d30*/  FSEL R192, R101, -INF , P0 ;  /* 0xff80000065c07808 */ /* 0x000fe40000000000 */
[----:B------:R-:W-:-:S02]  /*3d40*/  FMNMX.FTZ R2, R194, R4, !PT ;  /* 0x00000004c2027209 */ /* 0x000fc40007810000 */
[----:B------:R-:W-:Y:S02]  /*3d50*/  FMNMX.FTZ R5, R15, R5, !PT ;  /* 0x000000050f057209 */ /* 0x000fe40007810000 */
[----:B------:R-:W-:Y:S01]  /*3d60*/  FMNMX.FTZ R4, R192, R2, !PT ;  /* 0x00000002c0047209 */ /* 0x000fe20007810000 */
[----:B------:R-:W-:Y:S01]  /*3d70*/  FFMA.FTZ R2, R19, c[0x0][0x2d0], -R12 ;  /* 0x0000b40013027a23 */ /* 0x000fe2000001080c */
[----:B------:R-:W-:Y:S02]  /*3d80*/  FMNMX.FTZ R5, R134, R5, !PT ;  /* 0x0000000586057209 */ /* 0x000fe40007810000 */
[----:B------:R-:W-:Y:S01]  /*3d90*/  ISETP.GT.AND P0, PT, R0, 0x29, PT ;  /* 0x000000290000780c */ /* 0x000fe20003f04270 */
[----:B------:R1:W-:Y:S01]  /*3da0*/  MUFU.EX2 R250, R2 ;  /* 0x0000000200fa7308 */ /* 0x0003e20000000800 */
[----:B------:R-:W-:Y:S02]  /*3db0*/  FMNMX.FTZ R5, R135, R5, !PT ;  /* 0x0000000587057209 */ /* 0x000fe40007810000 */
[----:B------:R-:W-:-:S02]  /*3dc0*/  FSEL R193, R144, -INF , P6 ;  /* 0xff80000090c17808 */ /* 0x000fc40003000000 */
[----:B------:R-:W-:Y:S02]  /*3dd0*/  FSEL R195, R145, -INF , P1 ;  /* 0xff80000091c37808 */ /* 0x000fe40000800000 */
[----:B------:R-:W-:Y:S02]  /*3de0*/  FSEL R132, R39, -INF , P0 ;  /* 0xff80000027847808 */ /* 0x000fe40000000000 */
[----:B------:R-:W-:Y:S02]  /*3df0*/  ISETP.GT.AND P1, PT, R0, 0x30, PT ;  /* 0x000000300000780c */ /* 0x000fe40003f24270 */
[----:B------:R-:W-:Y:S01]  /*3e00*/  FMNMX.FTZ R5, R133, R5, !PT ;  /* 0x0000000585057209 */ /* 0x000fe20007810000 */
[----:B-1----:R-:W-:Y:S01]  /*3e10*/  FFMA.FTZ R2, R20, c[0x0][0x2d0], -R12 ;  /* 0x0000b40014027a23 */ /* 0x002fe2000001080c */
[----:B------:R-:W-:-:S03]  /*3e20*/  FMNMX.FTZ R4, R193, R4, !PT ;  /* 0x00000004c1047209 */ /* 0x000fc60007810000 */
[----:B------:R1:W1:Y:S01]  /*3e30*/  MUFU.EX2 R252, R2 ;  /* 0x0000000200fc7308 */ /* 0x0002620000000800 */
[----:B------:R-:W-:Y:S02]  /*3e40*/  ISETP.GT.AND P0, PT, R0, 0x31, PT ;  /* 0x000000310000780c */ /* 0x000fe40003f04270 */
[----:B------:R-:W-:Y:S02]  /*3e50*/  FSEL R204, R102, -INF , P1 ;  /* 0xff80000066cc7808 */ /* 0x000fe40000800000 */
[----:B------:R-:W-:Y:S02]  /*3e60*/  FMNMX.FTZ R5, R132, R5, !PT ;  /* 0x0000000584057209 */ /* 0x000fe40007810000 */
[----:B------:R-:W-:Y:S02]  /*3e70*/  FMNMX.FTZ R4, R195, R4, !PT ;  /* 0x00000004c3047209 */ /* 0x000fe40007810000 */
[----:B------:R-:W-:Y:S02]  /*3e80*/  FSEL R206, R103, -INF , P0 ;  /* 0xff80000067ce7808 */ /* 0x000fe40000000000 */
[----:B------:R-:W-:Y:S01]  /*3e90*/  ISETP.GT.AND P1, PT, R0, 0x38, PT ;  /* 0x000000380000780c */ /* 0x000fe20003f24270 */
[----:B-1----:R-:W-:-:S04]  /*3ea0*/  FFMA.FTZ R2, R21, c[0x0][0x2d0], -R12 ;  /* 0x0000b40015027a23 */ /* 0x002fc8000001080c */
[----:B------:R1:W-:Y:S01]  /*3eb0*/  MUFU.EX2 R251, R2 ;  /* 0x0000000200fb7308 */ /* 0x0003e20000000800 */
[----:B------:R-:W2:Y:S01]  /*3ec0*/  SHFL.BFLY PT, R6, R4, 0x2, 0x1f ;  /* 0x0c401f0004067f89 */ /* 0x000ea200000e0000 */
[----:B------:R-:W-:Y:S02]  /*3ed0*/  ISETP.GT.AND P0, PT, R0, 0x39, PT ;  /* 0x000000390000780c */ /* 0x000fe40003f04270 */
[----:B------:R-:W-:Y:S02]  /*3ee0*/  FSEL R205, R146, -INF , P1 ;  /* 0xff80000092cd7808 */ /* 0x000fe40000800000 */
[----:B------:R-:W-:Y:S02]  /*3ef0*/  FSEL R208, R147, -INF , P0 ;  /* 0xff80000093d07808 */ /* 0x000fe40000000000 */
[----:B-1----:R-:W-:-:S04]  /*3f00*/  FMNMX.FTZ R2, R204, R5, !PT ;  /* 0x00000005cc027209 */ /* 0x002fc80007810000 */
[----:B------:R-:W-:-:S04]  /*3f10*/  FMNMX.FTZ R2, R206, R2, !PT ;  /* 0x00000002ce027209 */ /* 0x000fc80007810000 */
[----:B------:R-:W-:-:S04]  /*3f20*/  FMNMX.FTZ R2, R205, R2, !PT ;  /* 0x00000002cd027209 */ /* 0x000fc80007810000 */
[----:B------:R-:W-:Y:S01]  /*3f30*/  FMNMX.FTZ R2, R208, R2, !PT ;  /* 0x00000002d0027209 */ /* 0x000fe20007810000 */
[----:B------:R-:W-:-:S04]  /*3f40*/  FFMA.FTZ R0, R22, c[0x0][0x2d0], -R12 ;  /* 0x0000b40016007a23 */ /* 0x000fc8000001080c */
[----:B------:R-:W1:Y:S01]  /*3f50*/  SHFL.BFLY PT, R5, R2, 0x2, 0x1f ;  /* 0x0c401f0002057f89 */ /* 0x000e6200000e0000 */
[----:B------:R2:W-:Y:S02]  /*3f60*/  MUFU.EX2 R249, R0 ;  /* 0x0000000000f97308 */ /* 0x0005e40000000800 */
[----:B--2---:R-:W-:-:S06]  /*3f70*/  FFMA.FTZ R0, R23, c[0x0][0x2d0], -R3 ;  /* 0x0000b40017007a23 */ /* 0x004fcc0000010803 */
[----:B------:R2:W-:Y:S02]  /*3f80*/  MUFU.EX2 R245, R0 ;  /* 0x0000000000f57308 */ /* 0x0005e40000000800 */
[----:B--2---:R-:W-:-:S05]  /*3f90*/  FMNMX.FTZ R0, R4, R6, !PT ;  /* 0x0000000604007209 */ /* 0x004fca0007810000 */
[----:B------:R-:W2:Y:S01]  /*3fa0*/  SHFL.BFLY PT, R6, R0, 0x1, 0x1f ;  /* 0x0c201f0000067f89 */ /* 0x000ea200000e0000 */
[----:B-1----:R-:W-:-:S05]  /*3fb0*/  FMNMX.FTZ R2, R2, R5, !PT ;  /* 0x0000000502027209 */ /* 0x002fca0007810000 */
[----:B------:R-:W1:Y:S01]  /*3fc0*/  SHFL.BFLY PT, R13, R2, 0x1, 0x1f ;  /* 0x0c201f00020d7f89 */ /* 0x000e6200000e0000 */
[----:B------:R-:W-:Y:S01]  /*3fd0*/  FFMA.FTZ R4, R24, c[0x0][0x2d0], -R3 ;  /* 0x0000b40018047a23 */ /* 0x000fe20000010803 */
[----:B---3--:R-:W-:Y:S02]  /*3fe0*/  F2FP.PACK_AB R8, R32, R90 ;  /* 0x0000005a2008723e */ /* 0x008fe400000000ff */
[----:B------:R-:W-:Y:S01]  /*3ff0*/  F2FP.PACK_AB R10, R183, R7 ;  /* 0x00000007b70a723e */ /* 0x000fe200000000ff */
[----:B------:R3:W1:Y:S01]  /*4000*/  MUFU.EX2 R246, R4 ;  /* 0x0000000400f67308 */ /* 0x0006620000000800 */
[----:B----4-:R-:W-:Y:S02]  /*4010*/  F2FP.PACK_AB R9, R150, R151 ;  /* 0x000000979609723e */ /* 0x010fe400000000ff */
[----:B------:R-:W-:Y:S02]  /*4020*/  F2FP.PACK_AB R11, R182, R27 ;  /* 0x0000001bb60b723e */ /* 0x000fe400000000ff */
[----:B--2---:R-:W-:-:S04]  /*4030*/  FMNMX.FTZ R145, R0, R6, !PT ;  /* 0x0000000600917209 */ /* 0x004fc80007810000 */
[C---:B------:R-:W-:Y:S01]  /*4040*/  FSETP.NEU.FTZ.AND P0, PT, R145.reuse, -INF , PT ;  /* 0xff8000009100780b */ /* 0x040fe20003f1d000 */
[----:B------:R-:W-:Y:S02]  /*4050*/  FMUL.FTZ R0, R145, c[0x0][0x2d0] ;  /* 0x0000b40091007a20 */ /* 0x000fe40000410000 */
[----:B---3--:R-:W-:-:S03]  /*4060*/  FFMA.FTZ R4, R25, c[0x0][0x2d0], -R3 ;  /* 0x0000b40019047a23 */ /* 0x008fc60000010803 */
[----:B------:R-:W-:Y:S01]  /*4070*/  FSEL R0, R0, RZ, P0 ;  /* 0x000000ff00007208 */ /* 0x000fe20000000000 */
[----:B------:R2:W-:Y:S01]  /*4080*/  MUFU.EX2 R247, R4 ;  /* 0x0000000400f77308 */ /* 0x0005e20000000800 */
[----:B------:R-:W-:Y:S01]  /*4090*/  IMAD.MOV.U32 R146, RZ, RZ, R32 ;  /* 0x000000ffff927224 */ /* 0x000fe200078e0020 */
[----:B------:R-:W-:Y:S01]  /*40a0*/  HMMA.16816.F32 R124, R8, R52, RZ ;  /* 0x00000034087c723c */ /* 0x000fe200000018ff */
[----:B------:R-:W-:Y:S01]  /*40b0*/  IMAD.MOV.U32 R147, RZ, RZ, R27 ;  /* 0x000000ffff937224 */ /* 0x000fe200078e001b */
[----:B-1----:R-:W-:Y:S01]  /*40c0*/  FMNMX.FTZ R144, R2, R13, !PT ;  /* 0x0000000d02907209 */ /* 0x002fe20007810000 */
[----:B------:R-:W-:-:S05]  /*40d0*/  FFMA.FTZ R2, R41, c[0x0][0x2d0], -R0 ;  /* 0x0000b40029027a23 */ /* 0x000fca0000010800 */
[----:B------:R-:W-:Y:S01]  /*40e0*/  HMMA.16816.F32 R120, R8, R76, RZ ;  /* 0x0000004c0878723c */ /* 0x000fe200000018ff */
[----:B--2---:R-:W-:-:S07]  /*40f0*/  FFMA.FTZ R4, R26, c[0x0][0x2d0], -R3 ;  /* 0x0000b4001a047a23 */ /* 0x004fce0000010803 */
[C---:B------:R-:W-:Y:S01]  /*4100*/  HMMA.16816.F32 R116, R8.reuse, R84, RZ ;  /* 0x000000540874723c */ /* 0x040fe200000018ff */
[----:B------:R1:W-:Y:S07]  /*4110*/  MUFU.EX2 R241, R2 ;  /* 0x0000000200f17308 */ /* 0x0003ee0000000800 */
[----:B------:R-:W-:Y:S01]  /*4120*/  HMMA.16816.F32 R104, R8, R96, RZ ;  /* 0x000000600868723c */ /* 0x000fe200000018ff */
[----:B------:R-:W-:-:S07]  /*4130*/  FSETP.NEU.FTZ.AND P0, PT, R144, -INF , PT ;  /* 0xff8000009000780b */ /* 0x000fce0003f1d000 */
[----:B------:R-:W-:Y:S01]  /*4140*/  HMMA.16816.F32 R100, R8, R108, RZ ;  /* 0x0000006c0864723c */ /* 0x000fe200000018ff */
[----:B-1----:R-:W-:-:S07]  /*4150*/  FMUL.FTZ R2, R144, c[0x0][0x2d0] ;  /* 0x0000b40090027a20 */ /* 0x002fce0000410000 */
[C---:B------:R-:W-:Y:S08]  /*4160*/  HMMA.16816.F32 R80, R8.reuse, R112, RZ ;  /* 0x000000700850723c */ /* 0x040ff000000018ff */
[C---:B------:R-:W-:Y:S08]  /*4170*/  HMMA.16816.F32 R36, R8.reuse, R54, RZ ;  /* 0x000000360824723c */ /* 0x040ff000000018ff */
[C---:B------:R-:W-:Y:S08]  /*4180*/  HMMA.16816.F32 R32, R8.reuse, R78, RZ ;  /* 0x0000004e0820723c */ /* 0x040ff000000018ff */
[C---:B------:R-:W-:Y:S08]  /*4190*/  HMMA.16816.F32 R28, R8.reuse, R86, RZ ;  /* 0x00000056081c723c */ /* 0x040ff000000018ff */
[C---:B------:R-:W-:Y:S08]  /*41a0*/  HMMA.16816.F32 R24, R8.reuse, R98, RZ ;  /* 0x000000620818723c */ /* 0x040ff000000018ff */
[C---:B------:R-:W-:Y:S08]  /*41b0*/  HMMA.16816.F32 R20, R8.reuse, R110, RZ ;  /* 0x0000006e0814723c */ /* 0x040ff000000018ff */
[----:B------:R-:W-:Y:S07]  /*41c0*/  HMMA.16816.F32 R16, R8, R114, RZ ;  /* 0x000000720810723c */ /* 0x000fee00000018ff */
[----:B------:R-:W-:-:S04]  /*41d0*/  FFMA.FTZ R8, R40, c[0x0][0x2d0], -R0 ;  /* 0x0000b40028087a23 */ /* 0x000fc80000010800 */
[----:B------:R1:W-:Y:S01]  /*41e0*/  MUFU.EX2 R244, R8 ;  /* 0x0000000800f47308 */ /* 0x0003e20000000800 */
[----:B------:R-:W-:Y:S01]  /*41f0*/  FSEL R2, R2, RZ, P0 ;  /* 0x000000ff02027208 */ /* 0x000fe20000000000 */
[----:B-1----:R-:W-:-:S06]  /*4200*/  FFMA.FTZ R8, R42, c[0x0][0x2d0], -R0 ;  /* 0x0000b4002a087a23 */ /* 0x002fcc0000010800 */
[----:B------:R1:W-:Y:S02]  /*4210*/  MUFU.EX2 R242, R8 ;  /* 0x0000000800f27308 */ /* 0x0003e40000000800 */
        /* <DEDUP_REMOVED lines=9> */
[----:B------:R1:W-:Y:S08]  /*42b0*/  MUFU.EX2 R231, R8 ;  /* 0x0000000800e77308 */ /* 0x0003f00000000800 */
[----:B------:R-:W2:Y:S01]  /*42c0*/  MUFU.EX2 R248, R4 ;  /* 0x0000000400f87308 */ /* 0x000ea20000000800 */
[----:B-1----:R-:W-:-:S07]  /*42d0*/  FFMA.FTZ R8, R43, c[0x0][0x2d0], -R0 ;  /* 0x0000b4002b087a23 */ /* 0x002fce0000010800 */
[----:B------:R1:W-:Y:S02]  /*42e0*/  MUFU.EX2 R207, R8 ;  /* 0x0000000800cf7308 */ /* 0x0003e40000000800 */
[----:B-1----:R-:W-:-:S06]  /*42f0*/  FFMA.FTZ R8, R49, c[0x0][0x2d0], -R0 ;  /* 0x0000b40031087a23 */ /* 0x002fcc0000010800 */
[----:B------:R1:W3:Y:S01]  /*4300*/  MUFU.EX2 R211, R8 ;  /* 0x0000000800d37308 */ /* 0x0002e20000000800 */
[----:B------:R-:W-:Y:S01]  /*4310*/  IMAD.MOV.U32 R11, RZ, RZ, R7 ;  /* 0x000000ffff0b7224 */ /* 0x000fe200078e0007 */
[----:B------:R-:W-:Y:S02]  /*4320*/  F2FP.PACK_AB R4, R252, R250 ;  /* 0x000000fafc04723e */ /* 0x000fe400000000ff */
[----:B------:R-:W-:Y:S01]  /*4330*/  F2FP.PACK_AB R5, R246, R245 ;  /* 0x000000f5f605723e */ /* 0x000fe200000000ff */
[----:B-1----:R-:W-:-:S04]  /*4340*/  FFMA.FTZ R8, R50, c[0x0][0x2d0], -R0 ;  /* 0x0000b40032087a23 */ /* 0x002fc80000010800 */
[----:B------:R1:W-:Y:S01]  /*4350*/  MUFU.EX2 R210, R8 ;  /* 0x0000000800d27308 */ /* 0x0003e20000000800 */
[----:B------:R-:W-:Y:S02]  /*4360*/  F2FP.PACK_AB R6, R249, R251 ;  /* 0x000000fbf906723e */ /* 0x000fe400000000ff */
[----:B--2---:R-:W-:Y:S01]  /*4370*/  F2FP.PACK_AB R7, R248, R247 ;  /* 0x000000f7f807723e */ /* 0x004fe200000000ff */
[----:B-1----:R-:W-:-:S04]  /*4380*/  FFMA.FTZ R8, R51, c[0x0][0x2d0], -R0 ;  /* 0x0000b40033087a23 */ /* 0x002fc80000010800 */
[----:B------:R1:W-:Y:S02]  /*4390*/  MUFU.EX2 R209, R8 ;  /* 0x0000000800d17308 */ /* 0x0003e40000000800 */
[----:B------:R-:W-:Y:S01]  /*43a0*/  HMMA.16816.F32 R156, R4, R64, R124 ;  /* 0x00000040049c723c */ /* 0x000fe2000000187c */
[----:B-1----:R-:W-:-:S05]  /*43b0*/  FFMA.FTZ R8, R88, c[0x0][0x2d0], -R2 ;  /* 0x0000b40058087a23 */ /* 0x002fca0000010802 */
[----:B------:R1:W-:Y:S02]  /*43c0*/  MUFU.EX2 R200, R8 ;  /* 0x0000000800c87308 */ /* 0x0003e40000000800 */
[C---:B------:R-:W-:Y:S08]  /*43d0*/  HMMA.16816.F32 R120, R4.reuse, R56, R120 ;  /* 0x000000380478723c */ /* 0x040ff00000001878 */
[----:B------:R-:W-:Y:S01]  /*43e0*/  HMMA.16816.F32 R196, R4, R60, R116 ;  /* 0x0000003c04c4723c */ /* 0x000fe20000001874 */
[----:B-1----:R-:W-:-:S07]  /*43f0*/  FFMA.FTZ R8, R89, c[0x0][0x2d0], -R2 ;  /* 0x0000b40059087a23 */ /* 0x002fce0000010802 */
[C---:B------:R-:W-:Y:S01]  /*4400*/  HMMA.16816.F32 R188, R4.reuse, R68, R104 ;  /* 0x0000004404bc723c */ /* 0x040fe20000001868 */
[----:B------:R1:W2:Y:S07]  /*4410*/  MUFU.EX2 R203, R8 ;  /* 0x0000000800cb7308 */ /* 0x0002ae0000000800 */
[C---:B------:R-:W-:Y:S08]  /*4420*/  HMMA.16816.F32 R176, R4.reuse, R72, R100 ;  /* 0x0000004804b0723c */ /* 0x040ff00000001864 */
[----:B------:R-:W-:Y:S01]  /*4430*/  HMMA.16816.F32 R184, R4, R92, R80 ;  /* 0x0000005c04b8723c */ /* 0x000fe20000001850 */
[----:B-1----:R-:W-:-:S07]  /*4440*/  FFMA.FTZ R8, R14, c[0x0][0x2d0], -R2 ;  /* 0x0000b4000e087a23 */ /* 0x002fce0000010802 */
[C---:B------:R-:W-:Y:S01]  /*4450*/  HMMA.16816.F32 R160, R4.reuse, R66, R36 ;  /* 0x0000004204a0723c */ /* 0x040fe20000001824 */
[----:B------:R1:W-:Y:S07]  /*4460*/  MUFU.EX2 R202, R8 ;  /* 0x0000000800ca7308 */ /* 0x0003ee0000000800 */
[C---:B------:R-:W-:Y:S08]  /*4470*/  HMMA.16816.F32 R168, R4.reuse, R58, R32 ;  /* 0x0000003a04a8723c */ /* 0x040ff00000001820 */
[----:B------:R-:W-:Y:S01]  /*4480*/  HMMA.16816.F32 R124, R4, R62, R28 ;  /* 0x0000003e047c723c */ /* 0x000fe2000000181c */
[----:B-1----:R-:W-:-:S07]  /*4490*/  FFMA.FTZ R8, R15, c[0x0][0x2d0], -R2 ;  /* 0x0000b4000f087a23 */ /* 0x002fce0000010802 */
[C---:B------:R-:W-:Y:S08]  /*44a0*/  HMMA.16816.F32 R172, R4.reuse, R70, R24 ;  /* 0x0000004604ac723c */ /* 0x040ff00000001818 */
[C---:B------:R-:W-:Y:S08]  /*44b0*/  HMMA.16816.F32 R164, R4.reuse, R74, R20 ;  /* 0x0000004a04a4723c */ /* 0x040ff00000001814 */
[----:B------:R-:W-:Y:S07]  /*44c0*/  HMMA.16816.F32 R152, R4, R94, R16 ;  /* 0x0000005e0498723c */ /* 0x000fee0000001810 */
[----:B------:R-:W-:-:S02]  /*44d0*/  F2FP.PACK_AB R4, R241, R244 ;  /* 0x000000f4f104723e */ /* 0x000fc400000000ff */
[----:B------:R-:W-:Y:S02]  /*44e0*/  F2FP.PACK_AB R6, R239, R242 ;  /* 0x000000f2ef06723e */ /* 0x000fe400000000ff */
[----:B------:R-:W-:Y:S02]  /*44f0*/  F2FP.PACK_AB R5, R229, R232 ;  /* 0x000000e8e505723e */ /* 0x000fe400000000ff */
[----:B------:R-:W-:Y:S01]  /*4500*/  F2FP.PACK_AB R7, R231, R230 ;  /* 0x000000e6e707723e */ /* 0x000fe200000000ff */
[----:B------:R1:W4:Y:S06]  /*4510*/  MUFU.EX2 R201, R8 ;  /* 0x0000000800c97308 */ /* 0x00032c0000000800 */
[C---:B------:R-:W-:Y:S08]  /*4520*/  HMMA.16816.F32 R44, R4.reuse, R52, RZ ;  /* 0x00000034042c723c */ /* 0x040ff000000018ff */
[----:B------:R-:W-:Y:S01]  /*4530*/  HMMA.16816.F32 R28, R4, R84, RZ ;  /* 0x00000054041c723c */ /* 0x000fe200000018ff */
[----:B-1----:R-:W-:-:S07]  /*4540*/  FFMA.FTZ R8, R128, c[0x0][0x2d0], -R0 ;  /* 0x0000b40080087a23 */ /* 0x002fce0000010800 */
        /* <DEDUP_REMOVED lines=8> */
[----:B------:R-:W-:Y:S01]  /*45d0*/  HMMA.16816.F32 R24, R4, R112, RZ ;  /* 0x000000700418723c */ /* 0x000fe200000018ff */
[----:B------:R-:W-:-:S02]  /*45e0*/  IMAD.MOV.U32 R110, RZ, RZ, R183 ;  /* 0x000000ffff6e7224 */ /* 0x000fc400078e00b7 */
[----:B------:R1:W-:Y:S05]  /*45f0*/  MUFU.EX2 R183, R8 ;  /* 0x0000000800b77308 */ /* 0x0003ea0000000800 */
[----:B------:R-:W-:Y:S07]  /*4600*/  HMMA.16816.F32 R80, R4, R114, RZ ;  /* 0x000000720450723c */ /* 0x000fee00000018ff */
[----:B---3--:R-:W-:-:S02]  /*4610*/  F2FP.PACK_AB R4, R211, R207 ;  /* 0x000000cfd304723e */ /* 0x008fc400000000ff */
[----:B--2---:R-:W-:Y:S02]  /*4620*/  F2FP.PACK_AB R5, R203, R200 ;  /* 0x000000c8cb05723e */ /* 0x004fe400000000ff */
[----:B------:R-:W-:Y:S02]  /*4630*/  F2FP.PACK_AB R6, R209, R210 ;  /* 0x000000d2d106723e */ /* 0x000fe400000000ff */
[----:B----4-:R-:W-:Y:S01]  /*4640*/  F2FP.PACK_AB R7, R201, R202 ;  /* 0x000000cac907723e */ /* 0x010fe200000000ff */
[----:B-1----:R-:W-:-:S06]  /*4650*/  FFMA.FTZ R8, R136, c[0x0][0x2d0], -R12 ;  /* 0x0000b40088087a23 */ /* 0x002fcc000001080c */
[C---:B------:R-:W-:Y:S07]  /*4660*/  HMMA.16816.F32 R116, R4.reuse, R64, R44 ;  /* 0x000000400474723c */ /* 0x040fee000000182c */
[----:B------:R-:W-:Y:S02]  /*4670*/  IMAD.MOV.U32 R64, RZ, RZ, R182 ;  /* 0x000000ffff407224 */ /* 0x000fe400078e00b6 */
[----:B------:R1:W-:Y:S01]  /*4680*/  MUFU.EX2 R182, R8 ;  /* 0x0000000800b67308 */ /* 0x0003e20000000800 */
[----:B------:R-:W-:Y:S01]  /*4690*/  HMMA.16816.F32 R100, R4, R60, R28 ;  /* 0x0000003c0464723c */ /* 0x000fe2000000181c */
[----:B------:R-:W-:Y:S01]  /*46a0*/  IMAD.MOV.U32 R108, RZ, RZ, R147 ;  /* 0x000000ffff6c7224 */ /* 0x000fe200078e0093 */
[----:B------:R-:W2:Y:S05]  /*46b0*/  LDSM.16.MT88.4 R28, [R214+0x800] ;  /* 0x00080000d61c783b */ /* 0x000eaa0000004200 */
[----:B------:R-:W-:-:S02]  /*46c0*/  IMAD.MOV.U32 R61, RZ, RZ, R181 ;  /* 0x000000ffff3d7224 */ /* 0x000fc400078e00b5 */
[----:B-1----:R-:W-:-:S04]  /*46d0*/  FFMA.FTZ R8, R137, c[0x0][0x2d0], -R12 ;  /* 0x0000b40089087a23 */ /* 0x002fc8000001080c */
[----:B------:R1:W-:Y:S01]  /*46e0*/  MUFU.EX2 R181, R8 ;  /* 0x0000000800b57308 */ /* 0x0003e20000000800 */
[----:B-----5:R-:W-:Y:S01]  /*46f0*/  IMAD.MOV.U32 R60, RZ, RZ, R180 ;  /* 0x000000ffff3c7224 */ /* 0x020fe200078e00b4 */
[----:B------:R-:W-:Y:S01]  /*4700*/  HMMA.16816.F32 R84, R4, R92, R24 ;  /* 0x0000005c0454723c */ /* 0x000fe20000001818 */
[----:B------:R-:W-:Y:S01]  /*4710*/  IMAD.MOV.U32 R15, RZ, RZ, R146 ;  /* 0x000000ffff0f7224 */ /* 0x000fe200078e0092 */
[----:B------:R-:W3:Y:S01]  /*4720*/  LDSM.16.MT88.4 R24, [R213+0x1800] ;  /* 0x00180000d518783b */ /* 0x000ee20000004200 */
[----:B-1----:R-:W-:-:S04]  /*4730*/  FFMA.FTZ R8, R140, c[0x0][0x2d0], -R12 ;  /* 0x0000b4008c087a23 */ /* 0x002fc8000001080c */
[----:B------:R1:W-:Y:S02]  /*4740*/  MUFU.EX2 R180, R8 ;  /* 0x0000000800b47308 */ /* 0x0003e40000000800 */
[----:B-1----:R-:W-:-:S06]  /*4750*/  FFMA.FTZ R8, R141, c[0x0][0x2d0], -R12 ;  /* 0x0000b4008d087a23 */ /* 0x002fcc000001080c */
[----:B------:R1:W-:Y:S01]  /*4760*/  MUFU.EX2 R147, R8 ;  /* 0x0000000800937308 */ /* 0x0003e20000000800 */
[----:B------:R-:W-:Y:S01]  /*4770*/  HMMA.16816.F32 R52, R4, R66, R52 ;  /* 0x000000420434723c */ /* 0x000fe20000001834 */
[----:B-1----:R-:W-:-:S06]  /*4780*/  FFMA.FTZ R8, R138, c[0x0][0x2d0], -R3 ;  /* 0x0000b4008a087a23 */ /* 0x002fcc0000010803 */
[----:B------:R1:W-:Y:S02]  /*4790*/  MUFU.EX2 R146, R8 ;  /* 0x0000000800927308 */ /* 0x0003e40000000800 */
[----:B-1----:R-:W-:Y:S01]  /*47a0*/  FFMA.FTZ R8, R139, c[0x0][0x2d0], -R3 ;  /* 0x0000b4008b087a23 */ /* 0x002fe20000010803 */
[----:B------:R-:W-:Y:S01]  /*47b0*/  HMMA.16816.F32 R112, R4, R56, R32 ;  /* 0x000000380470723c */ /* 0x000fe20000001820 */
[----:B------:R-:W-:Y:S01]  /*47c0*/  IMAD.MOV.U32 R14, RZ, RZ, R91 ;  /* 0x000000ffff0e7224 */ /* 0x000fe200078e005b */
[----:B------:R-:W-:Y:S03]  /*47d0*/  LDSM.16.MT88.4 R32, [R213+0x800] ;  /* 0x00080000d520783b */ /* 0x000fe60000004200 */
[----:B------:R1:W4:Y:S01]  /*47e0*/  MUFU.EX2 R141, R8 ;  /* 0x00000008008d7308 */ /* 0x0003220000000800 */
[----:B------:R-:W-:Y:S02]  /*47f0*/  IMAD.MOV.U32 R111, RZ, RZ, R90 ;  /* 0x000000ffff6f7224 */ /* 0x000fe400078e005a */
[----:B------:R-:W-:Y:S01]  /*4800*/  FFMA.FTZ R13, R129, c[0x0][0x2d0], -R0 ;  /* 0x0000b400810d7a23 */ /* 0x000fe20000010800 */
[----:B------:R-:W-:Y:S01]  /*4810*/  LDSM.16.MT88.4 R136, [R214+0x1c00] ;  /* 0x001c0000d688783b */ /* 0x000fe20000004200 */
[----:B-1----:R-:W-:-:S04]  /*4820*/  FFMA.FTZ R8, R148, c[0x0][0x2d0], -R3 ;  /* 0x0000b40094087a23 */ /* 0x002fc80000010803 */
[----:B------:R1:W-:Y:S01]  /*4830*/  MUFU.EX2 R67, R8 ;  /* 0x0000000800437308 */ /* 0x0003e20000000800 */
[----:B------:R-:W-:Y:S01]  /*4840*/  HMMA.16816.F32 R56, R4, R58, R48 ;  /* 0x0000003a0438723c */ /* 0x000fe20000001830 */
[----:B-1----:R-:W-:-:S06]  /*4850*/  FFMA.FTZ R8, R149, c[0x0][0x2d0], -R3 ;  /* 0x0000b40095087a23 */ /* 0x002fcc0000010803 */
[----:B------:R1:W1:Y:S01]  /*4860*/  MUFU.EX2 R140, R8 ;  /* 0x00000008008c7308 */ /* 0x0002620000000800 */
[----:B------:R-:W-:Y:S01]  /*4870*/  HMMA.16816.F32 R88, R4, R68, R20 ;  /* 0x000000440458723c */ /* 0x000fe20000001814 */
[----:B------:R-:W2:Y:S01]  /*4880*/  LDSM.16.MT88.4 R20, [R214+0x1800] ;  /* 0x00180000d614783b */ /* 0x000ea20000004200 */
[----:B------:R-:W-:-:S06]  /*4890*/  IMAD.MOV.U32 R109, RZ, RZ, R11 ;  /* 0x000000ffff6d7224 */ /* 0x000fcc00078e000b */
[C---:B------:R-:W-:Y:S01]  /*48a0*/  HMMA.16816.F32 R96, R4.reuse, R72, R16 ;  /* 0x000000480460723c */ /* 0x040fe20000001810 */
[----:B------:R-:W2:Y:S01]  /*48b0*/  LDSM.16.MT88.4 R16, [R213+0x2800] ;  /* 0x00280000d510783b */ /* 0x000ea20000004200 */
[----:B------:R3:W-:Y:S03]  /*48c0*/  MUFU.EX2 R65, R13 ;  /* 0x0000000d00417308 */ /* 0x0007e60000000800 */
[----:B-1----:R-:W1:Y:S03]  /*48d0*/  LDSM.16.MT88.4 R8, [R214+0x2800] ;  /* 0x00280000d608783b */ /* 0x002e660000004200 */
[C---:B------:R-:W-:Y:S08]  /*48e0*/  HMMA.16816.F32 R40, R4.reuse, R62, R40 ;  /* 0x0000003e0428723c */ /* 0x040ff00000001828 */
[C---:B------:R-:W-:Y:S08]  /*48f0*/  HMMA.16816.F32 R36, R4.reuse, R70, R36 ;  /* 0x000000460424723c */ /* 0x040ff00000001824 */
[----:B------:R-:W-:Y:S01]  /*4900*/  HMMA.16816.F32 R44, R4, R74, R76 ;  /* 0x0000004a042c723c */ /* 0x000fe2000000184c */
[----:B---3--:R-:W-:-:S07]  /*4910*/  FFMA.FTZ R13, R130, c[0x0][0x2d0], -R0 ;  /* 0x0000b400820d7a23 */ /* 0x008fce0000010800 */
[----:B------:R-:W-:Y:S01]  /*4920*/  HMMA.16816.F32 R48, R4, R94, R80 ;  /* 0x0000005e0430723c */ /* 0x000fe20000001850 */
[----:B------:R3:W-:Y:S01]  /*4930*/  MUFU.EX2 R66, R13 ;  /* 0x0000000d00427308 */ /* 0x0007e20000000800 */
[----:B------:R-:W-:Y:S01]  /*4940*/  IMAD.MOV.U32 R69, RZ, RZ, R111 ;  /* 0x000000ffff457224 */ /* 0x000fe200078e006f */
[----:B------:R-:W-:Y:S04]  /*4950*/  LDSM.16.MT88.4 R80, [R213+0x2c00] ;  /* 0x002c0000d550783b */ /* 0x000fe80000004200 */
[----:B------:R-:W-:Y:S01]  /*4960*/  FFMA.FTZ R4, R131, c[0x0][0x2d0], -R0 ;  /* 0x0000b40083047a23 */ /* 0x000fe20000010800 */
[----:B----4-:R-:W-:Y:S01]  /*4970*/  F2FP.PACK_AB R5, R141, R146 ;  /* 0x000000928d05723e */ /* 0x010fe200000000ff */
[----:B------:R-:W-:Y:S01]  /*4980*/  LDSM.16.MT88.4 R128, [R213+0x1c00] ;  /* 0x001c0000d580783b */ /* 0x000fe20000004200 */
[----:B------:R-:W-:Y:S01]  /*4990*/  F2FP.PACK_AB R6, R147, R180 ;  /* 0x000000b49306723e */ /* 0x000fe200000000ff */
[----:B------:R4:W1:Y:S01]  /*49a0*/  MUFU.EX2 R63, R4 ;  /* 0x00000004003f7308 */ /* 0x0008620000000800 */
[----:B------:R-:W-:Y:S01]  /*49b0*/  F2FP.PACK_AB R7, R140, R67 ;  /* 0x000000438c07723e */ /* 0x000fe200000000ff */
[----:B---3--:R-:W-:Y:S01]  /*49c0*/  FFMA.FTZ R13, R134, c[0x0][0x2d0], -R2 ;  /* 0x0000b400860d7a23 */ /* 0x008fe20000010802 */
[----:B----4-:R-:W-:-:S07]  /*49d0*/  F2FP.PACK_AB R4, R181, R182 ;  /* 0x000000b6b504723e */ /* 0x010fce00000000ff */
[C---:B--2---:R-:W-:Y:S08]  /*49e0*/  HMMA.16816.F32 R104, R4.reuse, R28, R120 ;  /* 0x0000001c0468723c */ /* 0x044ff00000001878 */
[----:B------:R-:W-:Y:S07]  /*49f0*/  HMMA.16816.F32 R120, R4, R24, R196 ;  /* 0x000000180478723c */ /* 0x000fee00000018c4 */
[----:B------:R-:W-:-:S02]  /*4a00*/  IMAD.MOV.U32 R198, RZ, RZ, R60 ;  /* 0x000000ffffc67224 */ /* 0x000fc400078e003c */
[----:B------:R2:W-:Y:S01]  /*4a10*/  MUFU.EX2 R60, R13 ;  /* 0x0000000d003c7308 */ /* 0x0005e20000000800 */
[----:B------:R-:W-:Y:S02]  /*4a20*/  IMAD.MOV.U32 R199, RZ, RZ, R61 ;  /* 0x000000ffffc77224 */ /* 0x000fe400078e003d */
[----:B------:R-:W-:Y:S02]  /*4a30*/  IMAD.MOV.U32 R197, RZ, RZ, R64 ;  /* 0x000000ffffc57224 */ /* 0x000fe400078e0040 */
[----:B--2---:R-:W-:-:S04]  /*4a40*/  FFMA.FTZ R13, R135, c[0x0][0x2d0], -R2 ;  /* 0x0000b400870d7a23 */ /* 0x004fc80000010802 */
[----:B------:R2:W3:Y:S02]  /*4a50*/  MUFU.EX2 R61, R13 ;  /* 0x0000000d003d7308 */ /* 0x0004e40000000800 */
[----:B--2---:R-:W-:-:S06]  /*4a60*/  FFMA.FTZ R13, R133, c[0x0][0x2d0], -R2 ;  /* 0x0000b400850d7a23 */ /* 0x004fcc0000010802 */
[----:B------:R2:W-:Y:S02]  /*4a70*/  MUFU.EX2 R62, R13 ;  /* 0x0000000d003e7308 */ /* 0x0005e40000000800 */
[----:B--2---:R-:W-:-:S06]  /*4a80*/  FFMA.FTZ R13, R132, c[0x0][0x2d0], -R2 ;  /* 0x0000b400840d7a23 */ /* 0x004fcc0000010802 */
[----:B------:R2:W4:Y:S01]  /*4a90*/  MUFU.EX2 R64, R13 ;  /* 0x0000000d00407308 */ /* 0x0005220000000800 */
[----:B------:R-:W-:Y:S01]  /*4aa0*/  HMMA.16816.F32 R72, R4, R20, R188 ;  /* 0x000000140448723c */ /* 0x000fe200000018bc */
[----:B------:R-:W-:-:S06]  /*4ab0*/  IMAD.MOV.U32 R196, RZ, RZ, R110 ;  /* 0x000000ffffc47224 */ /* 0x000fcc00078e006e */
[----:B------:R-:W-:Y:S01]  /*4ac0*/  IMAD.MOV.U32 R191, RZ, RZ, R108 ;  /* 0x000000ffffbf7224 */ /* 0x000fe200078e006c */
[----:B------:R-:W-:Y:S01]  /*4ad0*/  HMMA.16816.F32 R156, R4, R32, R156 ;  /* 0x00000020049c723c */ /* 0x000fe2000000189c */
[----:B------:R-:W-:Y:S02]  /*4ae0*/  IMAD.MOV.U32 R190, RZ, RZ, R109 ;  /* 0x000000ffffbe7224 */ /* 0x000fe400078e006d */
[----:B------:R-:W-:Y:S02]  /*4af0*/  IMAD.MOV.U32 R189, RZ, RZ, R151 ;  /* 0x000000ffffbd7224 */ /* 0x000fe400078e0097 */
[----:B------:R-:W-:-:S03]  /*4b00*/  IMAD.MOV.U32 R188, RZ, RZ, R150 ;  /* 0x000000ffffbc7224 */ /* 0x000fc600078e0096 */
[----:B------:R-:W-:Y:S01]  /*4b10*/  HMMA.16816.F32 R76, R4, R16, R176 ;  /* 0x00000010044c723c */ /* 0x000fe200000018b0 */
[----:B--2---:R-:W-:-:S07]  /*4b20*/  FFMA.FTZ R13, R235, c[0x0][0x2d0], -R12 ;  /* 0x0000b400eb0d7a23 */ /* 0x004fce000001080c */
[C---:B-1----:R-:W-:Y:S08]  /*4b30*/  HMMA.16816.F32 R184, R4.reuse, R8, R184 ;  /* 0x0000000804b8723c */ /* 0x042ff000000018b8 */
[C---:B------:R-:W-:Y:S08]  /*4b40*/  HMMA.16816.F32 R160, R4.reuse, R34, R160 ;  /* 0x0000002204a0723c */ /* 0x040ff000000018a0 */
[C---:B------:R-:W-:Y:S08]  /*4b50*/  HMMA.16816.F32 R108, R4.reuse, R30, R168 ;  /* 0x0000001e046c723c */ /* 0x040ff000000018a8 */
[C---:B------:R-:W-:Y:S08]  /*4b60*/  HMMA.16816.F32 R124, R4.reuse, R26, R124 ;  /* 0x0000001a047c723c */ /* 0x040ff0000000187c */
[C---:B------:R-:W-:Y:S08]  /*4b70*/  HMMA.16816.F32 R172, R4.reuse, R22, R172 ;  /* 0x0000001604ac723c */ /* 0x040ff000000018ac */
[C---:B------:R-:W-:Y:S08]  /*4b80*/  HMMA.16816.F32 R148, R4.reuse, R18, R164 ;  /* 0x000000120494723c */ /* 0x040ff000000018a4 */
[----:B------:R-:W-:Y:S01]  /*4b90*/  HMMA.16816.F32 R152, R4, R10, R152 ;  /* 0x0000000a0498723c */ /* 0x000fe20000001898 */
[----:B------:R-:W-:Y:S01]  /*4ba0*/  IMAD.MOV.U32 R235, RZ, RZ, R69 ;  /* 0x000000ffffeb7224 */ /* 0x000fe200078e0045 */
[----:B------:R-:W-:Y:S05]  /*4bb0*/  LDSM.16.MT88.4 R164, [R213+0xc00] ;  /* 0x000c0000d5a4783b */ /* 0x000fea0000004200 */
[----:B------:R-:W-:-:S02]  /*4bc0*/  F2FP.PACK_AB R4, R63, R183 ;  /* 0x000000b73f04723e */ /* 0x000fc400000000ff */
[----:B---3--:R-:W-:Y:S02]  /*4bd0*/  F2FP.PACK_AB R5, R61, R60 ;  /* 0x0000003c3d05723e */ /* 0x008fe400000000ff */
[----:B------:R-:W-:Y:S02]  /*4be0*/  F2FP.PACK_AB R6, R66, R65 ;  /* 0x000000414206723e */ /* 0x000fe400000000ff */
[----:B----4-:R-:W-:-:S07]  /*4bf0*/  F2FP.PACK_AB R7, R64, R62 ;  /* 0x0000003e4007723e */ /* 0x010fce00000000ff */
[C---:B------:R-:W-:Y:S08]  /*4c00*/  HMMA.16816.F32 R176, R4.reuse, R32, R116 ;  /* 0x0000002004b0723c */ /* 0x040ff00000001874 */
[C---:B------:R-:W-:Y:S08]  /*4c10*/  HMMA.16816.F32 R52, R4.reuse, R34, R52 ;  /* 0x000000220434723c */ /* 0x040ff00000001834 */
[C---:B------:R-:W-:Y:S01]  /*4c20*/  HMMA.16816.F32 R32, R4.reuse, R28, R112 ;  /* 0x0000001c0420723c */ /* 0x040fe20000001870 */
[----:B------:R1:W-:Y:S01]  /*4c30*/  MUFU.EX2 R28, R13 ;  /* 0x0000000d001c7308 */ /* 0x0003e20000000800 */
[----:B------:R-:W-:Y:S06]  /*4c40*/  LDSM.16.MT88.4 R112, [R214+0xc00] ;  /* 0x000c0000d670783b */ /* 0x000fec0000004200 */
[----:B------:R-:W-:Y:S01]  /*4c50*/  HMMA.16816.F32 R56, R4, R30, R56 ;  /* 0x0000001e0438723c */ /* 0x000fe20000001838 */
[----:B-1----:R-:W-:-:S04]  /*4c60*/  FFMA.FTZ R13, R237, c[0x0][0x2d0], -R12 ;  /* 0x0000b400ed0d7a23 */ /* 0x002fc8000001080c */
[----:B------:R1:W2:Y:S03]  /*4c70*/  MUFU.EX2 R30, R13 ;  /* 0x0000000d001e7308 */ /* 0x0002a60000000800 */
[----:B------:R-:W-:Y:S01]  /*4c80*/  HMMA.16816.F32 R116, R4, R24, R100 ;  /* 0x000000180474723c */ /* 0x000fe20000001864 */
[--C-:B-1----:R-:W-:Y:S02]  /*4c90*/  FFMA.FTZ R13, R233, c[0x0][0x2d0], -R12.reuse ;  /* 0x0000b400e90d7a23 */ /* 0x102fe4000001080c */
[----:B------:R-:W-:-:S04]  /*4ca0*/  FFMA.FTZ R12, R236, c[0x0][0x2d0], -R12 ;  /* 0x0000b400ec0c7a23 */ /* 0x000fc8000001080c */
[----:B------:R1:W-:Y:S01]  /*4cb0*/  MUFU.EX2 R25, R12 ;  /* 0x0000000c00197308 */ /* 0x0003e20000000800 */
[----:B------:R-:W-:Y:S01]  /*4cc0*/  HMMA.16816.F32 R168, R4, R20, R88 ;  /* 0x0000001404a8723c */ /* 0x000fe20000001858 */
[----:B-1----:R-:W-:-:S06]  /*4cd0*/  FFMA.FTZ R12, R234, c[0x0][0x2d0], -R3 ;  /* 0x0000b400ea0c7a23 */ /* 0x002fcc0000010803 */
[----:B------:R1:W-:Y:S01]  /*4ce0*/  MUFU.EX2 R24, R12 ;  /* 0x0000000c00187308 */ /* 0x0003e20000000800 */
[----:B------:R-:W-:Y:S01]  /*4cf0*/  HMMA.16816.F32 R44, R4, R18, R44 ;  /* 0x00000012042c723c */ /* 0x000fe2000000182c */
[----:B-1----:R-:W-:-:S06]  /*4d00*/  FFMA.FTZ R12, R238, c[0x0][0x2d0], -R3 ;  /* 0x0000b400ee0c7a23 */ /* 0x002fcc0000010803 */
[----:B------:R1:W3:Y:S01]  /*4d10*/  MUFU.EX2 R21, R12 ;  /* 0x0000000c00157308 */ /* 0x0002e20000000800 */
[----:B------:R-:W-:Y:S01]  /*4d20*/  HMMA.16816.F32 R68, R4, R16, R96 ;  /* 0x000000100444723c */ /* 0x000fe20000001860 */
[--C-:B-1----:R-:W-:Y:S02]  /*4d30*/  FFMA.FTZ R12, R240, c[0x0][0x2d0], -R3.reuse ;  /* 0x0000b400f00c7a23 */ /* 0x102fe40000010803 */
[----:B------:R-:W-:-:S04]  /*4d40*/  FFMA.FTZ R3, R243, c[0x0][0x2d0], -R3 ;  /* 0x0000b400f3037a23 */ /* 0x000fc80000010803 */
[----:B------:R1:W-:Y:S02]  /*4d50*/  MUFU.EX2 R20, R3 ;  /* 0x0000000300147308 */ /* 0x0003e40000000800 */
[----:B-1----:R-:W-:-:S06]  /*4d60*/  FFMA.FTZ R3, R194, c[0x0][0x2d0], -R0 ;  /* 0x0000b400c2037a23 */ /* 0x002fcc0000010800 */
[----:B------:R1:W-:Y:S01]  /*4d70*/  MUFU.EX2 R19, R3 ;  /* 0x0000000300137308 */ /* 0x0003e20000000800 */
[----:B------:R-:W-:Y:S01]  /*4d80*/  HMMA.16816.F32 R36, R4, R22, R36 ;  /* 0x000000160424723c */ /* 0x000fe20000001824 */
[----:B-1----:R-:W-:-:S06]  /*4d90*/  FFMA.FTZ R3, R192, c[0x0][0x2d0], -R0 ;  /* 0x0000b400c0037a23 */ /* 0x002fcc0000010800 */
[----:B------:R1:W-:Y:S01]  /*4da0*/  MUFU.EX2 R16, R3 ;  /* 0x0000000300107308 */ /* 0x0003e20000000800 */
[----:B------:R-:W-:Y:S01]  /*4db0*/  HMMA.16816.F32 R40, R4, R26, R40 ;  /* 0x0000001a0428723c */ /* 0x000fe20000001828 */
[--C-:B-1----:R-:W-:Y:S02]  /*4dc0*/  FFMA.FTZ R3, R193, c[0x0][0x2d0], -R0.reuse ;  /* 0x0000b400c1037a23 */ /* 0x102fe40000010800 */
[----:B------:R-:W-:-:S04]  /*4dd0*/  FFMA.FTZ R0, R195, c[0x0][0x2d0], -R0 ;  /* 0x0000b400c3007a23 */ /* 0x000fc80000010800 */
[----:B------:R1:W-:Y:S01]  /*4de0*/  MUFU.EX2 R17, R0 ;  /* 0x0000000000117308 */ /* 0x0003e20000000800 */
[C---:B------:R-:W-:Y:S07]  /*4df0*/  HMMA.16816.F32 R84, R4.reuse, R8, R84 ;  /* 0x000000080454723c */ /* 0x040fee0000001854 */
[----:B------:R-:W-:Y:S01]  /*4e00*/  MUFU.EX2 R22, R12 ;  /* 0x0000000c00167308 */ /* 0x000fe20000000800 */
[----:B------:R-:W-:Y:S01]  /*4e10*/  HMMA.16816.F32 R48, R4, R10, R48 ;  /* 0x0000000a0430723c */ /* 0x000fe20000001830 */
[----:B------:R-:W4:Y:S01]  /*4e20*/  LDSM.16.MT88.4 R4, [R214+0x2c00] ;  /* 0x002c0000d604783b */ /* 0x000f220000004200 */
[----:B-1----:R-:W-:-:S05]  /*4e30*/  FFMA.FTZ R0, R204, c[0x0][0x2d0], -R2 ;  /* 0x0000b400cc007a23 */ /* 0x002fca0000010802 */
[----:B------:R1:W-:Y:S01]  /*4e40*/  MUFU.EX2 R12, R0 ;  /* 0x00000000000c7308 */ /* 0x0003e20000000800 */
[----:B------:R-:W-:-:S07]  /*4e50*/  IMAD.MOV.U32 R237, RZ, RZ, R14 ;  /* 0x000000ffffed7224 */ /* 0x000fce00078e000e */
[----:B------:R-:W2:Y:S01]  /*4e60*/  MUFU.EX2 R29, R13 ;  /* 0x0000000d001d7308 */ /* 0x000ea20000000800 */
[----:B-1----:R-:W-:-:S07]  /*4e70*/  FFMA.FTZ R0, R206, c[0x0][0x2d0], -R2 ;  /* 0x0000b400ce007a23 */ /* 0x002fce0000010802 */
[----:B------:R1:W1:Y:S01]  /*4e80*/  MUFU.EX2 R13, R0 ;  /* 0x00000000000d7308 */ /* 0x0002620000000800 */
[----:B------:R-:W-:Y:S02]  /*4e90*/  IMAD.MOV.U32 R31, RZ, RZ, R15 ;  /* 0x000000ffff1f7224 */ /* 0x000fe400078e000f */
[--C-:B-1----:R-:W-:Y:S02]  /*4ea0*/  FFMA.FTZ R0, R205, c[0x0][0x2d0], -R2.reuse ;  /* 0x0000b400cd007a23 */ /* 0x102fe40000010802 */
[----:B------:R-:W-:-:S04]  /*4eb0*/  FFMA.FTZ R2, R208, c[0x0][0x2d0], -R2 ;  /* 0x0000b400d0027a23 */ /* 0x000fc80000010802 */
[----:B------:R1:W-:Y:S08]  /*4ec0*/  MUFU.EX2 R15, R2 ;  /* 0x00000002000f7308 */ /* 0x0003f00000000800 */
[----:B------:R2:W-:Y:S01]  /*4ed0*/  MUFU.EX2 R14, R0 ;  /* 0x00000000000e7308 */ /* 0x0005e20000000800 */
[----:B-1----:R-:W-:-:S07]  /*4ee0*/  @P2 IMAD.HI.U32 R2, R237, c[0x0][0x2c8], RZ ;  /* 0x0000b200ed022a27 */ /* 0x002fce00078e00ff */
[----:B------:R1:W1:Y:S01]  /*4ef0*/  MUFU.EX2 R18, R3 ;  /* 0x0000000300127308 */ /* 0x0002620000000800 */
[----:B--2---:R-:W-:Y:S01]  /*4f00*/  IMAD.MOV.U32 R0, RZ, RZ, R237 ;  /* 0x000000ffff007224 */ /* 0x004fe200078e00ed */
[----:B------:R-:W-:Y:S01]  /*4f10*/  @P2 SHF.R.U32.HI R0, RZ, c[0x0][0x2cc], R2 ;  /* 0x0000b300ff002a19 */ /* 0x000fe20000011602 */
[----:B------:R-:W-:-:S05]  /*4f20*/  IMAD.MOV.U32 R2, RZ, RZ, c[0x0][0x168] ;  /* 0x00005a00ff027624 */ /* 0x000fca00078e00ff */
[----:B------:R-:W-:-:S04]  /*4f30*/  IADD3 R0, R0, c[0x0][0x1d0], -R2 ;  /* 0x0000740000007a10 */ /* 0x000fc80007ffe802 */
[----:B------:R-:W-:Y:S01]  /*4f40*/  SHF.R.S32.HI R2, RZ, 0x1f, R0 ;  /* 0x0000001fff027819 */ /* 0x000fe20000011400 */
[----:B------:R-:W-:-:S03]  /*4f50*/  FADD.FTZ R8, R232, R229 ;  /* 0x000000e5e8087221 */ /* 0x000fc60000010000 */
[----:B------:R-:W-:Y:S01]  /*4f60*/  LEA.HI R23, R2, R0, RZ, 0x6 ;  /* 0x0000000002177211 */ /* 0x000fe200078f30ff */
[----:B------:R-:W-:Y:S02]  /*4f70*/  FADD.FTZ R0, R244, R241 ;  /* 0x000000f1f4007221 */ /* 0x000fe40000010000 */
[----:B-1----:R-:W-:Y:S01]  /*4f80*/  FADD.FTZ R3, R235, R31 ;  /* 0x0000001feb037221 */ /* 0x002fe20000010000 */
[----:B------:R-:W-:Y:S01]  /*4f90*/  F2FP.PACK_AB R92, R30, R28 ;  /* 0x0000001c1e5c723e */ /* 0x000fe200000000ff */
[----:B------:R-:W-:Y:S01]  /*4fa0*/  FADD.FTZ R2, R189, R188 ;  /* 0x000000bcbd027221 */ /* 0x000fe20000010000 */
[----:B---3--:R-:W-:Y:S01]  /*4fb0*/  F2FP.PACK_AB R93, R21, R24 ;  /* 0x00000018155d723e */ /* 0x008fe200000000ff */
[----:B------:R-:W-:Y:S01]  /*4fc0*/  FADD.FTZ R0, R242, R0 ;  /* 0x00000000f2007221 */ /* 0x000fe20000010000 */
[----:B------:R-:W-:Y:S01]  /*4fd0*/  F2FP.PACK_AB R94, R25, R29 ;  /* 0x0000001d195e723e */ /* 0x000fe200000000ff */
[----:B------:R-:W-:Y:S01]  /*4fe0*/  FADD.FTZ R11, R230, R8 ;  /* 0x00000008e60b7221 */ /* 0x000fe20000010000 */
[----:B------:R-:W-:-:S02]  /*4ff0*/  F2FP.PACK_AB R95, R20, R22 ;  /* 0x00000016145f723e */ /* 0x000fc400000000ff */
[----:B------:R-:W-:Y:S02]  /*5000*/  F2FP.PACK_AB R96, R16, R19 ;  /* 0x000000131060723e */ /* 0x000fe400000000ff */
[----:B------:R-:W-:Y:S02]  /*5010*/  F2FP.PACK_AB R97, R13, R12 ;  /* 0x0000000c0d61723e */ /* 0x000fe400000000ff */
[----:B------:R-:W-:Y:S02]  /*5020*/  F2FP.PACK_AB R98, R17, R18 ;  /* 0x000000121162723e */ /* 0x000fe400000000ff */
[----:B------:R-:W-:Y:S01]  /*5030*/  F2FP.PACK_AB R99, R15, R14 ;  /* 0x0000000e0f63723e */ /* 0x000fe200000000ff */
[----:B------:R-:W-:Y:S02]  /*5040*/  FADD.FTZ R10, R190, R3 ;  /* 0x00000003be0a7221 */ /* 0x000fe40000010000 */
[----:B------:R-:W-:Y:S02]  /*5050*/  FADD.FTZ R9, R191, R2 ;  /* 0x00000002bf097221 */ /* 0x000fe40000010000 */
[----:B------:R-:W-:-:S02]  /*5060*/  FADD.FTZ R8, R239, R0 ;  /* 0x00000000ef087221 */ /* 0x000fc40000010000 */
[----:B------:R-:W-:Y:S01]  /*5070*/  FADD.FTZ R3, R231, R11 ;  /* 0x0000000be7037221 */ /* 0x000fe20000010000 */
[----:B----4-:R-:W-:Y:S01]  /*5080*/  HMMA.16816.F32 R88, R92, R4, R184 ;  /* 0x000000045c58723c */ /* 0x010fe200000018b8 */
[----:B------:R-:W-:Y:S02]  /*5090*/  FADD.FTZ R2, R196, R10 ;  /* 0x0000000ac4027221 */ /* 0x000fe40000010000 */
[----:B------:R-:W-:Y:S02]  /*50a0*/  FADD.FTZ R0, R197, R9 ;  /* 0x00000009c5007221 */ /* 0x000fe40000010000 */
[----:B------:R-:W-:-:S03]  /*50b0*/  FADD.FTZ R3, R200, R3 ;  /* 0x00000003c8037221 */ /* 0x000fc60000010000 */
[----:B------:R-:W-:Y:S01]  /*50c0*/  HMMA.16816.F32 R84, R96, R4, R84 ;  /* 0x000000046054723c */ /* 0x000fe20000001854 */
[----:B------:R-:W-:-:S06]  /*50d0*/  FADD.FTZ R3, R203, R3 ;  /* 0x00000003cb037221 */ /* 0x000fcc0000010000 */
        /* <DEDUP_REMOVED lines=33> */
[----:B------:R-:W-:Y:S01]  /*52f0*/  FADD.FTZ R4, R24, R5 ;  /* 0x0000000518047221 */ /* 0x000fe20000010000 */
[----:B------:R-:W-:Y:S01]  /*5300*/  SHF.R.S32.HI R5, RZ, 0x6, R23 ;  /* 0x00000006ff057819 */ /* 0x000fe20000011417 */
[----:B------:R-:W-:Y:S02]  /*5310*/  FADD.FTZ R3, R16, R3 ;  /* 0x0000000310037221 */ /* 0x000fe40000010000 */
[----:B------:R-:W-:Y:S01]  /*5320*/  FADD.FTZ R2, R13, R2 ;  /* 0x000000020d027221 */ /* 0x000fe20000010000 */
[----:B------:R-:W-:Y:S01]  /*5330*/  IMNMX R5, R199, R5, !PT ;  /* 0x00000005c7057217 */ /* 0x000fe20007800200 */
[----:B------:R-:W-:Y:S01]  /*5340*/  FADD.FTZ R0, R30, R0 ;  /* 0x000000001e007221 */ /* 0x000fe20000010000 */
[----:B------:R-:W-:Y:S01]  /*5350*/  IADD3 R204, R198, -0x2, RZ ;  /* 0xfffffffec6cc7810 */ /* 0x000fe20007ffe0ff */
[----:B------:R-:W-:-:S02]  /*5360*/  FADD.FTZ R4, R21, R4 ;  /* 0x0000000415047221 */ /* 0x000fc40000010000 */
[----:B------:R-:W-:Y:S02]  /*5370*/  FADD.FTZ R3, R18, R3 ;  /* 0x0000000312037221 */ /* 0x000fe40000010000 */
[----:B------:R-:W-:Y:S01]  /*5380*/  FADD.FTZ R2, R14, R2 ;  /* 0x000000020e027221 */ /* 0x000fe20000010000 */
[----:B------:R1:W-:Y:S01]  /*5390*/  STL [R1+0x38], R5 ;  /* 0x0000380501007387 */ /* 0x0003e20000100800 */
[----:B------:R-:W-:Y:S01]  /*53a0*/  FADD.FTZ R0, R29, R0 ;  /* 0x000000001d007221 */ /* 0x000fe20000010000 */
[----:B------:R-:W-:Y:S01]  /*53b0*/  ISETP.GE.AND P0, PT, R204, R5, PT ;  /* 0x00000005cc00720c */ /* 0x000fe20003f06270 */
[----:B------:R-:W-:Y:S01]  /*53c0*/  FADD.FTZ R4, R22, R4 ;  /* 0x0000000416047221 */ /* 0x000fe20000010000 */
[----:B------:R-:W-:Y:S01]  /*53d0*/  HMMA.16816.F32 R132, R92, R136, R72 ;  /* 0x000000885c84723c */ /* 0x000fe20000001848 */
[----:B-1----:R-:W-:Y:S02]  /*53e0*/  FADD.FTZ R5, R17, R3 ;  /* 0x0000000311057221 */ /* 0x002fe40000010000 */
[----:B------:R-:W-:-:S02]  /*53f0*/  FADD.FTZ R3, R15, R2 ;  /* 0x000000020f037221 */ /* 0x000fc40000010000 */
[----:B------:R-:W-:Y:S02]  /*5400*/  FADD.FTZ R2, R25, R0 ;  /* 0x0000000019027221 */ /* 0x000fe40000010000 */
[----:B------:R-:W-:Y:S01]  /*5410*/  FADD.FTZ R0, R20, R4 ;  /* 0x0000000414007221 */ /* 0x000fe20000010000 */
[----:B------:R1:W-:Y:S04]  /*5420*/  STL [R1+0x20], R5 ;  /* 0x0000200501007387 */ /* 0x0003e80000100800 */
[----:B------:R1:W-:Y:S04]  /*5430*/  STL [R1+0x24], R3 ;  /* 0x0000240301007387 */ /* 0x0003e80000100800 */
[----:B------:R1:W-:Y:S04]  /*5440*/  STL [R1+0x2c], R0 ;  /* 0x00002c0001007387 */ /* 0x0003e80000100800 */
[----:B------:R1:W-:Y:S01]  /*5450*/  STL [R1+0x28], R2 ;  /* 0x0000280201007387 */ /* 0x0003e20000100800 */
        /* <DEDUP_REMOVED lines=21> */
[----:B------:R-:W-:Y:S01]  /*55b0*/  @!UPT UIADD3 URZ, URZ, URZ, URZ ;  /* 0x0000003f3f3ff290 */ /* 0x000fe2000fffe03f */
[----:B------:R-:W-:Y:S11]  /*55c0*/  @!P0 BRA `(.L_x_1010) ;  /* 0x0000411000008947 */ /* 0x000ff60003800000 */
[----:B-1----:R-:W-:Y:S01]  /*55d0*/  MOV R146, R144 ;  /* 0x0000009000927202 */ /* 0x002fe20000000f00 */
[----:B------:R-:W-:Y:S01]  /*55e0*/  IMAD.MOV.U32 R148, RZ, RZ, R142 ;  /* 0x000000ffff947224 */ /* 0x000fe200078e008e */
[----:B------:R-:W-:Y:S01]  /*55f0*/  MOV R140, R145 ;  /* 0x00000091008c7202 */ /* 0x000fe20000000f00 */
[----:B------:R-:W-:Y:S01]  /*5600*/  IMAD.MOV.U32 R229, RZ, RZ, R204 ;  /* 0x000000ffffe57224 */ /* 0x000fe200078e00cc */
[----:B------:R-:W-:-:S07]  /*5610*/  MOV R147, R143 ;  /* 0x0000008f00937202 */ /* 0x000fce0000000f00 */
.L_x_1011:
[----:B------:R-:W2:Y:S01]  /*5620*/  LDL R232, [R1+0x1c] ;  /* 0x00001c0001e87983 */ /* 0x000ea20000100800 */
[----:B------:R-:W-:Y:S04]  /*5630*/  DEPBAR.LE SB0, 0x0 ;  /* 0x000080000000791a */ /* 0x000fe80000000000 */
[----:B------:R-:W3:Y:S01]  /*5640*/  LDL.64 R142, [R1+0x10] ;  /* 0x00001000018e7983 */ /* 0x000ee20000100a00 */
[----:B------:R-:W-:Y:S05]  /*5650*/  WARPSYNC 0xffffffff ;  /* 0xffffffff00007948 */ /* 0x000fea0003800000 */
[----:B------:R-:W4:Y:S04]  /*5660*/  LDL R47, [R1+0x18] ;  /* 0x00001800012f7983 */ /* 0x000f280000100800 */
[----:B------:R-:W5:Y:S04]  /*5670*/  LDL R252, [R1+0x34] ;  /* 0x0000340001fc7983 */ /* 0x000f680000100800 */
[----:B------:R-:W-:Y:S08]  /*5680*/  BAR.SYNC.DEFER_BLOCKING 0x0 ;  /* 0x0000000000007b1d */ /* 0x000ff00000010000 */
[----:B------:R-:W-:Y:S08]  /*5690*/  LDSM.16.M88.4 R64, [R215] ;  /* 0x00000000d740783b */ /* 0x000ff00000000200 */
[----:B-1----:R-:W1:Y:S08]  /*56a0*/  LDSM.16.M88.4 R16, [R212] ;  /* 0x00000000d410783b */ /* 0x002e700000000200 */
[----:B------:R-:W1:Y:S08]  /*56b0*/  LDSM.16.M88.4 R60, [R215+0x1000] ;  /* 0x00100000d73c783b */ /* 0x000e700000000200 */
[----:B------:R-:W1:Y:S08]  /*56c0*/  LDSM.16.M88.4 R32, [R212+0x400] ;  /* 0x00040000d420783b */ /* 0x000e700000000200 */
[----:B------:R-:W5:Y:S04]  /*56d0*/  LDL R231, [R1+0x30] ;  /* 0x0000300001e77983 */ /* 0x000f680000100800 */
[----:B------:R-:W2:Y:S08]  /*56e0*/  LDSM.16.M88.4 R48, [R212+0x800] ;  /* 0x00080000d430783b */ /* 0x000eb00000000200 */
[----:B------:R-:W5:Y:S01]  /*56f0*/  LDL R230, [R1+0x4] ;  /* 0x0000040001e67983 */ /* 0x000f620000100800 */
[-C--:B-1----:R-:W-:Y:S03]  /*5700*/  HMMA.16816.F32 R4, R64, R16.reuse, RZ ;  /* 0x000000104004723c */ /* 0x082fe600000018ff */
[----:B------:R-:W1:Y:S05]  /*5710*/  LDSM.16.M88.4 R176, [R212+0xc00] ;  /* 0x000c0000d4b0783b */ /* 0x000e6a0000000200 */
[C---:B------:R-:W-:Y:S03]  /*5720*/  HMMA.16816.F32 R8, R60.reuse, R16, RZ ;  /* 0x000000103c08723c */ /* 0x040fe600000018ff */
[----:B------:R-:W-:Y:S05]  /*5730*/  LDSM.16.M88.4 R180, [R216] ;  /* 0x00000000d8b4783b */ /* 0x000fea0000000200 */
[-C--:B------:R-:W-:Y:S03]  /*5740*/  HMMA.16816.F32 R12, R60, R18.reuse, RZ ;  /* 0x000000123c0c723c */ /* 0x080fe600000018ff */
[----:B------:R-:W1:Y:S05]  /*5750*/  LDSM.16.M88.4 R184, [R217] ;  /* 0x00000000d9b8783b */ /* 0x000e6a0000000200 */
[C---:B------:R-:W-:Y:S03]  /*5760*/  HMMA.16816.F32 R16, R64.reuse, R18, RZ ;  /* 0x000000124010723c */ /* 0x040fe600000018ff */
[----:B------:R-:W1:Y:S05]  /*5770*/  LDSM.16.M88.4 R188, [R216+0x1000] ;  /* 0x00100000d8bc783b */ /* 0x000e6a0000000200 */
[-C--:B------:R-:W-:Y:S03]  /*5780*/  HMMA.16816.F32 R20, R64, R32.reuse, RZ ;  /* 0x000000204014723c */ /* 0x080fe600000018ff */
[----:B------:R-:W1:Y:S05]  /*5790*/  LDSM.16.M88.4 R192, [R228] ;  /* 0x00000000e4c0783b */ /* 0x000e6a0000000200 */
[C---:B------:R-:W-:Y:S03]  /*57a0*/  HMMA.16816.F32 R24, R60.reuse, R32, RZ ;  /* 0x000000203c18723c */ /* 0x040fe600000018ff */
[----:B------:R-:W1:Y:S08]  /*57b0*/  LDSM.16.M88.4 R196, [R227] ;  /* 0x00000000e3c4783b */ /* 0x000e700000000200 */
[----:B------:R-:W1:Y:S08]  /*57c0*/  LDSM.16.M88.4 R200, [R226] ;  /* 0x00000000e2c8783b */ /* 0x000e700000000200 */
[----:B------:R-:W5:Y:S01]  /*57d0*/  LDL.64 R234, [R1+0x8] ;  /* 0x0000080001ea7983 */ /* 0x000f620000100a00 */
[----:B--2---:R-:W-:Y:S11]  /*57e0*/  ISETP.GT.AND P6, PT, R232, R229, PT ;  /* 0x000000e5e800720c */ /* 0x004ff60003fc4270 */
[----:B------:R-:W-:Y:S02]  /*57f0*/  @!UPT UIADD3 URZ, URZ, URZ, URZ ;  /* 0x0000003f3f3ff290 */ /* 0x000fe4000fffe03f */
[----:B------:R-:W-:Y:S01]  /*5800*/  @!P6 SHF.R.S32.HI R0, RZ, 0x1f, R229 ;  /* 0x0000001fff00e819 */ /* 0x000fe200000114e5 */
[C---:B------:R-:W-:Y:S01]  /*5810*/  @!P6 IMAD.WIDE.U32 R28, R229.reuse, c[0x0][0x208], RZ ;  /* 0x00008200e51cea25 */ /* 0x040fe200078e00ff */
[----:B------:R-:W-:Y:S03]  /*5820*/  @!P6 MOV R32, c[0x0][0x20c] ;  /* 0x000083000020ea02 */ /* 0x000fe60000000f00 */
[----:B------:R-:W-:Y:S02]  /*5830*/  @!P6 IMAD R0, R0, c[0x0][0x208], RZ ;  /* 0x000082000000ea24 */ /* 0x000fe400078e02ff */
[----:B------:R-:W-:Y:S02]  /*5840*/  @!P6 IMAD.MOV.U32 R3, RZ, RZ, c[0x0][0x208] ;  /* 0x00008200ff03e624 */ /* 0x000fe400078e00ff */
[----:B------:R-:W-:Y:S02]  /*5850*/  @!P6 IMAD R0, R229, c[0x0][0x20c], R0 ;  /* 0x00008300e500ea24 */ /* 0x000fe400078e0200 */
[C---:B------:R-:W-:Y:S02]  /*5860*/  @!P6 IMAD.SHL.U32 R2, R28.reuse, 0x40, RZ ;  /* 0x000000401c02e824 */ /* 0x040fe400078e00ff */
[----:B------:R-:W-:Y:S03]  /*5870*/  @!P6 IMAD.IADD R0, R29, 0x1, R0 ;  /* 0x000000011d00e824 */ /* 0x000fe600078e0200 */
[C---:B------:R-:W-:Y:S02]  /*5880*/  @!P6 LEA R44, P1, R3.reuse, R2, 0x5 ;  /* 0x00000002032ce211 */ /* 0x040fe400078228ff */
[----:B------:R-:W-:Y:S02]  /*5890*/  @!P6 SHF.L.U64.HI R0, R28, 0x6, R0 ;  /* 0x000000061c00e819 */ /* 0x000fe40000010200 */
[-C--:B------:R-:W-:Y:S01]  /*58a0*/  HMMA.16816.F32 R28, R60, R34.reuse, RZ ;  /* 0x000000223c1c723c */ /* 0x080fe200000018ff */
[----:B---3--:R-:W-:Y:S02]  /*58b0*/  @!P6 IADD3 R36, P0, R2, R142, RZ ;  /* 0x0000008e0224e210 */ /* 0x008fe40007f1e0ff */
[----:B------:R-:W-:Y:S02]  /*58c0*/  @!P6 LEA.HI.X R3, R3, R0, R32, 0x5, P1 ;  /* 0x000000000303e211 */ /* 0x000fe400008f2c20 */
[----:B------:R-:W-:Y:S01]  /*58d0*/  @!P6 IADD3 R43, P1, R142, 0x20, RZ ;  /* 0x000000208e2be810 */ /* 0x000fe20007f3e0ff */
[--C-:B----4-:R-:W-:Y:S01]  /*58e0*/  @!P6 IMAD.X R37, R0, 0x1, R47.reuse, P0 ;  /* 0x000000010025e824 */ /* 0x110fe200000e062f */
[----:B------:R-:W-:Y:S01]  /*58f0*/  @!P6 LEA R52, P0, R36, c[0x0][0x1f8], 0x1 ;  /* 0x00007e002434ea11 */ /* 0x000fe200078008ff */
[C---:B------:R-:W-:Y:S04]  /*5900*/  HMMA.16816.F32 R32, R64.reuse, R34, RZ ;  /* 0x000000224020723c */ /* 0x040fe800000018ff */
[----:B------:R-:W-:Y:S01]  /*5910*/  @!P6 IMAD.X R42, RZ, RZ, R47, P1 ;  /* 0x000000ffff2ae224 */ /* 0x000fe200008e062f */
[----:B------:R-:W-:Y:S02]  /*5920*/  @!P6 IADD3 R41, P1, R2, R43, RZ ;  /* 0x0000002b0229e210 */ /* 0x000fe40007f3e0ff */
[----:B------:R-:W-:Y:S02]  /*5930*/  @!P6 LEA.HI.X R53, R36, c[0x0][0x1fc], R37, 0x1, P0 ;  /* 0x00007f002435ea11 */ /* 0x000fe400000f0c25 */
[-C--:B------:R-:W-:Y:S03]  /*5940*/  HMMA.16816.F32 R36, R64, R48.reuse, RZ ;  /* 0x000000304024723c */ /* 0x080fe600000018ff */
[----:B------:R-:W-:Y:S01]  /*5950*/  @!P6 IADD3 R40, P0, R142, 0x40, RZ ;  /* 0x000000408e28e810 */ /* 0x000fe20007f1e0ff */
[----:B------:R-:W-:Y:S01]  /*5960*/  @!P6 IMAD.X R46, R0, 0x1, R42, P1 ;  /* 0x00000001002ee824 */ /* 0x000fe200008e062a */
[C---:B------:R-:W-:Y:S02]  /*5970*/  @!P6 LEA R56, P1, R41.reuse, c[0x0][0x1f8], 0x1 ;  /* 0x00007e002938ea11 */ /* 0x040fe400078208ff */
[----:B------:R-:W-:Y:S02]  /*5980*/  @!P6 IADD3.X R45, RZ, R47, RZ, P0, !PT ;  /* 0x0000002fff2de210 */ /* 0x000fe400007fe4ff */
[-C--:B------:R-:W-:Y:S03]  /*5990*/  @!P6 IADD3 R2, P0, R2, R40.reuse, RZ ;  /* 0x000000280202e210 */ /* 0x080fe60007f1e0ff */
[----:B------:R-:W-:Y:S02]  /*59a0*/  @!P6 LEA.HI.X R57, R41, c[0x0][0x1fc], R46, 0x1, P1 ;  /* 0x00007f002939ea11 */ /* 0x000fe400008f0c2e */
[----:B------:R-:W-:Y:S01]  /*59b0*/  @!P6 IADD3 R58, P1, R44, R43, RZ ;  /* 0x0000002b2c3ae210 */ /* 0x000fe20007f3e0ff */
[--C-:B------:R-:W-:Y:S01]  /*59c0*/  @!P6 IMAD.X R54, R0, 0x1, R45.reuse, P0 ;  /* 0x000000010036e824 */ /* 0x100fe200000e062d */
[C---:B------:R-:W-:Y:S03]  /*59d0*/  @!P6 IADD3 R141, P0, R44.reuse, R40, RZ ;  /* 0x000000282c8de210 */ /* 0x040fe60007f1e0ff */
[C---:B------:R-:W-:Y:S01]  /*59e0*/  @!P6 IMAD.X R59, R3.reuse, 0x1, R42, P1 ;  /* 0x00000001033be824 */ /* 0x040fe200008e062a */
[----:B------:R-:W-:Y:S01]  /*59f0*/  @!P6 IADD3 R0, P1, R44, R142, RZ ;  /* 0x0000008e2c00e210 */ /* 0x000fe20007f3e0ff */
[C---:B------:R-:W-:Y:S02]  /*5a00*/  HMMA.16816.F32 R40, R60.reuse, R48, RZ ;  /* 0x000000303c28723c */ /* 0x040fe400000018ff */
[C---:B------:R-:W-:Y:S01]  /*5a10*/  @!P6 IMAD.X R149, R3.reuse, 0x1, R45, P0 ;  /* 0x000000010395e824 */ /* 0x040fe200000e062d */
[----:B------:R-:W-:Y:S02]  /*5a20*/  @!P6 IADD3.X R3, R3, R47, RZ, P1, !PT ;  /* 0x0000002f0303e210 */ /* 0x000fe40000ffe4ff */
[----:B------:R-:W-:Y:S02]  /*5a30*/  @!P6 LEA R150, P1, R0, c[0x0][0x1f8], 0x1 ;  /* 0x00007e000096ea11 */ /* 0x000fe400078208ff */
[----:B------:R-:W-:Y:S01]  /*5a40*/  @!P6 LEA R144, P0, R2, c[0x0][0x1f8], 0x1 ;  /* 0x00007e000290ea11 */ /* 0x000fe200078008ff */
[-C--:B------:R-:W-:Y:S01]  /*5a50*/  HMMA.16816.F32 R44, R60, R50.reuse, RZ ;  /* 0x000000323c2c723c */ /* 0x080fe200000018ff */
[----:B------:R-:W-:Y:S03]  /*5a60*/  @!P6 LEA.HI.X R151, R0, c[0x0][0x1fc], R3, 0x1, P1 ;  /* 0x00007f000097ea11 */ /* 0x000fe600008f0c03 */
[----:B-----5:R-:W-:Y:S01]  /*5a70*/  @!P6 IMAD.SHL.U32 R0, R252, 0x2, RZ ;  /* 0x00000002fc00e824 */ /* 0x020fe200078e00ff */
[----:B------:R-:W-:Y:S02]  /*5a80*/  @!P6 LEA.HI.X R145, R2, c[0x0][0x1fc], R54, 0x1, P0 ;  /* 0x00007f000291ea11 */ /* 0x000fe400000f0c36 */
[C---:B------:R-:W-:Y:S01]  /*5a90*/  @!P6 LEA R142, P0, R58.reuse, c[0x0][0x1f8], 0x1 ;  /* 0x00007e003a8eea11 */ /* 0x040fe200078008ff */
[C---:B------:R-:W-:Y:S01]  /*5aa0*/  HMMA.16816.F32 R48, R64.reuse, R50, RZ ;  /* 0x000000324030723c */ /* 0x040fe200000018ff */
[----:B------:R-:W-:Y:S01]  /*5ab0*/  @!PT LDS RZ, [RZ] ;  /* 0x00000000fffff984 */ /* 0x000fe20000000800 */
[----:B------:R-:W-:Y:S01]  /*5ac0*/  @!PT LDS RZ, [RZ] ;  /* 0x00000000fffff984 */ /* 0x000fe20000000800 */
[----:B------:R-:W-:Y:S01]  /*5ad0*/  @!PT LDS RZ, [RZ] ;  /* 0x00000000fffff984 */ /* 0x000fe20000000800 */
[----:B------:R1:W-:Y:S03]  /*5ae0*/  @!P6 LDGSTS.E.BYPASS.LTC128B.128 [R0+0x100], [R52.64], !P5 ;  /* 0x001000003400efae */ /* 0x0003e6000e901d46 */
[----:B------:R-:W-:Y:S02]  /*5af0*/  @!P6 LEA.HI.X R143, R58, c[0x0][0x1fc], R59, 0x1, P0 ;  /* 0x00007f003a8fea11 */ /* 0x000fe400000f0c3b */
[C---:B------:R-:W-:Y:S03]  /*5b00*/  @!P6 LEA R2, P0, R141.reuse, c[0x0][0x1f8], 0x1 ;  /* 0x00007e008d02ea11 */ /* 0x040fe600078008ff */
[----:B------:R2:W-:Y:S03]  /*5b10*/  @!P6 LDGSTS.E.BYPASS.LTC128B.128 [R0+0x1100], [R56.64], !P4 ;  /* 0x011000003800efae */ /* 0x0005e6000e101d46 */
[----:B------:R-:W-:Y:S05]  /*5b20*/  @!P6 LEA.HI.X R3, R141, c[0x0][0x1fc], R149, 0x1, P0 ;  /* 0x00007f008d03ea11 */ /* 0x000fea00000f0c95 */
[----:B------:R3:W-:Y:S08]  /*5b30*/  @!P6 LDGSTS.E.BYPASS.LTC128B.128 [R0+0x2100], [R144.64], !P3 ;  /* 0x021000009000efae */ /* 0x0007f0000d901d46 */
[----:B------:R4:W-:Y:S01]  /*5b40*/  @!P6 LDGSTS.E.BYPASS.LTC128B.128 [R0+0x900], [R150.64], !P5 ;  /* 0x009000009600efae */ /* 0x0009e2000e901d46 */
[-C--:B-1----:R-:W-:Y:S07]  /*5b50*/  HMMA.16816.F32 R52, R64, R176.reuse, RZ ;  /* 0x000000b04034723c */ /* 0x082fee00000018ff */
[----:B------:R1:W-:Y:S01]  /*5b60*/  @!P6 LDGSTS.E.BYPASS.LTC128B.128 [R0+0x1900], [R142.64], !P4 ;  /* 0x019000008e00efae */ /* 0x0003e2000e101d46 */
[C---:B--2---:R-:W-:Y:S07]  /*5b70*/  HMMA.16816.F32 R56, R60.reuse, R176, RZ ;  /* 0x000000b03c38723c */ /* 0x044fee00000018ff */
[----:B------:R2:W-:Y:S01]  /*5b80*/  @!P6 LDGSTS.E.BYPASS.LTC128B.128 [R0+0x2900], [R2.64], !P3 ;  /* 0x029000000200efae */ /* 0x0005e2000d901d46 */
[----:B------:R-:W-:Y:S01]  /*5b90*/  ISETP.GT.AND P6, PT, R229, R232, PT ;  /* 0x000000e8e500720c */ /* 0x000fe20003fc4270 */
[-C--:B------:R-:W-:Y:S06]  /*5ba0*/  HMMA.16816.F32 R60, R60, R178.reuse, RZ ;  /* 0x000000b23c3c723c */ /* 0x080fec00000018ff */
[----:B------:R-:W-:Y:S02]  /*5bb0*/  LDSM.16.M88.4 R204, [R215+0x2000] ;  /* 0x00200000d7cc783b */ /* 0x000fe40000000200 */
[----:B------:R-:W-:Y:S04]  /*5bc0*/  HMMA.16816.F32 R64, R64, R178, RZ ;  /* 0x000000b24040723c */ /* 0x000fe800000018ff */
[----:B---3--:R-:W-:Y:S02]  /*5bd0*/  @P6 IMAD.MOV.U32 R144, RZ, RZ, c[0x0][0x1e4] ;  /* 0x00007900ff906624 */ /* 0x008fe400078e00ff */
[----:B------:R-:W0:Y:S02]  /*5be0*/  LDGDEPBAR ;  /* 0x00000000000079af */ /* 0x000e240000000000 */
[-C--:B------:R-:W-:Y:S01]  /*5bf0*/  HMMA.16816.F32 R4, R180, R184.reuse, R4 ;  /* 0x000000b8b404723c */ /* 0x080fe20000001804 */
[----:B-1----:R-:W-:Y:S05]  /*5c00*/  @P6 MOV R143, c[0x0][0x1e0] ;  /* 0x00007800008f6a02 */ /* 0x002fea0000000f00 */
[----:B------:R-:W1:Y:S01]  /*5c10*/  LDSM.16.M88.4 R208, [R212+0x1000] ;  /* 0x00100000d4d0783b */ /* 0x000e620000000200 */
[----:B------:R-:W-:Y:S01]  /*5c20*/  @P6 IADD3 R149, P1, R234, 0x20, RZ ;  /* 0x00000020ea956810 */ /* 0x000fe20007f3e0ff */
[----:B------:R-:W-:Y:S01]  /*5c30*/  @P2 IMAD.HI.U32 R142, R231, c[0x0][0x2c8], RZ ;  /* 0x0000b200e78e2a27 */ /* 0x000fe200078e00ff */
[C---:B------:R-:W-:Y:S04]  /*5c40*/  HMMA.16816.F32 R8, R188.reuse, R184, R8 ;  /* 0x000000b8bc08723c */ /* 0x040fe80000001808 */
[----:B------:R-:W-:Y:S01]  /*5c50*/  @P6 IMAD.X R145, RZ, RZ, R230, P1 ;  /* 0x000000ffff916224 */ /* 0x000fe200008e06e6 */
[----:B------:R-:W3:Y:S03]  /*5c60*/  LDSM.16.M88.4 R176, [R215+0x3000] ;  /* 0x00300000d7b0783b */ /* 0x000ee60000000200 */
[-C--:B------:R-:W-:Y:S08]  /*5c70*/  HMMA.16816.F32 R12, R188, R186.reuse, R12 ;  /* 0x000000babc0c723c */ /* 0x080ff0000000180c */
[C---:B------:R-:W-:Y:S01]  /*5c80*/  HMMA.16816.F32 R16, R180.reuse, R186, R16 ;  /* 0x000000bab410723c */ /* 0x040fe20000001810 */
[----:B------:R-:W5:Y:S07]  /*5c90*/  LDSM.16.M88.4 R184, [R212+0x1400] ;  /* 0x00140000d4b8783b */ /* 0x000f6e0000000200 */
[-C--:B------:R-:W-:Y:S08]  /*5ca0*/  HMMA.16816.F32 R20, R180, R192.reuse, R20 ;  /* 0x000000c0b414723c */ /* 0x080ff00000001814 */
[C---:B------:R-:W-:Y:S08]  /*5cb0*/  HMMA.16816.F32 R24, R188.reuse, R192, R24 ;  /* 0x000000c0bc18723c */ /* 0x040ff00000001818 */
[-C--:B------:R-:W-:Y:S08]  /*5cc0*/  HMMA.16816.F32 R28, R188, R194.reuse, R28 ;  /* 0x000000c2bc1c723c */ /* 0x080ff0000000181c */
[C---:B------:R-:W-:Y:S01]  /*5cd0*/  HMMA.16816.F32 R32, R180.reuse, R194, R32 ;  /* 0x000000c2b420723c */ /* 0x040fe20000001820 */
[----:B------:R-:W-:Y:S07]  /*5ce0*/  LDSM.16.M88.4 R192, [R216+0x2000] ;  /* 0x00200000d8c0783b */ /* 0x000fee0000000200 */
[-C--:B------:R-:W-:Y:S08]  /*5cf0*/  HMMA.16816.F32 R36, R180, R196.reuse, R36 ;  /* 0x000000c4b424723c */ /* 0x080ff00000001824 */
[C---:B------:R-:W-:Y:S08]  /*5d00*/  HMMA.16816.F32 R40, R188.reuse, R196, R40 ;  /* 0x000000c4bc28723c */ /* 0x040ff00000001828 */
[-C--:B------:R-:W-:Y:S08]  /*5d10*/  HMMA.16816.F32 R44, R188, R198.reuse, R44 ;  /* 0x000000c6bc2c723c */ /* 0x080ff0000000182c */
[C---:B------:R-:W-:Y:S01]  /*5d20*/  HMMA.16816.F32 R48, R180.reuse, R198, R48 ;  /* 0x000000c6b430723c */ /* 0x040fe20000001830 */
[----:B------:R-:W-:Y:S07]  /*5d30*/  LDSM.16.M88.4 R196, [R225] ;  /* 0x00000000e1c4783b */ /* 0x000fee0000000200 */
[-C--:B------:R-:W-:Y:S08]  /*5d40*/  HMMA.16816.F32 R52, R180, R200.reuse, R52 ;  /* 0x000000c8b434723c */ /* 0x080ff00000001834 */
[C---:B------:R-:W-:Y:S08]  /*5d50*/  HMMA.16816.F32 R56, R188.reuse, R200, R56 ;  /* 0x000000c8bc38723c */ /* 0x040ff00000001838 */
[-C--:B------:R-:W-:Y:S01]  /*5d60*/  HMMA.16816.F32 R60, R188, R202.reuse, R60 ;  /* 0x000000cabc3c723c */ /* 0x080fe2000000183c */
[----:B------:R-:W2:Y:S07]  /*5d70*/  LDSM.16.M88.4 R188, [R212+0x1800] ;  /* 0x00180000d4bc783b */ /* 0x000eae0000000200 */
[----:B------:R-:W-:Y:S01]  /*5d80*/  HMMA.16816.F32 R64, R180, R202, R64 ;  /* 0x000000cab440723c */ /* 0x000fe20000001840 */
[----:B------:R-:W2:Y:S07]  /*5d90*/  LDSM.16.M88.4 R180, [R212+0x1c00] ;  /* 0x001c0000d4b4783b */ /* 0x000eae0000000200 */
[-C--:B-1----:R-:W-:Y:S01]  /*5da0*/  HMMA.16816.F32 R4, R204, R208.reuse, R4 ;  /* 0x000000d0cc04723c */ /* 0x082fe20000001804 */
[----:B------:R-:W1:Y:S07]  /*5db0*/  LDSM.16.M88.4 R200, [R216+0x3000] ;  /* 0x00300000d8c8783b */ /* 0x000e6e0000000200 */
[C---:B---3--:R-:W-:Y:S08]  /*5dc0*/  HMMA.16816.F32 R8, R176.reuse, R208, R8 ;  /* 0x000000d0b008723c */ /* 0x048ff00000001808 */
[-C--:B------:R-:W-:Y:S08]  /*5dd0*/  HMMA.16816.F32 R12, R176, R210.reuse, R12 ;  /* 0x000000d2b00c723c */ /* 0x080ff0000000180c */
[C---:B------:R-:W-:Y:S01]  /*5de0*/  HMMA.16816.F32 R16, R204.reuse, R210, R16 ;  /* 0x000000d2cc10723c */ /* 0x040fe20000001810 */
[----:B------:R-:W3:Y:S07]  /*5df0*/  LDSM.16.M88.4 R208, [R224] ;  /* 0x00000000e0d0783b */ /* 0x000eee0000000200 */
[-C--:B-----5:R-:W-:Y:S08]  /*5e00*/  HMMA.16816.F32 R20, R204, R184.reuse, R20 ;  /* 0x000000b8cc14723c */ /* 0x0a0ff00000001814 */
[C---:B------:R-:W-:Y:S08]  /*5e10*/  HMMA.16816.F32 R24, R176.reuse, R184, R24 ;  /* 0x000000b8b018723c */ /* 0x040ff00000001818 */
[-C--:B------:R-:W-:Y:S08]  /*5e20*/  HMMA.16816.F32 R28, R176, R186.reuse, R28 ;  /* 0x000000bab01c723c */ /* 0x080ff0000000181c */
[C---:B------:R-:W-:Y:S01]  /*5e30*/  HMMA.16816.F32 R32, R204.reuse, R186, R32 ;  /* 0x000000bacc20723c */ /* 0x040fe20000001820 */
[----:B------:R-:W5:Y:S07]  /*5e40*/  LDSM.16.M88.4 R184, [R223] ;  /* 0x00000000dfb8783b */ /* 0x000f6e0000000200 */
[-C--:B--2---:R-:W-:Y:S08]  /*5e50*/  HMMA.16816.F32 R36, R204, R188.reuse, R36 ;  /* 0x000000bccc24723c */ /* 0x084ff00000001824 */
[C---:B------:R-:W-:Y:S08]  /*5e60*/  HMMA.16816.F32 R40, R176.reuse, R188, R40 ;  /* 0x000000bcb028723c */ /* 0x040ff00000001828 */
[-C--:B------:R-:W-:Y:S08]  /*5e70*/  HMMA.16816.F32 R44, R176, R190.reuse, R44 ;  /* 0x000000beb02c723c */ /* 0x080ff0000000182c */
[C---:B------:R-:W-:Y:S01]  /*5e80*/  HMMA.16816.F32 R48, R204.reuse, R190, R48 ;  /* 0x000000becc30723c */ /* 0x040fe20000001830 */
[----:B------:R-:W-:Y:S07]  /*5e90*/  LDSM.16.M88.4 R188, [R212+0x2000] ;  /* 0x00200000d4bc783b */ /* 0x000fee0000000200 */
[-C--:B------:R-:W-:Y:S08]  /*5ea0*/  HMMA.16816.F32 R52, R204, R180.reuse, R52 ;  /* 0x000000b4cc34723c */ /* 0x080ff00000001834 */
[C---:B------:R-:W-:Y:S08]  /*5eb0*/  HMMA.16816.F32 R56, R176.reuse, R180, R56 ;  /* 0x000000b4b038723c */ /* 0x040ff00000001838 */
[-C--:B------:R-:W-:Y:S01]  /*5ec0*/  HMMA.16816.F32 R60, R176, R182.reuse, R60 ;  /* 0x000000b6b03c723c */ /* 0x080fe2000000183c */
[----:B------:R-:W2:Y:S07]  /*5ed0*/  LDSM.16.M88.4 R176, [R222] ;  /* 0x00000000deb0783b */ /* 0x000eae0000000200 */
[----:B------:R-:W-:Y:S01]  /*5ee0*/  HMMA.16816.F32 R64, R204, R182, R64 ;  /* 0x000000b6cc40723c */ /* 0x000fe20000001840 */
[----:B------:R-:W2:Y:S07]  /*5ef0*/  LDSM.16.M88.4 R180, [R215+0x4000] ;  /* 0x00400000d7b4783b */ /* 0x000eae0000000200 */
[-C--:B------:R-:W-:Y:S01]  /*5f00*/  HMMA.16816.F32 R4, R192, R196.reuse, R4 ;  /* 0x000000c4c004723c */ /* 0x080fe20000001804 */
[----:B------:R-:W-:Y:S07]  /*5f10*/  LDSM.16.M88.4 R204, [R212+0x2400] ;  /* 0x00240000d4cc783b */ /* 0x000fee0000000200 */
[C---:B-1----:R-:W-:Y:S08]  /*5f20*/  HMMA.16816.F32 R8, R200.reuse, R196, R8 ;  /* 0x000000c4c808723c */ /* 0x042ff00000001808 */
[-C--:B------:R-:W-:Y:S08]  /*5f30*/  HMMA.16816.F32 R12, R200, R198.reuse, R12 ;  /* 0x000000c6c80c723c */ /* 0x080ff0000000180c */
[C---:B------:R-:W-:Y:S01]  /*5f40*/  HMMA.16816.F32 R16, R192.reuse, R198, R16 ;  /* 0x000000c6c010723c */ /* 0x040fe20000001810 */
[----:B------:R-:W1:Y:S07]  /*5f50*/  LDSM.16.M88.4 R196, [R215+0x5000] ;  /* 0x00500000d7c4783b */ /* 0x000e6e0000000200 */
[-C--:B---3--:R-:W-:Y:S08]  /*5f60*/  HMMA.16816.F32 R20, R192, R208.reuse, R20 ;  /* 0x000000d0c014723c */ /* 0x088ff00000001814 */
[C---:B------:R-:W-:Y:S08]  /*5f70*/  HMMA.16816.F32 R24, R200.reuse, R208, R24 ;  /* 0x000000d0c818723c */ /* 0x040ff00000001818 */
[-C--:B------:R-:W-:Y:S08]  /*5f80*/  HMMA.16816.F32 R28, R200, R210.reuse, R28 ;  /* 0x000000d2c81c723c */ /* 0x080ff0000000181c */
[C---:B------:R-:W-:Y:S01]  /*5f90*/  HMMA.16816.F32 R32, R192.reuse, R210, R32 ;  /* 0x000000d2c020723c */ /* 0x040fe20000001820 */
[----:B------:R-:W3:Y:S07]  /*5fa0*/  LDSM.16.M88.4 R208, [R212+0x2800] ;  /* 0x00280000d4d0783b */ /* 0x000eee0000000200 */
[-C--:B-----5:R-:W-:Y:S08]  /*5fb0*/  HMMA.16816.F32 R36, R192, R184.reuse, R36 ;  /* 0x000000b8c024723c */ /* 0x0a0ff00000001824 */
[C---:B------:R-:W-:Y:S08]  /*5fc0*/  HMMA.16816.F32 R40, R200.reuse, R184, R40 ;  /* 0x000000b8c828723c */ /* 0x040ff00000001828 */
[-C--:B------:R-:W-:Y:S08]  /*5fd0*/  HMMA.16816.F32 R44, R200, R186.reuse, R44 ;  /* 0x000000bac82c723c */ /* 0x080ff0000000182c */
[C---:B------:R-:W-:Y:S01]  /*5fe0*/  HMMA.16816.F32 R48, R192.reuse, R186, R48 ;  /* 0x000000bac030723c */ /* 0x040fe20000001830 */
[----:B------:R-:W5:Y:S07]  /*5ff0*/  LDSM.16.M88.4 R184, [R212+0x2c00] ;  /* 0x002c0000d4b8783b */ /* 0x000f6e0000000200 */
[-C--:B--2---:R-:W-:Y:S08]  /*6000*/  HMMA.16816.F32 R52, R192, R176.reuse, R52 ;  /* 0x000000b0c034723c */ /* 0x084ff00000001834 */
[C---:B------:R-:W-:Y:S08]  /*6010*/  HMMA.16816.F32 R56, R200.reuse, R176, R56 ;  /* 0x000000b0c838723c */ /* 0x040ff00000001838 */
[-C--:B------:R-:W-:Y:S01]  /*6020*/  HMMA.16816.F32 R60, R200, R178.reuse, R60 ;  /* 0x000000b2c83c723c */ /* 0x080fe2000000183c */
[----:B------:R-:W2:Y:S07]  /*6030*/  LDL R200, [R1+0x3c] ;  /* 0x00003c0001c87983 */ /* 0x000eae0000100800 */
[----:B------:R-:W-:Y:S01]  /*6040*/  HMMA.16816.F32 R64, R192, R178, R64 ;  /* 0x000000b2c040723c */ /* 0x000fe20000001840 */
[----:B------:R-:W-:Y:S07]  /*6050*/  LDSM.16.M88.4 R176, [R216+0x4000] ;  /* 0x00400000d8b0783b */ /* 0x000fee0000000200 */
[-C--:B------:R-:W-:Y:S01]  /*6060*/  HMMA.16816.F32 R4, R180, R188.reuse, R4 ;  /* 0x000000bcb404723c */ /* 0x080fe20000001804 */
[----:B------:R-:W-:Y:S07]  /*6070*/  LDSM.16.M88.4 R192, [R216+0x5000] ;  /* 0x00500000d8c0783b */ /* 0x000fee0000000200 */
[C---:B-1----:R-:W-:Y:S08]  /*6080*/  HMMA.16816.F32 R8, R196.reuse, R188, R8 ;  /* 0x000000bcc408723c */ /* 0x042ff00000001808 */
[-C--:B------:R-:W-:Y:S08]  /*6090*/  HMMA.16816.F32 R12, R196, R190.reuse, R12 ;  /* 0x000000bec40c723c */ /* 0x080ff0000000180c */
[C---:B------:R-:W-:Y:S01]  /*60a0*/  HMMA.16816.F32 R16, R180.reuse, R190, R16 ;  /* 0x000000beb410723c */ /* 0x040fe20000001810 */
[----:B------:R-:W1:Y:S07]  /*60b0*/  LDSM.16.M88.4 R188, [R221] ;  /* 0x00000000ddbc783b */ /* 0x000e6e0000000200 */
[-C--:B------:R-:W-:Y:S08]  /*60c0*/  HMMA.16816.F32 R20, R180, R204.reuse, R20 ;  /* 0x000000ccb414723c */ /* 0x080ff00000001814 */
[C---:B------:R-:W-:Y:S07]  /*60d0*/  HMMA.16816.F32 R24, R196.reuse, R204, R24 ;  /* 0x000000ccc418723c */ /* 0x040fee0000001818 */
[----:B------:R-:W-:Y:S01]  /*60e0*/  IADD3 R204, R229, -0x1, RZ ;  /* 0xffffffffe5cc7810 */ /* 0x000fe20007ffe0ff */
[-C--:B------:R-:W-:Y:S04]  /*60f0*/  HMMA.16816.F32 R28, R196, R206.reuse, R28 ;  /* 0x000000cec41c723c */ /* 0x080fe8000000181c */
[----:B------:R-:W-:Y:S01]  /*6100*/  @P6 IMAD.WIDE.U32 R2, R204, c[0x0][0x1e0], RZ ;  /* 0x00007800cc026a25 */ /* 0x000fe200078e00ff */
[----:B----4-:R-:W-:Y:S03]  /*6110*/  @P6 SHF.R.S32.HI R0, RZ, 0x1f, R204 ;  /* 0x0000001fff006819 */ /* 0x010fe600000114cc */
[C---:B------:R-:W-:Y:S04]  /*6120*/  HMMA.16816.F32 R32, R180.reuse, R206, R32 ;  /* 0x000000ceb420723c */ /* 0x040fe80000001820 */
[----:B------:R-:W-:Y:S04]  /*6130*/  @P6 IMAD R0, R0, c[0x0][0x1e0], RZ ;  /* 0x0000780000006a24 */ /* 0x000fe800078e02ff */
[-C--:B---3--:R-:W-:Y:S04]  /*6140*/  HMMA.16816.F32 R36, R180, R208.reuse, R36 ;  /* 0x000000d0b424723c */ /* 0x088fe80000001824 */
[----:B------:R-:W-:Y:S04]  /*6150*/  @P6 IMAD R0, R204, c[0x0][0x1e4], R0 ;  /* 0x00007900cc006a24 */ /* 0x000fe800078e0200 */
[C---:B------:R-:W-:Y:S04]  /*6160*/  HMMA.16816.F32 R40, R196.reuse, R208, R40 ;  /* 0x000000d0c428723c */ /* 0x040fe80000001828 */
[----:B------:R-:W-:Y:S02]  /*6170*/  @P6 IMAD.IADD R0, R3, 0x1, R0 ;  /* 0x0000000103006824 */ /* 0x000fe400078e0200 */
[C---:B------:R-:W-:Y:S02]  /*6180*/  @P6 IMAD.SHL.U32 R3, R2.reuse, 0x40, RZ ;  /* 0x0000004002036824 */ /* 0x040fe400078e00ff */
[-C--:B------:R-:W-:Y:S04]  /*6190*/  HMMA.16816.F32 R44, R196, R210.reuse, R44 ;  /* 0x000000d2c42c723c */ /* 0x080fe8000000182c */
[----:B------:R-:W-:Y:S01]  /*61a0*/  @P6 SHF.L.U64.HI R2, R2, 0x6, R0 ;  /* 0x0000000602026819 */ /* 0x000fe20000010200 */
[----:B------:R-:W-:Y:S01]  /*61b0*/  IMAD.MOV.U32 R0, RZ, RZ, R231 ;  /* 0x000000ffff007224 */ /* 0x000fe200078e00e7 */
[C---:B------:R-:W-:Y:S02]  /*61c0*/  @P6 LEA R141, P0, R143.reuse, R3, 0x5 ;  /* 0x000000038f8d6211 */ /* 0x040fe400078028ff */
[C---:B------:R-:W-:Y:S04]  /*61d0*/  HMMA.16816.F32 R48, R180.reuse, R210, R48 ;  /* 0x000000d2b430723c */ /* 0x040fe80000001830 */
[----:B------:R-:W-:Y:S02]  /*61e0*/  @P2 SHF.R.U32.HI R0, RZ, c[0x0][0x2cc], R142 ;  /* 0x0000b300ff002a19 */ /* 0x000fe4000001168e */
[----:B------:R-:W-:Y:S02]  /*61f0*/  @P6 LEA.HI.X R142, R143, R2, R144, 0x5, P0 ;  /* 0x000000028f8e6211 */ /* 0x000fe400000f2c90 */
[-C--:B-----5:R-:W-:Y:S04]  /*6200*/  HMMA.16816.F32 R52, R180, R184.reuse, R52 ;  /* 0x000000b8b434723c */ /* 0x0a0fe80000001834 */
[CC--:B------:R-:W-:Y:S02]  /*6210*/  @P6 IADD3 R144, P1, R3.reuse, R149.reuse, RZ ;  /* 0x0000009503906210 */ /* 0x0c0fe40007f3e0ff */
[----:B------:R-:W-:Y:S02]  /*6220*/  @P6 IADD3 R143, P0, R3, R234, RZ ;  /* 0x000000ea038f6210 */ /* 0x000fe40007f1e0ff */
[C---:B------:R-:W-:Y:S04]  /*6230*/  HMMA.16816.F32 R56, R196.reuse, R184, R56 ;  /* 0x000000b8c438723c */ /* 0x040fe80000001838 */
[----:B------:R-:W-:Y:S01]  /*6240*/  @P6 IMAD.X R151, R2, 0x1, R145, P1 ;  /* 0x0000000102976824 */ /* 0x000fe200008e0691 */
[----:B------:R-:W-:Y:S01]  /*6250*/  @P6 LEA R202, P1, R144, c[0x0][0x1c8], 0x1 ;  /* 0x0000720090ca6a11 */ /* 0x000fe200078208ff */
[----:B------:R-:W-:Y:S01]  /*6260*/  @P6 IMAD.X R150, R2, 0x1, R230, P0 ;  /* 0x0000000102966824 */ /* 0x000fe200000e06e6 */
[----:B------:R-:W-:Y:S01]  /*6270*/  MOV R184, 0xffffffc0 ;  /* 0xffffffc000b87802 */ /* 0x000fe20000000f00 */
[-C--:B------:R-:W-:Y:S01]  /*6280*/  HMMA.16816.F32 R60, R196, R186.reuse, R60 ;  /* 0x000000bac43c723c */ /* 0x080fe2000000183c */
[----:B------:R-:W-:Y:S03]  /*6290*/  SHFL.IDX PT, R196, R0, 0x2, 0x1c1f ;  /* 0x005c1f0000c47f89 */ /* 0x000fe600000e0000 */
[----:B------:R-:W-:Y:S02]  /*62a0*/  @P6 LEA.HI.X R203, R144, c[0x0][0x1cc], R151, 0x1, P1 ;  /* 0x0000730090cb6a11 */ /* 0x000fe400008f0c97 */
[C---:B------:R-:W-:Y:S02]  /*62b0*/  @P6 LEA R206, P0, R143.reuse, c[0x0][0x1c8], 0x1 ;  /* 0x000072008fce6a11 */ /* 0x040fe400078008ff */
[----:B------:R-:W-:Y:S01]  /*62c0*/  HMMA.16816.F32 R64, R180, R186, R64 ;  /* 0x000000bab440723c */ /* 0x000fe20000001840 */
[----:B------:R-:W3:Y:S03]  /*62d0*/  LDSM.16.M88.4 R180, [R220] ;  /* 0x00000000dcb4783b */ /* 0x000ee60000000200 */
[----:B------:R-:W-:Y:S01]  /*62e0*/  @P6 LEA.HI.X R207, R143, c[0x0][0x1cc], R150, 0x1, P0 ;  /* 0x000073008fcf6a11 */ /* 0x000fe200000f0c96 */
[----:B------:R-:W-:Y:S01]  /*62f0*/  IMAD R150, R229, R184, 0x1 ;  /* 0x00000001e5967424 */ /* 0x000fe200078e02b8 */
[----:B------:R-:W-:Y:S02]  /*6300*/  @P6 IADD3 R144, P0, R234, 0x40, RZ ;  /* 0x00000040ea906810 */ /* 0x000fe40007f1e0ff */
[-C--:B-1----:R-:W-:Y:S01]  /*6310*/  HMMA.16816.F32 R4, R176, R188.reuse, R4 ;  /* 0x000000bcb004723c */ /* 0x082fe20000001804 */
[----:B------:R-:W1:Y:S04]  /*6320*/  LDSM.16.M88.4 R184, [R219] ;  /* 0x00000000dbb8783b */ /* 0x000e680000000200 */
[--C-:B------:R-:W-:Y:S01]  /*6330*/  @P6 IMAD.X R143, RZ, RZ, R230.reuse, P0 ;  /* 0x000000ffff8f6224 */ /* 0x100fe200000e06e6 */
[-C--:B------:R-:W-:Y:S02]  /*6340*/  @P6 IADD3 R3, P0, R3, R144.reuse, RZ ;  /* 0x0000009003036210 */ /* 0x080fe40007f1e0ff */
[C---:B------:R-:W-:Y:S01]  /*6350*/  HMMA.16816.F32 R8, R192.reuse, R188, R8 ;  /* 0x000000bcc008723c */ /* 0x040fe20000001808 */
[----:B------:R-:W4:Y:S07]  /*6360*/  SHFL.IDX PT, R188, R0, RZ, 0x1c1f ;  /* 0x001c1fff00bc7589 */ /* 0x000f2e00000e0000 */
[-C--:B------:R-:W-:Y:S01]  /*6370*/  HMMA.16816.F32 R12, R192, R190.reuse, R12 ;  /* 0x000000bec00c723c */ /* 0x080fe2000000180c */
[----:B------:R-:W5:Y:S07]  /*6380*/  SHFL.IDX PT, R189, R0, 0x1, 0x1c1f ;  /* 0x003c1f0000bd7f89 */ /* 0x000f6e00000e0000 */
[C---:B------:R-:W-:Y:S01]  /*6390*/  HMMA.16816.F32 R16, R176.reuse, R190, R16 ;  /* 0x000000beb010723c */ /* 0x040fe20000001810 */
[----:B------:R1:W1:Y:S06]  /*63a0*/  SHFL.IDX PT, R151, R0, 0x3, 0x1c1f ;  /* 0x007c1f0000977f89 */ /* 0x00026c00000e0000 */
[C---:B------:R-:W-:Y:S01]  /*63b0*/  @P6 IADD3 R190, P1, R141.reuse, R149, RZ ;  /* 0x000000958dbe6210 */ /* 0x040fe20007f3e0ff */
[-C--:B---3--:R-:W-:Y:S04]  /*63c0*/  HMMA.16816.F32 R20, R176, R180.reuse, R20 ;  /* 0x000000b4b014723c */ /* 0x088fe80000001814 */
[----:B------:R-:W-:Y:S01]  /*63d0*/  @P6 IADD3.X R149, R2, R143, RZ, P0, !PT ;  /* 0x0000008f02956210 */ /* 0x000fe200007fe4ff */
[C---:B------:R-:W-:Y:S01]  /*63e0*/  @P6 IMAD.X R233, R142.reuse, 0x1, R145, P1 ;  /* 0x000000018ee96824 */ /* 0x040fe200008e0691 */
[C---:B------:R-:W-:Y:S02]  /*63f0*/  @P6 IADD3 R191, P0, R141.reuse, R144, RZ ;  /* 0x000000908dbf6210 */ /* 0x040fe40007f1e0ff */
[----:B------:R-:W-:Y:S01]  /*6400*/  @P6 IADD3 R2, P1, R141, R234, RZ ;  /* 0x000000ea8d026210 */ /* 0x000fe20007f3e0ff */
[C---:B------:R-:W-:Y:S04]  /*6410*/  HMMA.16816.F32 R24, R192.reuse, R180, R24 ;  /* 0x000000b4c018723c */ /* 0x040fe80000001818 */
[C---:B------:R-:W-:Y:S01]  /*6420*/  @P6 IMAD.X R234, R142.reuse, 0x1, R143, P0 ;  /* 0x000000018eea6824 */ /* 0x040fe200000e068f */
[C---:B------:R-:W-:Y:S01]  /*6430*/  @P6 LEA R198, P0, R3.reuse, c[0x0][0x1c8], 0x1 ;  /* 0x0000720003c66a11 */ /* 0x040fe200078008ff */
[----:B------:R-:W-:Y:S02]  /*6440*/  @P6 IMAD.X R142, R142, 0x1, R230, P1 ;  /* 0x000000018e8e6824 */ /* 0x000fe400008e06e6 */
[-C--:B------:R-:W-:Y:S04]  /*6450*/  HMMA.16816.F32 R28, R192, R182.reuse, R28 ;  /* 0x000000b6c01c723c */ /* 0x080fe8000000181c */
[----:B------:R-:W-:Y:S04]  /*6460*/  @P6 LEA.HI.X R199, R3, c[0x0][0x1cc], R149, 0x1, P0 ;  /* 0x0000730003c76a11 */ /* 0x000fe800000f0c95 */
[C---:B------:R-:W-:Y:S08]  /*6470*/  HMMA.16816.F32 R32, R176.reuse, R182, R32 ;  /* 0x000000b6b020723c */ /* 0x040ff00000001820 */
[-C--:B-1----:R-:W-:Y:S08]  /*6480*/  HMMA.16816.F32 R36, R176, R184.reuse, R36 ;  /* 0x000000b8b024723c */ /* 0x082ff00000001824 */
[C---:B------:R-:W-:Y:S08]  /*6490*/  HMMA.16816.F32 R40, R192.reuse, R184, R40 ;  /* 0x000000b8c028723c */ /* 0x040ff00000001828 */
[-C--:B------:R-:W-:Y:S08]  /*64a0*/  HMMA.16816.F32 R44, R192, R186.reuse, R44 ;  /* 0x000000bac02c723c */ /* 0x080ff0000000182c */
[C---:B------:R-:W-:Y:S04]  /*64b0*/  HMMA.16816.F32 R48, R176.reuse, R186, R48 ;  /* 0x000000bab030723c */ /* 0x040fe80000001830 */
[----:B--2---:R-:W-:Y:S02]  /*64c0*/  IADD3 R150, R150, c[0x0][0x1d0], -R200 ;  /* 0x0000740096967a10 */ /* 0x004fe40007ffe8c8 */
[----:B------:R-:W-:Y:S02]  /*64d0*/  @P6 LEA R200, P1, R2, c[0x0][0x1c8], 0x1 ;  /* 0x0000720002c86a11 */ /* 0x000fe400078208ff */
[----:B------:R-:W-:Y:S04]  /*64e0*/  IADD3 R0, R150, -c[0x0][0x168], RZ ;  /* 0x80005a0096007a10 */ /* 0x000fe80007ffe0ff */
[----:B------:R-:W-:Y:S02]  /*64f0*/  @P6 LEA.HI.X R201, R2, c[0x0][0x1cc], R142, 0x1, P1 ;  /* 0x0000730002c96a11 */ /* 0x000fe400008f0c8e */
[C---:B----4-:R-:W-:Y:S01]  /*6500*/  IADD3 R141, R0.reuse, R188, RZ ;  /* 0x000000bc008d7210 */ /* 0x050fe20007ffe0ff */
[C---:B-----5:R-:W-:Y:S02]  /*6510*/  IMAD.IADD R3, R0.reuse, 0x1, R189 ;  /* 0x0000000100037824 */ /* 0x060fe400078e02bd */
[C---:B------:R-:W-:Y:S01]  /*6520*/  IMAD.IADD R2, R0.reuse, 0x1, R196 ;  /* 0x0000000100027824 */ /* 0x040fe200078e02c4 */
[C---:B------:R-:W-:Y:S01]  /*6530*/  ISETP.GT.AND P1, PT, R141.reuse, RZ, PT ;  /* 0x000000ff8d00720c */ /* 0x040fe20003f24270 */
[----:B------:R-:W-:Y:S01]  /*6540*/  IMAD.IADD R0, R0, 0x1, R151 ;  /* 0x0000000100007824 */ /* 0x000fe200078e0297 */
[----:B------:R-:W-:Y:S02]  /*6550*/  ISETP.GT.AND P0, PT, R141, 0x1, PT ;  /* 0x000000018d00780c */ /* 0x000fe40003f04270 */
[----:B------:R-:W-:Y:S02]  /*6560*/  FSEL R149, R4, -INF , P1 ;  /* 0xff80000004957808 */ /* 0x000fe40000800000 */
[----:B------:R-:W-:Y:S02]  /*6570*/  FSEL R142, R5, -INF , P0 ;  /* 0xff800000058e7808 */ /* 0x000fe40000000000 */
[C---:B------:R-:W-:Y:S02]  /*6580*/  ISETP.GT.AND P1, PT, R3.reuse, RZ, PT ;  /* 0x000000ff0300720c */ /* 0x040fe40003f24270 */
[----:B------:R-:W-:Y:S02]  /*6590*/  ISETP.GT.AND P0, PT, R3, 0x1, PT ;  /* 0x000000010300780c */ /* 0x000fe40003f04270 */
[----:B------:R-:W-:Y:S02]  /*65a0*/  FSEL R181, R6, -INF , P1 ;  /* 0xff80000006b57808 */ /* 0x000fe40000800000 */
[----:B------:R-:W-:Y:S02]  /*65b0*/  FSEL R180, R7, -INF , P0 ;  /* 0xff80000007b47808 */ /* 0x000fe40000000000 */
[----:B------:R-:W1:Y:S01]  /*65c0*/  LDSM.16.M88.4 R4, [R218] ;  /* 0x00000000da04783b */ /* 0x000e620000000200 */
[C---:B------:R-:W-:Y:S01]  /*65d0*/  ISETP.GT.AND P1, PT, R2.reuse, RZ, PT ;  /* 0x000000ff0200720c */ /* 0x040fe20003f24270 */
[----:B------:R-:W-:Y:S06]  /*65e0*/  DEPBAR.LE SB0, 0x0 ;  /* 0x000080000000791a */ /* 0x000fec0000000000 */
[----:B------:R-:W-:Y:S01]  /*65f0*/  BAR.SYNC.DEFER_BLOCKING 0x0 ;  /* 0x0000000000007b1d */ /* 0x000fe20000010000 */
[----:B------:R-:W-:Y:S02]  /*6600*/  ISETP.GT.AND P0, PT, R2, 0x1, PT ;  /* 0x000000010200780c */ /* 0x000fe40003f04270 */
[----:B------:R-:W-:Y:S02]  /*6610*/  FSEL R182, R8, -INF , P1 ;  /* 0xff80000008b67808 */ /* 0x000fe40000800000 */
[----:B------:R-:W-:Y:S02]  /*6620*/  FSEL R9, R9, -INF , P0 ;  /* 0xff80000009097808 */ /* 0x000fe40000000000 */
[C---:B------:R-:W-:Y:S02]  /*6630*/  ISETP.GT.AND P1, PT, R0.reuse, RZ, PT ;  /* 0x000000ff0000720c */ /* 0x040fe40003f24270 */
[----:B------:R-:W-:Y:S02]  /*6640*/  ISETP.GT.AND P0, PT, R0, 0x1, PT ;  /* 0x000000010000780c */ /* 0x000fe40003f04270 */
[----:B------:R-:W-:Y:S02]  /*6650*/  FSEL R10, R10, -INF , P1 ;  /* 0xff8000000a0a7808 */ /* 0x000fe40000800000 */
[----:B------:R-:W-:Y:S02]  /*6660*/  FSEL R11, R11, -INF , P0 ;  /* 0xff8000000b0b7808 */ /* 0x000fe40000000000 */
[C---:B------:R-:W-:Y:S02]  /*6670*/  ISETP.GT.AND P1, PT, R2.reuse, 0x8, PT ;  /* 0x000000080200780c */ /* 0x040fe40003f24270 */
[----:B------:R-:W-:Y:S02]  /*6680*/  ISETP.GT.AND P0, PT, R2, 0x9, PT ;  /* 0x000000090200780c */ /* 0x000fe40003f04270 */
[----:B------:R-:W-:Y:S02]  /*6690*/  FSEL R12, R12, -INF , P1 ;  /* 0xff8000000c0c7808 */ /* 0x000fe40000800000 */
[----:B------:R-:W-:Y:S02]  /*66a0*/  FSEL R13, R13, -INF , P0 ;  /* 0xff8000000d0d7808 */ /* 0x000fe40000000000 */
[C---:B------:R-:W-:Y:S02]  /*66b0*/  ISETP.GT.AND P1, PT, R0.reuse, 0x8, PT ;  /* 0x000000080000780c */ /* 0x040fe40003f24270 */
[----:B------:R-:W-:Y:S02]  /*66c0*/  ISETP.GT.AND P0, PT, R0, 0x9, PT ;  /* 0x000000090000780c */ /* 0x000fe40003f04270 */
[----:B------:R-:W-:Y:S02]  /*66d0*/  FSEL R14, R14, -INF , P1 ;  /* 0xff8000000e0e7808 */ /* 0x000fe40000800000 */
[----:B------:R-:W-:Y:S02]  /*66e0*/  ISETP.GT.AND P1, PT, R141, 0x8, PT ;  /* 0x000000088d00780c */ /* 0x000fe40003f24270 */
[----:B------:R-:W-:Y:S01]  /*66f0*/  FSEL R15, R15, -INF , P0 ;  /* 0xff8000000f0f7808 */ /* 0x000fe20000000000 */
[-C--:B-1----:R-:W-:Y:S05]  /*6700*/  HMMA.16816.F32 R52, R176, R4.reuse, R52 ;  /* 0x00000004b034723c */ /* 0x082fea0000001834 */
[----:B------:R-:W-:Y:S02]  /*6710*/  ISETP.GT.AND P0, PT, R141, 0x9, PT ;  /* 0x000000098d00780c */ /* 0x000fe40003f04270 */
[----:B------:R-:W-:Y:S01]  /*6720*/  FSEL R16, R16, -INF , P1 ;  /* 0xff80000010107808 */ /* 0x000fe20000800000 */
[C---:B------:R-:W-:Y:S04]  /*6730*/  HMMA.16816.F32 R56, R192.reuse, R4, R56 ;  /* 0x00000004c038723c */ /* 0x040fe80000001838 */
[----:B------:R-:W-:Y:S02]  /*6740*/  FSEL R17, R17, -INF , P0 ;  /* 0xff80000011117808 */ /* 0x000fe40000000000 */
[C---:B------:R-:W-:Y:S02]  /*6750*/  ISETP.GT.AND P1, PT, R3.reuse, 0x8, PT ;  /* 0x000000080300780c */ /* 0x040fe40003f24270 */
[-C--:B------:R-:W-:Y:S03]  /*6760*/  HMMA.16816.F32 R60, R192, R6.reuse, R60 ;  /* 0x00000006c03c723c */ /* 0x080fe6000000183c */
[----:B------:R-:W-:Y:S02]  /*6770*/  ISETP.GT.AND P0, PT, R3, 0x9, PT ;  /* 0x000000090300780c */ /* 0x000fe40003f04270 */
[----:B------:R-:W-:Y:S02]  /*6780*/  FSEL R18, R18, -INF , P1 ;  /* 0xff80000012127808 */ /* 0x000fe40000800000 */
[----:B------:R-:W-:Y:S01]  /*6790*/  ISETP.GT.AND P1, PT, R141, 0x10, PT ;  /* 0x000000108d00780c */ /* 0x000fe20003f24270 */
[----:B------:R-:W-:Y:S04]  /*67a0*/  HMMA.16816.F32 R64, R176, R6, R64 ;  /* 0x00000006b040723c */ /* 0x000fe80000001840 */
[----:B------:R-:W-:Y:S02]  /*67b0*/  FSEL R19, R19, -INF , P0 ;  /* 0xff80000013137808 */ /* 0x000fe40000000000 */
[----:B------:R-:W-:Y:S02]  /*67c0*/  ISETP.GT.AND P0, PT, R141, 0x11, PT ;  /* 0x000000118d00780c */ /* 0x000fe40003f04270 */
[----:B------:R-:W-:Y:S02]  /*67d0*/  FSEL R189, R20, -INF , P1 ;  /* 0xff80000014bd7808 */ /* 0x000fe40000800000 */
[----:B------:R-:W-:Y:S02]  /*67e0*/  ISETP.GT.AND P1, PT, R3, 0x10, PT ;  /* 0x000000100300780c */ /* 0x000fe40003f24270 */
[----:B------:R-:W-:Y:S02]  /*67f0*/  FSEL R188, R21, -INF , P0 ;  /* 0xff80000015bc7808 */ /* 0x000fe40000000000 */
[----:B------:R-:W-:Y:S02]  /*6800*/  ISETP.GT.AND P0, PT, R3, 0x11, PT ;  /* 0x000000110300780c */ /* 0x000fe40003f04270 */
[----:B------:R-:W-:Y:S02]  /*6810*/  FSEL R196, R22, -INF , P1 ;  /* 0xff80000016c47808 */ /* 0x000fe40000800000 */
[----:B------:R-:W-:Y:S02]  /*6820*/  FSEL R197, R23, -INF , P0 ;  /* 0xff80000017c57808 */ /* 0x000fe40000000000 */
[----:B------:R-:W-:Y:S02]  /*6830*/  FMNMX.FTZ R4, R149, R140, !PT ;  /* 0x0000008c95047209 */ /* 0x000fe40007810000 */
[C---:B------:R-:W-:Y:S02]  /*6840*/  ISETP.GT.AND P1, PT, R2.reuse, 0x10, PT ;  /* 0x000000100200780c */ /* 0x040fe40003f24270 */
[----:B------:R-:W-:Y:S02]  /*6850*/  ISETP.GT.AND P0, PT, R2, 0x11, PT ;  /* 0x000000110200780c */ /* 0x000fe40003f04270 */
[----:B------:R-:W-:Y:S02]  /*6860*/  FSEL R208, R24, -INF , P1 ;  /* 0xff80000018d07808 */ /* 0x000fe40000800000 */
[----:B------:R-:W-:Y:S02]  /*6870*/  FSEL R205, R25, -INF , P0 ;  /* 0xff80000019cd7808 */ /* 0x000fe40000000000 */
[C---:B------:R-:W-:Y:S02]  /*6880*/  ISETP.GT.AND P1, PT, R0.reuse, 0x10, PT ;  /* 0x000000100000780c */ /* 0x040fe40003f24270 */
[----:B------:R-:W-:Y:S02]  /*6890*/  ISETP.GT.AND P0, PT, R0, 0x11, PT ;  /* 0x000000110000780c */ /* 0x000fe40003f04270 */
[----:B------:R-:W-:Y:S02]  /*68a0*/  FMNMX.FTZ R4, R142, R4, !PT ;  /* 0x000000048e047209 */ /* 0x000fe40007810000 */
[----:B------:R-:W-:Y:S02]  /*68b0*/  FSEL R211, R26, -INF , P1 ;  /* 0xff8000001ad37808 */ /* 0x000fe40000800000 */
[----:B------:R-:W-:Y:S02]  /*68c0*/  FSEL R230, R27, -INF , P0 ;  /* 0xff8000001be67808 */ /* 0x000fe40000000000 */
[C---:B------:R-:W-:Y:S02]  /*68d0*/  ISETP.GT.AND P1, PT, R2.reuse, 0x18, PT ;  /* 0x000000180200780c */ /* 0x040fe40003f24270 */
[----:B------:R-:W-:Y:S02]  /*68e0*/  ISETP.GT.AND P0, PT, R2, 0x19, PT ;  /* 0x000000190200780c */ /* 0x000fe40003f04270 */
[----:B------:R-:W-:Y:S02]  /*68f0*/  FMNMX.FTZ R4, R16, R4, !PT ;  /* 0x0000000410047209 */ /* 0x000fe40007810000 */
[----:B------:R-:W-:Y:S02]  /*6900*/  FSEL R209, R28, -INF , P1 ;  /* 0xff8000001cd17808 */ /* 0x000fe40000800000 */
[----:B------:R-:W-:Y:S02]  /*6910*/  FSEL R210, R29, -INF , P0 ;  /* 0xff8000001dd27808 */ /* 0x000fe40000000000 */
[----:B------:R-:W-:Y:S02]  /*6920*/  FMNMX.FTZ R4, R17, R4, !PT ;  /* 0x0000000411047209 */ /* 0x000fe40007810000 */
[C---:B------:R-:W-:Y:S02]  /*6930*/  ISETP.GT.AND P1, PT, R0.reuse, 0x18, PT ;  /* 0x000000180000780c */ /* 0x040fe40003f24270 */
[----:B------:R-:W-:Y:S02]  /*6940*/  ISETP.GT.AND P0, PT, R0, 0x19, PT ;  /* 0x000000190000780c */ /* 0x000fe40003f04270 */
[----:B------:R-:W-:Y:S02]  /*6950*/  FMNMX.FTZ R4, R189, R4, !PT ;  /* 0x00000004bd047209 */ /* 0x000fe40007810000 */
[----:B------:R-:W-:Y:S02]  /*6960*/  FSEL R231, R30, -INF , P1 ;  /* 0xff8000001ee77808 */ /* 0x000fe40000800000 */
[----:B------:R-:W-:Y:S02]  /*6970*/  ISETP.GT.AND P1, PT, R141, 0x18, PT ;  /* 0x000000188d00780c */ /* 0x000fe40003f24270 */
[----:B------:R-:W-:Y:S02]  /*6980*/  FSEL R232, R31, -INF , P0 ;  /* 0xff8000001fe87808 */ /* 0x000fe40000000000 */
[----:B------:R-:W-:Y:S02]  /*6990*/  ISETP.GT.AND P0, PT, R141, 0x19, PT ;  /* 0x000000198d00780c */ /* 0x000fe40003f04270 */
[----:B------:R-:W-:Y:S01]  /*69a0*/  FSEL R186, R32, -INF , P1 ;  /* 0xff80000020ba7808 */ /* 0x000fe20000800000 */
[----:B------:R-:W-:Y:S01]  /*69b0*/  IMAD.MOV.U32 R32, RZ, RZ, R252 ;  /* 0x000000ffff207224 */ /* 0x000fe200078e00fc */
        /* <DEDUP_REMOVED lines=16> */
[----:B------:R-:W-:Y:S02]  /*6ac0*/  ISETP.GT.AND P1, PT, R2, 0x20, PT ;  /* 0x000000200200780c */ /* 0x000fe40003f24270 */
[C---:B------:R-:W-:Y:S02]  /*6ad0*/  ISETP.GT.AND P0, PT, R141.reuse, 0x28, PT ;  /* 0x000000288d00780c */ /* 0x040fe40003f04270 */
[----:B------:R-:W-:Y:S02]  /*6ae0*/  FMNMX.FTZ R145, R194, R145, !PT ;  /* 0x00000091c2917209 */ /* 0x000fe40007810000 */
[----:B------:R-:W-:Y:S02]  /*6af0*/  FSEL R247, R40, -INF , P1 ;  /* 0xff80000028f77808 */ /* 0x000fe40000800000 */
[----:B------:R-:W-:Y:S02]  /*6b00*/  FSEL R195, R48, -INF , P0 ;  /* 0xff80000030c37808 */ /* 0x000fe40000000000 */
[----:B------:R-:W-:Y:S02]  /*6b10*/  ISETP.GT.AND P1, PT, R141, 0x29, PT ;  /* 0x000000298d00780c */ /* 0x000fe40003f24270 */
[----:B------:R-:W-:Y:S02]  /*6b20*/  FMNMX.FTZ R145, R235, R145, !PT ;  /* 0x00000091eb917209 */ /* 0x000fe40007810000 */
[----:B------:R-:W-:Y:S02]  /*6b30*/  ISETP.GT.AND P0, PT, R141, 0x30, PT ;  /* 0x000000308d00780c */ /* 0x000fe40003f04270 */
[----:B------:R-:W-:Y:S02]  /*6b40*/  FSEL R237, R49, -INF , P1 ;  /* 0xff80000031ed7808 */ /* 0x000fe40000800000 */
[----:B------:R-:W-:Y:S02]  /*6b50*/  FMNMX.FTZ R145, R195, R145, !PT ;  /* 0x00000091c3917209 */ /* 0x000fe40007810000 */
[----:B------:R-:W-:Y:S02]  /*6b60*/  FSEL R243, R52, -INF , P0 ;  /* 0xff80000034f37808 */ /* 0x000fe40000000000 */
[----:B------:R-:W-:Y:S02]  /*6b70*/  ISETP.GT.AND P1, PT, R141, 0x31, PT ;  /* 0x000000318d00780c */ /* 0x000fe40003f24270 */
[----:B------:R-:W-:Y:S02]  /*6b80*/  FMNMX.FTZ R145, R237, R145, !PT ;  /* 0x00000091ed917209 */ /* 0x000fe40007810000 */
[----:B------:R-:W-:Y:S02]  /*6b90*/  FSEL R48, R53, -INF , P1 ;  /* 0xff80000035307808 */ /* 0x000fe40000800000 */
[----:B------:R-:W-:Y:S02]  /*6ba0*/  ISETP.GT.AND P0, PT, R141, 0x38, PT ;  /* 0x000000388d00780c */ /* 0x000fe40003f04270 */
[----:B------:R-:W-:Y:S02]  /*6bb0*/  FMNMX.FTZ R145, R243, R145, !PT ;  /* 0x00000091f3917209 */ /* 0x000fe40007810000 */
[----:B------:R-:W-:Y:S02]  /*6bc0*/  FMNMX.FTZ R4, R181, R146, !PT ;  /* 0x00000092b5047209 */ /* 0x000fe40007810000 */
[----:B------:R-:W-:Y:S02]  /*6bd0*/  FSEL R26, R64, -INF , P0 ;  /* 0xff800000401a7808 */ /* 0x000fe40000000000 */
[----:B------:R-:W-:Y:S02]  /*6be0*/  ISETP.GT.AND P1, PT, R141, 0x39, PT ;  /* 0x000000398d00780c */ /* 0x000fe40003f24270 */
[----:B------:R-:W-:Y:S02]  /*6bf0*/  FMNMX.FTZ R145, R48, R145, !PT ;  /* 0x0000009130917209 */ /* 0x000fe40007810000 */
[----:B------:R-:W-:Y:S02]  /*6c00*/  FMNMX.FTZ R4, R180, R4, !PT ;  /* 0x00000004b4047209 */ /* 0x000fe40007810000 */
[----:B------:R-:W-:Y:S02]  /*6c10*/  FMNMX.FTZ R145, R26, R145, !PT ;  /* 0x000000911a917209 */ /* 0x000fe40007810000 */
[----:B------:R-:W-:Y:S02]  /*6c20*/  FSEL R245, R65, -INF , P1 ;  /* 0xff80000041f57808 */ /* 0x000fe40000800000 */
[----:B------:R-:W-:Y:S02]  /*6c30*/  FMNMX.FTZ R4, R18, R4, !PT ;  /* 0x0000000412047209 */ /* 0x000fe40007810000 */
[----:B------:R-:W-:Y:S02]  /*6c40*/  FMNMX.FTZ R145, R245, R145, !PT ;  /* 0x00000091f5917209 */ /* 0x000fe40007810000 */
[----:B------:R-:W-:Y:S02]  /*6c50*/  FMNMX.FTZ R4, R19, R4, !PT ;  /* 0x0000000413047209 */ /* 0x000fe40007810000 */
[----:B------:R-:W-:Y:S01]  /*6c60*/  ISETP.GT.AND P1, PT, R0, 0x20, PT ;  /* 0x000000200000780c */ /* 0x000fe20003f24270 */
[----:B------:R-:W1:Y:S01]  /*6c70*/  SHFL.BFLY PT, R6, R145, 0x2, 0x1f ;  /* 0x0c401f0091067f89 */ /* 0x000e6200000e0000 */
[----:B------:R-:W-:Y:S02]  /*6c80*/  FMNMX.FTZ R4, R196, R4, !PT ;  /* 0x00000004c4047209 */ /* 0x000fe40007810000 */
[----:B------:R-:W-:Y:S02]  /*6c90*/  FSEL R249, R42, -INF , P1 ;  /* 0xff8000002af97808 */ /* 0x000fe40000800000 */
[----:B------:R-:W-:Y:S02]  /*6ca0*/  FMNMX.FTZ R4, R197, R4, !PT ;  /* 0x00000004c5047209 */ /* 0x000fe40007810000 */
[----:B------:R-:W-:Y:S02]  /*6cb0*/  ISETP.GT.AND P1, PT, R3, 0x28, PT ;  /* 0x000000280300780c */ /* 0x000fe40003f24270 */
[----:B------:R-:W-:Y:S02]  /*6cc0*/  FMNMX.FTZ R4, R192, R4, !PT ;  /* 0x00000004c0047209 */ /* 0x000fe40007810000 */
[----:B------:R-:W-:Y:S02]  /*6cd0*/  FSEL R236, R50, -INF , P1 ;  /* 0xff80000032ec7808 */ /* 0x000fe40000800000 */
[----:B------:R-:W-:Y:S02]  /*6ce0*/  FMNMX.FTZ R4, R193, R4, !PT ;  /* 0x00000004c1047209 */ /* 0x000fe40007810000 */
[----:B------:R-:W-:Y:S02]  /*6cf0*/  ISETP.GT.AND P0, PT, R2, 0x21, PT ;  /* 0x000000210200780c */ /* 0x000fe40003f04270 */
[----:B------:R-:W-:Y:S02]  /*6d00*/  FMNMX.FTZ R4, R241, R4, !PT ;  /* 0x00000004f1047209 */ /* 0x000fe40007810000 */
[----:B------:R-:W-:Y:S02]  /*6d10*/  ISETP.GT.AND P1, PT, R3, 0x30, PT ;  /* 0x000000300300780c */ /* 0x000fe40003f24270 */
[----:B------:R-:W-:Y:S02]  /*6d20*/  FMNMX.FTZ R4, R242, R4, !PT ;  /* 0x00000004f2047209 */ /* 0x000fe40007810000 */
[----:B------:R-:W-:Y:S02]  /*6d30*/  FSEL R244, R41, -INF , P0 ;  /* 0xff80000029f47808 */ /* 0x000fe40000000000 */
[----:B-1----:R-:W-:Y:S02]  /*6d40*/  FMNMX.FTZ R145, R145, R6, !PT ;  /* 0x0000000691917209 */ /* 0x002fe40007810000 */
[----:B------:R-:W-:Y:S02]  /*6d50*/  FMNMX.FTZ R144, R236, R4, !PT ;  /* 0x00000004ec907209 */ /* 0x000fe40007810000 */
[----:B------:R-:W-:Y:S01]  /*6d60*/  ISETP.GT.AND P0, PT, R0, 0x21, PT ;  /* 0x000000210000780c */ /* 0x000fe20003f04270 */
[----:B------:R-:W1:Y:S01]  /*6d70*/  SHFL.BFLY PT, R4, R145, 0x1, 0x1f ;  /* 0x0c201f0091047f89 */ /* 0x000e6200000e0000 */
[----:B------:R-:W-:Y:S02]  /*6d80*/  FSEL R64, R54, -INF , P1 ;  /* 0xff80000036407808 */ /* 0x000fe40000800000 */
[----:B------:R-:W-:Y:S02]  /*6d90*/  ISETP.GT.AND P1, PT, R3, 0x38, PT ;  /* 0x000000380300780c */ /* 0x000fe40003f24270 */
        /* <DEDUP_REMOVED lines=10> */
[----:B------:R-:W-:Y:S02]  /*6e40*/  FMNMX.FTZ R3, R10, R148, !PT ;  /* 0x000000940a037209 */ /* 0x000fe40007810000 */
[----:B------:R-:W-:Y:S02]  /*6e50*/  FMNMX.FTZ R5, R182, R147, !PT ;  /* 0x00000093b6057209 */ /* 0x000fe40007810000 */
[----:B------:R-:W-:Y:S02]  /*6e60*/  FSEL R246, R46, -INF , P1 ;  /* 0xff8000002ef67808 */ /* 0x000fe40000800000 */
[----:B------:R-:W-:Y:S02]  /*6e70*/  ISETP.GT.AND P1, PT, R2, 0x30, PT ;  /* 0x000000300200780c */ /* 0x000fe40003f24270 */
[----:B------:R-:W-:Y:S02]  /*6e80*/  FMNMX.FTZ R3, R11, R3, !PT ;  /* 0x000000030b037209 */ /* 0x000fe40007810000 */
[----:B-1----:R-:W-:Y:S02]  /*6e90*/  FMNMX.FTZ R145, R145, R4, !PT ;  /* 0x0000000491917209 */ /* 0x002fe40007810000 */
[----:B------:R-:W-:Y:S02]  /*6ea0*/  FMNMX.FTZ R5, R9, R5, !PT ;  /* 0x0000000509057209 */ /* 0x000fe40007810000 */
[----:B------:R-:W-:Y:S01]  /*6eb0*/  FSEL R65, R56, -INF , P1 ;  /* 0xff80000038417808 */ /* 0x000fe20000800000 */
[----:B------:R-:W-:Y:S01]  /*6ec0*/  FMUL.FTZ R150, R145, c[0x0][0x2d0] ;  /* 0x0000b40091967a20 */ /* 0x000fe20000410000 */
[----:B------:R-:W-:Y:S02]  /*6ed0*/  ISETP.GT.AND P1, PT, R2, 0x38, PT ;  /* 0x000000380200780c */ /* 0x000fe40003f24270 */
[----:B------:R-:W-:Y:S02]  /*6ee0*/  FSEL R183, R67, -INF , P0 ;  /* 0xff80000043b77808 */ /* 0x000fe40000000000 */
[----:B------:R-:W-:Y:S02]  /*6ef0*/  FMNMX.FTZ R3, R14, R3, !PT ;  /* 0x000000030e037209 */ /* 0x000fe40007810000 */
[----:B------:R-:W-:Y:S02]  /*6f00*/  ISETP.GT.AND P0, PT, R2, 0x29, PT ;  /* 0x000000290200780c */ /* 0x000fe40003f04270 */
[----:B------:R-:W-:Y:S02]  /*6f10*/  FMNMX.FTZ R143, R12, R5, !PT ;  /* 0x000000050c8f7209 */ /* 0x000fe40007810000 */
[----:B------:R-:W-:Y:S02]  /*6f20*/  FSEL R27, R60, -INF , P1 ;  /* 0xff8000003c1b7808 */ /* 0x000fe40000800000 */
[----:B------:R-:W-:Y:S02]  /*6f30*/  FSETP.NEU.FTZ.AND P1, PT, R145, -INF , PT ;  /* 0xff8000009100780b */ /* 0x000fe40003f3d000 */
[----:B------:R-:W-:Y:S02]  /*6f40*/  FSEL R240, R45, -INF , P0 ;  /* 0xff8000002df07808 */ /* 0x000fe40000000000 */
[----:B------:R-:W-:Y:S02]  /*6f50*/  FMNMX.FTZ R3, R15, R3, !PT ;  /* 0x000000030f037209 */ /* 0x000fe40007810000 */
[----:B------:R-:W-:Y:S02]  /*6f60*/  ISETP.GT.AND P0, PT, R0, 0x29, PT ;  /* 0x000000290000780c */ /* 0x000fe40003f04270 */
[----:B------:R-:W-:Y:S02]  /*6f70*/  FMNMX.FTZ R143, R13, R143, !PT ;  /* 0x0000008f0d8f7209 */ /* 0x000fe40007810000 */
[----:B------:R-:W-:Y:S02]  /*6f80*/  FMNMX.FTZ R144, R238, R144, !PT ;  /* 0x00000090ee907209 */ /* 0x000fe40007810000 */
[----:B------:R-:W-:Y:S02]  /*6f90*/  FSEL R150, R150, RZ, P1 ;  /* 0x000000ff96967208 */ /* 0x000fe40000800000 */
[----:B------:R-:W-:Y:S02]  /*6fa0*/  FSEL R248, R47, -INF , P0 ;  /* 0xff8000002ff87808 */ /* 0x000fe40000000000 */
[----:B------:R-:W-:Y:S02]  /*6fb0*/  ISETP.GT.AND P0, PT, R2, 0x31, PT ;  /* 0x000000310200780c */ /* 0x000fe40003f04270 */
[----:B------:R-:W-:Y:S02]  /*6fc0*/  FMNMX.FTZ R3, R211, R3, !PT ;  /* 0x00000003d3037209 */ /* 0x000fe40007810000 */
[----:B------:R-:W-:Y:S02]  /*6fd0*/  FMNMX.FTZ R143, R208, R143, !PT ;  /* 0x0000008fd08f7209 */ /* 0x000fe40007810000 */
[----:B------:R-:W-:Y:S02]  /*6fe0*/  FMNMX.FTZ R144, R64, R144, !PT ;  /* 0x0000009040907209 */ /* 0x000fe40007810000 */
[----:B------:R-:W-:Y:S01]  /*6ff0*/  FSEL R250, R57, -INF , P0 ;  /* 0xff80000039fa7808 */ /* 0x000fe20000000000 */
[----:B------:R-:W-:Y:S01]  /*7000*/  IMAD.MOV.U32 R57, RZ, RZ, R55 ;  /* 0x000000ffff397224 */ /* 0x000fe200078e0037 */
[----:B------:R-:W-:Y:S01]  /*7010*/  ISETP.GT.AND P0, PT, R2, 0x39, PT ;  /* 0x000000390200780c */ /* 0x000fe20003f04270 */
[--C-:B------:R-:W-:Y:S01]  /*7020*/  FFMA.FTZ R2, R149, c[0x0][0x2d0], -R150.reuse ;  /* 0x0000b40095027a23 */ /* 0x100fe20000010896 */
[----:B------:R-:W-:Y:S02]  /*7030*/  FMNMX.FTZ R3, R230, R3, !PT ;  /* 0x00000003e6037209 */ /* 0x000fe40007810000 */
[----:B------:R-:W-:Y:S01]  /*7040*/  FMNMX.FTZ R143, R205, R143, !PT ;  /* 0x0000008fcd8f7209 */ /* 0x000fe20007810000 */
[----:B------:R1:W2:Y:S01]  /*7050*/  MUFU.EX2 R151, R2 ;  /* 0x0000000200977308 */ /* 0x0002a20000000800 */
        /* <DEDUP_REMOVED lines=9> */
[----:B------:R-:W3:Y:S01]  /*70f0*/  SHFL.BFLY PT, R5, R144, 0x2, 0x1f ;  /* 0x0c401f0090057f89 */ /* 0x000ee200000e0000 */
[----:B------:R-:W-:Y:S02]  /*7100*/  FMNMX.FTZ R3, R251, R3, !PT ;  /* 0x00000003fb037209 */ /* 0x000fe40007810000 */
[----:B------:R-:W-:Y:S02]  /*7110*/  FMNMX.FTZ R143, R244, R143, !PT ;  /* 0x0000008ff48f7209 */ /* 0x000fe40007810000 */
[----:B------:R-:W-:Y:S02]  /*7120*/  FSEL R56, R61, -INF , P0 ;  /* 0xff8000003d387808 */ /* 0x000fe40000000000 */
[----:B------:R-:W-:Y:S02]  /*7130*/  FMNMX.FTZ R3, R246, R3, !PT ;  /* 0x00000003f6037209 */ /* 0x000fe40007810000 */
[----:B------:R-:W-:Y:S02]  /*7140*/  ISETP.GT.AND P0, PT, R0, 0x30, PT ;  /* 0x000000300000780c */ /* 0x000fe40003f04270 */
[----:B------:R-:W-:Y:S02]  /*7150*/  FMNMX.FTZ R143, R239, R143, !PT ;  /* 0x0000008fef8f7209 */ /* 0x000fe40007810000 */
[----:B------:R-:W-:Y:S01]  /*7160*/  FSEL R24, R58, -INF , P0 ;  /* 0xff8000003a187808 */ /* 0x000fe20000000000 */
[----:B------:R-:W-:Y:S01]  /*7170*/  IMAD.MOV.U32 R58, RZ, RZ, R27 ;  /* 0x000000ffff3a7224 */ /* 0x000fe200078e001b */
[----:B------:R-:W-:Y:S02]  /*7180*/  FMNMX.FTZ R3, R248, R3, !PT ;  /* 0x00000003f8037209 */ /* 0x000fe40007810000 */
[----:B------:R-:W-:Y:S02]  /*7190*/  FMNMX.FTZ R143, R240, R143, !PT ;  /* 0x0000008ff08f7209 */ /* 0x000fe40007810000 */
[----:B-1----:R-:W-:Y:S01]  /*71a0*/  FMNMX.FTZ R2, R24, R3, !PT ;  /* 0x0000000318027209 */ /* 0x002fe20007810000 */
[--C-:B------:R-:W-:Y:S01]  /*71b0*/  FFMA.FTZ R3, R142, c[0x0][0x2d0], -R150.reuse ;  /* 0x0000b4008e037a23 */ /* 0x100fe20000010896 */
[----:B------:R-:W-:Y:S02]  /*71c0*/  FMNMX.FTZ R143, R65, R143, !PT ;  /* 0x0000008f418f7209 */ /* 0x000fe40007810000 */
[----:B------:R-:W-:Y:S01]  /*71d0*/  ISETP.GT.AND P0, PT, R0, 0x31, PT ;  /* 0x000000310000780c */ /* 0x000fe20003f04270 */
[----:B------:R1:W4:Y:S01]  /*71e0*/  MUFU.EX2 R67, R3 ;  /* 0x0000000300437308 */ /* 0x0003220000000800 */
[----:B------:R-:W-:Y:S02]  /*71f0*/  FMNMX.FTZ R143, R250, R143, !PT ;  /* 0x0000008ffa8f7209 */ /* 0x000fe40007810000 */
[----:B---3--:R-:W-:Y:S02]  /*7200*/  FMNMX.FTZ R144, R144, R5, !PT ;  /* 0x0000000590907209 */ /* 0x008fe40007810000 */
[----:B------:R-:W-:Y:S02]  /*7210*/  FMNMX.FTZ R143, R27, R143, !PT ;  /* 0x0000008f1b8f7209 */ /* 0x000fe40007810000 */
[----:B------:R-:W-:Y:S01]  /*7220*/  FSEL R59, R59, -INF , P0 ;  /* 0xff8000003b3b7808 */ /* 0x000fe20000000000 */
[----:B------:R-:W3:Y:S01]  /*7230*/  SHFL.BFLY PT, R5, R144, 0x1, 0x1f ;  /* 0x0c201f0090057f89 */ /* 0x000ee200000e0000 */
[----:B------:R-:W-:Y:S02]  /*7240*/  FMNMX.FTZ R143, R56, R143, !PT ;  /* 0x0000008f388f7209 */ /* 0x000fe40007810000 */
[----:B------:R-:W-:Y:S02]  /*7250*/  ISETP.GT.AND P0, PT, R0, 0x38, PT ;  /* 0x000000380000780c */ /* 0x000fe40003f04270 */
[----:B------:R-:W-:Y:S02]  /*7260*/  MOV R61, R48 ;  /* 0x00000030003d7202 */ /* 0x000fe40000000f00 */
[----:B------:R-:W-:Y:S01]  /*7270*/  FSEL R62, R62, -INF , P0 ;  /* 0xff8000003e3e7808 */ /* 0x000fe20000000000 */
[----:B------:R-:W5:Y:S01]  /*7280*/  SHFL.BFLY PT, R4, R143, 0x2, 0x1f ;  /* 0x0c401f008f047f89 */ /* 0x000f6200000e0000 */
[----:B------:R-:W-:Y:S02]  /*7290*/  ISETP.GT.AND P0, PT, R0, 0x39, PT ;  /* 0x000000390000780c */ /* 0x000fe40003f04270 */
[----:B------:R-:W-:Y:S01]  /*72a0*/  FMNMX.FTZ R0, R59, R2, !PT ;  /* 0x000000023b007209 */ /* 0x000fe20007810000 */
[----:B------:R-:W-:Y:S01]  /*72b0*/  FFMA.FTZ R2, R16, c[0x0][0x2d0], -R150 ;  /* 0x0000b40010027a23 */ /* 0x000fe20000010896 */
[----:B------:R-:W-:Y:S01]  /*72c0*/  FSEL R149, R63, -INF , P0 ;  /* 0xff8000003f957808 */ /* 0x000fe20000000000 */
[----:B------:R-:W-:Y:S01]  /*72d0*/  IMAD.MOV.U32 R63, RZ, RZ, R26 ;  /* 0x000000ffff3f7224 */ /* 0x000fe200078e001a */
[----:B------:R-:W-:Y:S01]  /*72e0*/  FMNMX.FTZ R0, R62, R0, !PT ;  /* 0x000000003e007209 */ /* 0x000fe20007810000 */
[----:B------:R2:W-:Y:S01]  /*72f0*/  MUFU.EX2 R22, R2 ;  /* 0x0000000200167308 */ /* 0x0005e20000000800 */
[----:B-1----:R-:W-:Y:S01]  /*7300*/  FFMA.FTZ R3, R17, c[0x0][0x2d0], -R150 ;  /* 0x0000b40011037a23 */ /* 0x002fe20000010896 */
[C---:B------:R-:W-:Y:S02]  /*7310*/  @P6 LEA R6, P0, R190.reuse, c[0x0][0x1c8], 0x1 ;  /* 0x00007200be066a11 */ /* 0x040fe400078008ff */
[----:B------:R-:W-:Y:S02]  /*7320*/  FMNMX.FTZ R0, R149, R0, !PT ;  /* 0x0000000095007209 */ /* 0x000fe40007810000 */
[----:B------:R-:W-:Y:S02]  /*7330*/  @P6 LEA.HI.X R7, R190, c[0x0][0x1cc], R233, 0x1, P0 ;  /* 0x00007300be076a11 */ /* 0x000fe400000f0ce9 */
[----:B---3--:R-:W-:Y:S02]  /*7340*/  FMNMX.FTZ R144, R144, R5, !PT ;  /* 0x0000000590907209 */ /* 0x008fe40007810000 */
[----:B------:R1:W-:Y:S01]  /*7350*/  MUFU.EX2 R21, R3 ;  /* 0x0000000300157308 */ /* 0x0003e20000000800 */
[----:B------:R-:W-:Y:S02]  /*7360*/  MOV R233, R25 ;  /* 0x0000001900e97202 */ /* 0x000fe40000000f00 */
[----:B-----5:R-:W-:Y:S02]  /*7370*/  FMNMX.FTZ R143, R143, R4, !PT ;  /* 0x000000048f8f7209 */ /* 0x020fe40007810000 */
[C---:B------:R-:W-:Y:S03]  /*7380*/  @P6 LEA R4, P0, R191.reuse, c[0x0][0x1c8], 0x1 ;  /* 0x00007200bf046a11 */ /* 0x040fe600078008ff */
[----:B------:R-:W3:Y:S01]  /*7390*/  SHFL.BFLY PT, R8, R143, 0x1, 0x1f ;  /* 0x0c201f008f087f89 */ /* 0x000ee200000e0000 */
[----:B------:R-:W-:Y:S01]  /*73a0*/  @P6 LEA.HI.X R5, R191, c[0x0][0x1cc], R234, 0x1, P0 ;  /* 0x00007300bf056a11 */ /* 0x000fe200000f0cea */
[----:B------:R-:W-:Y:S01]  /*73b0*/  IMAD.MOV.U32 R191, RZ, RZ, R24 ;  /* 0x000000ffffbf7224 */ /* 0x000fe200078e0018 */
[----:B--2---:R-:W-:Y:S01]  /*73c0*/  MOV R234, R151 ;  /* 0x0000009700ea7202 */ /* 0x004fe20000000f00 */
[C---:B------:R-:W-:Y:S01]  /*73d0*/  FMUL.FTZ R151, R144.reuse, c[0x0][0x2d0] ;  /* 0x0000b40090977a20 */ /* 0x040fe20000410000 */
[----:B------:R-:W-:Y:S02]  /*73e0*/  FSETP.NEU.FTZ.AND P0, PT, R144, -INF , PT ;  /* 0xff8000009000780b */ /* 0x000fe40003f1d000 */
[----:B----4-:R-:W-:Y:S01]  /*73f0*/  F2FP.PACK_AB R176, R67, R234 ;  /* 0x000000ea43b0723e */ /* 0x010fe200000000ff */
[----:B------:R-:W2:Y:S01]  /*7400*/  SHFL.BFLY PT, R2, R0, 0x2, 0x1f ;  /* 0x0c401f0000027f89 */ /* 0x000ea200000e0000 */
[----:B------:R-:W-:Y:S05]  /*7410*/  FSEL R151, R151, RZ, P0 ;  /* 0x000000ff97977208 */ /* 0x000fea0000000000 */
[--C-:B-1----:R-:W-:Y:S04]  /*7420*/  FFMA.FTZ R3, R181, c[0x0][0x2d0], -R151.reuse ;  /* 0x0000b400b5037a23 */ /* 0x102fe80000010897 */
[----:B------:R1:W4:Y:S01]  /*7430*/  MUFU.EX2 R31, R3 ;  /* 0x00000003001f7308 */ /* 0x0003220000000800 */
[----:B---3--:R-:W-:Y:S01]  /*7440*/  FMNMX.FTZ R143, R143, R8, !PT ;  /* 0x000000088f8f7209 */ /* 0x008fe20007810000 */
[--C-:B------:R-:W-:Y:S04]  /*7450*/  FFMA.FTZ R8, R19, c[0x0][0x2d0], -R151.reuse ;  /* 0x0000b40013087a23 */ /* 0x100fe80000010897 */
[----:B------:R-:W-:Y:S04]  /*7460*/  FMUL.FTZ R184, R143, c[0x0][0x2d0] ;  /* 0x0000b4008fb87a20 */ /* 0x000fe80000410000 */
[----:B------:R-:W-:Y:S01]  /*7470*/  MUFU.EX2 R23, R8 ;  /* 0x0000000800177308 */ /* 0x000fe20000000800 */
[----:B--2---:R-:W-:Y:S01]  /*7480*/  FMNMX.FTZ R0, R0, R2, !PT ;  /* 0x0000000200007209 */ /* 0x004fe20007810000 */
[--C-:B------:R-:W-:Y:S08]  /*7490*/  FFMA.FTZ R2, R18, c[0x0][0x2d0], -R151.reuse ;  /* 0x0000b40012027a23 */ /* 0x100ff00000010897 */
[----:B------:R2:W-:Y:S01]  /*74a0*/  MUFU.EX2 R190, R2 ;  /* 0x0000000200be7308 */ /* 0x0005e20000000800 */
[----:B-1----:R-:W-:Y:S09]  /*74b0*/  FFMA.FTZ R3, R180, c[0x0][0x2d0], -R151 ;  /* 0x0000b400b4037a23 */ /* 0x002ff20000010897 */
[----:B------:R1:W-:Y:S01]  /*74c0*/  MUFU.EX2 R60, R3 ;  /* 0x00000003003c7308 */ /* 0x0003e20000000800 */
[----:B--2---:R-:W2:Y:S01]  /*74d0*/  SHFL.BFLY PT, R2, R0, 0x1, 0x1f ;  /* 0x0c201f0000027f89 */ /* 0x004ea200000e0000 */
[----:B-1----:R-:W-:Y:S02]  /*74e0*/  FSEL R3, R145, RZ, P1 ;  /* 0x000000ff91037208 */ /* 0x002fe40000800000 */
[----:B------:R-:W-:Y:S04]  /*74f0*/  FSETP.NEU.FTZ.AND P1, PT, R143, -INF , PT ;  /* 0xff8000008f00780b */ /* 0x000fe80003f3d000 */
[----:B------:R-:W-:Y:S05]  /*7500*/  FSEL R184, R184, RZ, P1 ;  /* 0x000000ffb8b87208 */ /* 0x000fea0000800000 */
[--C-:B------:R-:W-:Y:S01]  /*7510*/  FFMA.FTZ R8, R182, c[0x0][0x2d0], -R184.reuse ;  /* 0x0000b400b6087a23 */ /* 0x100fe200000108b8 */
[----:B--2---:R-:W-:Y:S01]  /*7520*/  FMNMX.FTZ R142, R0, R2, !PT ;  /* 0x00000002008e7209 */ /* 0x004fe20007810000 */
[--C-:B------:R-:W-:Y:S01]  /*7530*/  FFMA.FTZ R0, R12, c[0x0][0x2d0], -R184.reuse ;  /* 0x0000b4000c007a23 */ /* 0x100fe200000108b8 */
[----:B------:R-:W-:Y:S01]  /*7540*/  FSEL R2, R144, RZ, P0 ;  /* 0x000000ff90027208 */ /* 0x000fe20000000000 */
[----:B------:R1:W2:Y:S01]  /*7550*/  MUFU.EX2 R30, R8 ;  /* 0x00000008001e7308 */ /* 0x0002a20000000800 */
[C---:B------:R-:W-:Y:S01]  /*7560*/  FSETP.NEU.FTZ.AND P0, PT, R142.reuse, -INF , PT ;  /* 0xff8000008e00780b */ /* 0x040fe20003f1d000 */
[----:B------:R-:W-:Y:S05]  /*7570*/  FMUL.FTZ R185, R142, c[0x0][0x2d0] ;  /* 0x0000b4008eb97a20 */ /* 0x000fea0000410000 */
[----:B------:R-:W-:Y:S03]  /*7580*/  FSEL R185, R185, RZ, P0 ;  /* 0x000000ffb9b97208 */ /* 0x000fe60000000000 */
[----:B------:R3:W-:Y:S01]  /*7590*/  MUFU.EX2 R252, R0 ;  /* 0x0000000000fc7308 */ /* 0x0007e20000000800 */
[--C-:B-1----:R-:W-:Y:S09]  /*75a0*/  FFMA.FTZ R8, R9, c[0x0][0x2d0], -R184.reuse ;  /* 0x0000b40009087a23 */ /* 0x102ff200000108b8 */
[----:B------:R1:W-:Y:S01]  /*75b0*/  MUFU.EX2 R29, R8 ;  /* 0x00000008001d7308 */ /* 0x0003e20000000800 */
[----:B---3--:R-:W-:Y:S09]  /*75c0*/  FFMA.FTZ R0, R13, c[0x0][0x2d0], -R184 ;  /* 0x0000b4000d007a23 */ /* 0x008ff200000108b8 */
[----:B------:R3:W-:Y:S01]  /*75d0*/  MUFU.EX2 R28, R0 ;  /* 0x00000000001c7308 */ /* 0x0007e20000000800 */
[--C-:B-1----:R-:W-:Y:S09]  /*75e0*/  FFMA.FTZ R8, R15, c[0x0][0x2d0], -R185.reuse ;  /* 0x0000b4000f087a23 */ /* 0x102ff200000108b9 */
[----:B------:R-:W1:Y:S01]  /*75f0*/  MUFU.EX2 R8, R8 ;  /* 0x0000000800087308 */ /* 0x000e620000000800 */
[--C-:B---3--:R-:W-:Y:S09]  /*7600*/  FFMA.FTZ R0, R10, c[0x0][0x2d0], -R185.reuse ;  /* 0x0000b4000a007a23 */ /* 0x108ff200000108b9 */
[----:B------:R3:W-:Y:S02]  /*7610*/  MUFU.EX2 R66, R0 ;  /* 0x0000000000427308 */ /* 0x0007e40000000800 */
[--C-:B---3--:R-:W-:Y:S08]  /*7620*/  FFMA.FTZ R0, R11, c[0x0][0x2d0], -R185.reuse ;  /* 0x0000b4000b007a23 */ /* 0x108ff000000108b9 */
[----:B------:R3:W-:Y:S02]  /*7630*/  MUFU.EX2 R20, R0 ;  /* 0x0000000000147308 */ /* 0x0007e40000000800 */
[----:B---3--:R-:W-:Y:S08]  /*7640*/  FFMA.FTZ R0, R14, c[0x0][0x2d0], -R185 ;  /* 0x0000b4000e007a23 */ /* 0x008ff000000108b9 */
[----:B------:R3:W-:Y:S02]  /*7650*/  MUFU.EX2 R16, R0 ;  /* 0x0000000000107308 */ /* 0x0007e40000000800 */
[----:B---3--:R-:W-:Y:S02]  /*7660*/  FADD.FTZ R0, -R3, R140 ;  /* 0x0000008c03007221 */ /* 0x008fe40000010100 */
[----:B------:R-:W-:Y:S02]  /*7670*/  @P6 IMAD.SHL.U32 R3, R32, 0x2, RZ ;  /* 0x0000000220036824 */ /* 0x000fe400078e00ff */
[----:B------:R-:W-:Y:S03]  /*7680*/  FMUL.FTZ R0, R0, c[0x0][0x2d0] ;  /* 0x0000b40000007a20 */ /* 0x000fe60000410000 */
[----:B------:R4:W-:Y:S01]  /*7690*/  @P6 LDGSTS.E.BYPASS.LTC128B.128 [R3+0x3100], [R206.64], !P5 ;  /* 0x03100000ce036fae */ /* 0x0009e2000e901d46 */
[----:B------:R3:W5:Y:S07]  /*76a0*/  MUFU.EX2 R141, R0 ;  /* 0x00000000008d7308 */ /* 0x00076e0000000800 */
[----:B------:R5:W-:Y:S08]  /*76b0*/  @P6 LDGSTS.E.BYPASS.LTC128B.128 [R3+0x4100], [R202.64], !P4 ;  /* 0x04100000ca036fae */ /* 0x000bf0000e101d46 */
[----:B------:R5:W-:Y:S08]  /*76c0*/  @P6 LDGSTS.E.BYPASS.LTC128B.128 [R3+0x5100], [R198.64], !P3 ;  /* 0x05100000c6036fae */ /* 0x000bf0000d901d46 */
[----:B------:R5:W-:Y:S01]  /*76d0*/  @P6 LDGSTS.E.BYPASS.LTC128B.128 [R3+0x3900], [R200.64], !P5 ;  /* 0x03900000c8036fae */ /* 0x000be2000e901d46 */
[----:B---3--:R-:W-:Y:S01]  /*76e0*/  FADD.FTZ R0, -R2, R146 ;  /* 0x0000009202007221 */ /* 0x008fe20000010100 */
[----:B------:R-:W-:Y:S01]  /*76f0*/  FSEL R2, R143, RZ, P1 ;  /* 0x000000ff8f027208 */ /* 0x000fe20000800000 */
[----:B----4-:R-:W-:Y:S01]  /*7700*/  IMAD.MOV.U32 R206, RZ, RZ, R31 ;  /* 0x000000ffffce7224 */ /* 0x010fe200078e001f */
[----:B--2---:R-:W-:Y:S01]  /*7710*/  MOV R207, R30 ;  /* 0x0000001e00cf7202 */ /* 0x004fe20000000f00 */
[----:B------:R-:W-:Y:S02]  /*7720*/  FMUL.FTZ R0, R0, c[0x0][0x2d0] ;  /* 0x0000b40000007a20 */ /* 0x000fe40000410000 */
[----:B-1----:R-:W-:Y:S01]  /*7730*/  IMAD.MOV.U32 R146, RZ, RZ, R8 ;  /* 0x000000ffff927224 */ /* 0x002fe200078e0008 */
[----:B------:R1:W-:Y:S01]  /*7740*/  @P6 LDGSTS.E.BYPASS.LTC128B.128 [R3+0x4900], [R6.64], !P4 ;  /* 0x0490000006036fae */ /* 0x0003e2000e101d46 */
[----:B------:R2:W1:Y:S01]  /*7750*/  MUFU.EX2 R140, R0 ;  /* 0x00000000008c7308 */ /* 0x0004620000000800 */
[----:B------:R-:W-:Y:S01]  /*7760*/  F2FP.PACK_AB R177, R60, R206 ;  /* 0x000000ce3cb1723e */ /* 0x000fe200000000ff */
[----:B-----5:R-:W-:Y:S02]  /*7770*/  IMAD.MOV.U32 R202, RZ, RZ, R23 ;  /* 0x000000ffffca7224 */ /* 0x020fe400078e0017 */
[----:B------:R-:W-:Y:S02]  /*7780*/  IMAD.MOV.U32 R203, RZ, RZ, R22 ;  /* 0x000000ffffcb7224 */ /* 0x000fe400078e0016 */
[C---:B------:R-:W-:Y:S01]  /*7790*/  FMUL.FTZ R17, R141.reuse, R165 ;  /* 0x000000a58d117220 */ /* 0x040fe20000410000 */
[----:B------:R3:W-:Y:S01]  /*77a0*/  @P6 LDGSTS.E.BYPASS.LTC128B.128 [R3+0x5900], [R4.64], !P3 ;  /* 0x0590000004036fae */ /* 0x0007e2000d901d46 */
[----:B------:R-:W-:Y:S01]  /*77b0*/  F2FP.PACK_AB R179, R202, R190 ;  /* 0x000000becab3723e */ /* 0x000fe200000000ff */
[C---:B------:R-:W-:Y:S01]  /*77c0*/  FMUL.FTZ R32, R141.reuse, R112 ;  /* 0x000000708d207220 */ /* 0x040fe20000410000 */
[----:B------:R-:W-:Y:S01]  /*77d0*/  MOV R198, R21 ;  /* 0x0000001500c67202 */ /* 0x000fe20000000f00 */
[----:B------:R-:W-:Y:S02]  /*77e0*/  IMAD.MOV.U32 R199, RZ, RZ, R183 ;  /* 0x000000ffffc77224 */ /* 0x000fe400078e00b7 */
[C---:B------:R-:W-:Y:S01]  /*77f0*/  FMUL.FTZ R33, R141.reuse, R113 ;  /* 0x000000718d217220 */ /* 0x040fe20000410000 */
[----:B------:R-:W-:Y:S01]  /*7800*/  F2FP.PACK_AB R178, R198, R203 ;  /* 0x000000cbc6b2723e */ /* 0x000fe200000000ff */
[----:B------:R-:W-:Y:S01]  /*7810*/  LDSM.16.MT88.4 R36, [R214] ;  /* 0x00000000d624783b */ /* 0x000fe20000004200 */
[C---:B------:R-:W-:Y:S02]  /*7820*/  FMUL.FTZ R48, R141.reuse, R128 ;  /* 0x000000808d307220 */ /* 0x040fe40000410000 */
[C---:B------:R-:W-:Y:S01]  /*7830*/  FMUL.FTZ R49, R141.reuse, R129 ;  /* 0x000000818d317220 */ /* 0x040fe20000410000 */
[----:B------:R-:W-:Y:S01]  /*7840*/  MOV R129, R65 ;  /* 0x0000004100817202 */ /* 0x000fe20000000f00 */
[----:B------:R-:W-:Y:S02]  /*7850*/  IMAD.MOV.U32 R165, RZ, RZ, R191 ;  /* 0x000000ffffa57224 */ /* 0x000fe400078e00bf */
[----:B------:R-:W-:Y:S01]  /*7860*/  IMAD.MOV.U32 R191, RZ, RZ, R56 ;  /* 0x000000ffffbf7224 */ /* 0x000fe200078e0038 */
[----:B------:R-:W-:Y:S01]  /*7870*/  LDSM.16.MT88.4 R52, [R213+0x1000] ;  /* 0x00100000d534783b */ /* 0x000fe20000004200 */
[----:B--2---:R-:W-:Y:S01]  /*7880*/  FADD.FTZ R0, -R2, R147 ;  /* 0x0000009302007221 */ /* 0x004fe20000010100 */
[----:B------:R-:W-:Y:S01]  /*7890*/  FSEL R2, R142, RZ, P0 ;  /* 0x000000ff8e027208 */ /* 0x000fe20000000000 */
[----:B------:R-:W-:Y:S02]  /*78a0*/  IMAD.MOV.U32 R147, RZ, RZ, R20 ;  /* 0x000000ffff937224 */ /* 0x000fe400078e0014 */
[----:B------:R-:W-:Y:S02]  /*78b0*/  FMUL.FTZ R0, R0, c[0x0][0x2d0] ;  /* 0x0000b40000007a20 */ /* 0x000fe40000410000 */
[C---:B-1----:R-:W-:Y:S01]  /*78c0*/  FMUL.FTZ R6, R140.reuse, R154 ;  /* 0x0000009a8c067220 */ /* 0x042fe20000410000 */
[----:B------:R-:W1:Y:S01]  /*78d0*/  LDSM.16.MT88.4 R20, [R213] ;  /* 0x00000000d514783b */ /* 0x000e620000004200 */
[----:B------:R-:W-:Y:S01]  /*78e0*/  FMUL.FTZ R7, R140, R155 ;  /* 0x0000009b8c077220 */ /* 0x000fe20000410000 */
[----:B------:R-:W-:Y:S01]  /*78f0*/  MOV R155, R16 ;  /* 0x00000010009b7202 */ /* 0x000fe20000000f00 */
[----:B---3--:R2:W3:Y:S01]  /*7900*/  MUFU.EX2 R3, R0 ;  /* 0x0000000000037308 */ /* 0x0084e20000000800 */
[----:B------:R-:W-:Y:S01]  /*7910*/  FMUL.FTZ R4, R141, R152 ;  /* 0x000000988d047220 */ /* 0x000fe20000410000 */
[----:B------:R-:W-:Y:S01]  /*7920*/  F2FP.PACK_AB R181, R147, R66 ;  /* 0x0000004293b5723e */ /* 0x000fe200000000ff */
[C---:B------:R-:W-:Y:S01]  /*7930*/  FMUL.FTZ R5, R141.reuse, R153 ;  /* 0x000000998d057220 */ /* 0x040fe20000410000 */
[----:B------:R-:W-:Y:S01]  /*7940*/  F2FP.PACK_AB R183, R146, R155 ;  /* 0x0000009b92b7723e */ /* 0x000fe200000000ff */
[----:B------:R-:W-:Y:S01]  /*7950*/  IMAD.MOV.U32 R154, RZ, RZ, R28 ;  /* 0x000000ffff9a7224 */ /* 0x000fe200078e001c */
[----:B------:R-:W0:Y:S01]  /*7960*/  LDGDEPBAR ;  /* 0x00000000000079af */ /* 0x000e220000000000 */
[C---:B------:R-:W-:Y:S02]  /*7970*/  FMUL.FTZ R34, R140.reuse, R114 ;  /* 0x000000728c227220 */ /* 0x040fe40000410000 */
[----:B------:R-:W-:Y:S01]  /*7980*/  FMUL.FTZ R35, R140, R115 ;  /* 0x000000738c237220 */ /* 0x000fe20000410000 */
[----:B------:R-:W-:Y:S01]  /*7990*/  F2FP.PACK_AB R182, R154, R252 ;  /* 0x000000fc9ab6723e */ /* 0x000fe200000000ff */
[----:B------:R-:W-:Y:S02]  /*79a0*/  IMAD.MOV.U32 R128, RZ, RZ, R66 ;  /* 0x000000ffff807224 */ /* 0x000fe400078e0042 */
[C---:B------:R-:W-:Y:S01]  /*79b0*/  FMUL.FTZ R65, R141.reuse, R137 ;  /* 0x000000898d417220 */ /* 0x040fe20000410000 */
[----:B------:R-:W-:Y:S01]  /*79c0*/  LDSM.16.MT88.4 R112, [R214+0x400] ;  /* 0x00040000d670783b */ /* 0x000fe20000004200 */
[----:B------:R-:W-:Y:S02]  /*79d0*/  FMUL.FTZ R66, R140, R138 ;  /* 0x0000008a8c427220 */ /* 0x000fe40000410000 */
[C---:B------:R-:W-:Y:S02]  /*79e0*/  FMUL.FTZ R16, R141.reuse, R164 ;  /* 0x000000a48d107220 */ /* 0x040fe40000410000 */
[----:B------:R-:W-:Y:S02]  /*79f0*/  IMAD.MOV.U32 R164, RZ, RZ, R206 ;  /* 0x000000ffffa47224 */ /* 0x000fe400078e00ce */
[C---:B------:R-:W-:Y:S02]  /*7a00*/  FMUL.FTZ R68, R141.reuse, R68 ;  /* 0x000000448d447220 */ /* 0x040fe40000410000 */
[----:B------:R-:W-:Y:S02]  /*7a10*/  FMUL.FTZ R69, R141, R69 ;  /* 0x000000458d457220 */ /* 0x000fe40000410000 */
[----:B--2---:R-:W-:Y:S02]  /*7a20*/  FADD.FTZ R0, -R2, R148 ;  /* 0x0000009402007221 */ /* 0x004fe40000010100 */
[--C-:B------:R-:W-:Y:S01]  /*7a30*/  FFMA.FTZ R2, R189, c[0x0][0x2d0], -R150.reuse ;  /* 0x0000b400bd027a23 */ /* 0x100fe20000010896 */
[----:B------:R-:W-:Y:S01]  /*7a40*/  MOV R189, R250 ;  /* 0x000000fa00bd7202 */ /* 0x000fe20000000f00 */
[----:B------:R-:W-:Y:S02]  /*7a50*/  FMUL.FTZ R0, R0, c[0x0][0x2d0] ;  /* 0x0000b40000007a20 */ /* 0x000fe40000410000 */
[----:B------:R-:W-:Y:S02]  /*7a60*/  IMAD.MOV.U32 R148, RZ, RZ, R29 ;  /* 0x000000ffff947224 */ /* 0x000fe400078e001d */
[C---:B---3--:R-:W-:Y:S02]  /*7a70*/  FMUL.FTZ R25, R3.reuse, R105 ;  /* 0x0000006903197220 */ /* 0x048fe40000410000 */
[----:B------:R-:W2:Y:S01]  /*7a80*/  MUFU.EX2 R0, R0 ;  /* 0x0000000000007308 */ /* 0x000ea20000000800 */
[----:B------:R-:W-:Y:S01]  /*7a90*/  F2FP.PACK_AB R180, R148, R207 ;  /* 0x000000cf94b4723e */ /* 0x000fe200000000ff */
[-C--:B-1----:R-:W-:Y:S03]  /*7aa0*/  HMMA.16816.F32 R4, R176, R20.reuse, R4 ;  /* 0x00000014b004723c */ /* 0x082fe60000001804 */
[C---:B------:R-:W-:Y:S02]  /*7ab0*/  FMUL.FTZ R8, R3.reuse, R156 ;  /* 0x0000009c03087220 */ /* 0x040fe40000410000 */
[C---:B------:R-:W-:Y:S02]  /*7ac0*/  FMUL.FTZ R9, R3.reuse, R157 ;  /* 0x0000009d03097220 */ /* 0x040fe40000410000 */
[C---:B------:R-:W-:Y:S02]  /*7ad0*/  FMUL.FTZ R24, R3.reuse, R104 ;  /* 0x0000006803187220 */ /* 0x040fe40000410000 */
[C---:B------:R-:W-:Y:S03]  /*7ae0*/  FMUL.FTZ R12, R3.reuse, R160 ;  /* 0x000000a0030c7220 */ /* 0x040fe60000410000 */
[C---:B------:R-:W-:Y:S01]  /*7af0*/  FMUL.FTZ R13, R3.reuse, R161 ;  /* 0x000000a1030d7220 */ /* 0x040fe20000410000 */
[----:B------:R-:W-:Y:S01]  /*7b00*/  MOV R161, R199 ;  /* 0x000000c700a17202 */ /* 0x000fe20000000f00 */
[C---:B------:R-:W-:Y:S02]  /*7b10*/  FMUL.FTZ R18, R140.reuse, R166 ;  /* 0x000000a68c127220 */ /* 0x040fe40000410000 */
[----:B------:R-:W-:Y:S02]  /*7b20*/  FMUL.FTZ R19, R140, R167 ;  /* 0x000000a78c137220 */ /* 0x000fe40000410000 */
[C---:B------:R-:W-:Y:S02]  /*7b30*/  FMUL.FTZ R28, R3.reuse, R108 ;  /* 0x0000006c031c7220 */ /* 0x040fe40000410000 */
[C---:B------:R-:W-:Y:S02]  /*7b40*/  FMUL.FTZ R29, R3.reuse, R109 ;  /* 0x0000006d031d7220 */ /* 0x040fe40000410000 */
[C---:B--2---:R-:W-:Y:S02]  /*7b50*/  FMUL.FTZ R10, R0.reuse, R158 ;  /* 0x0000009e000a7220 */ /* 0x044fe40000410000 */
[----:B------:R1:W-:Y:S01]  /*7b60*/  MUFU.EX2 R158, R2 ;  /* 0x00000002009e7308 */ /* 0x0003e20000000800 */
[C---:B------:R-:W-:Y:S02]  /*7b70*/  FMUL.FTZ R11, R0.reuse, R159 ;  /* 0x0000009f000b7220 */ /* 0x040fe40000410000 */
[C---:B------:R-:W-:Y:S02]  /*7b80*/  FMUL.FTZ R26, R0.reuse, R106 ;  /* 0x0000006a001a7220 */ /* 0x040fe40000410000 */
[C---:B------:R-:W-:Y:S02]  /*7b90*/  FMUL.FTZ R27, R0.reuse, R107 ;  /* 0x0000006b001b7220 */ /* 0x040fe40000410000 */
[----:B------:R-:W-:Y:S01]  /*7ba0*/  FMUL.FTZ R41, R3, R121 ;  /* 0x0000007903297220 */ /* 0x000fe20000410000 */
[C---:B------:R-:W-:Y:S04]  /*7bb0*/  HMMA.16816.F32 R8, R180.reuse, R20, R8 ;  /* 0x00000014b408723c */ /* 0x040fe80000001808 */
[C---:B------:R-:W-:Y:S02]  /*7bc0*/  FMUL.FTZ R14, R0.reuse, R162 ;  /* 0x000000a2000e7220 */ /* 0x040fe40000410000 */
[----:B------:R-:W-:Y:S01]  /*7bd0*/  FMUL.FTZ R15, R0, R163 ;  /* 0x000000a3000f7220 */ /* 0x000fe20000410000 */
[----:B------:R-:W-:Y:S01]  /*7be0*/  MOV R163, R207 ;  /* 0x000000cf00a37202 */ /* 0x000fe20000000f00 */
[C---:B------:R-:W-:Y:S04]  /*7bf0*/  FMUL.FTZ R20, R141.reuse, R100 ;  /* 0x000000648d147220 */ /* 0x040fe80000410000 */
[----:B------:R-:W-:Y:S01]  /*7c00*/  FMUL.FTZ R21, R141, R101 ;  /* 0x000000658d157220 */ /* 0x000fe20000410000 */
[-C--:B------:R-:W-:Y:S03]  /*7c10*/  HMMA.16816.F32 R12, R180, R22.reuse, R12 ;  /* 0x00000016b40c723c */ /* 0x080fe6000000180c */
[--C-:B-1----:R-:W-:Y:S02]  /*7c20*/  FFMA.FTZ R2, R188, c[0x0][0x2d0], -R150.reuse ;  /* 0x0000b400bc027a23 */ /* 0x102fe40000010896 */
[C---:B------:R-:W-:Y:S02]  /*7c30*/  FMUL.FTZ R42, R0.reuse, R122 ;  /* 0x0000007a002a7220 */ /* 0x040fe40000410000 */
[----:B------:R1:W2:Y:S01]  /*7c40*/  MUFU.EX2 R46, R2 ;  /* 0x00000002002e7308 */ /* 0x0002a20000000800 */
[C---:B------:R-:W-:Y:S04]  /*7c50*/  HMMA.16816.F32 R16, R176.reuse, R22, R16 ;  /* 0x00000016b010723c */ /* 0x040fe80000001810 */
[C---:B------:R-:W-:Y:S02]  /*7c60*/  FMUL.FTZ R30, R0.reuse, R110 ;  /* 0x0000006e001e7220 */ /* 0x040fe40000410000 */
[----:B------:R-:W-:Y:S02]  /*7c70*/  FMUL.FTZ R31, R0, R111 ;  /* 0x0000006f001f7220 */ /* 0x000fe40000410000 */
[C---:B------:R-:W-:Y:S04]  /*7c80*/  FMUL.FTZ R22, R140.reuse, R102 ;  /* 0x000000668c167220 */ /* 0x040fe80000410000 */
[----:B------:R-:W-:Y:S02]  /*7c90*/  FMUL.FTZ R23, R140, R103 ;  /* 0x000000678c177220 */ /* 0x000fe40000410000 */
[----:B------:R-:W3:Y:S01]  /*7ca0*/  LDSM.16.MT88.4 R100, [R214+0x1000] ;  /* 0x00100000d664783b */ /* 0x000ee20000004200 */
[----:B------:R-:W-:Y:S02]  /*7cb0*/  FMUL.FTZ R43, R0, R123 ;  /* 0x0000007b002b7220 */ /* 0x000fe40000410000 */
[C---:B------:R-:W-:Y:S02]  /*7cc0*/  FMUL.FTZ R45, R3.reuse, R125 ;  /* 0x0000007d032d7220 */ /* 0x040fe40000410000 */
[-C--:B------:R-:W-:Y:S03]  /*7cd0*/  HMMA.16816.F32 R20, R176, R36.reuse, R20 ;  /* 0x00000024b014723c */ /* 0x080fe60000001814 */
[C---:B------:R-:W-:Y:S02]  /*7ce0*/  FMUL.FTZ R40, R3.reuse, R120 ;  /* 0x0000007803287220 */ /* 0x040fe40000410000 */
[----:B-1----:R-:W-:Y:S01]  /*7cf0*/  FFMA.FTZ R2, R186, c[0x0][0x2d0], -R150 ;  /* 0x0000b400ba027a23 */ /* 0x002fe20000010896 */
[----:B------:R-:W-:Y:S01]  /*7d00*/  MOV R186, R59 ;  /* 0x0000003b00ba7202 */ /* 0x000fe20000000f00 */
[C---:B------:R-:W-:Y:S01]  /*7d10*/  FMUL.FTZ R44, R3.reuse, R124 ;  /* 0x0000007c032c7220 */ /* 0x040fe20000410000 */
[C---:B------:R-:W-:Y:S01]  /*7d20*/  HMMA.16816.F32 R24, R180.reuse, R36, R24 ;  /* 0x00000024b418723c */ /* 0x040fe20000001818 */
[----:B------:R1:W-:Y:S03]  /*7d30*/  MUFU.EX2 R152, R2 ;  /* 0x0000000200987308 */ /* 0x0003e60000000800 */
[C---:B------:R-:W-:Y:S02]  /*7d40*/  FMUL.FTZ R47, R0.reuse, R127 ;  /* 0x0000007f002f7220 */ /* 0x040fe40000410000 */
[----:B------:R-:W-:Y:S02]  /*7d50*/  FMUL.FTZ R56, R3, R132 ;  /* 0x0000008403387220 */ /* 0x000fe40000410000 */
[-C--:B------:R-:W-:Y:S04]  /*7d60*/  HMMA.16816.F32 R28, R180, R38.reuse, R28 ;  /* 0x00000026b41c723c */ /* 0x080fe8000000181c */
[C---:B------:R-:W-:Y:S02]  /*7d70*/  FMUL.FTZ R36, R141.reuse, R116 ;  /* 0x000000748d247220 */ /* 0x040fe40000410000 */
[----:B------:R-:W-:Y:S02]  /*7d80*/  FMUL.FTZ R37, R141, R117 ;  /* 0x000000758d257220 */ /* 0x000fe40000410000 */
[C---:B------:R-:W-:Y:S04]  /*7d90*/  HMMA.16816.F32 R32, R176.reuse, R38, R32 ;  /* 0x00000026b020723c */ /* 0x040fe80000001820 */
[----:B--2---:R-:W-:Y:S02]  /*7da0*/  IMAD.MOV.U32 R125, RZ, RZ, R46 ;  /* 0x000000ffff7d7224 */ /* 0x004fe400078e002e */
[----:B------:R-:W-:Y:S02]  /*7db0*/  FMUL.FTZ R46, R0, R126 ;  /* 0x0000007e002e7220 */ /* 0x000fe40000410000 */
[C---:B------:R-:W-:Y:S04]  /*7dc0*/  FMUL.FTZ R38, R140.reuse, R118 ;  /* 0x000000768c267220 */ /* 0x040fe80000410000 */
[----:B-1----:R-:W-:Y:S02]  /*7dd0*/  FFMA.FTZ R2, R187, c[0x0][0x2d0], -R150 ;  /* 0x0000b400bb027a23 */ /* 0x002fe40000010896 */
[----:B------:R-:W-:Y:S02]  /*7de0*/  FMUL.FTZ R39, R140, R119 ;  /* 0x000000778c277220 */ /* 0x000fe40000410000 */
[----:B------:R1:W2:Y:S01]  /*7df0*/  MUFU.EX2 R104, R2 ;  /* 0x0000000200687308 */ /* 0x0002a20000000800 */
[----:B------:R-:W-:Y:S01]  /*7e00*/  LDSM.16.MT88.4 R116, [R213+0x1400] ;  /* 0x00140000d574783b */ /* 0x000fe20000004200 */
[----:B------:R-:W-:Y:S02]  /*7e10*/  IMAD.MOV.U32 R166, RZ, RZ, R58 ;  /* 0x000000ffffa67224 */ /* 0x000fe400078e003a */
[----:B------:R-:W-:Y:S01]  /*7e20*/  IMAD.MOV.U32 R167, RZ, RZ, R57 ;  /* 0x000000ffffa77224 */ /* 0x000fe200078e0039 */
[-C--:B------:R-:W-:Y:S03]  /*7e30*/  HMMA.16816.F32 R36, R176, R52.reuse, R36 ;  /* 0x00000034b024723c */ /* 0x080fe60000001824 */
[----:B------:R-:W-:Y:S01]  /*7e40*/  FMUL.FTZ R57, R3, R133 ;  /* 0x0000008503397220 */ /* 0x000fe20000410000 */
[----:B------:R-:W-:Y:S01]  /*7e50*/  MOV R133, R61 ;  /* 0x0000003d00857202 */ /* 0x000fe20000000f00 */
[C---:B------:R-:W-:Y:S02]  /*7e60*/  FMUL.FTZ R58, R0.reuse, R134 ;  /* 0x00000086003a7220 */ /* 0x040fe40000410000 */
[----:B------:R-:W-:Y:S01]  /*7e70*/  IMAD.MOV.U32 R134, RZ, RZ, R128 ;  /* 0x000000ffff867224 */ /* 0x000fe200078e0080 */
[C---:B------:R-:W-:Y:S04]  /*7e80*/  HMMA.16816.F32 R40, R180.reuse, R52, R40 ;  /* 0x00000034b428723c */ /* 0x040fe80000001828 */
[----:B------:R-:W-:Y:S02]  /*7e90*/  FMUL.FTZ R59, R0, R135 ;  /* 0x00000087003b7220 */ /* 0x000fe40000410000 */
[----:B------:R-:W-:Y:S02]  /*7ea0*/  IMAD.MOV.U32 R135, RZ, RZ, R164 ;  /* 0x000000ffff877224 */ /* 0x000fe400078e00a4 */
[-C--:B------:R-:W-:Y:S04]  /*7eb0*/  HMMA.16816.F32 R44, R180, R54.reuse, R44 ;  /* 0x00000036b42c723c */ /* 0x080fe8000000182c */
[----:B-1----:R-:W-:Y:S01]  /*7ec0*/  FFMA.FTZ R2, R196, c[0x0][0x2d0], -R151 ;  /* 0x0000b400c4027a23 */ /* 0x002fe20000010897 */
[----:B------:R-:W-:Y:S01]  /*7ed0*/  MOV R196, R63 ;  /* 0x0000003f00c47202 */ /* 0x000fe20000000f00 */
[C---:B------:R-:W-:Y:S02]  /*7ee0*/  FMUL.FTZ R53, R141.reuse, R169 ;  /* 0x000000a98d357220 */ /* 0x040fe40000410000 */
[----:B------:R1:W-:Y:S01]  /*7ef0*/  MUFU.EX2 R159, R2 ;  /* 0x00000002009f7308 */ /* 0x0003e20000000800 */
[C---:B------:R-:W-:Y:S03]  /*7f00*/  FMUL.FTZ R50, R140.reuse, R130 ;  /* 0x000000828c327220 */ /* 0x040fe60000410000 */
[C---:B------:R-:W-:Y:S02]  /*7f10*/  FMUL.FTZ R51, R140.reuse, R131 ;  /* 0x000000838c337220 */ /* 0x040fe40000410000 */
[----:B------:R-:W-:Y:S02]  /*7f20*/  IMAD.MOV.U32 R130, RZ, RZ, R233 ;  /* 0x000000ffff827224 */ /* 0x000fe400078e00e9 */
[----:B------:R-:W-:Y:S02]  /*7f30*/  FMUL.FTZ R52, R141, R168 ;  /* 0x000000a88d347220 */ /* 0x000fe40000410000 */
[----:B------:R-:W-:Y:S01]  /*7f40*/  IMAD.MOV.U32 R188, RZ, RZ, R60 ;  /* 0x000000ffffbc7224 */ /* 0x000fe200078e003c */
[C---:B------:R-:W-:Y:S04]  /*7f50*/  HMMA.16816.F32 R48, R176.reuse, R54, R48 ;  /* 0x00000036b030723c */ /* 0x040fe80000001830 */
[----:B------:R-:W-:Y:S02]  /*7f60*/  IMAD.MOV.U32 R156, RZ, RZ, R252 ;  /* 0x000000ffff9c7224 */ /* 0x000fe400078e00fc */
[----:B------:R-:W-:Y:S02]  /*7f70*/  IMAD.MOV.U32 R132, RZ, RZ, R243 ;  /* 0x000000ffff847224 */ /* 0x000fe400078e00f3 */
[C---:B------:R-:W-:Y:S04]  /*7f80*/  FMUL.FTZ R55, R140.reuse, R171 ;  /* 0x000000ab8c377220 */ /* 0x040fe80000410000 */
[----:B------:R-:W-:Y:S02]  /*7f90*/  IMAD.MOV.U32 R162, RZ, RZ, R234 ;  /* 0x000000ffffa27224 */ /* 0x000fe400078e00ea */
[----:B-1----:R-:W-:Y:S02]  /*7fa0*/  FFMA.FTZ R2, R197, c[0x0][0x2d0], -R151 ;  /* 0x0000b400c5027a23 */ /* 0x002fe40000010897 */
[----:B------:R-:W-:Y:S02]  /*7fb0*/  IMAD.MOV.U32 R197, RZ, RZ, R245 ;  /* 0x000000ffffc57224 */ /* 0x000fe400078e00f5 */
[----:B------:R1:W4:Y:S01]  /*7fc0*/  MUFU.EX2 R126, R2 ;  /* 0x00000002007e7308 */ /* 0x0003220000000800 */
[----:B------:R-:W-:Y:S02]  /*7fd0*/  FMUL.FTZ R54, R140, R170 ;  /* 0x000000aa8c367220 */ /* 0x000fe40000410000 */
[----:B--2---:R-:W-:Y:S02]  /*7fe0*/  IMAD.MOV.U32 R170, RZ, RZ, R104 ;  /* 0x000000ffffaa7224 */ /* 0x004fe400078e0068 */
[----:B------:R-:W2:Y:S01]  /*7ff0*/  LDSM.16.MT88.4 R104, [R213+0x2000] ;  /* 0x00200000d568783b */ /* 0x000ea20000004200 */
[C---:B------:R-:W-:Y:S01]  /*8000*/  FMUL.FTZ R60, R3.reuse, R172 ;  /* 0x000000ac033c7220 */ /* 0x040fe20000410000 */
[----:B------:R-:W-:Y:S01]  /*8010*/  MOV R172, R162 ;  /* 0x000000a200ac7202 */ /* 0x000fe20000000f00 */
[-C--:B---3--:R-:W-:Y:S03]  /*8020*/  HMMA.16816.F32 R52, R176, R100.reuse, R52 ;  /* 0x00000064b034723c */ /* 0x088fe60000001834 */
[----:B------:R-:W-:Y:S02]  /*8030*/  FMUL.FTZ R61, R3, R173 ;  /* 0x000000ad033d7220 */ /* 0x000fe40000410000 */
[C---:B------:R-:W-:Y:S02]  /*8040*/  FMUL.FTZ R63, R0.reuse, R175 ;  /* 0x000000af003f7220 */ /* 0x040fe40000410000 */
[----:B------:R-:W-:Y:S01]  /*8050*/  IMAD.MOV.U32 R187, RZ, RZ, R67 ;  /* 0x000000ffffbb7224 */ /* 0x000fe200078e0043 */
[C---:B------:R-:W-:Y:S04]  /*8060*/  HMMA.16816.F32 R56, R180.reuse, R100, R56 ;  /* 0x00000064b438723c */ /* 0x040fe80000001838 */
[----:B------:R-:W-:Y:S02]  /*8070*/  IMAD.MOV.U32 R157, RZ, RZ, R62 ;  /* 0x000000ffff9d7224 */ /* 0x000fe400078e003e */
[----:B------:R-:W-:Y:S02]  /*8080*/  FMUL.FTZ R62, R0, R174 ;  /* 0x000000ae003e7220 */ /* 0x000fe40000410000 */
[--C-:B-1----:R-:W-:Y:S04]  /*8090*/  FFMA.FTZ R2, R192, c[0x0][0x2d0], -R151.reuse ;  /* 0x0000b400c0027a23 */ /* 0x102fe80000010897 */
[----:B------:R1:W3:Y:S01]  /*80a0*/  MUFU.EX2 R169, R2 ;  /* 0x0000000200a97308 */ /* 0x0002e20000000800 */
[-C--:B------:R-:W-:Y:S03]  /*80b0*/  HMMA.16816.F32 R60, R180, R102.reuse, R60 ;  /* 0x00000066b43c723c */ /* 0x080fe6000000183c */
[C---:B------:R-:W-:Y:S02]  /*80c0*/  FMUL.FTZ R67, R140.reuse, R139 ;  /* 0x0000008b8c437220 */ /* 0x040fe40000410000 */
[----:B------:R-:W-:Y:S02]  /*80d0*/  IMAD.MOV.U32 R131, RZ, RZ, R64 ;  /* 0x000000ffff837224 */ /* 0x000fe400078e0040 */
[----:B------:R-:W-:Y:S02]  /*80e0*/  FMUL.FTZ R64, R141, R136 ;  /* 0x000000888d407220 */ /* 0x000fe40000410000 */
[----:B------:R-:W-:Y:S03]  /*80f0*/  LDSM.16.MT88.4 R136, [R214+0x1c00] ;  /* 0x001c0000d688783b */ /* 0x000fe60000004200 */
[C---:B------:R-:W-:Y:S02]  /*8100*/  FMUL.FTZ R70, R140.reuse, R70 ;  /* 0x000000468c467220 */ /* 0x040fe40000410000 */
[C---:B------:R-:W-:Y:S03]  /*8110*/  HMMA.16816.F32 R64, R176.reuse, R102, R64 ;  /* 0x00000066b040723c */ /* 0x040fe60000001840 */
[----:B------:R-:W5:Y:S01]  /*8120*/  LDSM.16.MT88.4 R100, [R214+0x2000] ;  /* 0x00200000d664783b */ /* 0x000f620000004200 */
[----:B------:R-:W-:Y:S02]  /*8130*/  FMUL.FTZ R71, R140, R71 ;  /* 0x000000478c477220 */ /* 0x000fe40000410000 */
[C---:B------:R-:W-:Y:S02]  /*8140*/  FMUL.FTZ R72, R3.reuse, R72 ;  /* 0x0000004803487220 */ /* 0x040fe40000410000 */
[----:B------:R-:W-:Y:S03]  /*8150*/  FMUL.FTZ R73, R3, R73 ;  /* 0x0000004903497220 */ /* 0x000fe60000410000 */
[-C--:B--2---:R-:W-:Y:S03]  /*8160*/  HMMA.16816.F32 R68, R176, R104.reuse, R68 ;  /* 0x00000068b044723c */ /* 0x084fe60000001844 */
[--C-:B-1----:R-:W-:Y:S02]  /*8170*/  FFMA.FTZ R2, R193, c[0x0][0x2d0], -R151.reuse ;  /* 0x0000b400c1027a23 */ /* 0x102fe40000010897 */
[C---:B------:R-:W-:Y:S02]  /*8180*/  FMUL.FTZ R74, R0.reuse, R74 ;  /* 0x0000004a004a7220 */ /* 0x040fe40000410000 */
[----:B------:R1:W-:Y:S01]  /*8190*/  MUFU.EX2 R171, R2 ;  /* 0x0000000200ab7308 */ /* 0x0003e20000000800 */
[C---:B------:R-:W-:Y:S04]  /*81a0*/  FMUL.FTZ R75, R0.reuse, R75 ;  /* 0x0000004b004b7220 */ /* 0x040fe80000410000 */
[C---:B------:R-:W-:Y:S02]  /*81b0*/  FMUL.FTZ R76, R3.reuse, R76 ;  /* 0x0000004c034c7220 */ /* 0x040fe40000410000 */
[----:B------:R-:W-:Y:S01]  /*81c0*/  FMUL.FTZ R77, R3, R77 ;  /* 0x0000004d034d7220 */ /* 0x000fe20000410000 */
[C---:B------:R-:W-:Y:S04]  /*81d0*/  HMMA.16816.F32 R72, R180.reuse, R104, R72 ;  /* 0x00000068b448723c */ /* 0x040fe80000001848 */
[C---:B------:R-:W-:Y:S02]  /*81e0*/  FMUL.FTZ R78, R0.reuse, R78 ;  /* 0x0000004e004e7220 */ /* 0x040fe40000410000 */
[----:B------:R-:W-:Y:S02]  /*81f0*/  FMUL.FTZ R79, R0, R79 ;  /* 0x0000004f004f7220 */ /* 0x000fe40000410000 */
[C---:B------:R-:W-:Y:S04]  /*8200*/  FMUL.FTZ R80, R141.reuse, R80 ;  /* 0x000000508d507220 */ /* 0x040fe80000410000 */
[----:B------:R-:W-:Y:S01]  /*8210*/  FMUL.FTZ R81, R141, R81 ;  /* 0x000000518d517220 */ /* 0x000fe20000410000 */
[-C--:B------:R-:W-:Y:S03]  /*8220*/  HMMA.16816.F32 R76, R180, R106.reuse, R76 ;  /* 0x0000006ab44c723c */ /* 0x080fe6000000184c */
[--C-:B-1----:R-:W-:Y:S02]  /*8230*/  FFMA.FTZ R2, R208, c[0x0][0x2d0], -R184.reuse ;  /* 0x0000b400d0027a23 */ /* 0x102fe400000108b8 */
[C---:B------:R-:W-:Y:S02]  /*8240*/  FMUL.FTZ R82, R140.reuse, R82 ;  /* 0x000000528c527220 */ /* 0x040fe40000410000 */
[----:B------:R1:W-:Y:S01]  /*8250*/  MUFU.EX2 R124, R2 ;  /* 0x00000002007c7308 */ /* 0x0003e20000000800 */
[C---:B------:R-:W-:Y:S04]  /*8260*/  FMUL.FTZ R83, R140.reuse, R83 ;  /* 0x000000538c537220 */ /* 0x040fe80000410000 */
[C---:B------:R-:W-:Y:S02]  /*8270*/  FMUL.FTZ R88, R3.reuse, R88 ;  /* 0x0000005803587220 */ /* 0x040fe40000410000 */
[----:B------:R-:W-:Y:S01]  /*8280*/  FMUL.FTZ R89, R3, R89 ;  /* 0x0000005903597220 */ /* 0x000fe20000410000 */
[C---:B------:R-:W-:Y:S01]  /*8290*/  HMMA.16816.F32 R80, R176.reuse, R106, R80 ;  /* 0x0000006ab050723c */ /* 0x040fe20000001850 */
[----:B------:R-:W2:Y:S03]  /*82a0*/  LDSM.16.MT88.4 R104, [R213+0x400] ;  /* 0x00040000d568783b */ /* 0x000ea60000004200 */
[C---:B------:R-:W-:Y:S02]  /*82b0*/  FMUL.FTZ R84, R141.reuse, R84 ;  /* 0x000000548d547220 */ /* 0x040fe40000410000 */
[----:B------:R-:W-:Y:S02]  /*82c0*/  FMUL.FTZ R85, R141, R85 ;  /* 0x000000558d557220 */ /* 0x000fe40000410000 */
[C---:B------:R-:W-:Y:S04]  /*82d0*/  FMUL.FTZ R86, R140.reuse, R86 ;  /* 0x000000568c567220 */ /* 0x040fe80000410000 */
[----:B------:R-:W-:Y:S02]  /*82e0*/  FMUL.FTZ R87, R140, R87 ;  /* 0x000000578c577220 */ /* 0x000fe40000410000 */
[C---:B------:R-:W-:Y:S02]  /*82f0*/  FMUL.FTZ R90, R0.reuse, R90 ;  /* 0x0000005a005a7220 */ /* 0x040fe40000410000 */
[----:B-1----:R-:W-:Y:S02]  /*8300*/  FFMA.FTZ R2, R205, c[0x0][0x2d0], -R184 ;  /* 0x0000b400cd027a23 */ /* 0x002fe400000108b8 */
[C---:B------:R-:W-:Y:S01]  /*8310*/  FMUL.FTZ R91, R0.reuse, R91 ;  /* 0x0000005b005b7220 */ /* 0x040fe20000410000 */
[-C--:B-----5:R-:W-:Y:S01]  /*8320*/  HMMA.16816.F32 R84, R176, R100.reuse, R84 ;  /* 0x00000064b054723c */ /* 0x0a0fe20000001854 */
[----:B------:R-:W1:Y:S02]  /*8330*/  MUFU.EX2 R127, R2 ;  /* 0x00000002007f7308 */ /* 0x000e640000000800 */
[C---:B------:R-:W-:Y:S02]  /*8340*/  FMUL.FTZ R92, R3.reuse, R92 ;  /* 0x0000005c035c7220 */ /* 0x040fe40000410000 */
[----:B------:R-:W-:Y:S02]  /*8350*/  FMUL.FTZ R93, R3, R93 ;  /* 0x0000005d035d7220 */ /* 0x000fe40000410000 */
[C---:B------:R-:W-:Y:S01]  /*8360*/  FMUL.FTZ R94, R0.reuse, R94 ;  /* 0x0000005e005e7220 */ /* 0x040fe20000410000 */
[C---:B------:R-:W-:Y:S04]  /*8370*/  HMMA.16816.F32 R88, R180.reuse, R100, R88 ;  /* 0x00000064b458723c */ /* 0x040fe80000001858 */
[----:B------:R-:W-:Y:S02]  /*8380*/  FMUL.FTZ R95, R0, R95 ;  /* 0x0000005f005f7220 */ /* 0x000fe40000410000 */
[----:B------:R-:W-:Y:S01]  /*8390*/  FFMA.FTZ R120, R241, c[0x0][0x2d0], -R151 ;  /* 0x0000b400f1787a23 */ /* 0x000fe20000010897 */
[----:B------:R-:W-:Y:S01]  /*83a0*/  F2FP.PACK_AB R100, R125, R158 ;  /* 0x0000009e7d64723e */ /* 0x000fe200000000ff */
[----:B------:R-:W-:Y:S01]  /*83b0*/  IMAD.MOV.U32 R153, RZ, RZ, R198 ;  /* 0x000000ffff997224 */ /* 0x000fe200078e00c6 */
[----:B----4-:R-:W-:Y:S02]  /*83c0*/  F2FP.PACK_AB R101, R126, R159 ;  /* 0x0000009f7e65723e */ /* 0x010fe400000000ff */
[-C--:B------:R-:W-:Y:S01]  /*83d0*/  HMMA.16816.F32 R92, R180, R102.reuse, R92 ;  /* 0x00000066b45c723c */ /* 0x080fe2000000185c */
[----:B------:R-:W-:Y:S02]  /*83e0*/  LDSM.16.MT88.4 R180, [R213+0x2c00] ;  /* 0x002c0000d5b4783b */ /* 0x000fe40000004200 */
[C---:B------:R-:W-:Y:S01]  /*83f0*/  FMUL.FTZ R96, R141.reuse, R96 ;  /* 0x000000608d607220 */ /* 0x040fe20000410000 */
[----:B---3--:R-:W-:Y:S01]  /*8400*/  MOV R241, R169 ;  /* 0x000000a900f17202 */ /* 0x008fe20000000f00 */
[----:B------:R-:W-:Y:S01]  /*8410*/  FMUL.FTZ R97, R141, R97 ;  /* 0x000000618d617220 */ /* 0x000fe20000410000 */
[----:B-1----:R-:W-:Y:S01]  /*8420*/  F2FP.PACK_AB R108, R127, R124 ;  /* 0x0000007c7f6c723e */ /* 0x002fe200000000ff */
[----:B------:R-:W-:Y:S02]  /*8430*/  FFMA.FTZ R2, R209, c[0x0][0x2d0], -R184 ;  /* 0x0000b400d1027a23 */ /* 0x000fe400000108b8 */
[C---:B------:R-:W-:Y:S02]  /*8440*/  FMUL.FTZ R98, R140.reuse, R98 ;  /* 0x000000628c627220 */ /* 0x040fe40000410000 */
[----:B------:R1:W-:Y:S01]  /*8450*/  MUFU.EX2 R252, R2 ;  /* 0x0000000200fc7308 */ /* 0x0003e20000000800 */
[----:B------:R-:W-:Y:S02]  /*8460*/  FMUL.FTZ R99, R140, R99 ;  /* 0x000000638c637220 */ /* 0x000fe40000410000 */
[----:B------:R-:W-:Y:S02]  /*8470*/  IMAD.MOV.U32 R168, RZ, RZ, R152 ;  /* 0x000000ffffa87224 */ /* 0x000fe400078e0098 */
[----:B------:R-:W-:Y:S02]  /*8480*/  IMAD.MOV.U32 R152, RZ, RZ, R202 ;  /* 0x000000ffff987224 */ /* 0x000fe400078e00ca */
[----:B------:R-:W-:Y:S01]  /*8490*/  IMAD.MOV.U32 R162, RZ, RZ, R147 ;  /* 0x000000ffffa27224 */ /* 0x000fe200078e0093 */
[----:B------:R-:W-:Y:S04]  /*84a0*/  HMMA.16816.F32 R96, R176, R102, R96 ;  /* 0x00000066b060723c */ /* 0x000fe80000001860 */
[----:B------:R-:W-:Y:S03]  /*84b0*/  IMAD.MOV.U32 R160, RZ, RZ, R203 ;  /* 0x000000ffffa07224 */ /* 0x000fe600078e00cb */
[----:B------:R-:W-:Y:S02]  /*84c0*/  F2FP.PACK_AB R102, R170, R168 ;  /* 0x000000a8aa66723e */ /* 0x000fe400000000ff */
[----:B------:R-:W-:Y:S07]  /*84d0*/  F2FP.PACK_AB R103, R171, R169 ;  /* 0x000000a9ab67723e */ /* 0x000fee00000000ff */
[-C--:B--2---:R-:W-:Y:S05]  /*84e0*/  HMMA.16816.F32 R4, R100, R104.reuse, R4 ;  /* 0x000000686404723c */ /* 0x084fea0000001804 */
[--C-:B-1----:R-:W-:Y:S02]  /*84f0*/  FFMA.FTZ R2, R210, c[0x0][0x2d0], -R184.reuse ;  /* 0x0000b400d2027a23 */ /* 0x102fe400000108b8 */
[----:B------:R1:W-:Y:S10]  /*8500*/  MUFU.EX2 R210, R120 ;  /* 0x0000007800d27308 */ /* 0x0003f40000000800 */
[----:B------:R2:W3:Y:S01]  /*8510*/  MUFU.EX2 R250, R2 ;  /* 0x0000000200fa7308 */ /* 0x0004e20000000800 */
[----:B-1----:R-:W-:Y:S02]  /*8520*/  FFMA.FTZ R120, R247, c[0x0][0x2d0], -R184 ;  /* 0x0000b400f7787a23 */ /* 0x002fe400000108b8 */
[----:B------:R-:W-:Y:S07]  /*8530*/  IMAD.MOV.U32 R247, RZ, RZ, R125 ;  /* 0x000000fffff77224 */ /* 0x000fee00078e007d */
[----:B------:R1:W-:Y:S01]  /*8540*/  MUFU.EX2 R206, R120 ;  /* 0x0000007800ce7308 */ /* 0x0003e20000000800 */
[--C-:B--2---:R-:W-:Y:S01]  /*8550*/  FFMA.FTZ R2, R211, c[0x0][0x2d0], -R185.reuse ;  /* 0x0000b400d3027a23 */ /* 0x104fe200000108b9 */
[----:B---3--:R-:W-:Y:S08]  /*8560*/  F2FP.PACK_AB R110, R250, R252 ;  /* 0x000000fcfa6e723e */ /* 0x008ff000000000ff */
[----:B------:R2:W-:Y:S01]  /*8570*/  MUFU.EX2 R245, R2 ;  /* 0x0000000200f57308 */ /* 0x0005e20000000800 */
[----:B-1----:R-:W-:Y:S01]  /*8580*/  LDSM.16.MT88.4 R120, [R214+0x800] ;  /* 0x00080000d678783b */ /* 0x002fe20000004200 */
[--C-:B--2---:R-:W-:Y:S08]  /*8590*/  FFMA.FTZ R2, R230, c[0x0][0x2d0], -R185.reuse ;  /* 0x0000b400e6027a23 */ /* 0x104ff000000108b9 */
[----:B------:R1:W2:Y:S02]  /*85a0*/  MUFU.EX2 R243, R2 ;  /* 0x0000000200f37308 */ /* 0x0002a40000000800 */
[--C-:B-1----:R-:W-:Y:S01]  /*85b0*/  FFMA.FTZ R2, R231, c[0x0][0x2d0], -R185.reuse ;  /* 0x0000b400e7027a23 */ /* 0x102fe200000108b9 */
[----:B--2---:R-:W-:Y:S07]  /*85c0*/  F2FP.PACK_AB R109, R243, R245 ;  /* 0x000000f5f36d723e */ /* 0x004fee00000000ff */
[----:B------:R1:W-:Y:S02]  /*85d0*/  MUFU.EX2 R234, R2 ;  /* 0x0000000200ea7308 */ /* 0x0003e40000000800 */
[----:B-1----:R-:W-:Y:S08]  /*85e0*/  FFMA.FTZ R2, R232, c[0x0][0x2d0], -R185 ;  /* 0x0000b400e8027a23 */ /* 0x002ff000000108b9 */
[----:B------:R1:W2:Y:S02]  /*85f0*/  MUFU.EX2 R233, R2 ;  /* 0x0000000200e97308 */ /* 0x0002a40000000800 */
[--C-:B-1----:R-:W-:Y:S01]  /*8600*/  FFMA.FTZ R2, R194, c[0x0][0x2d0], -R150.reuse ;  /* 0x0000b400c2027a23 */ /* 0x102fe20000010896 */
[----:B--2---:R-:W-:Y:S07]  /*8610*/  F2FP.PACK_AB R111, R233, R234 ;  /* 0x000000eae96f723e */ /* 0x004fee00000000ff */
[----:B------:R1:W-:Y:S01]  /*8620*/  MUFU.EX2 R211, R2 ;  /* 0x0000000200d37308 */ /* 0x0003e20000000800 */
[C---:B------:R-:W-:Y:S08]  /*8630*/  HMMA.16816.F32 R8, R108.reuse, R104, R8 ;  /* 0x000000686c08723c */ /* 0x040ff00000001808 */
[-C--:B------:R-:W-:Y:S08]  /*8640*/  HMMA.16816.F32 R12, R108, R106.reuse, R12 ;  /* 0x0000006a6c0c723c */ /* 0x080ff0000000180c */
[C---:B------:R-:W-:Y:S01]  /*8650*/  HMMA.16816.F32 R16, R100.reuse, R106, R16 ;  /* 0x0000006a6410723c */ /* 0x040fe20000001810 */
[----:B------:R-:W2:Y:S03]  /*8660*/  LDSM.16.MT88.4 R104, [R214+0x1400] ;  /* 0x00140000d668783b */ /* 0x000ea60000004200 */
[--C-:B-1----:R-:W-:Y:S02]  /*8670*/  FFMA.FTZ R2, R235, c[0x0][0x2d0], -R150.reuse ;  /* 0x0000b400eb027a23 */ /* 0x102fe40000010896 */
[----:B------:R-:W-:Y:S02]  /*8680*/  IMAD.MOV.U32 R235, RZ, RZ, R171 ;  /* 0x000000ffffeb7224 */ /* 0x000fe400078e00ab */
[-C--:B------:R-:W-:Y:S01]  /*8690*/  HMMA.16816.F32 R20, R100, R112.reuse, R20 ;  /* 0x000000706414723c */ /* 0x080fe20000001814 */
[----:B------:R1:W3:Y:S07]  /*86a0*/  MUFU.EX2 R231, R2 ;  /* 0x0000000200e77308 */ /* 0x0002ee0000000800 */
[C---:B------:R-:W-:Y:S08]  /*86b0*/  HMMA.16816.F32 R24, R108.reuse, R112, R24 ;  /* 0x000000706c18723c */ /* 0x040ff00000001818 */
[-C--:B------:R-:W-:Y:S08]  /*86c0*/  HMMA.16816.F32 R28, R108, R114.reuse, R28 ;  /* 0x000000726c1c723c */ /* 0x080ff0000000181c */
[C---:B------:R-:W-:Y:S01]  /*86d0*/  HMMA.16816.F32 R32, R100.reuse, R114, R32 ;  /* 0x000000726420723c */ /* 0x040fe20000001820 */
[----:B------:R-:W4:Y:S03]  /*86e0*/  LDSM.16.MT88.4 R112, [R213+0x2400] ;  /* 0x00240000d570783b */ /* 0x000f260000004200 */
[--C-:B-1----:R-:W-:Y:S04]  /*86f0*/  FFMA.FTZ R2, R195, c[0x0][0x2d0], -R150.reuse ;  /* 0x0000b400c3027a23 */ /* 0x102fe80000010896 */
[-C--:B------:R-:W-:Y:S01]  /*8700*/  HMMA.16816.F32 R36, R100, R116.reuse, R36 ;  /* 0x000000746424723c */ /* 0x080fe20000001824 */
[----:B------:R1:W-:Y:S07]  /*8710*/  MUFU.EX2 R232, R2 ;  /* 0x0000000200e87308 */ /* 0x0003ee0000000800 */
[C---:B------:R-:W-:Y:S08]  /*8720*/  HMMA.16816.F32 R40, R108.reuse, R116, R40 ;  /* 0x000000746c28723c */ /* 0x040ff00000001828 */
[-C--:B------:R-:W-:Y:S08]  /*8730*/  HMMA.16816.F32 R44, R108, R118.reuse, R44 ;  /* 0x000000766c2c723c */ /* 0x080ff0000000182c */
[C---:B------:R-:W-:Y:S01]  /*8740*/  HMMA.16816.F32 R48, R100.reuse, R118, R48 ;  /* 0x000000766430723c */ /* 0x040fe20000001830 */
[----:B------:R-:W5:Y:S03]  /*8750*/  LDSM.16.MT88.4 R116, [R214+0x2400] ;  /* 0x00240000d674783b */ /* 0x000f660000004200 */
[----:B-1----:R-:W-:Y:S02]  /*8760*/  FFMA.FTZ R2, R237, c[0x0][0x2d0], -R150 ;  /* 0x0000b400ed027a23 */ /* 0x002fe40000010896 */
[----:B------:R-:W-:Y:S02]  /*8770*/  IMAD.MOV.U32 R237, RZ, RZ, R170 ;  /* 0x000000ffffed7224 */ /* 0x000fe400078e00aa */
[-C--:B--2---:R-:W-:Y:S01]  /*8780*/  HMMA.16816.F32 R52, R100, R104.reuse, R52 ;  /* 0x000000686434723c */ /* 0x084fe20000001834 */
[----:B------:R1:W2:Y:S07]  /*8790*/  MUFU.EX2 R230, R2 ;  /* 0x0000000200e67308 */ /* 0x0002ae0000000800 */
[C---:B------:R-:W-:Y:S08]  /*87a0*/  HMMA.16816.F32 R56, R108.reuse, R104, R56 ;  /* 0x000000686c38723c */ /* 0x040ff00000001838 */
[-C--:B------:R-:W-:Y:S08]  /*87b0*/  HMMA.16816.F32 R60, R108, R106.reuse, R60 ;  /* 0x0000006a6c3c723c */ /* 0x080ff0000000183c */
[C---:B------:R-:W-:Y:S01]  /*87c0*/  HMMA.16816.F32 R64, R100.reuse, R106, R64 ;  /* 0x0000006a6440723c */ /* 0x040fe20000001840 */
[----:B------:R-:W2:Y:S03]  /*87d0*/  LDSM.16.MT88.4 R104, [R213+0x800] ;  /* 0x00080000d568783b */ /* 0x000ea60000004200 */
[--C-:B-1----:R-:W-:Y:S02]  /*87e0*/  FFMA.FTZ R2, R242, c[0x0][0x2d0], -R151.reuse ;  /* 0x0000b400f2027a23 */ /* 0x102fe40000010897 */
[----:B------:R-:W-:Y:S02]  /*87f0*/  IMAD.MOV.U32 R242, RZ, RZ, R168 ;  /* 0x000000fffff27224 */ /* 0x000fe400078e00a8 */
[-C--:B----4-:R-:W-:Y:S01]  /*8800*/  HMMA.16816.F32 R68, R100, R112.reuse, R68 ;  /* 0x000000706444723c */ /* 0x090fe20000001844 */
[----:B------:R1:W4:Y:S07]  /*8810*/  MUFU.EX2 R208, R2 ;  /* 0x0000000200d07308 */ /* 0x00032e0000000800 */
[C---:B------:R-:W-:Y:S08]  /*8820*/  HMMA.16816.F32 R72, R108.reuse, R112, R72 ;  /* 0x000000706c48723c */ /* 0x040ff00000001848 */
[-C--:B------:R-:W-:Y:S08]  /*8830*/  HMMA.16816.F32 R76, R108, R114.reuse, R76 ;  /* 0x000000726c4c723c */ /* 0x080ff0000000184c */
[C---:B------:R-:W-:Y:S01]  /*8840*/  HMMA.16816.F32 R80, R100.reuse, R114, R80 ;  /* 0x000000726450723c */ /* 0x040fe20000001850 */
[----:B------:R-:W2:Y:S03]  /*8850*/  LDSM.16.MT88.4 R112, [R213+0x1800] ;  /* 0x00180000d570783b */ /* 0x000ea60000004200 */
[----:B-1----:R-:W-:Y:S02]  /*8860*/  FFMA.FTZ R2, R236, c[0x0][0x2d0], -R151 ;  /* 0x0000b400ec027a23 */ /* 0x002fe40000010897 */
[----:B------:R-:W-:Y:S02]  /*8870*/  IMAD.MOV.U32 R236, RZ, RZ, R127 ;  /* 0x000000ffffec7224 */ /* 0x000fe400078e007f */
[-C--:B-----5:R-:W-:Y:S01]  /*8880*/  HMMA.16816.F32 R84, R100, R116.reuse, R84 ;  /* 0x000000746454723c */ /* 0x0a0fe20000001854 */
[----:B------:R1:W-:Y:S07]  /*8890*/  MUFU.EX2 R209, R2 ;  /* 0x0000000200d17308 */ /* 0x0003ee0000000800 */
[C---:B------:R-:W-:Y:S08]  /*88a0*/  HMMA.16816.F32 R88, R108.reuse, R116, R88 ;  /* 0x000000746c58723c */ /* 0x040ff00000001858 */
[-C--:B------:R-:W-:Y:S08]  /*88b0*/  HMMA.16816.F32 R92, R108, R118.reuse, R92 ;  /* 0x000000766c5c723c */ /* 0x080ff0000000185c */
[----:B------:R-:W-:Y:S01]  /*88c0*/  HMMA.16816.F32 R96, R100, R118, R96 ;  /* 0x000000766460723c */ /* 0x000fe20000001860 */
[----:B------:R-:W-:Y:S03]  /*88d0*/  LDSM.16.MT88.4 R116, [R213+0x2800] ;  /* 0x00280000d574783b */ /* 0x000fe60000004200 */
[----:B-1----:R-:W-:Y:S01]  /*88e0*/  FFMA.FTZ R2, R238, c[0x0][0x2d0], -R151 ;  /* 0x0000b400ee027a23 */ /* 0x002fe20000010897 */
[----:B------:R-:W-:Y:S02]  /*88f0*/  MOV R238, R126 ;  /* 0x0000007e00ee7202 */ /* 0x000fe40000000f00 */
[----:B---3--:R-:W-:Y:S01]  /*8900*/  F2FP.PACK_AB R100, R231, R211 ;  /* 0x000000d3e764723e */ /* 0x008fe200000000ff */
[----:B------:R1:W3:Y:S01]  /*8910*/  MUFU.EX2 R207, R2 ;  /* 0x0000000200cf7308 */ /* 0x0002e20000000800 */
[----:B--2---:R-:W-:Y:S03]  /*8920*/  F2FP.PACK_AB R102, R230, R232 ;  /* 0x000000e8e666723e */ /* 0x004fe600000000ff */
[----:B----4-:R-:W-:Y:S01]  /*8930*/  F2FP.PACK_AB R101, R208, R210 ;  /* 0x000000d2d065723e */ /* 0x010fe200000000ff */
[----:B-1----:R-:W-:Y:S01]  /*8940*/  FFMA.FTZ R2, R244, c[0x0][0x2d0], -R184 ;  /* 0x0000b400f4027a23 */ /* 0x002fe200000108b8 */
[----:B---3--:R-:W-:Y:S01]  /*8950*/  F2FP.PACK_AB R103, R207, R209 ;  /* 0x000000d1cf67723e */ /* 0x008fe200000000ff */
[----:B------:R-:W-:Y:S03]  /*8960*/  IMAD.MOV.U32 R244, RZ, RZ, R124 ;  /* 0x000000fffff47224 */ /* 0x000fe600078e007c */
[----:B------:R1:W2:Y:S03]  /*8970*/  MUFU.EX2 R203, R2 ;  /* 0x0000000200cb7308 */ /* 0x0002a60000000800 */
[-C--:B------:R-:W-:Y:S03]  /*8980*/  HMMA.16816.F32 R4, R100, R104.reuse, R4 ;  /* 0x000000686404723c */ /* 0x080fe60000001804 */
[--C-:B-1----:R-:W-:Y:S01]  /*8990*/  FFMA.FTZ R2, R239, c[0x0][0x2d0], -R184.reuse ;  /* 0x0000b400ef027a23 */ /* 0x102fe200000108b8 */
[----:B--2---:R-:W-:Y:S02]  /*89a0*/  F2FP.PACK_AB R108, R203, R206 ;  /* 0x000000cecb6c723e */ /* 0x004fe400000000ff */
[----:B------:R-:W-:Y:S01]  /*89b0*/  MOV R239, R159 ;  /* 0x0000009f00ef7202 */ /* 0x000fe20000000f00 */
[----:B------:R1:W-:Y:S02]  /*89c0*/  MUFU.EX2 R205, R2 ;  /* 0x0000000200cd7308 */ /* 0x0003e40000000800 */
[----:B-1----:R-:W-:Y:S03]  /*89d0*/  FFMA.FTZ R2, R240, c[0x0][0x2d0], -R184 ;  /* 0x0000b400f0027a23 */ /* 0x002fe600000108b8 */
[----:B------:R-:W-:Y:S05]  /*89e0*/  IMAD.MOV.U32 R240, RZ, RZ, R158 ;  /* 0x000000fffff07224 */ /* 0x000fea00078e009e */
[----:B------:R1:W2:Y:S02]  /*89f0*/  MUFU.EX2 R202, R2 ;  /* 0x0000000200ca7308 */ /* 0x0002a40000000800 */
[--C-:B-1----:R-:W-:Y:S01]  /*8a00*/  FFMA.FTZ R2, R249, c[0x0][0x2d0], -R185.reuse ;  /* 0x0000b400f9027a23 */ /* 0x102fe200000108b9 */
[----:B--2---:R-:W-:Y:S07]  /*8a10*/  F2FP.PACK_AB R110, R202, R205 ;  /* 0x000000cdca6e723e */ /* 0x004fee00000000ff */
[----:B------:R1:W-:Y:S02]  /*8a20*/  MUFU.EX2 R201, R2 ;  /* 0x0000000200c97308 */ /* 0x0003e40000000800 */
[--C-:B-1----:R-:W-:Y:S02]  /*8a30*/  FFMA.FTZ R2, R251, c[0x0][0x2d0], -R185.reuse ;  /* 0x0000b400fb027a23 */ /* 0x102fe400000108b9 */
[----:B------:R-:W-:Y:S06]  /*8a40*/  IMAD.MOV.U32 R251, RZ, RZ, R154 ;  /* 0x000000fffffb7224 */ /* 0x000fec00078e009a */
[----:B------:R1:W2:Y:S02]  /*8a50*/  MUFU.EX2 R199, R2 ;  /* 0x0000000200c77308 */ /* 0x0002a40000000800 */
[--C-:B-1----:R-:W-:Y:S01]  /*8a60*/  FFMA.FTZ R2, R246, c[0x0][0x2d0], -R185.reuse ;  /* 0x0000b400f6027a23 */ /* 0x102fe200000108b9 */
[----:B--2---:R-:W-:Y:S01]  /*8a70*/  F2FP.PACK_AB R109, R199, R201 ;  /* 0x000000c9c76d723e */ /* 0x004fe200000000ff */
[----:B------:R-:W-:Y:S06]  /*8a80*/  IMAD.MOV.U32 R246, RZ, RZ, R152 ;  /* 0x000000fffff67224 */ /* 0x000fec00078e0098 */
[----:B------:R1:W-:Y:S02]  /*8a90*/  MUFU.EX2 R200, R2 ;  /* 0x0000000200c87308 */ /* 0x0003e40000000800 */
[----:B-1----:R-:W-:Y:S01]  /*8aa0*/  FFMA.FTZ R2, R248, c[0x0][0x2d0], -R185 ;  /* 0x0000b400f8027a23 */ /* 0x002fe200000108b9 */
[----:B------:R-:W-:Y:S07]  /*8ab0*/  MOV R248, R153 ;  /* 0x0000009900f87202 */ /* 0x000fee0000000f00 */
[----:B------:R-:W1:Y:S02]  /*8ac0*/  MUFU.EX2 R198, R2 ;  /* 0x0000000200c67308 */ /* 0x000e640000000800 */
[----:B-1----:R-:W-:Y:S01]  /*8ad0*/  F2FP.PACK_AB R111, R198, R200 ;  /* 0x000000c8c66f723e */ /* 0x002fe200000000ff */
[--C-:B------:R-:W-:Y:S01]  /*8ae0*/  FFMA.FTZ R2, R132, c[0x0][0x2d0], -R150.reuse ;  /* 0x0000b40084027a23 */ /* 0x100fe20000010896 */
[----:B------:R-:W-:Y:S06]  /*8af0*/  MOV R132, R197 ;  /* 0x000000c500847202 */ /* 0x000fec0000000f00 */
[----:B------:R1:W-:Y:S01]  /*8b00*/  MUFU.EX2 R197, R2 ;  /* 0x0000000200c57308 */ /* 0x0003e20000000800 */
[C---:B------:R-:W-:Y:S08]  /*8b10*/  HMMA.16816.F32 R8, R108.reuse, R104, R8 ;  /* 0x000000686c08723c */ /* 0x040ff00000001808 */
[-C--:B------:R-:W-:Y:S08]  /*8b20*/  HMMA.16816.F32 R12, R108, R106.reuse, R12 ;  /* 0x0000006a6c0c723c */ /* 0x080ff0000000180c */
[C---:B------:R-:W-:Y:S01]  /*8b30*/  HMMA.16816.F32 R16, R100.reuse, R106, R16 ;  /* 0x0000006a6410723c */ /* 0x040fe20000001810 */
[----:B------:R-:W2:Y:S03]  /*8b40*/  LDSM.16.MT88.4 R104, [R214+0x1800] ;  /* 0x00180000d668783b */ /* 0x000ea60000004200 */
[--C-:B-1----:R-:W-:Y:S04]  /*8b50*/  FFMA.FTZ R2, R133, c[0x0][0x2d0], -R150.reuse ;  /* 0x0000b40085027a23 */ /* 0x102fe80000010896 */
[-C--:B------:R-:W-:Y:S01]  /*8b60*/  HMMA.16816.F32 R20, R100, R120.reuse, R20 ;  /* 0x000000786414723c */ /* 0x080fe20000001814 */
[----:B------:R1:W-:Y:S07]  /*8b70*/  MUFU.EX2 R195, R2 ;  /* 0x0000000200c37308 */ /* 0x0003ee0000000800 */
[C---:B------:R-:W-:Y:S01]  /*8b80*/  HMMA.16816.F32 R24, R108.reuse, R120, R24 ;  /* 0x000000786c18723c */ /* 0x040fe20000001818 */
[----:B------:R-:W3:Y:S07]  /*8b90*/  LDL R120, [R1+0x38] ;  /* 0x0000380001787983 */ /* 0x000eee0000100800 */
[-C--:B------:R-:W-:Y:S08]  /*8ba0*/  HMMA.16816.F32 R28, R108, R122.reuse, R28 ;  /* 0x0000007a6c1c723c */ /* 0x080ff0000000181c */
[C---:B------:R-:W-:Y:S04]  /*8bb0*/  HMMA.16816.F32 R32, R100.reuse, R122, R32 ;  /* 0x0000007a6420723c */ /* 0x040fe80000001820 */
[--C-:B-1----:R-:W-:Y:S02]  /*8bc0*/  FFMA.FTZ R2, R196, c[0x0][0x2d0], -R150.reuse ;  /* 0x0000b400c4027a23 */ /* 0x102fe40000010896 */
[----:B------:R-:W-:Y:S02]  /*8bd0*/  FFMA.FTZ R150, R132, c[0x0][0x2d0], -R150 ;  /* 0x0000b40084967a23 */ /* 0x000fe40000010896 */
[-C--:B------:R-:W-:Y:S01]  /*8be0*/  HMMA.16816.F32 R36, R100, R112.reuse, R36 ;  /* 0x000000706424723c */ /* 0x080fe20000001824 */
[----:B------:R1:W-:Y:S07]  /*8bf0*/  MUFU.EX2 R196, R2 ;  /* 0x0000000200c47308 */ /* 0x0003ee0000000800 */
[C---:B------:R-:W-:Y:S03]  /*8c00*/  HMMA.16816.F32 R40, R108.reuse, R112, R40 ;  /* 0x000000706c28723c */ /* 0x040fe60000001828 */
[----:B------:R-:W4:Y:S05]  /*8c10*/  MUFU.EX2 R194, R150 ;  /* 0x0000009600c27308 */ /* 0x000f2a0000000800 */
[-C--:B------:R-:W-:Y:S08]  /*8c20*/  HMMA.16816.F32 R44, R108, R114.reuse, R44 ;  /* 0x000000726c2c723c */ /* 0x080ff0000000182c */
[C---:B------:R-:W-:Y:S01]  /*8c30*/  HMMA.16816.F32 R48, R100.reuse, R114, R48 ;  /* 0x000000726430723c */ /* 0x040fe20000001830 */
[----:B------:R-:W5:Y:S03]  /*8c40*/  LDSM.16.MT88.4 R112, [R214+0x2800] ;  /* 0x00280000d670783b */ /* 0x000f660000004200 */
[--C-:B-1----:R-:W-:Y:S01]  /*8c50*/  FFMA.FTZ R2, R131, c[0x0][0x2d0], -R151.reuse ;  /* 0x0000b40083027a23 */ /* 0x102fe20000010897 */
[----:B------:R-:W-:Y:S03]  /*8c60*/  MOV R131, R186 ;  /* 0x000000ba00837202 */ /* 0x000fe60000000f00 */
[-C--:B--2---:R-:W-:Y:S01]  /*8c70*/  HMMA.16816.F32 R52, R100, R104.reuse, R52 ;  /* 0x000000686434723c */ /* 0x084fe20000001834 */
[----:B------:R1:W-:Y:S03]  /*8c80*/  MUFU.EX2 R193, R2 ;  /* 0x0000000200c17308 */ /* 0x0003e60000000800 */
[----:B----4-:R-:W-:Y:S04]  /*8c90*/  F2FP.PACK_AB R150, R194, R196 ;  /* 0x000000c4c296723e */ /* 0x010fe800000000ff */
[C---:B------:R-:W-:Y:S08]  /*8ca0*/  HMMA.16816.F32 R56, R108.reuse, R104, R56 ;  /* 0x000000686c38723c */ /* 0x040ff00000001838 */
[-C--:B------:R-:W-:Y:S08]  /*8cb0*/  HMMA.16816.F32 R60, R108, R106.reuse, R60 ;  /* 0x0000006a6c3c723c */ /* 0x080ff0000000183c */
[C---:B------:R-:W-:Y:S01]  /*8cc0*/  HMMA.16816.F32 R64, R100.reuse, R106, R64 ;  /* 0x0000006a6440723c */ /* 0x040fe20000001840 */
[----:B------:R-:W2:Y:S03]  /*8cd0*/  LDL.LU R107, [R1+0x20] ;  /* 0x00002000016b7983 */ /* 0x000ea60000300800 */
[----:B-1----:R-:W-:Y:S01]  /*8ce0*/  FFMA.FTZ R2, R167, c[0x0][0x2d0], -R151 ;  /* 0x0000b400a7027a23 */ /* 0x002fe20000010897 */
[----:B------:R-:W4:Y:S01]  /*8cf0*/  LDL.LU R106, [R1+0x24] ;  /* 0x00002400016a7983 */ /* 0x000f220000300800 */
[----:B------:R-:W-:Y:S02]  /*8d00*/  IMAD.MOV.U32 R167, RZ, RZ, R166 ;  /* 0x000000ffffa77224 */ /* 0x000fe400078e00a6 */
[-C--:B------:R-:W-:Y:S01]  /*8d10*/  HMMA.16816.F32 R68, R100, R116.reuse, R68 ;  /* 0x000000746444723c */ /* 0x080fe20000001844 */
[----:B------:R-:W4:Y:S03]  /*8d20*/  LDL.LU R105, [R1+0x28] ;  /* 0x0000280001697983 */ /* 0x000f260000300800 */
[----:B------:R-:W-:Y:S01]  /*8d30*/  IMAD.MOV.U32 R166, RZ, RZ, R191 ;  /* 0x000000ffffa67224 */ /* 0x000fe200078e00bf */
[----:B------:R-:W4:Y:S01]  /*8d40*/  LDL.LU R104, [R1+0x2c] ;  /* 0x00002c0001687983 */ /* 0x000f220000300800 */
[----:B------:R1:W-:Y:S02]  /*8d50*/  MUFU.EX2 R191, R2 ;  /* 0x0000000200bf7308 */ /* 0x0003e40000000800 */
[C---:B------:R-:W-:Y:S08]  /*8d60*/  HMMA.16816.F32 R72, R108.reuse, R116, R72 ;  /* 0x000000746c48723c */ /* 0x040ff00000001848 */
[-C--:B------:R-:W-:Y:S08]  /*8d70*/  HMMA.16816.F32 R76, R108, R118.reuse, R76 ;  /* 0x000000766c4c723c */ /* 0x080ff0000000184c */
[C---:B------:R-:W-:Y:S01]  /*8d80*/  HMMA.16816.F32 R80, R100.reuse, R118, R80 ;  /* 0x000000766450723c */ /* 0x040fe20000001850 */
[----:B------:R-:W-:Y:S03]  /*8d90*/  LDSM.16.MT88.4 R116, [R214+0xc00] ;  /* 0x000c0000d674783b */ /* 0x000fe60000004200 */
[--C-:B-1----:R-:W-:Y:S04]  /*8da0*/  FFMA.FTZ R2, R130, c[0x0][0x2d0], -R151.reuse ;  /* 0x0000b40082027a23 */ /* 0x102fe80000010897 */
[-C--:B-----5:R-:W-:Y:S01]  /*8db0*/  HMMA.16816.F32 R84, R100, R112.reuse, R84 ;  /* 0x000000706454723c */ /* 0x0a0fe20000001854 */
[----:B------:R1:W-:Y:S03]  /*8dc0*/  MUFU.EX2 R192, R2 ;  /* 0x0000000200c07308 */ /* 0x0003e60000000800 */
[----:B------:R-:W-:Y:S02]  /*8dd0*/  IMAD.MOV.U32 R130, RZ, RZ, R188 ;  /* 0x000000ffff827224 */ /* 0x000fe400078e00bc */
[----:B------:R-:W-:Y:S01]  /*8de0*/  FFMA.FTZ R151, R161, c[0x0][0x2d0], -R151 ;  /* 0x0000b400a1977a23 */ /* 0x000fe20000010897 */
[----:B------:R-:W-:Y:S01]  /*8df0*/  MOV R161, R160 ;  /* 0x000000a000a17202 */ /* 0x000fe20000000f00 */
[C---:B------:R-:W-:Y:S04]  /*8e00*/  HMMA.16816.F32 R88, R108.reuse, R112, R88 ;  /* 0x000000706c58723c */ /* 0x040fe80000001858 */
[----:B------:R-:W-:Y:S02]  /*8e10*/  IMAD.MOV.U32 R160, RZ, RZ, R190 ;  /* 0x000000ffffa07224 */ /* 0x000fe400078e00be */
[----:B------:R-:W5:Y:S01]  /*8e20*/  MUFU.EX2 R190, R151 ;  /* 0x0000009700be7308 */ /* 0x000f620000000800 */
[----:B------:R-:W-:Y:S01]  /*8e30*/  IMAD.MOV.U32 R132, RZ, RZ, R130 ;  /* 0x000000ffff847224 */ /* 0x000fe200078e0082 */
[-C--:B------:R-:W-:Y:S08]  /*8e40*/  HMMA.16816.F32 R92, R108, R114.reuse, R92 ;  /* 0x000000726c5c723c */ /* 0x080ff0000000185c */
[----:B------:R-:W-:Y:S04]  /*8e50*/  HMMA.16816.F32 R96, R100, R114, R96 ;  /* 0x000000726460723c */ /* 0x000fe80000001860 */
[--C-:B-1----:R-:W-:Y:S02]  /*8e60*/  FFMA.FTZ R2, R129, c[0x0][0x2d0], -R184.reuse ;  /* 0x0000b40081027a23 */ /* 0x102fe400000108b8 */
[----:B------:R-:W-:Y:S02]  /*8e70*/  IMAD.MOV.U32 R129, RZ, RZ, R187 ;  /* 0x000000ffff817224 */ /* 0x000fe400078e00bb */
[----:B------:R1:W-:Y:S04]  /*8e80*/  MUFU.EX2 R188, R2 ;  /* 0x0000000200bc7308 */ /* 0x0003e80000000800 */
[----:B------:R-:W-:Y:S02]  /*8e90*/  MOV R133, R129 ;  /* 0x0000008100857202 */ /* 0x000fe40000000f00 */
[----:B-----5:R-:W-:Y:S01]  /*8ea0*/  F2FP.PACK_AB R151, R190, R192 ;  /* 0x000000c0be97723e */ /* 0x020fe200000000ff */
[--C-:B-1----:R-:W-:Y:S04]  /*8eb0*/  FFMA.FTZ R2, R189, c[0x0][0x2d0], -R184.reuse ;  /* 0x0000b400bd027a23 */ /* 0x102fe800000108b8 */
[----:B------:R1:W5:Y:S02]  /*8ec0*/  MUFU.EX2 R189, R2 ;  /* 0x0000000200bd7308 */ /* 0x0003640000000800 */
[--C-:B-1----:R-:W-:Y:S01]  /*8ed0*/  FFMA.FTZ R2, R167, c[0x0][0x2d0], -R184.reuse ;  /* 0x0000b400a7027a23 */ /* 0x102fe200000108b8 */
[----:B-----5:R-:W-:Y:S01]  /*8ee0*/  F2FP.PACK_AB R176, R189, R188 ;  /* 0x000000bcbdb0723e */ /* 0x020fe200000000ff */
[----:B------:R-:W-:Y:S06]  /*8ef0*/  FFMA.FTZ R184, R166, c[0x0][0x2d0], -R184 ;  /* 0x0000b400a6b87a23 */ /* 0x000fec00000108b8 */
[----:B------:R1:W-:Y:S10]  /*8f00*/  MUFU.EX2 R187, R2 ;  /* 0x0000000200bb7308 */ /* 0x0003f40000000800 */
[----:B------:R-:W5:Y:S01]  /*8f10*/  MUFU.EX2 R186, R184 ;  /* 0x000000b800ba7308 */ /* 0x000f620000000800 */
[--C-:B-1----:R-:W-:Y:S02]  /*8f20*/  FFMA.FTZ R2, R165, c[0x0][0x2d0], -R185.reuse ;  /* 0x0000b400a5027a23 */ /* 0x102fe400000108b9 */
[----:B------:R-:W1:Y:S07]  /*8f30*/  LDSM.16.MT88.4 R164, [R213+0xc00] ;  /* 0x000c0000d5a4783b */ /* 0x000e6e0000004200 */
[----:B------:R1:W-:Y:S01]  /*8f40*/  MUFU.EX2 R147, R2 ;  /* 0x0000000200937308 */ /* 0x0003e20000000800 */
[----:B-----5:R-:W-:Y:S01]  /*8f50*/  F2FP.PACK_AB R178, R186, R187 ;  /* 0x000000bbbab2723e */ /* 0x020fe200000000ff */
[--C-:B-1----:R-:W-:Y:S02]  /*8f60*/  FFMA.FTZ R2, R131, c[0x0][0x2d0], -R185.reuse ;  /* 0x0000b40083027a23 */ /* 0x102fe400000108b9 */
[----:B------:R-:W1:Y:S06]  /*8f70*/  LDSM.16.MT88.4 R128, [R213+0x1c00] ;  /* 0x001c0000d580783b */ /* 0x000e6c0000004200 */
[----:B------:R5:W5:Y:S02]  /*8f80*/  MUFU.EX2 R184, R2 ;  /* 0x0000000200b87308 */ /* 0x000b640000000800 */
[--C-:B-----5:R-:W-:Y:S01]  /*8f90*/  FFMA.FTZ R2, R157, c[0x0][0x2d0], -R185.reuse ;  /* 0x0000b4009d027a23 */ /* 0x120fe200000108b9 */
[----:B------:R-:W-:Y:S01]  /*8fa0*/  F2FP.PACK_AB R177, R184, R147 ;  /* 0x00000093b8b1723e */ /* 0x000fe200000000ff */
[----:B------:R-:W-:Y:S06]  /*8fb0*/  IMAD.MOV.U32 R157, RZ, RZ, R146 ;  /* 0x000000ffff9d7224 */ /* 0x000fec00078e0092 */
[----:B------:R-:W-:Y:S01]  /*8fc0*/  MUFU.EX2 R146, R2 ;  /* 0x0000000200927308 */ /* 0x000fe20000000800 */
[----:B------:R-:W-:Y:S01]  /*8fd0*/  FFMA.FTZ R185, R149, c[0x0][0x2d0], -R185 ;  /* 0x0000b40095b97a23 */ /* 0x000fe200000108b9 */
[----:B------:R-:W-:Y:S01]  /*8fe0*/  F2FP.PACK_AB R149, R191, R193 ;  /* 0x000000c1bf95723e */ /* 0x000fe200000000ff */
[----:B------:R-:W-:Y:S01]  /*8ff0*/  IMAD.MOV.U32 R249, RZ, RZ, R157 ;  /* 0x000000fffff97224 */ /* 0x000fe200078e009d */
[----:B---3--:R-:W-:Y:S06]  /*9000*/  ISETP.GT.AND P0, PT, R229, R120, PT ;  /* 0x00000078e500720c */ /* 0x008fec0003f04270 */
[----:B------:R-:W3:Y:S01]  /*9010*/  MUFU.EX2 R185, R185 ;  /* 0x000000b900b97308 */ /* 0x000ee20000000800 */
[----:B------:R-:W-:Y:S01]  /*9020*/  IMAD.MOV.U32 R229, RZ, RZ, R155 ;  /* 0x000000ffffe57224 */ /* 0x000fe200078e009b */
[----:B---3--:R-:W-:Y:S01]  /*9030*/  F2FP.PACK_AB R179, R185, R146 ;  /* 0x00000092b9b3723e */ /* 0x008fe200000000ff */
[----:B--2---:R-:W-:Y:S02]  /*9040*/  FFMA.FTZ R141, R141, R107, R172 ;  /* 0x0000006b8d8d7223 */ /* 0x004fe400000100ac */
[----:B----4-:R-:W-:Y:S02]  /*9050*/  FFMA.FTZ R140, R140, R106, R135 ;  /* 0x0000006a8c8c7223 */ /* 0x010fe40000010087 */
[----:B------:R-:W-:Y:S01]  /*9060*/  FFMA.FTZ R2, R3, R105, R163 ;  /* 0x0000006903027223 */ /* 0x000fe200000100a3 */
[----:B------:R-:W-:Y:S01]  /*9070*/  MOV R163, R148 ;  /* 0x0000009400a37202 */ /* 0x000fe20000000f00 */
[----:B------:R-:W-:Y:S01]  /*9080*/  FADD.FTZ R3, R133, R141 ;  /* 0x0000008d85037221 */ /* 0x000fe20000010000 */
[----:B------:R-:W-:Y:S01]  /*9090*/  F2FP.PACK_AB R148, R195, R197 ;  /* 0x000000c5c394723e */ /* 0x000fe200000000ff */
[----:B------:R-:W-:Y:S01]  /*90a0*/  FFMA.FTZ R0, R0, R104, R134 ;  /* 0x0000006800007223 */ /* 0x000fe20000010086 */
[----:B------:R-:W-:Y:S01]  /*90b0*/  MOV R141, R156 ;  /* 0x0000009c008d7202 */ /* 0x000fe20000000f00 */
[----:B------:R-:W-:Y:S04]  /*90c0*/  FADD.FTZ R140, R132, R140 ;  /* 0x0000008c848c7221 */ /* 0x000fe80000010000 */
[-C--:B------:R-:W-:Y:S01]  /*90d0*/  HMMA.16816.F32 R152, R148, R164.reuse, R4 ;  /* 0x000000a49498723c */ /* 0x080fe20000001804 */
[----:B------:R-:W2:Y:S07]  /*90e0*/  LDSM.16.MT88.4 R4, [R214+0x2c00] ;  /* 0x002c0000d604783b */ /* 0x000eae0000004200 */
[C---:B------:R-:W-:Y:S07]  /*90f0*/  HMMA.16816.F32 R156, R176.reuse, R164, R8 ;  /* 0x000000a4b09c723c */ /* 0x040fee0000001808 */
[----:B------:R-:W-:Y:S01]  /*9100*/  IMAD.MOV.U32 R10, RZ, RZ, R161 ;  /* 0x000000ffff0a7224 */ /* 0x000fe200078e00a1 */
[----:B------:R-:W-:Y:S01]  /*9110*/  MOV R9, R162 ;  /* 0x000000a200097202 */ /* 0x000fe20000000f00 */
[----:B------:R-:W-:Y:S03]  /*9120*/  IMAD.MOV.U32 R8, RZ, RZ, R163 ;  /* 0x000000ffff087224 */ /* 0x000fe600078e00a3 */
[----:B------:R-:W-:Y:S02]  /*9130*/  IMAD.MOV.U32 R11, RZ, RZ, R160 ;  /* 0x000000ffff0b7224 */ /* 0x000fe400078e00a0 */
[-C--:B------:R-:W-:Y:S03]  /*9140*/  HMMA.16816.F32 R160, R176, R166.reuse, R12 ;  /* 0x000000a6b0a0723c */ /* 0x080fe6000000180c */
[----:B------:R-:W-:Y:S02]  /*9150*/  FADD.FTZ R2, R8, R2 ;  /* 0x0000000208027221 */ /* 0x000fe40000010000 */
[----:B------:R-:W-:Y:S02]  /*9160*/  FADD.FTZ R0, R9, R0 ;  /* 0x0000000009007221 */ /* 0x000fe40000010000 */
[----:B------:R-:W-:Y:S01]  /*9170*/  FADD.FTZ R3, R10, R3 ;  /* 0x000000030a037221 */ /* 0x000fe20000010000 */
[C---:B------:R-:W-:Y:S04]  /*9180*/  HMMA.16816.F32 R164, R148.reuse, R166, R16 ;  /* 0x000000a694a4723c */ /* 0x040fe80000001810 */
[----:B------:R-:W-:Y:S02]  /*9190*/  FADD.FTZ R3, R248, R3 ;  /* 0x00000003f8037221 */ /* 0x000fe40000010000 */
[----:B------:R-:W-:Y:S01]  /*91a0*/  FADD.FTZ R9, R11, R140 ;  /* 0x0000008c0b097221 */ /* 0x000fe20000010000 */
[----:B------:R-:W-:Y:S01]  /*91b0*/  MOV R140, R145 ;  /* 0x00000091008c7202 */ /* 0x000fe20000000f00 */
[-C--:B------:R-:W-:Y:S04]  /*91c0*/  HMMA.16816.F32 R100, R148, R116.reuse, R20 ;  /* 0x000000749464723c */ /* 0x080fe80000001814 */
[----:B------:R-:W-:Y:S02]  /*91d0*/  FADD.FTZ R10, R240, R3 ;  /* 0x00000003f00a7221 */ /* 0x000fe40000010000 */
[----:B------:R-:W-:Y:S02]  /*91e0*/  FADD.FTZ R8, R141, R2 ;  /* 0x000000028d087221 */ /* 0x000fe40000010000 */
        /* <DEDUP_REMOVED lines=37> */
[----:B------:R-:W-:Y:S01]  /*9440*/  FADD.FTZ R10, R208, R3 ;  /* 0x00000003d00a7221 */ /* 0x000fe20000010000 */
[C---:B------:R-:W-:Y:S04]  /*9450*/  HMMA.16816.F32 R72, R176.reuse, R180, R72 ;  /* 0x000000b4b048723c */ /* 0x040fe80000001848 */
[----:B------:R-:W-:Y:S02]  /*9460*/  FADD.FTZ R9, R203, R2 ;  /* 0x00000002cb097221 */ /* 0x000fe40000010000 */
[----:B------:R-:W-:Y:S02]  /*9470*/  FADD.FTZ R8, R199, R0 ;  /* 0x00000000c7087221 */ /* 0x000fe40000010000 */
[----:B------:R-:W-:Y:S01]  /*9480*/  FADD.FTZ R3, R232, R11 ;  /* 0x0000000be8037221 */ /* 0x000fe20000010000 */
[-C--:B------:R-:W-:Y:S03]  /*9490*/  HMMA.16816.F32 R76, R176, R182.reuse, R76 ;  /* 0x000000b6b04c723c */ /* 0x080fe6000000184c */
[----:B------:R-:W-:Y:S02]  /*94a0*/  FADD.FTZ R2, R209, R10 ;  /* 0x0000000ad1027221 */ /* 0x000fe40000010000 */
[----:B------:R-:W-:Y:S02]  /*94b0*/  FADD.FTZ R0, R205, R9 ;  /* 0x00000009cd007221 */ /* 0x000fe40000010000 */
[----:B------:R-:W-:Y:S01]  /*94c0*/  FADD.FTZ R9, R200, R8 ;  /* 0x00000008c8097221 */ /* 0x000fe20000010000 */
[C---:B------:R-:W-:Y:S04]  /*94d0*/  HMMA.16816.F32 R80, R148.reuse, R182, R80 ;  /* 0x000000b69450723c */ /* 0x040fe80000001850 */
[----:B------:R-:W-:Y:S02]  /*94e0*/  FADD.FTZ R8, R230, R3 ;  /* 0x00000003e6087221 */ /* 0x000fe40000010000 */
[----:B------:R-:W-:Y:S02]  /*94f0*/  FADD.FTZ R3, R198, R9 ;  /* 0x00000009c6037221 */ /* 0x000fe40000010000 */
[-C--:B--2---:R-:W-:Y:S04]  /*9500*/  HMMA.16816.F32 R84, R148, R4.reuse, R84 ;  /* 0x000000049454723c */ /* 0x084fe80000001854 */
[----:B------:R-:W-:Y:S02]  /*9510*/  FADD.FTZ R3, R147, R3 ;  /* 0x0000000393037221 */ /* 0x000fe40000010000 */
[----:B------:R-:W-:Y:S02]  /*9520*/  IMAD.MOV.U32 R147, RZ, RZ, R143 ;  /* 0x000000ffff937224 */ /* 0x000fe400078e008f */
[----:B------:R-:W-:Y:S01]  /*9530*/  FADD.FTZ R3, R184, R3 ;  /* 0x00000003b8037221 */ /* 0x000fe20000010000 */
        /* <DEDUP_REMOVED lines=8> */
[----:B------:R-:W-:Y:S02]  /*95c0*/  FADD.FTZ R2, R195, R2 ;  /* 0x00000002c3027221 */ /* 0x000fe40000010000 */
[----:B------:R-:W-:Y:S04]  /*95d0*/  FADD.FTZ R4, R191, R0 ;  /* 0x00000000bf047221 */ /* 0x000fe80000010000 */
[----:B------:R-:W-:Y:S02]  /*95e0*/  FADD.FTZ R0, R189, R5 ;  /* 0x00000005bd007221 */ /* 0x000fe40000010000 */
[----:B------:R-:W-:Y:S02]  /*95f0*/  FADD.FTZ R5, R196, R2 ;  /* 0x00000002c4057221 */ /* 0x000fe40000010000 */
[----:B------:R-:W-:Y:S02]  /*9600*/  FADD.FTZ R4, R192, R4 ;  /* 0x00000004c0047221 */ /* 0x000fe40000010000 */
[----:B------:R-:W-:Y:S02]  /*9610*/  FADD.FTZ R5, R194, R5 ;  /* 0x00000005c2057221 */ /* 0x000fe40000010000 */
[----:B------:R-:W-:Y:S02]  /*9620*/  FADD.FTZ R2, R187, R0 ;  /* 0x00000000bb027221 */ /* 0x000fe40000010000 */
[----:B------:R-:W-:Y:S01]  /*9630*/  FADD.FTZ R0, R146, R3 ;  /* 0x0000000392007221 */ /* 0x000fe20000010000 */
[----:B------:R1:W-:Y:S01]  /*9640*/  STL [R1+0x20], R5 ;  /* 0x0000200501007387 */ /* 0x0003e20000100800 */
[----:B------:R-:W-:Y:S02]  /*9650*/  FADD.FTZ R3, R190, R4 ;  /* 0x00000004be037221 */ /* 0x000fe40000010000 */
[----:B------:R-:W-:Y:S02]  /*9660*/  FADD.FTZ R2, R186, R2 ;  /* 0x00000002ba027221 */ /* 0x000fe40000010000 */
[----:B------:R-:W-:Y:S01]  /*9670*/  FADD.FTZ R0, R185, R0 ;  /* 0x00000000b9007221 */ /* 0x000fe20000010000 */
[----:B------:R1:W-:Y:S01]  /*9680*/  STL [R1+0x24], R3 ;  /* 0x0000240301007387 */ /* 0x0003e20000100800 */
[----:B------:R-:W-:Y:S02]  /*9690*/  IMAD.MOV.U32 R148, RZ, RZ, R142 ;  /* 0x000000ffff947224 */ /* 0x000fe400078e008e */
[----:B------:R-:W-:Y:S01]  /*96a0*/  IMAD.MOV.U32 R146, RZ, RZ, R144 ;  /* 0x000000ffff927224 */ /* 0x000fe200078e0090 */
[----:B------:R1:W-:Y:S04]  /*96b0*/  STL [R1+0x28], R2 ;  /* 0x0000280201007387 */ /* 0x0003e80000100800 */
[----:B------:R1:W-:Y:S01]  /*96c0*/  STL [R1+0x2c], R0 ;  /* 0x00002c0001007387 */ /* 0x0003e20000100800 */
[----:B------:R-:W-:-:S05]  /*96d0*/  @P0 BRA `(.L_x_1011) ;  /* 0xffffbf4000000947 */ /* 0x000fca000383ffff */
.L_x_1010:
[----:B-1----:R-:W2:Y:S02]  /*96e0*/  LDL R0, [R1+0x1c] ;  /* 0x00001c0001007983 */ /* 0x002ea40000100800 */
[----:B--2---:R-:W-:-:S13]  /*96f0*/  ISETP.GE.AND P0, PT, R204, R0, PT ;  /* 0x00000000cc00720c */ /* 0x004fda0003f06270 */
[----:B------:R-:W-:Y:S05]  /*9700*/  @!P0 BRA `(.L_x_1012) ;  /* 0x000031a000008947 */ /* 0x000fea0003800000 */
[----:B------:R-:W-:Y:S01]  /*9710*/  IMAD.MOV.U32 R2, RZ, RZ, R144 ;  /* 0x000000ffff027224 */ /* 0x000fe200078e0090 */
[----:B------:R-:W-:Y:S01]  /*9720*/  MOV R146, R142 ;  /* 0x0000008e00927202 */ /* 0x000fe20000000f00 */
[----:B------:R-:W-:Y:S01]  /*9730*/  IMAD.MOV.U32 R0, RZ, RZ, R145 ;  /* 0x000000ffff007224 */ /* 0x000fe200078e0091 */
[----:B------:R-:W-:Y:S02]  /*9740*/  MOV R3, R143 ;  /* 0x0000008f00037202 */ /* 0x000fe40000000f00 */
.L_x_1013:
[----:B------:R-:W2:Y:S01]  /*9750*/  LDL.64 R208, [R1+0x10] ;  /* 0x0000100001d07983 */ /* 0x000ea20000100a00 */
[----:B------:R-:W-:Y:S04]  /*9760*/  DEPBAR.LE SB0, 0x0 ;  /* 0x000080000000791a */ /* 0x000fe80000000000 */
[----:B------:R-:W-:Y:S01]  /*9770*/  WARPSYNC 0xffffffff ;  /* 0xffffffff00007948 */ /* 0x000fe20003800000 */
[----:B------:R-:W3:Y:S01]  /*9780*/  LDL R206, [R1+0x18] ;  /* 0x0000180001ce7983 */ /* 0x000ee20000100800 */
[----:B------:R-:W-:Y:S01]  /*9790*/  SHF.R.S32.HI R40, RZ, 0x1f, R204 ;  /* 0x0000001fff287819 */ /* 0x000fe200000114cc */
[----:B------:R-:W-:Y:S01]  /*97a0*/  IMAD.WIDE.U32 R144, R204, c[0x0][0x208], RZ ;  /* 0x00008200cc907a25 */ /* 0x000fe200078e00ff */
[----:B------:R-:W-:Y:S01]  /*97b0*/  MOV R147, c[0x0][0x208] ;  /* 0x0000820000937a02 */ /* 0x000fe20000000f00 */
[----:B------:R-:W4:Y:S01]  /*97c0*/  LDL R184, [R1+0x34] ;  /* 0x0000340001b87983 */ /* 0x000f220000100800 */
[----:B------:R-:W-:Y:S01]  /*97d0*/  MOV R180, c[0x0][0x20c] ;  /* 0x0000830000b47a02 */ /* 0x000fe20000000f00 */
[----:B------:R-:W-:Y:S01]  /*97e0*/  IMAD R44, R40, c[0x0][0x208], RZ ;  /* 0x00008200282c7a24 */ /* 0x000fe200078e02ff */
[----:B------:R-:W-:Y:S01]  /*97f0*/  SHF.L.U32 R196, R144, 0x6, RZ ;  /* 0x0000000690c47819 */ /* 0x000fe200000006ff */
[----:B------:R-:W-:Y:S02]  /*9800*/  BAR.SYNC.DEFER_BLOCKING 0x0 ;  /* 0x0000000000007b1d */ /* 0x000fe40000010000 */
[----:B------:R-:W-:Y:S06]  /*9810*/  IMAD R44, R204, c[0x0][0x20c], R44 ;  /* 0x00008300cc2c7a24 */ /* 0x000fec00078e022c */
[----:B------:R-:W-:Y:S08]  /*9820*/  LDSM.16.M88.4 R64, [R215] ;  /* 0x00000000d740783b */ /* 0x000ff00000000200 */
[----:B------:R-:W1:Y:S08]  /*9830*/  LDSM.16.M88.4 R16, [R212] ;  /* 0x00000000d410783b */ /* 0x000e700000000200 */
[----:B------:R-:W5:Y:S08]  /*9840*/  LDSM.16.M88.4 R60, [R215+0x1000] ;  /* 0x00100000d73c783b */ /* 0x000f700000000200 */
[----:B------:R-:W5:Y:S08]  /*9850*/  LDSM.16.M88.4 R32, [R212+0x400] ;  /* 0x00040000d420783b */ /* 0x000f700000000200 */
[----:B------:R-:W4:Y:S04]  /*9860*/  LDL R207, [R1+0x1c] ;  /* 0x00001c0001cf7983 */ /* 0x000f280000100800 */
[----:B------:R-:W5:Y:S08]  /*9870*/  LDSM.16.M88.4 R48, [R212+0x800] ;  /* 0x00080000d430783b */ /* 0x000f700000000200 */
[----:B------:R-:W5:Y:S01]  /*9880*/  LDSM.16.M88.4 R140, [R212+0xc00] ;  /* 0x000c0000d48c783b */ /* 0x000f620000000200 */
[-C--:B-1----:R-:W-:Y:S07]  /*9890*/  HMMA.16816.F32 R4, R64, R16.reuse, RZ ;  /* 0x000000104004723c */ /* 0x082fee00000018ff */
[----:B------:R-:W-:Y:S01]  /*98a0*/  LDSM.16.M88.4 R148, [R216] ;  /* 0x00000000d894783b */ /* 0x000fe20000000200 */
[C---:B-----5:R-:W-:Y:S07]  /*98b0*/  HMMA.16816.F32 R8, R60.reuse, R16, RZ ;  /* 0x000000103c08723c */ /* 0x060fee00000018ff */
[----:B------:R-:W1:Y:S01]  /*98c0*/  LDSM.16.M88.4 R176, [R217] ;  /* 0x00000000d9b0783b */ /* 0x000e620000000200 */
[-C--:B------:R-:W-:Y:S07]  /*98d0*/  HMMA.16816.F32 R12, R60, R18.reuse, RZ ;  /* 0x000000123c0c723c */ /* 0x080fee00000018ff */
[----:B------:R-:W-:Y:S01]  /*98e0*/  LDSM.16.M88.4 R188, [R227] ;  /* 0x00000000e3bc783b */ /* 0x000fe20000000200 */
[C---:B------:R-:W-:Y:S07]  /*98f0*/  HMMA.16816.F32 R16, R64.reuse, R18, RZ ;  /* 0x000000124010723c */ /* 0x040fee00000018ff */
[----:B------:R-:W-:Y:S01]  /*9900*/  LDSM.16.M88.4 R192, [R226] ;  /* 0x00000000e2c0783b */ /* 0x000fe20000000200 */
[-C--:B------:R-:W-:Y:S08]  /*9910*/  HMMA.16816.F32 R20, R64, R32.reuse, RZ ;  /* 0x000000204014723c */ /* 0x080ff000000018ff */
[C---:B------:R-:W-:Y:S08]  /*9920*/  HMMA.16816.F32 R24, R60.reuse, R32, RZ ;  /* 0x000000203c18723c */ /* 0x040ff000000018ff */
[-C--:B------:R-:W-:Y:S08]  /*9930*/  HMMA.16816.F32 R28, R60, R34.reuse, RZ ;  /* 0x000000223c1c723c */ /* 0x080ff000000018ff */
[C---:B------:R-:W-:Y:S08]  /*9940*/  HMMA.16816.F32 R32, R64.reuse, R34, RZ ;  /* 0x000000224020723c */ /* 0x040ff000000018ff */
[-C--:B------:R-:W-:Y:S08]  /*9950*/  HMMA.16816.F32 R36, R64, R48.reuse, RZ ;  /* 0x000000304024723c */ /* 0x080ff000000018ff */
[C---:B------:R-:W-:Y:S07]  /*9960*/  HMMA.16816.F32 R40, R60.reuse, R48, RZ ;  /* 0x000000303c28723c */ /* 0x040fee00000018ff */
[----:B------:R-:W-:Y:S02]  /*9970*/  IADD3 R48, R145, R44, RZ ;  /* 0x0000002c91307210 */ /* 0x000fe40007ffe0ff */
[-C--:B------:R-:W-:Y:S03]  /*9980*/  HMMA.16816.F32 R44, R60, R50.reuse, RZ ;  /* 0x000000323c2c723c */ /* 0x080fe600000018ff */
[----:B------:R-:W-:Y:S05]  /*9990*/  SHF.L.U64.HI R144, R144, 0x6, R48 ;  /* 0x0000000690907819 */ /* 0x000fea0000010230 */
[C---:B------:R-:W-:Y:S08]  /*99a0*/  HMMA.16816.F32 R48, R64.reuse, R50, RZ ;  /* 0x000000324030723c */ /* 0x040ff000000018ff */
[-C--:B------:R-:W-:Y:S01]  /*99b0*/  HMMA.16816.F32 R52, R64, R140.reuse, RZ ;  /* 0x0000008c4034723c */ /* 0x080fe200000018ff */
[----:B--2---:R-:W-:Y:S03]  /*99c0*/  IADD3 R200, P0, R208, 0x20, RZ ;  /* 0x00000020d0c87810 */ /* 0x004fe60007f1e0ff */
[C---:B------:R-:W-:Y:S02]  /*99d0*/  IADD3 R57, P1, R196.reuse, R208, RZ ;  /* 0x000000d0c4397210 */ /* 0x040fe40007f3e0ff */
[----:B------:R-:W-:Y:S02]  /*99e0*/  IADD3 R56, P2, R196, R200, RZ ;  /* 0x000000c8c4387210 */ /* 0x000fe40007f5e0ff */
[----:B---3--:R-:W-:Y:S04]  /*99f0*/  IADD3.X R201, RZ, R206, RZ, P0, !PT ;  /* 0x000000ceffc97210 */ /* 0x008fe800007fe4ff */
[----:B------:R-:W-:Y:S02]  /*9a00*/  LEA R145, P0, R147, R196, 0x5 ;  /* 0x000000c493917211 */ /* 0x000fe400078028ff */
[----:B------:R-:W-:Y:S02]  /*9a10*/  LEA R198, P6, R57, c[0x0][0x1f8], 0x1 ;  /* 0x00007e0039c67a11 */ /* 0x000fe400078c08ff */
[----:B------:R-:W-:Y:S02]  /*9a20*/  LEA.HI.X R147, R147, R144, R180, 0x5, P0 ;  /* 0x0000009093937211 */ /* 0x000fe400000f2cb4 */
[----:B------:R-:W2:Y:S01]  /*9a30*/  LDSM.16.M88.4 R180, [R216+0x1000] ;  /* 0x00100000d8b4783b */ /* 0x000ea20000000200 */
[-C--:B------:R-:W-:Y:S02]  /*9a40*/  IADD3.X R58, R144, R206.reuse, RZ, P1, !PT ;  /* 0x000000ce903a7210 */ /* 0x080fe40000ffe4ff */
[----:B------:R-:W-:Y:S02]  /*9a50*/  LEA R202, P1, R56, c[0x0][0x1f8], 0x1 ;  /* 0x00007e0038ca7a11 */ /* 0x000fe400078208ff */
[----:B------:R-:W-:Y:S02]  /*9a60*/  IADD3.X R59, R144, R201, RZ, P2, !PT ;  /* 0x000000c9903b7210 */ /* 0x000fe400017fe4ff */
[----:B------:R-:W-:Y:S02]  /*9a70*/  LEA.HI.X R199, R57, c[0x0][0x1fc], R58, 0x1, P6 ;  /* 0x00007f0039c77a11 */ /* 0x000fe400030f0c3a */
[----:B------:R-:W-:Y:S02]  /*9a80*/  LEA.HI.X R203, R56, c[0x0][0x1fc], R59, 0x1, P1 ;  /* 0x00007f0038cb7a11 */ /* 0x000fe400008f0c3b */
[C---:B------:R-:W-:Y:S02]  /*9a90*/  HMMA.16816.F32 R56, R60.reuse, R140, RZ ;  /* 0x0000008c3c38723c */ /* 0x040fe400000018ff */
[----:B------:R-:W-:Y:S02]  /*9aa0*/  IADD3 R197, P1, R208, 0x40, RZ ;  /* 0x00000040d0c57810 */ /* 0x000fe40007f3e0ff */
[----:B----4-:R-:W-:Y:S02]  /*9ab0*/  SHF.L.U32 R205, R184, 0x1, RZ ;  /* 0x00000001b8cd7819 */ /* 0x010fe400000006ff */
[----:B------:R-:W3:Y:S01]  /*9ac0*/  LDSM.16.M88.4 R184, [R228] ;  /* 0x00000000e4b8783b */ /* 0x000ee20000000200 */
[----:B------:R-:W-:Y:S01]  /*9ad0*/  IADD3.X R140, RZ, R206, RZ, P1, !PT ;  /* 0x000000ceff8c7210 */ /* 0x000fe20000ffe4ff */
[-C--:B------:R-:W-:Y:S01]  /*9ae0*/  HMMA.16816.F32 R60, R60, R142.reuse, RZ ;  /* 0x0000008e3c3c723c */ /* 0x080fe200000018ff */
[----:B------:R-:W-:Y:S03]  /*9af0*/  IADD3 R141, P1, R145, R200, RZ ;  /* 0x000000c8918d7210 */ /* 0x000fe60007f3e0ff */
[----:B------:R-:W-:Y:S02]  /*9b00*/  IADD3 R196, P0, R196, R197, RZ ;  /* 0x000000c5c4c47210 */ /* 0x000fe40007f1e0ff */
[----:B------:R-:W-:Y:S01]  /*9b10*/  @!PT LDS RZ, [RZ] ;  /* 0x00000000fffff984 */ /* 0x000fe20000000800 */
[----:B------:R-:W-:Y:S01]  /*9b20*/  @!PT LDS RZ, [RZ] ;  /* 0x00000000fffff984 */ /* 0x000fe20000000800 */
[----:B------:R-:W-:Y:S01]  /*9b30*/  @!PT LDS RZ, [RZ] ;  /* 0x00000000fffff984 */ /* 0x000fe20000000800 */
[----:B------:R4:W-:Y:S01]  /*9b40*/  LDGSTS.E.BYPASS.LTC128B.128 [R205+0x100], [R198.64], !P5 ;  /* 0x00100000c6cd7fae */ /* 0x0009e2000e901d46 */
[----:B------:R-:W-:Y:S01]  /*9b50*/  IADD3.X R201, R147, R201, RZ, P1, !PT ;  /* 0x000000c993c97210 */ /* 0x000fe20000ffe4ff */
[----:B------:R-:W-:Y:S04]  /*9b60*/  HMMA.16816.F32 R64, R64, R142, RZ ;  /* 0x0000008e4040723c */ /* 0x000fe800000018ff */
[----:B------:R-:W-:Y:S02]  /*9b70*/  IADD3.X R144, R144, R140, RZ, P0, !PT ;  /* 0x0000008c90907210 */ /* 0x000fe400007fe4ff */
[----:B------:R3:W-:Y:S01]  /*9b80*/  LDGSTS.E.BYPASS.LTC128B.128 [R205+0x1100], [R202.64], !P4 ;  /* 0x01100000cacd7fae */ /* 0x0007e2000e101d46 */
[C---:B------:R-:W-:Y:S01]  /*9b90*/  IADD3 R197, P0, R145.reuse, R197, RZ ;  /* 0x000000c591c57210 */ /* 0x040fe20007f1e0ff */
[-C--:B-1----:R-:W-:Y:S05]  /*9ba0*/  HMMA.16816.F32 R4, R148, R176.reuse, R4 ;  /* 0x000000b09404723c */ /* 0x082fea0000001804 */
[----:B------:R-:W-:Y:S02]  /*9bb0*/  IADD3 R145, P6, R145, R208, RZ ;  /* 0x000000d091917210 */ /* 0x000fe40007fde0ff */
[----:B------:R-:W5:Y:S01]  /*9bc0*/  LDL.64 R208, [R1+0x8] ;  /* 0x0000080001d07983 */ /* 0x000f620000100a00 */
[C---:B--2---:R-:W-:Y:S08]  /*9bd0*/  HMMA.16816.F32 R8, R180.reuse, R176, R8 ;  /* 0x000000b0b408723c */ /* 0x044ff00000001808 */
[-C--:B------:R-:W-:Y:S04]  /*9be0*/  HMMA.16816.F32 R12, R180, R178.reuse, R12 ;  /* 0x000000b2b40c723c */ /* 0x080fe8000000180c */
[C---:B----4-:R-:W-:Y:S04]  /*9bf0*/  LEA R198, P2, R196.reuse, c[0x0][0x1f8], 0x1 ;  /* 0x00007e00c4c67a11 */ /* 0x050fe800078408ff */
[C---:B------:R-:W-:Y:S04]  /*9c00*/  HMMA.16816.F32 R16, R148.reuse, R178, R16 ;  /* 0x000000b29410723c */ /* 0x040fe80000001810 */
[----:B------:R-:W-:Y:S02]  /*9c10*/  LEA.HI.X R199, R196, c[0x0][0x1fc], R144, 0x1, P2 ;  /* 0x00007f00c4c77a11 */ /* 0x000fe400010f0c90 */
[----:B------:R-:W-:Y:S02]  /*9c20*/  IADD3.X R196, R147, R140, RZ, P0, !PT ;  /* 0x0000008c93c47210 */ /* 0x000fe400007fe4ff */
[-C--:B---3--:R-:W-:Y:S01]  /*9c30*/  HMMA.16816.F32 R20, R148, R184.reuse, R20 ;  /* 0x000000b89414723c */ /* 0x088fe20000001814 */
[----:B------:R1:W-:Y:S03]  /*9c40*/  LDGSTS.E.BYPASS.LTC128B.128 [R205+0x2100], [R198.64], !P3 ;  /* 0x02100000c6cd7fae */ /* 0x0003e6000d901d46 */
[----:B------:R-:W-:Y:S02]  /*9c50*/  LEA R142, P2, R145, c[0x0][0x1f8], 0x1 ;  /* 0x00007e00918e7a11 */ /* 0x000fe400078408ff */
[----:B------:R-:W-:Y:S02]  /*9c60*/  IADD3.X R147, R147, R206, RZ, P6, !PT ;  /* 0x000000ce93937210 */ /* 0x000fe400037fe4ff */
[C---:B------:R-:W-:Y:S01]  /*9c70*/  HMMA.16816.F32 R24, R180.reuse, R184, R24 ;  /* 0x000000b8b418723c */ /* 0x040fe20000001818 */
[----:B------:R-:W2:Y:S03]  /*9c80*/  LDL R206, [R1+0x4] ;  /* 0x0000040001ce7983 */ /* 0x000ea60000100800 */
[----:B------:R-:W-:Y:S01]  /*9c90*/  LEA.HI.X R143, R145, c[0x0][0x1fc], R147, 0x1, P2 ;  /* 0x00007f00918f7a11 */ /* 0x000fe200010f0c93 */
[----:B------:R-:W3:Y:S01]  /*9ca0*/  LDL.LU R243, [R1+0x20] ;  /* 0x0000200001f37983 */ /* 0x000ee20000300800 */
[C---:B------:R-:W-:Y:S02]  /*9cb0*/  LEA R144, P0, R141.reuse, c[0x0][0x1f8], 0x1 ;  /* 0x00007e008d907a11 */ /* 0x040fe400078008ff */
[-C--:B------:R-:W-:Y:S01]  /*9cc0*/  HMMA.16816.F32 R28, R180, R186.reuse, R28 ;  /* 0x000000bab41c723c */ /* 0x080fe2000000181c */
[----:B------:R4:W-:Y:S03]  /*9cd0*/  LDGSTS.E.BYPASS.LTC128B.128 [R205+0x900], [R142.64], !P5 ;  /* 0x009000008ecd7fae */ /* 0x0009e6000e901d46 */
[----:B------:R-:W-:Y:S02]  /*9ce0*/  LEA.HI.X R145, R141, c[0x0][0x1fc], R201, 0x1, P0 ;  /* 0x00007f008d917a11 */ /* 0x000fe400000f0cc9 */
[C---:B------:R-:W-:Y:S02]  /*9cf0*/  LEA R140, P0, R197.reuse, c[0x0][0x1f8], 0x1 ;  /* 0x00007e00c58c7a11 */ /* 0x040fe400078008ff */
[C---:B------:R-:W-:Y:S01]  /*9d00*/  HMMA.16816.F32 R32, R148.reuse, R186, R32 ;  /* 0x000000ba9420723c */ /* 0x040fe20000001820 */
[----:B------:R2:W-:Y:S03]  /*9d10*/  LDGSTS.E.BYPASS.LTC128B.128 [R205+0x1900], [R144.64], !P4 ;  /* 0x0190000090cd7fae */ /* 0x0005e6000e101d46 */
[----:B------:R-:W-:Y:S02]  /*9d20*/  LEA.HI.X R141, R197, c[0x0][0x1fc], R196, 0x1, P0 ;  /* 0x00007f00c58d7a11 */ /* 0x000fe400000f0cc4 */
[C---:B------:R-:W-:Y:S02]  /*9d30*/  ISETP.GT.AND P0, PT, R204.reuse, R207, PT ;  /* 0x000000cfcc00720c */ /* 0x040fe40003f04270 */
[-C--:B------:R-:W-:Y:S01]  /*9d40*/  HMMA.16816.F32 R36, R148, R188.reuse, R36 ;  /* 0x000000bc9424723c */ /* 0x080fe20000001824 */
[----:B------:R4:W-:Y:S03]  /*9d50*/  LDGSTS.E.BYPASS.LTC128B.128 [R205+0x2900], [R140.64], !P3 ;  /* 0x029000008ccd7fae */ /* 0x0009e6000d901d46 */
[----:B------:R-:W-:Y:S04]  /*9d60*/  IADD3 R204, R204, -0x1, RZ ;  /* 0xffffffffcccc7810 */ /* 0x000fe80007ffe0ff */
[C---:B------:R-:W-:Y:S01]  /*9d70*/  HMMA.16816.F32 R40, R180.reuse, R188, R40 ;  /* 0x000000bcb428723c */ /* 0x040fe20000001828 */
[----:B-1----:R-:W-:Y:S07]  /*9d80*/  LDSM.16.M88.4 R196, [R212+0x1000] ;  /* 0x00100000d4c4783b */ /* 0x002fee0000000200 */
[-C--:B------:R-:W-:Y:S01]  /*9d90*/  HMMA.16816.F32 R44, R180, R190.reuse, R44 ;  /* 0x000000beb42c723c */ /* 0x080fe2000000182c */
[----:B------:R-:W0:Y:S07]  /*9da0*/  LDGDEPBAR ;  /* 0x00000000000079af */ /* 0x000e2e0000000000 */
[C---:B------:R-:W-:Y:S01]  /*9db0*/  HMMA.16816.F32 R48, R148.reuse, R190, R48 ;  /* 0x000000be9430723c */ /* 0x040fe20000001830 */
[----:B------:R-:W-:Y:S07]  /*9dc0*/  LDSM.16.M88.4 R200, [R215+0x3000] ;  /* 0x00300000d7c8783b */ /* 0x000fee0000000200 */
[-C--:B------:R-:W-:Y:S01]  /*9dd0*/  HMMA.16816.F32 R52, R148, R192.reuse, R52 ;  /* 0x000000c09434723c */ /* 0x080fe20000001834 */
[----:B----4-:R-:W1:Y:S07]  /*9de0*/  LDSM.16.M88.4 R140, [R215+0x2000] ;  /* 0x00200000d78c783b */ /* 0x010e6e0000000200 */
[C---:B------:R-:W-:Y:S01]  /*9df0*/  HMMA.16816.F32 R56, R180.reuse, R192, R56 ;  /* 0x000000c0b438723c */ /* 0x040fe20000001838 */
[----:B------:R-:W4:Y:S04]  /*9e00*/  LDL.LU R242, [R1+0x24] ;  /* 0x0000240001f27983 */ /* 0x000f280000300800 */
[----:B------:R-:W1:Y:S03]  /*9e10*/  LDSM.16.M88.4 R176, [R212+0x1400] ;  /* 0x00140000d4b0783b */ /* 0x000e660000000200 */
[-C--:B------:R-:W-:Y:S05]  /*9e20*/  HMMA.16816.F32 R60, R180, R194.reuse, R60 ;  /* 0x000000c2b43c723c */ /* 0x080fea000000183c */
[----:B------:R-:W2:Y:S03]  /*9e30*/  LDL.LU R241, [R1+0x28] ;  /* 0x0000280001f17983 */ /* 0x000ea60000300800 */
[----:B------:R-:W-:Y:S01]  /*9e40*/  HMMA.16816.F32 R64, R148, R194, R64 ;  /* 0x000000c29440723c */ /* 0x000fe20000001840 */
[----:B------:R-:W1:Y:S08]  /*9e50*/  LDSM.16.M88.4 R184, [R212+0x1800] ;  /* 0x00180000d4b8783b */ /* 0x000e700000000200 */
[----:B------:R-:W2:Y:S04]  /*9e60*/  LDL.LU R240, [R1+0x2c] ;  /* 0x00002c0001f07983 */ /* 0x000ea80000300800 */
[----:B------:R-:W1:Y:S02]  /*9e70*/  LDSM.16.M88.4 R148, [R212+0x1c00] ;  /* 0x001c0000d494783b */ /* 0x000e640000000200 */
[-C--:B-1----:R-:W-:Y:S06]  /*9e80*/  HMMA.16816.F32 R4, R140, R196.reuse, R4 ;  /* 0x000000c48c04723c */ /* 0x082fec0000001804 */
[----:B------:R-:W-:Y:S02]  /*9e90*/  LDSM.16.M88.4 R180, [R216+0x2000] ;  /* 0x00200000d8b4783b */ /* 0x000fe40000000200 */
[C---:B------:R-:W-:Y:S06]  /*9ea0*/  HMMA.16816.F32 R8, R200.reuse, R196, R8 ;  /* 0x000000c4c808723c */ /* 0x040fec0000001808 */
[----:B------:R-:W1:Y:S02]  /*9eb0*/  LDSM.16.M88.4 R188, [R225] ;  /* 0x00000000e1bc783b */ /* 0x000e640000000200 */
[-C--:B------:R-:W-:Y:S06]  /*9ec0*/  HMMA.16816.F32 R12, R200, R198.reuse, R12 ;  /* 0x000000c6c80c723c */ /* 0x080fec000000180c */
[----:B------:R-:W1:Y:S02]  /*9ed0*/  LDSM.16.M88.4 R192, [R216+0x3000] ;  /* 0x00300000d8c0783b */ /* 0x000e640000000200 */
[C---:B------:R-:W-:Y:S06]  /*9ee0*/  HMMA.16816.F32 R16, R140.reuse, R198, R16 ;  /* 0x000000c68c10723c */ /* 0x040fec0000001810 */
[----:B------:R-:W-:Y:S02]  /*9ef0*/  LDSM.16.M88.4 R196, [R222] ;  /* 0x00000000dec4783b */ /* 0x000fe40000000200 */
[-C--:B------:R-:W-:Y:S08]  /*9f00*/  HMMA.16816.F32 R20, R140, R176.reuse, R20 ;  /* 0x000000b08c14723c */ /* 0x080ff00000001814 */
[C---:B------:R-:W-:Y:S08]  /*9f10*/  HMMA.16816.F32 R24, R200.reuse, R176, R24 ;  /* 0x000000b0c818723c */ /* 0x040ff00000001818 */
[-C--:B------:R-:W-:Y:S08]  /*9f20*/  HMMA.16816.F32 R28, R200, R178.reuse, R28 ;  /* 0x000000b2c81c723c */ /* 0x080ff0000000181c */
[C---:B------:R-:W-:Y:S01]  /*9f30*/  HMMA.16816.F32 R32, R140.reuse, R178, R32 ;  /* 0x000000b28c20723c */ /* 0x040fe20000001820 */
[----:B------:R-:W1:Y:S07]  /*9f40*/  LDSM.16.M88.4 R176, [R224] ;  /* 0x00000000e0b0783b */ /* 0x000e6e0000000200 */
[-C--:B------:R-:W-:Y:S08]  /*9f50*/  HMMA.16816.F32 R36, R140, R184.reuse, R36 ;  /* 0x000000b88c24723c */ /* 0x080ff00000001824 */
[C---:B------:R-:W-:Y:S08]  /*9f60*/  HMMA.16816.F32 R40, R200.reuse, R184, R40 ;  /* 0x000000b8c828723c */ /* 0x040ff00000001828 */
[-C--:B------:R-:W-:Y:S08]  /*9f70*/  HMMA.16816.F32 R44, R200, R186.reuse, R44 ;  /* 0x000000bac82c723c */ /* 0x080ff0000000182c */
[C---:B------:R-:W-:Y:S01]  /*9f80*/  HMMA.16816.F32 R48, R140.reuse, R186, R48 ;  /* 0x000000ba8c30723c */ /* 0x040fe20000001830 */
[----:B------:R-:W5:Y:S07]  /*9f90*/  LDSM.16.M88.4 R184, [R223] ;  /* 0x00000000dfb8783b */ /* 0x000f6e0000000200 */
[-C--:B------:R-:W-:Y:S08]  /*9fa0*/  HMMA.16816.F32 R52, R140, R148.reuse, R52 ;  /* 0x000000948c34723c */ /* 0x080ff00000001834 */
[C---:B------:R-:W-:Y:S08]  /*9fb0*/  HMMA.16816.F32 R56, R200.reuse, R148, R56 ;  /* 0x00000094c838723c */ /* 0x040ff00000001838 */
[-C--:B------:R-:W-:Y:S01]  /*9fc0*/  HMMA.16816.F32 R60, R200, R150.reuse, R60 ;  /* 0x00000096c83c723c */ /* 0x080fe2000000183c */
[----:B------:R-:W-:Y:S07]  /*9fd0*/  LDSM.16.M88.4 R200, [R215+0x5000] ;  /* 0x00500000d7c8783b */ /* 0x000fee0000000200 */
[----:B------:R-:W-:Y:S01]  /*9fe0*/  HMMA.16816.F32 R64, R140, R150, R64 ;  /* 0x000000968c40723c */ /* 0x000fe20000001840 */
[----:B------:R-:W-:Y:S07]  /*9ff0*/  LDSM.16.M88.4 R140, [R215+0x4000] ;  /* 0x00400000d78c783b */ /* 0x000fee0000000200 */
[-C--:B-1----:R-:W-:Y:S01]  /*a000*/  HMMA.16816.F32 R4, R180, R188.reuse, R4 ;  /* 0x000000bcb404723c */ /* 0x082fe20000001804 */
[----:B------:R-:W1:Y:S07]  /*a010*/  LDSM.16.M88.4 R148, [R212+0x2000] ;  /* 0x00200000d494783b */ /* 0x000e6e0000000200 */
        /* <DEDUP_REMOVED lines=8> */
[----:B------:R-:W1:Y:S07]  /*a0a0*/  LDSM.16.M88.4 R176, [R212+0x2800] ;  /* 0x00280000d4b0783b */ /* 0x000e6e0000000200 */
[-C--:B-----5:R-:W-:Y:S08]  /*a0b0*/  HMMA.16816.F32 R36, R180, R184.reuse, R36 ;  /* 0x000000b8b424723c */ /* 0x0a0ff00000001824 */
[C---:B------:R-:W-:Y:S08]  /*a0c0*/  HMMA.16816.F32 R40, R192.reuse, R184, R40 ;  /* 0x000000b8c028723c */ /* 0x040ff00000001828 */
[-C--:B------:R-:W-:Y:S08]  /*a0d0*/  HMMA.16816.F32 R44, R192, R186.reuse, R44 ;  /* 0x000000bac02c723c */ /* 0x080ff0000000182c */
[C---:B------:R-:W-:Y:S01]  /*a0e0*/  HMMA.16816.F32 R48, R180.reuse, R186, R48 ;  /* 0x000000bab430723c */ /* 0x040fe20000001830 */
[----:B------:R-:W-:Y:S07]  /*a0f0*/  LDSM.16.M88.4 R184, [R221] ;  /* 0x00000000ddb8783b */ /* 0x000fee0000000200 */
[-C--:B------:R-:W-:Y:S08]  /*a100*/  HMMA.16816.F32 R52, R180, R196.reuse, R52 ;  /* 0x000000c4b434723c */ /* 0x080ff00000001834 */
[C---:B------:R-:W-:Y:S08]  /*a110*/  HMMA.16816.F32 R56, R192.reuse, R196, R56 ;  /* 0x000000c4c038723c */ /* 0x040ff00000001838 */
[-C--:B------:R-:W-:Y:S01]  /*a120*/  HMMA.16816.F32 R60, R192, R198.reuse, R60 ;  /* 0x000000c6c03c723c */ /* 0x080fe2000000183c */
[----:B------:R-:W-:Y:S07]  /*a130*/  LDSM.16.M88.4 R192, [R220] ;  /* 0x00000000dcc0783b */ /* 0x000fee0000000200 */
        /* <DEDUP_REMOVED lines=12> */
[----:B------:R-:W5:Y:S07]  /*a200*/  LDSM.16.M88.4 R188, [R216+0x5000] ;  /* 0x00500000d8bc783b */ /* 0x000f6e0000000200 */
[-C--:B------:R-:W-:Y:S08]  /*a210*/  HMMA.16816.F32 R36, R140, R176.reuse, R36 ;  /* 0x000000b08c24723c */ /* 0x080ff00000001824 */
        /* <DEDUP_REMOVED lines=10> */
[----:B------:R-:W-:Y:S01]  /*a2c0*/  @P0 IADD3 R150, P2, R208, 0x40, RZ ;  /* 0x00000040d0960810 */ /* 0x000fe20007f5e0ff */
[-C--:B------:R-:W-:Y:S05]  /*a2d0*/  HMMA.16816.F32 R4, R180, R184.reuse, R4 ;  /* 0x000000b8b404723c */ /* 0x080fea0000001804 */
[----:B--2---:R-:W-:Y:S03]  /*a2e0*/  @P0 IADD3.X R151, RZ, R206, RZ, P2, !PT ;  /* 0x000000ceff970210 */ /* 0x004fe600017fe4ff */
[C---:B-----5:R-:W-:Y:S08]  /*a2f0*/  HMMA.16816.F32 R8, R188.reuse, R184, R8 ;  /* 0x000000b8bc08723c */ /* 0x060ff00000001808 */
        /* <DEDUP_REMOVED lines=78> */
[----:B------:R-:W5:Y:S01]  /*a7e0*/  SHFL.BFLY PT, R147, R141, 0x2, 0x1f ;  /* 0x0c401f008d937f89 */ /* 0x000f6200000e0000 */
[----:B-1----:R-:W-:Y:S02]  /*a7f0*/  FMNMX.FTZ R145, R145, R148, !PT ;  /* 0x0000009491917209 */ /* 0x002fe40007810000 */
[----:B------:R-:W-:Y:S03]  /*a800*/  @P0 IADD3 R148, P1, R208, 0x20, RZ ;  /* 0x00000020d0940810 */ /* 0x000fe60007f3e0ff */
[C---:B------:R-:W-:Y:S01]  /*a810*/  FADD.FTZ R0, -R145.reuse, R0 ;  /* 0x0000000091007221 */ /* 0x040fe20000010100 */
[----:B------:R-:W-:Y:S01]  /*a820*/  @P0 IADD3.X R149, RZ, R206, RZ, P1, !PT ;  /* 0x000000ceff950210 */ /* 0x000fe20000ffe4ff */
[----:B------:R-:W-:Y:S01]  /*a830*/  FMUL.FTZ R184, R145, c[0x0][0x2d0] ;  /* 0x0000b40091b87a20 */ /* 0x000fe20000410000 */
[----:B--2---:R-:W-:Y:S01]  /*a840*/  FMNMX.FTZ R144, R140, R144, !PT ;  /* 0x000000908c907209 */ /* 0x004fe20007810000 */
[----:B------:R-:W-:Y:S01]  /*a850*/  FMUL.FTZ R0, R0, c[0x0][0x2d0] ;  /* 0x0000b40000007a20 */ /* 0x000fe20000410000 */
[----:B------:R-:W-:Y:S01]  /*a860*/  FMNMX.FTZ R140, R46, R142, !PT ;  /* 0x0000008e2e8c7209 */ /* 0x000fe20007810000 */
[--C-:B------:R-:W-:Y:S02]  /*a870*/  FFMA.FTZ R4, R4, c[0x0][0x2d0], -R184.reuse ;  /* 0x0000b40004047a23 */ /* 0x100fe400000108b8 */
[----:B------:R-:W-:Y:S01]  /*a880*/  FMUL.FTZ R185, R144, c[0x0][0x2d0] ;  /* 0x0000b40090b97a20 */ /* 0x000fe20000410000 */
[----:B------:R-:W-:Y:S01]  /*a890*/  FMNMX.FTZ R142, R47, R140, !PT ;  /* 0x0000008c2f8e7209 */ /* 0x000fe20007810000 */
[----:B------:R1:W-:Y:S01]  /*a8a0*/  MUFU.EX2 R232, R4 ;  /* 0x0000000400e87308 */ /* 0x0003e20000000800 */
[----:B-----5:R-:W-:Y:S01]  /*a8b0*/  FMNMX.FTZ R141, R141, R147, !PT ;  /* 0x000000938d8d7209 */ /* 0x020fe20007810000 */
[--C-:B------:R-:W-:Y:S01]  /*a8c0*/  FFMA.FTZ R6, R6, c[0x0][0x2d0], -R185.reuse ;  /* 0x0000b40006067a23 */ /* 0x100fe200000108b9 */
[----:B------:R-:W-:Y:S01]  /*a8d0*/  FMNMX.FTZ R142, R58, R142, !PT ;  /* 0x0000008e3a8e7209 */ /* 0x000fe20007810000 */
[--C-:B------:R-:W-:Y:S02]  /*a8e0*/  FFMA.FTZ R5, R5, c[0x0][0x2d0], -R184.reuse ;  /* 0x0000b40005057a23 */ /* 0x100fe400000108b8 */
[----:B------:R-:W2:Y:S01]  /*a8f0*/  SHFL.BFLY PT, R143, R141, 0x1, 0x1f ;  /* 0x0c201f008d8f7f89 */ /* 0x000ea200000e0000 */
[--C-:B------:R-:W-:Y:S02]  /*a900*/  FFMA.FTZ R7, R7, c[0x0][0x2d0], -R185.reuse ;  /* 0x0000b40007077a23 */ /* 0x100fe400000108b9 */
[--C-:B------:R-:W-:Y:S01]  /*a910*/  FFMA.FTZ R19, R19, c[0x0][0x2d0], -R185.reuse ;  /* 0x0000b40013137a23 */ /* 0x100fe200000108b9 */
[----:B------:R5:W3:Y:S01]  /*a920*/  MUFU.EX2 R140, R0 ;  /* 0x00000000008c7308 */ /* 0x000ae20000000800 */
[--C-:B------:R-:W-:Y:S02]  /*a930*/  FFMA.FTZ R17, R17, c[0x0][0x2d0], -R184.reuse ;  /* 0x0000b40011117a23 */ /* 0x100fe400000108b8 */
[--C-:B------:R-:W-:Y:S02]  /*a940*/  FFMA.FTZ R18, R18, c[0x0][0x2d0], -R185.reuse ;  /* 0x0000b40012127a23 */ /* 0x100fe400000108b9 */
[--C-:B------:R-:W-:Y:S02]  /*a950*/  FFMA.FTZ R16, R16, c[0x0][0x2d0], -R184.reuse ;  /* 0x0000b40010107a23 */ /* 0x100fe400000108b8 */
[--C-:B------:R-:W-:Y:S02]  /*a960*/  FFMA.FTZ R32, R32, c[0x0][0x2d0], -R184.reuse ;  /* 0x0000b40020207a23 */ /* 0x100fe400000108b8 */
[--C-:B------:R-:W-:Y:S01]  /*a970*/  FFMA.FTZ R36, R36, c[0x0][0x2d0], -R184.reuse ;  /* 0x0000b40024247a23 */ /* 0x100fe200000108b8 */
[----:B------:R3:W-:Y:S01]  /*a980*/  MUFU.EX2 R233, R6 ;  /* 0x0000000600e97308 */ /* 0x0007e20000000800 */
[----:B------:R-:W-:Y:S02]  /*a990*/  FFMA.FTZ R37, R37, c[0x0][0x2d0], -R184 ;  /* 0x0000b40025257a23 */ /* 0x000fe400000108b8 */
[--C-:B------:R-:W-:Y:S01]  /*a9a0*/  FFMA.FTZ R38, R38, c[0x0][0x2d0], -R185.reuse ;  /* 0x0000b40026267a23 */ /* 0x100fe200000108b9 */
[----:B-1----:R-:W-:Y:S01]  /*a9b0*/  @P0 SHF.R.S32.HI R4, RZ, 0x1f, R204 ;  /* 0x0000001fff040819 */ /* 0x002fe200000114cc */
[--C-:B------:R-:W-:Y:S02]  /*a9c0*/  FFMA.FTZ R39, R39, c[0x0][0x2d0], -R185.reuse ;  /* 0x0000b40027277a23 */ /* 0x100fe400000108b9 */
[--C-:B------:R-:W-:Y:S02]  /*a9d0*/  FFMA.FTZ R48, R48, c[0x0][0x2d0], -R184.reuse ;  /* 0x0000b40030307a23 */ /* 0x100fe400000108b8 */
[----:B------:R-:W-:Y:S01]  /*a9e0*/  FFMA.FTZ R49, R49, c[0x0][0x2d0], -R184 ;  /* 0x0000b40031317a23 */ /* 0x000fe200000108b8 */
[----:B--2---:R-:W-:Y:S01]  /*a9f0*/  FMNMX.FTZ R143, R141, R143, !PT ;  /* 0x0000008f8d8f7209 */ /* 0x004fe20007810000 */
[----:B------:R1:W-:Y:S01]  /*aa00*/  MUFU.EX2 R237, R5 ;  /* 0x0000000500ed7308 */ /* 0x0003e20000000800 */
[--C-:B------:R-:W-:Y:S02]  /*aa10*/  FFMA.FTZ R50, R50, c[0x0][0x2d0], -R185.reuse ;  /* 0x0000b40032327a23 */ /* 0x100fe400000108b9 */
[----:B-----5:R-:W-:Y:S02]  /*aa20*/  FADD.FTZ R0, -R144, R2 ;  /* 0x0000000290007221 */ /* 0x020fe40000010100 */
[----:B------:R-:W-:Y:S02]  /*aa30*/  FMUL.FTZ R186, R143, c[0x0][0x2d0] ;  /* 0x0000b4008fba7a20 */ /* 0x000fe40000410000 */
[----:B------:R-:W-:Y:S01]  /*aa40*/  FMUL.FTZ R2, R0, c[0x0][0x2d0] ;  /* 0x0000b40000027a20 */ /* 0x000fe20000410000 */
[----:B------:R-:W-:Y:S01]  /*aa50*/  FMNMX.FTZ R0, R59, R142, !PT ;  /* 0x0000008e3b007209 */ /* 0x000fe20007810000 */
[--C-:B------:R-:W-:Y:S01]  /*aa60*/  FFMA.FTZ R8, R8, c[0x0][0x2d0], -R186.reuse ;  /* 0x0000b40008087a23 */ /* 0x100fe200000108ba */
[----:B------:R2:W-:Y:S01]  /*aa70*/  MUFU.EX2 R236, R7 ;  /* 0x0000000700ec7308 */ /* 0x0005e20000000800 */
[--C-:B------:R-:W-:Y:S01]  /*aa80*/  FFMA.FTZ R9, R9, c[0x0][0x2d0], -R186.reuse ;  /* 0x0000b40009097a23 */ /* 0x100fe200000108ba */
[----:B------:R-:W-:Y:S01]  /*aa90*/  FMNMX.FTZ R0, R62, R0, !PT ;  /* 0x000000003e007209 */ /* 0x000fe20007810000 */
[----:B---3--:R-:W-:Y:S02]  /*aaa0*/  @P0 IMAD R6, R4, c[0x0][0x1e0], RZ ;  /* 0x0000780004060a24 */ /* 0x008fe400078e02ff */
[----:B------:R-:W-:Y:S01]  /*aab0*/  FFMA.FTZ R12, R12, c[0x0][0x2d0], -R186 ;  /* 0x0000b4000c0c7a23 */ /* 0x000fe200000108ba */
[----:B------:R-:W-:Y:S01]  /*aac0*/  FMNMX.FTZ R0, R63, R0, !PT ;  /* 0x000000003f007209 */ /* 0x000fe20007810000 */
[----:B------:R-:W-:Y:S02]  /*aad0*/  @P0 IMAD R6, R204, c[0x0][0x1e4], R6 ;  /* 0x00007900cc060a24 */ /* 0x000fe400078e0206 */
[--C-:B------:R-:W-:Y:S01]  /*aae0*/  FFMA.FTZ R13, R13, c[0x0][0x2d0], -R186.reuse ;  /* 0x0000b4000d0d7a23 */ /* 0x100fe200000108ba */
[----:B------:R3:W5:Y:S01]  /*aaf0*/  MUFU.EX2 R141, R2 ;  /* 0x00000002008d7308 */ /* 0x0007620000000800 */
[C---:B------:R-:W-:Y:S02]  /*ab00*/  FMUL.FTZ R100, R140.reuse, R100 ;  /* 0x000000648c647220 */ /* 0x040fe40000410000 */
[----:B------:R-:W-:Y:S02]  /*ab10*/  FMUL.FTZ R101, R140, R101 ;  /* 0x000000658c657220 */ /* 0x000fe40000410000 */
[----:B-1----:R-:W-:Y:S04]  /*ab20*/  @P0 IMAD.WIDE.U32 R4, R204, c[0x0][0x1e0], RZ ;  /* 0x00007800cc040a25 */ /* 0x002fe800078e00ff */
[C---:B------:R-:W-:Y:S01]  /*ab30*/  FMUL.FTZ R112, R140.reuse, R112 ;  /* 0x000000708c707220 */ /* 0x040fe20000410000 */
[----:B------:R-:W-:Y:S01]  /*ab40*/  MUFU.EX2 R234, R19 ;  /* 0x0000001300ea7308 */ /* 0x000fe20000000800 */
[----:B------:R-:W-:Y:S01]  /*ab50*/  @P0 IADD3 R6, R5, R6, RZ ;  /* 0x0000000605060210 */ /* 0x000fe20007ffe0ff */
[----:B------:R-:W-:Y:S01]  /*ab60*/  FMUL.FTZ R113, R140, R113 ;  /* 0x000000718c717220 */ /* 0x000fe20000410000 */
[----:B------:R-:W-:Y:S01]  /*ab70*/  @P0 SHF.L.U32 R5, R4, 0x6, RZ ;  /* 0x0000000604050819 */ /* 0x000fe200000006ff */
[----:B------:R-:W-:Y:S01]  /*ab80*/  FFMA.FTZ R51, R51, c[0x0][0x2d0], -R185 ;  /* 0x0000b40033337a23 */ /* 0x000fe200000108b9 */
[----:B--2---:R-:W-:Y:S01]  /*ab90*/  @P0 MOV R7, c[0x0][0x1e0] ;  /* 0x0000780000070a02 */ /* 0x004fe20000000f00 */
[----:B------:R-:W-:Y:S01]  /*aba0*/  FFMA.FTZ R40, R40, c[0x0][0x2d0], -R186 ;  /* 0x0000b40028287a23 */ /* 0x000fe200000108ba */
[----:B------:R-:W-:Y:S01]  /*abb0*/  @P0 SHF.L.U64.HI R4, R4, 0x6, R6 ;  /* 0x0000000604040819 */ /* 0x000fe20000010206 */
[--C-:B------:R-:W-:Y:S01]  /*abc0*/  FFMA.FTZ R41, R41, c[0x0][0x2d0], -R186.reuse ;  /* 0x0000b40029297a23 */ /* 0x100fe200000108ba */
[----:B------:R-:W-:Y:S01]  /*abd0*/  @P0 LEA R6, P6, R7, R5, 0x5 ;  /* 0x0000000507060211 */ /* 0x000fe200078c28ff */
[----:B------:R1:W-:Y:S01]  /*abe0*/  MUFU.EX2 R239, R17 ;  /* 0x0000001100ef7308 */ /* 0x0003e20000000800 */
[--C-:B------:R-:W-:Y:S02]  /*abf0*/  FFMA.FTZ R44, R44, c[0x0][0x2d0], -R186.reuse ;  /* 0x0000b4002c2c7a23 */ /* 0x100fe400000108ba */
[----:B------:R-:W-:Y:S02]  /*ac00*/  FFMA.FTZ R45, R45, c[0x0][0x2d0], -R186 ;  /* 0x0000b4002d2d7a23 */ /* 0x000fe400000108ba */
[----:B---3--:R-:W-:Y:S02]  /*ac10*/  FADD.FTZ R2, -R143, R3 ;  /* 0x000000038f027221 */ /* 0x008fe40000010100 */
[C---:B-----5:R-:W-:Y:S02]  /*ac20*/  FMUL.FTZ R102, R141.reuse, R102 ;  /* 0x000000668d667220 */ /* 0x060fe40000410000 */
[----:B------:R-:W-:Y:S01]  /*ac30*/  FMUL.FTZ R2, R2, c[0x0][0x2d0] ;  /* 0x0000b40002027a20 */ /* 0x000fe20000410000 */
        /* <DEDUP_REMOVED lines=8> */
[----:B------:R-:W-:Y:S01]  /*acc0*/  FMUL.FTZ R119, R141, R119 ;  /* 0x000000778d777220 */ /* 0x000fe20000410000 */
[----:B-1----:R-:W-:Y:S01]  /*acd0*/  @P0 IADD3 R17, P2, R5, R148, RZ ;  /* 0x0000009405110210 */ /* 0x002fe20007f5e0ff */
[C---:B------:R-:W-:Y:S02]  /*ace0*/  FMUL.FTZ R128, R140.reuse, R128 ;  /* 0x000000808c807220 */ /* 0x040fe40000410000 */
[----:B------:R-:W-:Y:S01]  /*acf0*/  FMUL.FTZ R129, R140, R129 ;  /* 0x000000818c817220 */ /* 0x000fe20000410000 */
[----:B------:R-:W-:Y:S01]  /*ad00*/  @P0 IADD3.X R176, R4, R149, RZ, P2, !PT ;  /* 0x0000009504b00210 */ /* 0x000fe200017fe4ff */
[C---:B------:R-:W-:Y:S01]  /*ad10*/  FMUL.FTZ R130, R141.reuse, R130 ;  /* 0x000000828d827220 */ /* 0x040fe20000410000 */
[----:B------:R-:W1:Y:S01]  /*ad20*/  MUFU.EX2 R238, R16 ;  /* 0x0000001000ee7308 */ /* 0x000e620000000800 */
[----:B------:R-:W-:Y:S02]  /*ad30*/  FMUL.FTZ R131, R141, R131 ;  /* 0x000000838d837220 */ /* 0x000fe40000410000 */
[C---:B------:R-:W-:Y:S01]  /*ad40*/  FMUL.FTZ R136, R140.reuse, R136 ;  /* 0x000000888c887220 */ /* 0x040fe20000410000 */
[----:B--2---:R-:W-:Y:S01]  /*ad50*/  @P0 LEA R18, P2, R17, c[0x0][0x1c8], 0x1 ;  /* 0x0000720011120a11 */ /* 0x004fe200078408ff */
[C---:B------:R-:W-:Y:S02]  /*ad60*/  FMUL.FTZ R137, R140.reuse, R137 ;  /* 0x000000898c897220 */ /* 0x040fe40000410000 */
[C---:B------:R-:W-:Y:S02]  /*ad70*/  FMUL.FTZ R138, R141.reuse, R138 ;  /* 0x0000008a8d8a7220 */ /* 0x040fe40000410000 */
[----:B------:R-:W-:Y:S01]  /*ad80*/  FMUL.FTZ R139, R141, R139 ;  /* 0x0000008b8d8b7220 */ /* 0x000fe20000410000 */
[----:B------:R-:W-:Y:S01]  /*ad90*/  MUFU.EX2 R231, R8 ;  /* 0x0000000800e77308 */ /* 0x000fe20000000800 */
[C---:B------:R-:W-:Y:S02]  /*ada0*/  FMUL.FTZ R68, R140.reuse, R68 ;  /* 0x000000448c447220 */ /* 0x040fe40000410000 */
[----:B------:R-:W-:Y:S01]  /*adb0*/  FMUL.FTZ R69, R140, R69 ;  /* 0x000000458c457220 */ /* 0x000fe20000410000 */
[----:B---3--:R-:W2:Y:S01]  /*adc0*/  SHFL.BFLY PT, R2, R0, 0x2, 0x1f ;  /* 0x0c401f0000027f89 */ /* 0x008ea200000e0000 */
[C---:B-----5:R-:W-:Y:S02]  /*add0*/  FMUL.FTZ R104, R3.reuse, R104 ;  /* 0x0000006803687220 */ /* 0x060fe40000410000 */
        /* <DEDUP_REMOVED lines=12> */
[----:B------:R-:W-:Y:S01]  /*aea0*/  FMUL.FTZ R71, R141, R71 ;  /* 0x000000478d477220 */ /* 0x000fe20000410000 */
[----:B--2---:R-:W-:Y:S01]  /*aeb0*/  FMNMX.FTZ R0, R0, R2, !PT ;  /* 0x0000000200007209 */ /* 0x004fe20007810000 */
[C---:B------:R-:W-:Y:S01]  /*aec0*/  FMUL.FTZ R72, R3.reuse, R72 ;  /* 0x0000004803487220 */ /* 0x040fe20000410000 */
[----:B------:R2:W-:Y:S01]  /*aed0*/  MUFU.EX2 R211, R13 ;  /* 0x0000000d00d37308 */ /* 0x0005e20000000800 */
[C---:B------:R-:W-:Y:S02]  /*aee0*/  FMUL.FTZ R73, R3.reuse, R73 ;  /* 0x0000004903497220 */ /* 0x040fe40000410000 */
[----:B------:R-:W5:Y:S01]  /*aef0*/  SHFL.BFLY PT, R2, R0, 0x1, 0x1f ;  /* 0x0c201f0000027f89 */ /* 0x000f6200000e0000 */
[C---:B------:R-:W-:Y:S02]  /*af00*/  FMUL.FTZ R76, R3.reuse, R76 ;  /* 0x0000004c034c7220 */ /* 0x040fe40000410000 */
[----:B------:R-:W-:Y:S02]  /*af10*/  FMUL.FTZ R77, R3, R77 ;  /* 0x0000004d034d7220 */ /* 0x000fe40000410000 */
[C---:B------:R-:W-:Y:S02]  /*af20*/  FMUL.FTZ R80, R140.reuse, R80 ;  /* 0x000000508c507220 */ /* 0x040fe40000410000 */
[----:B------:R-:W-:Y:S01]  /*af30*/  MUFU.EX2 R197, R36 ;  /* 0x0000002400c57308 */ /* 0x000fe20000000800 */
[C---:B------:R-:W-:Y:S02]  /*af40*/  FMUL.FTZ R81, R140.reuse, R81 ;  /* 0x000000518c517220 */ /* 0x040fe40000410000 */
[----:B------:R-:W-:Y:S02]  /*af50*/  FMUL.FTZ R82, R141, R82 ;  /* 0x000000528d527220 */ /* 0x000fe40000410000 */
[----:B---3--:R-:W-:Y:S02]  /*af60*/  FMUL.FTZ R12, R3, R160 ;  /* 0x000000a0030c7220 */ /* 0x008fe40000410000 */
[C---:B------:R-:W-:Y:S02]  /*af70*/  FMUL.FTZ R83, R141.reuse, R83 ;  /* 0x000000538d537220 */ /* 0x040fe40000410000 */
[C---:B------:R-:W-:Y:S01]  /*af80*/  FMUL.FTZ R84, R140.reuse, R84 ;  /* 0x000000548c547220 */ /* 0x040fe20000410000 */
[----:B------:R-:W-:Y:S01]  /*af90*/  MUFU.EX2 R196, R37 ;  /* 0x0000002500c47308 */ /* 0x000fe20000000800 */
[----:B------:R-:W-:Y:S02]  /*afa0*/  FMUL.FTZ R85, R140, R85 ;  /* 0x000000558c557220 */ /* 0x000fe40000410000 */
[----:B------:R-:W-:Y:S02]  /*afb0*/  FMUL.FTZ R86, R141, R86 ;  /* 0x000000568d567220 */ /* 0x000fe40000410000 */
[----:B--2---:R-:W-:Y:S01]  /*afc0*/  FMUL.FTZ R13, R3, R161 ;  /* 0x000000a1030d7220 */ /* 0x004fe20000410000 */
[----:B-----5:R-:W-:Y:S01]  /*afd0*/  FMNMX.FTZ R142, R0, R2, !PT ;  /* 0x00000002008e7209 */ /* 0x020fe20007810000 */
[----:B------:R-:W-:Y:S01]  /*afe0*/  FMUL.FTZ R87, R141, R87 ;  /* 0x000000578d577220 */ /* 0x000fe20000410000 */
[----:B------:R-:W-:Y:S02]  /*aff0*/  @P0 MOV R2, c[0x0][0x1e4] ;  /* 0x0000790000020a02 */ /* 0x000fe40000000f00 */
[----:B------:R-:W-:Y:S01]  /*b000*/  MUFU.EX2 R195, R38 ;  /* 0x0000002600c37308 */ /* 0x000fe20000000800 */
[----:B------:R-:W-:Y:S01]  /*b010*/  FMUL.FTZ R88, R3, R88 ;  /* 0x0000005803587220 */ /* 0x000fe20000410000 */
[----:B------:R-:W-:Y:S01]  /*b020*/  @P0 LEA.HI.X R2, R7, R4, R2, 0x5, P6 ;  /* 0x0000000407020211 */ /* 0x000fe200030f2c02 */
[----:B------:R-:W-:Y:S01]  /*b030*/  FADD.FTZ R0, -R142, R146 ;  /* 0x000000928e007221 */ /* 0x000fe20000010100 */
[----:B------:R-:W-:Y:S01]  /*b040*/  @P0 IADD3 R7, P6, R5, R208, RZ ;  /* 0x000000d005070210 */ /* 0x000fe20007fde0ff */
[----:B------:R-:W-:Y:S01]  /*b050*/  FMUL.FTZ R89, R3, R89 ;  /* 0x0000005903597220 */ /* 0x000fe20000410000 */
[----:B------:R-:W-:Y:S01]  /*b060*/  @P0 IADD3 R5, P1, R5, R150, RZ ;  /* 0x0000009605050210 */ /* 0x000fe20007f3e0ff */
[----:B------:R-:W-:Y:S01]  /*b070*/  FMUL.FTZ R0, R0, c[0x0][0x2d0] ;  /* 0x0000b40000007a20 */ /* 0x000fe20000410000 */
[C---:B------:R-:W-:Y:S02]  /*b080*/  @P0 IADD3.X R19, R4.reuse, R206, RZ, P6, !PT ;  /* 0x000000ce04130210 */ /* 0x040fe400037fe4ff */
[----:B------:R-:W-:Y:S01]  /*b090*/  MUFU.EX2 R194, R39 ;  /* 0x0000002700c27308 */ /* 0x000fe20000000800 */
[----:B------:R-:W-:Y:S01]  /*b0a0*/  @P0 LEA R146, P6, R7, c[0x0][0x1c8], 0x1 ;  /* 0x0000720007920a11 */ /* 0x000fe200078c08ff */
[C---:B------:R-:W-:Y:S01]  /*b0b0*/  FMUL.FTZ R92, R3.reuse, R92 ;  /* 0x0000005c035c7220 */ /* 0x040fe20000410000 */
[----:B------:R-:W-:Y:S01]  /*b0c0*/  @P0 IADD3.X R4, R4, R151, RZ, P1, !PT ;  /* 0x0000009704040210 */ /* 0x000fe20000ffe4ff */
[----:B------:R-:W-:Y:S01]  /*b0d0*/  FMUL.FTZ R93, R3, R93 ;  /* 0x0000005d035d7220 */ /* 0x000fe20000410000 */
[----:B------:R-:W-:Y:S01]  /*b0e0*/  @P0 LEA.HI.X R147, R7, c[0x0][0x1cc], R19, 0x1, P6 ;  /* 0x0000730007930a11 */ /* 0x000fe200030f0c13 */
[C---:B------:R-:W-:Y:S01]  /*b0f0*/  FMUL.FTZ R96, R140.reuse, R96 ;  /* 0x000000608c607220 */ /* 0x040fe20000410000 */
[----:B------:R-:W-:Y:S01]  /*b100*/  @P0 LEA.HI.X R19, R17, c[0x0][0x1cc], R176, 0x1, P2 ;  /* 0x0000730011130a11 */ /* 0x000fe200010f0cb0 */
[----:B------:R-:W-:Y:S01]  /*b110*/  FMUL.FTZ R97, R140, R97 ;  /* 0x000000618c617220 */ /* 0x000fe20000410000 */
[C---:B------:R-:W-:Y:S01]  /*b120*/  @P0 LEA R16, P1, R5.reuse, c[0x0][0x1c8], 0x1 ;  /* 0x0000720005100a11 */ /* 0x040fe200078208ff */
[----:B------:R2:W-:Y:S01]  /*b130*/  @P0 LDGSTS.E.BYPASS.LTC128B.128 [R205+0x3100], [R146.64], !P5 ;  /* 0x0310000092cd0fae */ /* 0x0005e2000e901d46 */
[C---:B------:R-:W-:Y:S01]  /*b140*/  @P0 IADD3 R148, P6, R6.reuse, R148, RZ ;  /* 0x0000009406940210 */ /* 0x040fe20007fde0ff */
[----:B------:R-:W3:Y:S01]  /*b150*/  MUFU.EX2 R0, R0 ;  /* 0x0000000000007308 */ /* 0x000ee20000000800 */
[----:B------:R-:W-:Y:S01]  /*b160*/  @P0 LEA.HI.X R17, R5, c[0x0][0x1cc], R4, 0x1, P1 ;  /* 0x0000730005110a11 */ /* 0x000fe200008f0c04 */
[C---:B------:R-:W-:Y:S01]  /*b170*/  FMUL.FTZ R98, R141.reuse, R98 ;  /* 0x000000628d627220 */ /* 0x040fe20000410000 */
[C---:B------:R-:W-:Y:S01]  /*b180*/  @P0 IADD3 R7, P2, R6.reuse, R208, RZ ;  /* 0x000000d006070210 */ /* 0x040fe20007f5e0ff */
[----:B------:R-:W-:Y:S01]  /*b190*/  FMUL.FTZ R99, R141, R99 ;  /* 0x000000638d637220 */ /* 0x000fe20000410000 */
[----:B------:R-:W-:Y:S01]  /*b1a0*/  @P0 IADD3 R5, P1, R6, R150, RZ ;  /* 0x0000009606050210 */ /* 0x000fe20007f3e0ff */
[----:B------:R5:W-:Y:S01]  /*b1b0*/  @P0 LDGSTS.E.BYPASS.LTC128B.128 [R205+0x4100], [R18.64], !P4 ;  /* 0x0410000012cd0fae */ /* 0x000be2000e101d46 */
[----:B------:R-:W-:Y:S01]  /*b1c0*/  @P0 IADD3.X R149, R2, R149, RZ, P6, !PT ;  /* 0x0000009502950210 */ /* 0x000fe200037fe4ff */
[--C-:B------:R-:W-:Y:S01]  /*b1d0*/  FFMA.FTZ R20, R20, c[0x0][0x2d0], -R184.reuse ;  /* 0x0000b40014147a23 */ /* 0x100fe200000108b8 */
[----:B------:R-:W-:Y:S01]  /*b1e0*/  @P0 LEA R8, P6, R7, c[0x0][0x1c8], 0x1 ;  /* 0x0000720007080a11 */ /* 0x000fe200078c08ff */
[----:B------:R-:W-:Y:S01]  /*b1f0*/  MUFU.EX2 R208, R32 ;  /* 0x0000002000d07308 */ /* 0x000fe20000000800 */
[C---:B------:R-:W-:Y:S01]  /*b200*/  @P0 IADD3.X R151, R2.reuse, R151, RZ, P1, !PT ;  /* 0x0000009702970210 */ /* 0x040fe20000ffe4ff */
[----:B------:R-:W-:Y:S01]  /*b210*/  FFMA.FTZ R21, R21, c[0x0][0x2d0], -R184 ;  /* 0x0000b40015157a23 */ /* 0x000fe200000108b8 */
[----:B------:R-:W-:Y:S01]  /*b220*/  @P0 IADD3.X R2, R2, R206, RZ, P2, !PT ;  /* 0x000000ce02020210 */ /* 0x000fe200017fe4ff */
[----:B------:R2:W-:Y:S01]  /*b230*/  @P0 LDGSTS.E.BYPASS.LTC128B.128 [R205+0x5100], [R16.64], !P3 ;  /* 0x0510000010cd0fae */ /* 0x0005e2000d901d46 */
[----:B------:R-:W-:Y:S01]  /*b240*/  @P0 LEA R6, P2, R148, c[0x0][0x1c8], 0x1 ;  /* 0x0000720094060a11 */ /* 0x000fe200078408ff */
[----:B------:R-:W-:Y:S01]  /*b250*/  FFMA.FTZ R22, R22, c[0x0][0x2d0], -R185 ;  /* 0x0000b40016167a23 */ /* 0x000fe200000108b9 */
[----:B------:R-:W-:Y:S01]  /*b260*/  @P0 LEA.HI.X R9, R7, c[0x0][0x1cc], R2, 0x1, P6 ;  /* 0x0000730007090a11 */ /* 0x000fe200030f0c02 */
[----:B------:R-:W-:Y:S01]  /*b270*/  FMUL.FTZ R2, R142, c[0x0][0x2d0] ;  /* 0x0000b4008e027a20 */ /* 0x000fe20000410000 */
[----:B------:R-:W-:Y:S01]  /*b280*/  @P0 LEA.HI.X R7, R148, c[0x0][0x1cc], R149, 0x1, P2 ;  /* 0x0000730094070a11 */ /* 0x000fe200010f0c95 */
[----:B------:R-:W-:Y:S01]  /*b290*/  MUFU.EX2 R193, R48 ;  /* 0x0000003000c17308 */ /* 0x000fe20000000800 */
[----:B------:R-:W-:Y:S01]  /*b2a0*/  @P0 LEA R4, P1, R5, c[0x0][0x1c8], 0x1 ;  /* 0x0000720005040a11 */ /* 0x000fe200078208ff */
[----:B------:R4:W-:Y:S01]  /*b2b0*/  @P0 LDGSTS.E.BYPASS.LTC128B.128 [R205+0x3900], [R8.64], !P5 ;  /* 0x0390000008cd0fae */ /* 0x0009e2000e901d46 */
[--C-:B------:R-:W-:Y:S01]  /*b2c0*/  FFMA.FTZ R10, R10, c[0x0][0x2d0], -R2.reuse ;  /* 0x0000b4000a0a7a23 */ /* 0x100fe20000010802 */
[----:B------:R-:W-:Y:S01]  /*b2d0*/  F2FP.PACK_AB R148, R237, R232 ;  /* 0x000000e8ed94723e */ /* 0x000fe200000000ff */
[--C-:B------:R-:W-:Y:S01]  /*b2e0*/  FFMA.FTZ R11, R11, c[0x0][0x2d0], -R2.reuse ;  /* 0x0000b4000b0b7a23 */ /* 0x100fe20000010802 */
[----:B------:R-:W-:Y:S01]  /*b2f0*/  @P0 LEA.HI.X R5, R5, c[0x0][0x1cc], R151, 0x1, P1 ;  /* 0x0000730005050a11 */ /* 0x000fe200008f0c97 */
[--C-:B------:R-:W-:Y:S01]  /*b300*/  FFMA.FTZ R14, R14, c[0x0][0x2d0], -R2.reuse ;  /* 0x0000b4000e0e7a23 */ /* 0x100fe20000010802 */
[----:B-1----:R-:W-:Y:S01]  /*b310*/  F2FP.PACK_AB R150, R239, R238 ;  /* 0x000000eeef96723e */ /* 0x002fe200000000ff */
[--C-:B------:R-:W-:Y:S01]  /*b320*/  FFMA.FTZ R15, R15, c[0x0][0x2d0], -R2.reuse ;  /* 0x0000b4000f0f7a23 */ /* 0x100fe20000010802 */
[----:B------:R1:W-:Y:S01]  /*b330*/  @P0 LDGSTS.E.BYPASS.LTC128B.128 [R205+0x4900], [R6.64], !P4 ;  /* 0x0490000006cd0fae */ /* 0x0003e2000e101d46 */
[----:B------:R1:W-:Y:S01]  /*b340*/  MUFU.EX2 R187, R10 ;  /* 0x0000000a00bb7308 */ /* 0x0003e20000000800 */
[----:B------:R-:W-:Y:S01]  /*b350*/  F2FP.PACK_AB R149, R236, R233 ;  /* 0x000000e9ec95723e */ /* 0x000fe200000000ff */
[C---:B-----5:R-:W-:Y:S01]  /*b360*/  FMUL.FTZ R18, R141.reuse, R166 ;  /* 0x000000a68d127220 */ /* 0x060fe20000410000 */
[----:B------:R-:W-:Y:S01]  /*b370*/  F2FP.PACK_AB R151, R234, R235 ;  /* 0x000000ebea97723e */ /* 0x000fe200000000ff */
[----:B------:R-:W-:Y:S02]  /*b380*/  FMUL.FTZ R19, R141, R167 ;  /* 0x000000a78d137220 */ /* 0x000fe40000410000 */
[C---:B---3--:R-:W-:Y:S01]  /*b390*/  FMUL.FTZ R106, R0.reuse, R106 ;  /* 0x0000006a006a7220 */ /* 0x048fe20000410000 */
[----:B------:R3:W-:Y:S01]  /*b3a0*/  @P0 LDGSTS.E.BYPASS.LTC128B.128 [R205+0x5900], [R4.64], !P3 ;  /* 0x0590000004cd0fae */ /* 0x0007e2000d901d46 */
[----:B------:R-:W-:Y:S02]  /*b3b0*/  FMUL.FTZ R107, R0, R107 ;  /* 0x0000006b006b7220 */ /* 0x000fe40000410000 */
[----:B------:R-:W5:Y:S01]  /*b3c0*/  MUFU.EX2 R188, R11 ;  /* 0x0000000b00bc7308 */ /* 0x000f620000000800 */
[C---:B--2---:R-:W-:Y:S02]  /*b3d0*/  FMUL.FTZ R16, R140.reuse, R164 ;  /* 0x000000a48c107220 */ /* 0x044fe40000410000 */
[----:B------:R-:W-:Y:S02]  /*b3e0*/  FMUL.FTZ R17, R140, R165 ;  /* 0x000000a58c117220 */ /* 0x000fe40000410000 */
[----:B------:R-:W2:Y:S01]  /*b3f0*/  LDSM.16.MT88.4 R176, [R213] ;  /* 0x00000000d5b0783b */ /* 0x000ea20000004200 */
[C---:B------:R-:W-:Y:S02]  /*b400*/  FMUL.FTZ R110, R0.reuse, R110 ;  /* 0x0000006e006e7220 */ /* 0x040fe40000410000 */
[C---:B----4-:R-:W-:Y:S02]  /*b410*/  FMUL.FTZ R8, R3.reuse, R156 ;  /* 0x0000009c03087220 */ /* 0x050fe40000410000 */
[----:B------:R4:W-:Y:S01]  /*b420*/  MUFU.EX2 R189, R14 ;  /* 0x0000000e00bd7308 */ /* 0x0009e20000000800 */
[----:B------:R-:W-:Y:S02]  /*b430*/  FMUL.FTZ R9, R3, R157 ;  /* 0x0000009d03097220 */ /* 0x000fe40000410000 */
[----:B------:R-:W2:Y:S01]  /*b440*/  LDSM.16.MT88.4 R180, [R214] ;  /* 0x00000000d6b4783b */ /* 0x000ea20000004200 */
[C---:B-1----:R-:W-:Y:S02]  /*b450*/  FMUL.FTZ R10, R0.reuse, R158 ;  /* 0x0000009e000a7220 */ /* 0x042fe40000410000 */
[----:B------:R-:W-:Y:S01]  /*b460*/  FMUL.FTZ R6, R141, R154 ;  /* 0x0000009a8d067220 */ /* 0x000fe20000410000 */
[----:B------:R-:W-:Y:S01]  /*b470*/  F2FP.PACK_AB R154, R211, R229 ;  /* 0x000000e5d39a723e */ /* 0x000fe200000000ff */
[----:B------:R-:W-:Y:S02]  /*b480*/  FMUL.FTZ R7, R141, R155 ;  /* 0x0000009b8d077220 */ /* 0x000fe40000410000 */
[----:B------:R-:W1:Y:S01]  /*b490*/  MUFU.EX2 R190, R15 ;  /* 0x0000000f00be7308 */ /* 0x000e620000000800 */
[----:B------:R-:W-:Y:S01]  /*b4a0*/  FMUL.FTZ R111, R0, R111 ;  /* 0x0000006f006f7220 */ /* 0x000fe20000410000 */
[----:B------:R-:W-:Y:S01]  /*b4b0*/  LDSM.16.MT88.4 R164, [R214+0x400] ;  /* 0x00040000d6a4783b */ /* 0x000fe20000004200 */
[--C-:B------:R-:W-:Y:S02]  /*b4c0*/  FFMA.FTZ R42, R42, c[0x0][0x2d0], -R2.reuse ;  /* 0x0000b4002a2a7a23 */ /* 0x100fe40000010802 */
[----:B---3--:R-:W-:Y:S01]  /*b4d0*/  FMUL.FTZ R4, R140, R152 ;  /* 0x000000988c047220 */ /* 0x008fe20000410000 */
[----:B------:R-:W-:Y:S01]  /*b4e0*/  F2FP.PACK_AB R152, R230, R231 ;  /* 0x000000e7e698723e */ /* 0x000fe200000000ff */
[----:B------:R-:W-:Y:S01]  /*b4f0*/  FMUL.FTZ R5, R140, R153 ;  /* 0x000000998c057220 */ /* 0x000fe20000410000 */
[----:B-----5:R-:W-:Y:S01]  /*b500*/  F2FP.PACK_AB R153, R188, R187 ;  /* 0x000000bbbc99723e */ /* 0x020fe200000000ff */
[C---:B------:R-:W-:Y:S01]  /*b510*/  FMUL.FTZ R11, R0.reuse, R159 ;  /* 0x0000009f000b7220 */ /* 0x040fe20000410000 */
[----:B------:R-:W-:Y:S01]  /*b520*/  LDSM.16.MT88.4 R36, [R213+0x2400] ;  /* 0x00240000d524783b */ /* 0x000fe20000004200 */
[----:B------:R-:W-:Y:S01]  /*b530*/  MUFU.EX2 R192, R49 ;  /* 0x0000003100c07308 */ /* 0x000fe20000000800 */
[--C-:B------:R-:W-:Y:S02]  /*b540*/  FFMA.FTZ R43, R43, c[0x0][0x2d0], -R2.reuse ;  /* 0x0000b4002b2b7a23 */ /* 0x100fe40000010802 */
[----:B----4-:R-:W-:Y:S02]  /*b550*/  FMUL.FTZ R14, R0, R162 ;  /* 0x000000a2000e7220 */ /* 0x010fe40000410000 */
[--C-:B------:R-:W-:Y:S02]  /*b560*/  FFMA.FTZ R46, R46, c[0x0][0x2d0], -R2.reuse ;  /* 0x0000b4002e2e7a23 */ /* 0x100fe40000010802 */
[----:B------:R-:W3:Y:S01]  /*b570*/  LDSM.16.MT88.4 R156, [R213+0x1000] ;  /* 0x00100000d59c783b */ /* 0x000ee20000004200 */
[----:B------:R-:W-:Y:S02]  /*b580*/  FFMA.FTZ R47, R47, c[0x0][0x2d0], -R2 ;  /* 0x0000b4002f2f7a23 */ /* 0x000fe40000010802 */
[----:B------:R-:W-:Y:S01]  /*b590*/  MUFU.EX2 R191, R51 ;  /* 0x0000003300bf7308 */ /* 0x000fe20000000800 */
[----:B------:R-:W-:Y:S01]  /*b5a0*/  FMUL.FTZ R122, R0, R122 ;  /* 0x0000007a007a7220 */ /* 0x000fe20000410000 */
[----:B-1----:R-:W-:Y:S01]  /*b5b0*/  F2FP.PACK_AB R155, R190, R189 ;  /* 0x000000bdbe9b723e */ /* 0x002fe200000000ff */
[-C--:B--2---:R-:W-:Y:S02]  /*b5c0*/  HMMA.16816.F32 R4, R148, R176.reuse, R4 ;  /* 0x000000b09404723c */ /* 0x084fe40000001804 */
[----:B------:R-:W0:Y:S03]  /*b5d0*/  LDGDEPBAR ;  /* 0x00000000000079af */ /* 0x000e260000000000 */
[C---:B------:R-:W-:Y:S02]  /*b5e0*/  FMUL.FTZ R15, R0.reuse, R163 ;  /* 0x000000a3000f7220 */ /* 0x040fe40000410000 */
[----:B------:R-:W-:Y:S01]  /*b5f0*/  MUFU.EX2 R147, R46 ;  /* 0x0000002e00937308 */ /* 0x000fe20000000800 */
[C---:B------:R-:W-:Y:S01]  /*b600*/  FMUL.FTZ R123, R0.reuse, R123 ;  /* 0x0000007b007b7220 */ /* 0x040fe20000410000 */
[C---:B------:R-:W-:Y:S01]  /*b610*/  HMMA.16816.F32 R8, R152.reuse, R176, R8 ;  /* 0x000000b09808723c */ /* 0x040fe20000001808 */
[----:B------:R-:W1:Y:S03]  /*b620*/  LDSM.16.MT88.4 R160, [R214+0x1000] ;  /* 0x00100000d6a0783b */ /* 0x000e660000004200 */
[C---:B------:R-:W-:Y:S02]  /*b630*/  FMUL.FTZ R126, R0.reuse, R126 ;  /* 0x0000007e007e7220 */ /* 0x040fe40000410000 */
[C---:B------:R-:W-:Y:S02]  /*b640*/  FMUL.FTZ R127, R0.reuse, R127 ;  /* 0x0000007f007f7220 */ /* 0x040fe40000410000 */
[-C--:B------:R-:W-:Y:S01]  /*b650*/  HMMA.16816.F32 R12, R152, R178.reuse, R12 ;  /* 0x000000b2980c723c */ /* 0x080fe2000000180c */
[----:B------:R2:W-:Y:S03]  /*b660*/  MUFU.EX2 R210, R20 ;  /* 0x0000001400d27308 */ /* 0x0005e60000000800 */
[C---:B------:R-:W-:Y:S02]  /*b670*/  FMUL.FTZ R134, R0.reuse, R134 ;  /* 0x0000008600867220 */ /* 0x040fe40000410000 */
[C---:B------:R-:W-:Y:S02]  /*b680*/  FMUL.FTZ R135, R0.reuse, R135 ;  /* 0x0000008700877220 */ /* 0x040fe40000410000 */
[C---:B------:R-:W-:Y:S03]  /*b690*/  HMMA.16816.F32 R16, R148.reuse, R178, R16 ;  /* 0x000000b29410723c */ /* 0x040fe60000001810 */
[----:B------:R4:W5:Y:S01]  /*b6a0*/  MUFU.EX2 R209, R21 ;  /* 0x0000001500d17308 */ /* 0x0009620000000800 */
[--C-:B------:R-:W-:Y:S02]  /*b6b0*/  FFMA.FTZ R146, R35, c[0x0][0x2d0], -R185.reuse ;  /* 0x0000b40023927a23 */ /* 0x100fe400000108b9 */
[C---:B------:R-:W-:Y:S02]  /*b6c0*/  FMUL.FTZ R35, R0.reuse, R175 ;  /* 0x000000af00237220 */ /* 0x040fe40000410000 */
[-C--:B------:R-:W-:Y:S04]  /*b6d0*/  HMMA.16816.F32 R100, R148, R180.reuse, R100 ;  /* 0x000000b49464723c */ /* 0x080fe80000001864 */
[C---:B------:R-:W-:Y:S01]  /*b6e0*/  FMUL.FTZ R74, R0.reuse, R74 ;  /* 0x0000004a004a7220 */ /* 0x040fe20000410000 */
[----:B------:R-:W-:Y:S01]  /*b6f0*/  MUFU.EX2 R202, R146 ;  /* 0x0000009200ca7308 */ /* 0x000fe20000000800 */
[----:B------:R-:W-:Y:S02]  /*b700*/  FMUL.FTZ R75, R0, R75 ;  /* 0x0000004b004b7220 */ /* 0x000fe40000410000 */
[C---:B------:R-:W-:Y:S04]  /*b710*/  HMMA.16816.F32 R104, R152.reuse, R180, R104 ;  /* 0x000000b49868723c */ /* 0x040fe80000001868 */
[----:B--2---:R-:W-:Y:S02]  /*b720*/  FMUL.FTZ R20, R140, R168 ;  /* 0x000000a88c147220 */ /* 0x004fe40000410000 */
[----:B------:R-:W-:Y:S01]  /*b730*/  FMUL.FTZ R78, R0, R78 ;  /* 0x0000004e004e7220 */ /* 0x000fe20000410000 */
[----:B------:R-:W-:Y:S01]  /*b740*/  MUFU.EX2 R181, R40 ;  /* 0x0000002800b57308 */ /* 0x000fe20000000800 */
[-C--:B------:R-:W-:Y:S04]  /*b750*/  HMMA.16816.F32 R108, R152, R182.reuse, R108 ;  /* 0x000000b6986c723c */ /* 0x080fe8000000186c */
[----:B----4-:R-:W-:Y:S02]  /*b760*/  FMUL.FTZ R21, R140, R169 ;  /* 0x000000a98c157220 */ /* 0x010fe40000410000 */
[C---:B------:R-:W-:Y:S02]  /*b770*/  FMUL.FTZ R79, R0.reuse, R79 ;  /* 0x0000004f004f7220 */ /* 0x040fe40000410000 */
[C---:B------:R-:W-:Y:S01]  /*b780*/  HMMA.16816.F32 R112, R148.reuse, R182, R112 ;  /* 0x000000b69470723c */ /* 0x040fe20000001870 */
[----:B------:R2:W-:Y:S03]  /*b790*/  MUFU.EX2 R183, R50 ;  /* 0x0000003200b77308 */ /* 0x0005e60000000800 */
[C---:B------:R-:W-:Y:S02]  /*b7a0*/  FMUL.FTZ R90, R0.reuse, R90 ;  /* 0x0000005a005a7220 */ /* 0x040fe40000410000 */
[C---:B------:R-:W-:Y:S02]  /*b7b0*/  FMUL.FTZ R91, R0.reuse, R91 ;  /* 0x0000005b005b7220 */ /* 0x040fe40000410000 */
[-C--:B---3--:R-:W-:Y:S03]  /*b7c0*/  HMMA.16816.F32 R116, R148, R156.reuse, R116 ;  /* 0x0000009c9474723c */ /* 0x088fe60000001874 */
[----:B------:R3:W-:Y:S01]  /*b7d0*/  MUFU.EX2 R206, R22 ;  /* 0x0000001600ce7308 */ /* 0x0007e20000000800 */
[C---:B------:R-:W-:Y:S02]  /*b7e0*/  FMUL.FTZ R94, R0.reuse, R94 ;  /* 0x0000005e005e7220 */ /* 0x040fe40000410000 */
[----:B------:R-:W-:Y:S02]  /*b7f0*/  FMUL.FTZ R95, R0, R95 ;  /* 0x0000005f005f7220 */ /* 0x000fe40000410000 */
[C---:B------:R-:W-:Y:S04]  /*b800*/  HMMA.16816.F32 R120, R152.reuse, R156, R120 ;  /* 0x0000009c9878723c */ /* 0x040fe80000001878 */
[----:B------:R-:W-:Y:S01]  /*b810*/  FFMA.FTZ R33, R33, c[0x0][0x2d0], -R184 ;  /* 0x0000b40021217a23 */ /* 0x000fe200000108b8 */
[----:B------:R-:W-:Y:S01]  /*b820*/  MUFU.EX2 R182, R41 ;  /* 0x0000002900b67308 */ /* 0x000fe20000000800 */
[--C-:B------:R-:W-:Y:S02]  /*b830*/  FFMA.FTZ R32, R23, c[0x0][0x2d0], -R185.reuse ;  /* 0x0000b40017207a23 */ /* 0x100fe400000108b9 */
[-C--:B------:R-:W-:Y:S01]  /*b840*/  HMMA.16816.F32 R124, R152, R158.reuse, R124 ;  /* 0x0000009e987c723c */ /* 0x080fe2000000187c */
[----:B--2---:R-:W-:Y:S03]  /*b850*/  LDSM.16.MT88.4 R48, [R214+0x2400] ;  /* 0x00240000d630783b */ /* 0x004fe60000004200 */
[--C-:B------:R-:W-:Y:S02]  /*b860*/  FFMA.FTZ R34, R34, c[0x0][0x2d0], -R185.reuse ;  /* 0x0000b40022227a23 */ /* 0x100fe400000108b9 */
[C---:B------:R-:W-:Y:S01]  /*b870*/  FMUL.FTZ R23, R141.reuse, R171 ;  /* 0x000000ab8d177220 */ /* 0x040fe20000410000 */
[----:B------:R2:W-:Y:S01]  /*b880*/  MUFU.EX2 R207, R33 ;  /* 0x0000002100cf7308 */ /* 0x0005e20000000800 */
[C---:B------:R-:W-:Y:S01]  /*b890*/  HMMA.16816.F32 R128, R148.reuse, R158, R128 ;  /* 0x0000009e9480723c */ /* 0x040fe20000001880 */
[----:B------:R-:W4:Y:S03]  /*b8a0*/  LDSM.16.MT88.4 R156, [R213+0x2000] ;  /* 0x00200000d59c783b */ /* 0x000f260000004200 */
[----:B---3--:R-:W-:Y:S02]  /*b8b0*/  FMUL.FTZ R22, R141, R170 ;  /* 0x000000aa8d167220 */ /* 0x008fe40000410000 */
[--C-:B------:R-:W-:Y:S02]  /*b8c0*/  FFMA.FTZ R24, R24, c[0x0][0x2d0], -R186.reuse ;  /* 0x0000b40018187a23 */ /* 0x100fe400000108ba */
[----:B------:R-:W-:Y:S01]  /*b8d0*/  FFMA.FTZ R25, R25, c[0x0][0x2d0], -R186 ;  /* 0x0000b40019197a23 */ /* 0x000fe200000108ba */
[----:B------:R3:W3:Y:S02]  /*b8e0*/  MUFU.EX2 R205, R32 ;  /* 0x0000002000cd7308 */ /* 0x0006e40000000800 */
[-C--:B-1----:R-:W-:Y:S03]  /*b8f0*/  HMMA.16816.F32 R20, R148, R160.reuse, R20 ;  /* 0x000000a09414723c */ /* 0x082fe60000001814 */
[--C-:B------:R-:W-:Y:S02]  /*b900*/  FFMA.FTZ R26, R26, c[0x0][0x2d0], -R2.reuse ;  /* 0x0000b4001a1a7a23 */ /* 0x100fe40000010802 */
[----:B------:R-:W-:Y:S02]  /*b910*/  FFMA.FTZ R27, R27, c[0x0][0x2d0], -R2 ;  /* 0x0000b4001b1b7a23 */ /* 0x000fe40000010802 */
[--C-:B------:R-:W-:Y:S01]  /*b920*/  FFMA.FTZ R28, R28, c[0x0][0x2d0], -R186.reuse ;  /* 0x0000b4001c1c7a23 */ /* 0x100fe200000108ba */
[C---:B------:R-:W-:Y:S01]  /*b930*/  HMMA.16816.F32 R132, R152.reuse, R160, R132 ;  /* 0x000000a09884723c */ /* 0x040fe20000001884 */
[----:B------:R1:W1:Y:S03]  /*b940*/  MUFU.EX2 R203, R34 ;  /* 0x0000002200cb7308 */ /* 0x0002660000000800 */
[----:B--2---:R-:W-:Y:S02]  /*b950*/  FMUL.FTZ R33, R3, R173 ;  /* 0x000000ad03217220 */ /* 0x004fe40000410000 */
[----:B------:R-:W-:Y:S02]  /*b960*/  FFMA.FTZ R29, R29, c[0x0][0x2d0], -R186 ;  /* 0x0000b4001d1d7a23 */ /* 0x000fe400000108ba */
[--C-:B------:R-:W-:Y:S03]  /*b970*/  FFMA.FTZ R30, R30, c[0x0][0x2d0], -R2.reuse ;  /* 0x0000b4001e1e7a23 */ /* 0x100fe60000010802 */
[----:B------:R5:W-:Y:S01]  /*b980*/  MUFU.EX2 R201, R24 ;  /* 0x0000001800c97308 */ /* 0x000be20000000800 */
[----:B------:R-:W-:Y:S02]  /*b990*/  FFMA.FTZ R31, R31, c[0x0][0x2d0], -R2 ;  /* 0x0000b4001f1f7a23 */ /* 0x000fe40000010802 */
[----:B---3--:R-:W-:Y:S02]  /*b9a0*/  FMUL.FTZ R32, R3, R172 ;  /* 0x000000ac03207220 */ /* 0x008fe40000410000 */
[--C-:B------:R-:W-:Y:S02]  /*b9b0*/  FFMA.FTZ R65, R65, c[0x0][0x2d0], -R184.reuse ;  /* 0x0000b40041417a23 */ /* 0x100fe400000108b8 */
[--C-:B------:R-:W-:Y:S02]  /*b9c0*/  FFMA.FTZ R67, R67, c[0x0][0x2d0], -R185.reuse ;  /* 0x0000b40043437a23 */ /* 0x100fe400000108b9 */
[----:B------:R-:W-:Y:S01]  /*b9d0*/  FFMA.FTZ R52, R52, c[0x0][0x2d0], -R184 ;  /* 0x0000b40034347a23 */ /* 0x000fe200000108b8 */
[----:B------:R2:W3:Y:S01]  /*b9e0*/  MUFU.EX2 R200, R25 ;  /* 0x0000001900c87308 */ /* 0x0004e20000000800 */
[----:B------:R-:W-:Y:S02]  /*b9f0*/  FFMA.FTZ R61, R61, c[0x0][0x2d0], -R186 ;  /* 0x0000b4003d3d7a23 */ /* 0x000fe400000108ba */
[--C-:B------:R-:W-:Y:S02]  /*ba00*/  FFMA.FTZ R53, R53, c[0x0][0x2d0], -R184.reuse ;  /* 0x0000b40035357a23 */ /* 0x100fe400000108b8 */
[----:B-1----:R-:W-:Y:S02]  /*ba10*/  FMUL.FTZ R34, R0, R174 ;  /* 0x000000ae00227220 */ /* 0x002fe40000410000 */
[--C-:B------:R-:W-:Y:S02]  /*ba20*/  FFMA.FTZ R54, R54, c[0x0][0x2d0], -R185.reuse ;  /* 0x0000b40036367a23 */ /* 0x100fe400000108b9 */
[--C-:B------:R-:W-:Y:S01]  /*ba30*/  FFMA.FTZ R55, R55, c[0x0][0x2d0], -R185.reuse ;  /* 0x0000b40037377a23 */ /* 0x100fe200000108b9 */
[----:B------:R-:W-:Y:S01]  /*ba40*/  MUFU.EX2 R180, R45 ;  /* 0x0000002d00b47308 */ /* 0x000fe20000000800 */
[----:B------:R-:W-:Y:S01]  /*ba50*/  FFMA.FTZ R64, R64, c[0x0][0x2d0], -R184 ;  /* 0x0000b40040407a23 */ /* 0x000fe200000108b8 */
[-C--:B------:R-:W-:Y:S03]  /*ba60*/  HMMA.16816.F32 R32, R152, R162.reuse, R32 ;  /* 0x000000a29820723c */ /* 0x080fe60000001820 */
[----:B-----5:R-:W-:Y:S01]  /*ba70*/  F2FP.PACK_AB R24, R209, R210 ;  /* 0x000000d2d118723e */ /* 0x020fe200000000ff */
[----:B------:R-:W-:Y:S02]  /*ba80*/  FFMA.FTZ R66, R66, c[0x0][0x2d0], -R185 ;  /* 0x0000b40042427a23 */ /* 0x000fe400000108b9 */
[----:B------:R-:W-:Y:S02]  /*ba90*/  FFMA.FTZ R57, R57, c[0x0][0x2d0], -R186 ;  /* 0x0000b40039397a23 */ /* 0x000fe400000108ba */
[C---:B------:R-:W-:Y:S01]  /*baa0*/  HMMA.16816.F32 R136, R148.reuse, R162, R136 ;  /* 0x000000a29488723c */ /* 0x040fe20000001888 */
[----:B------:R-:W1:Y:S01]  /*bab0*/  LDSM.16.MT88.4 R160, [R214+0x2000] ;  /* 0x00200000d6a0783b */ /* 0x000e620000004200 */
[----:B------:R-:W-:Y:S02]  /*bac0*/  MUFU.EX2 R146, R47 ;  /* 0x0000002f00927308 */ /* 0x000fe40000000800 */
[----:B--2---:R-:W-:Y:S01]  /*bad0*/  F2FP.PACK_AB R25, R205, R206 ;  /* 0x000000cecd19723e */ /* 0x004fe200000000ff */
[--C-:B------:R-:W-:Y:S02]  /*bae0*/  FFMA.FTZ R58, R58, c[0x0][0x2d0], -R2.reuse ;  /* 0x0000b4003a3a7a23 */ /* 0x100fe40000010802 */
[----:B------:R-:W-:Y:S01]  /*baf0*/  FFMA.FTZ R59, R59, c[0x0][0x2d0], -R2 ;  /* 0x0000b4003b3b7a23 */ /* 0x000fe20000010802 */
[-C--:B----4-:R-:W-:Y:S04]  /*bb00*/  HMMA.16816.F32 R68, R148, R156.reuse, R68 ;  /* 0x0000009c9444723c */ /* 0x090fe80000001844 */
[----:B------:R-:W-:Y:S01]  /*bb10*/  MUFU.EX2 R65, R65 ;  /* 0x0000004100417308 */ /* 0x000fe20000000800 */
[----:B------:R-:W-:Y:S02]  /*bb20*/  FFMA.FTZ R60, R60, c[0x0][0x2d0], -R186 ;  /* 0x0000b4003c3c7a23 */ /* 0x000fe400000108ba */
[--C-:B------:R-:W-:Y:S01]  /*bb30*/  FFMA.FTZ R62, R62, c[0x0][0x2d0], -R2.reuse ;  /* 0x0000b4003e3e7a23 */ /* 0x100fe20000010802 */
[C---:B------:R-:W-:Y:S04]  /*bb40*/  HMMA.16816.F32 R72, R152.reuse, R156, R72 ;  /* 0x0000009c9848723c */ /* 0x040fe80000001848 */
[----:B------:R-:W-:Y:S02]  /*bb50*/  FFMA.FTZ R2, R63, c[0x0][0x2d0], -R2 ;  /* 0x0000b4003f027a23 */ /* 0x000fe40000010802 */
[----:B------:R-:W-:Y:S01]  /*bb60*/  MUFU.EX2 R67, R67 ;  /* 0x0000004300437308 */ /* 0x000fe20000000800 */
[----:B------:R-:W-:Y:S01]  /*bb70*/  FFMA.FTZ R56, R56, c[0x0][0x2d0], -R186 ;  /* 0x0000b40038387a23 */ /* 0x000fe200000108ba */
[-C--:B------:R-:W-:Y:S04]  /*bb80*/  HMMA.16816.F32 R76, R152, R158.reuse, R76 ;  /* 0x0000009e984c723c */ /* 0x080fe8000000184c */
[----:B------:R-:W-:Y:S02]  /*bb90*/  FFMA.FTZ R3, R3, R241, R231 ;  /* 0x000000f103037223 */ /* 0x000fe400000100e7 */
[----:B------:R-:W-:Y:S02]  /*bba0*/  FFMA.FTZ R140, R140, R243, R232 ;  /* 0x000000f38c8c7223 */ /* 0x000fe400000100e8 */
[C---:B------:R-:W-:Y:S01]  /*bbb0*/  HMMA.16816.F32 R80, R148.reuse, R158, R80 ;  /* 0x0000009e9450723c */ /* 0x040fe20000001850 */
[----:B------:R-:W2:Y:S01]  /*bbc0*/  LDSM.16.MT88.4 R156, [R213+0x400] ;  /* 0x00040000d59c783b */ /* 0x000ea20000004200 */
[----:B------:R-:W-:Y:S02]  /*bbd0*/  MUFU.EX2 R61, R61 ;  /* 0x0000003d003d7308 */ /* 0x000fe40000000800 */
[----:B------:R-:W-:Y:S02]  /*bbe0*/  FADD.FTZ R3, R230, R3 ;  /* 0x00000003e6037221 */ /* 0x000fe40000010000 */
[----:B------:R-:W-:Y:S02]  /*bbf0*/  FFMA.FTZ R141, R141, R242, R233 ;  /* 0x000000f28d8d7223 */ /* 0x000fe400000100e9 */
[----:B------:R-:W-:Y:S01]  /*bc00*/  FADD.FTZ R3, R229, R3 ;  /* 0x00000003e5037221 */ /* 0x000fe20000010000 */
[-C--:B-1----:R-:W-:Y:S03]  /*bc10*/  HMMA.16816.F32 R84, R148, R160.reuse, R84 ;  /* 0x000000a09454723c */ /* 0x082fe60000001854 */
[----:B------:R1:W-:Y:S05]  /*bc20*/  MUFU.EX2 R179, R26 ;  /* 0x0000001a00b37308 */ /* 0x0003ea0000000800 */
[C---:B------:R-:W-:Y:S05]  /*bc30*/  HMMA.16816.F32 R88, R152.reuse, R160, R88 ;  /* 0x000000a09858723c */ /* 0x040fea0000001858 */
[----:B------:R4:W5:Y:S03]  /*bc40*/  MUFU.EX2 R178, R27 ;  /* 0x0000001b00b27308 */ /* 0x0009660000000800 */
[-C--:B------:R-:W-:Y:S01]  /*bc50*/  HMMA.16816.F32 R92, R152, R162.reuse, R92 ;  /* 0x000000a2985c723c */ /* 0x080fe2000000185c */
[----:B------:R-:W-:Y:S06]  /*bc60*/  LDSM.16.MT88.4 R152, [R214+0x1400] ;  /* 0x00140000d698783b */ /* 0x000fec0000004200 */
[----:B------:R3:W-:Y:S01]  /*bc70*/  MUFU.EX2 R199, R28 ;  /* 0x0000001c00c77308 */ /* 0x0007e20000000800 */
[----:B------:R-:W-:Y:S01]  /*bc80*/  HMMA.16816.F32 R96, R148, R162, R96 ;  /* 0x000000a29460723c */ /* 0x000fe20000001860 */
[----:B------:R-:W5:Y:S03]  /*bc90*/  LDSM.16.MT88.4 R148, [R213+0x1400] ;  /* 0x00140000d594783b */ /* 0x000f660000004200 */
[----:B-1----:R-:W-:Y:S05]  /*bca0*/  F2FP.PACK_AB R26, R207, R208 ;  /* 0x000000d0cf1a723e */ /* 0x002fea00000000ff */
[----:B------:R5:W1:Y:S03]  /*bcb0*/  MUFU.EX2 R198, R29 ;  /* 0x0000001d00c67308 */ /* 0x000a660000000800 */
[----:B----4-:R-:W-:Y:S07]  /*bcc0*/  F2FP.PACK_AB R27, R202, R203 ;  /* 0x000000cbca1b723e */ /* 0x010fee00000000ff */
[----:B------:R1:W-:Y:S01]  /*bcd0*/  MUFU.EX2 R177, R30 ;  /* 0x0000001e00b17308 */ /* 0x0003e20000000800 */
[-C--:B--2---:R-:W-:Y:S05]  /*bce0*/  HMMA.16816.F32 R4, R24, R156.reuse, R4 ;  /* 0x0000009c1804723c */ /* 0x084fea0000001804 */
[----:B---3--:R-:W-:Y:S04]  /*bcf0*/  F2FP.PACK_AB R28, R200, R201 ;  /* 0x000000c9c81c723e */ /* 0x008fe800000000ff */
[----:B------:R-:W2:Y:S03]  /*bd00*/  MUFU.EX2 R176, R31 ;  /* 0x0000001f00b07308 */ /* 0x000ea60000000800 */
[----:B-----5:R-:W-:Y:S07]  /*bd10*/  F2FP.PACK_AB R29, R178, R179 ;  /* 0x000000b3b21d723e */ /* 0x020fee00000000ff */
[----:B------:R-:W-:Y:S01]  /*bd20*/  MUFU.EX2 R53, R53 ;  /* 0x0000003500357308 */ /* 0x000fe20000000800 */
[----:B-1----:R-:W-:Y:S09]  /*bd30*/  F2FP.PACK_AB R30, R198, R199 ;  /* 0x000000c7c61e723e */ /* 0x002ff200000000ff */
[----:B------:R-:W-:Y:S01]  /*bd40*/  MUFU.EX2 R54, R54 ;  /* 0x0000003600367308 */ /* 0x000fe20000000800 */
[----:B--2---:R-:W-:Y:S09]  /*bd50*/  F2FP.PACK_AB R31, R176, R177 ;  /* 0x000000b1b01f723e */ /* 0x004ff200000000ff */
[----:B------:R-:W-:Y:S01]  /*bd60*/  MUFU.EX2 R55, R55 ;  /* 0x0000003700377308 */ /* 0x000fe20000000800 */
[C---:B------:R-:W-:Y:S08]  /*bd70*/  HMMA.16816.F32 R8, R28.reuse, R156, R8 ;  /* 0x0000009c1c08723c */ /* 0x040ff00000001808 */
[-C--:B------:R-:W-:Y:S01]  /*bd80*/  HMMA.16816.F32 R12, R28, R158.reuse, R12 ;  /* 0x0000009e1c0c723c */ /* 0x080fe2000000180c */
[----:B------:R-:W-:Y:S07]  /*bd90*/  MUFU.EX2 R64, R64 ;  /* 0x0000004000407308 */ /* 0x000fee0000000800 */
[C---:B------:R-:W-:Y:S03]  /*bda0*/  HMMA.16816.F32 R16, R24.reuse, R158, R16 ;  /* 0x0000009e1810723c */ /* 0x040fe60000001810 */
[----:B------:R-:W-:Y:S05]  /*bdb0*/  MUFU.EX2 R66, R66 ;  /* 0x0000004200427308 */ /* 0x000fea0000000800 */
[-C--:B------:R-:W-:Y:S05]  /*bdc0*/  HMMA.16816.F32 R100, R24, R164.reuse, R100 ;  /* 0x000000a41864723c */ /* 0x080fea0000001864 */
[----:B------:R-:W-:Y:S03]  /*bdd0*/  MUFU.EX2 R57, R57 ;  /* 0x0000003900397308 */ /* 0x000fe60000000800 */
[C---:B------:R-:W-:Y:S07]  /*bde0*/  HMMA.16816.F32 R104, R28.reuse, R164, R104 ;  /* 0x000000a41c68723c */ /* 0x040fee0000001868 */
[----:B------:R-:W-:Y:S01]  /*bdf0*/  MUFU.EX2 R60, R60 ;  /* 0x0000003c003c7308 */ /* 0x000fe20000000800 */
[-C--:B------:R-:W-:Y:S08]  /*be00*/  HMMA.16816.F32 R108, R28, R166.reuse, R108 ;  /* 0x000000a61c6c723c */ /* 0x080ff0000000186c */
[C---:B------:R-:W-:Y:S01]  /*be10*/  HMMA.16816.F32 R112, R24.reuse, R166, R112 ;  /* 0x000000a61870723c */ /* 0x040fe20000001870 */
[----:B------:R-:W-:Y:S01]  /*be20*/  LDSM.16.MT88.4 R164, [R213+0xc00] ;  /* 0x000c0000d5a4783b */ /* 0x000fe20000004200 */
[----:B------:R-:W-:Y:S06]  /*be30*/  MUFU.EX2 R62, R62 ;  /* 0x0000003e003e7308 */ /* 0x000fec0000000800 */
[-C--:B------:R-:W-:Y:S04]  /*be40*/  HMMA.16816.F32 R116, R24, R148.reuse, R116 ;  /* 0x000000941874723c */ /* 0x080fe80000001874 */
[----:B------:R-:W-:Y:S04]  /*be50*/  MUFU.EX2 R56, R56 ;  /* 0x0000003800387308 */ /* 0x000fe80000000800 */
[C---:B------:R-:W-:Y:S06]  /*be60*/  HMMA.16816.F32 R120, R28.reuse, R148, R120 ;  /* 0x000000941c78723c */ /* 0x040fec0000001878 */
[----:B------:R-:W-:Y:S02]  /*be70*/  MUFU.EX2 R148, R42 ;  /* 0x0000002a00947308 */ /* 0x000fe40000000800 */
[-C--:B------:R-:W-:Y:S08]  /*be80*/  HMMA.16816.F32 R124, R28, R150.reuse, R124 ;  /* 0x000000961c7c723c */ /* 0x080ff0000000187c */
[C---:B------:R-:W-:Y:S01]  /*be90*/  HMMA.16816.F32 R128, R24.reuse, R150, R128 ;  /* 0x000000961880723c */ /* 0x040fe20000001880 */
[----:B------:R1:W2:Y:S07]  /*bea0*/  MUFU.EX2 R149, R43 ;  /* 0x0000002b00957308 */ /* 0x0002ae0000000800 */
[-C--:B------:R-:W-:Y:S03]  /*beb0*/  HMMA.16816.F32 R20, R24, R152.reuse, R20 ;  /* 0x000000981814723c */ /* 0x080fe60000001814 */
[----:B------:R3:W4:Y:S05]  /*bec0*/  MUFU.EX2 R151, R44 ;  /* 0x0000002c00977308 */ /* 0x00072a0000000800 */
[C---:B------:R-:W-:Y:S05]  /*bed0*/  HMMA.16816.F32 R132, R28.reuse, R152, R132 ;  /* 0x000000981c84723c */ /* 0x040fea0000001884 */
[----:B------:R-:W-:Y:S03]  /*bee0*/  MUFU.EX2 R150, R52 ;  /* 0x0000003400967308 */ /* 0x000fe60000000800 */
[-C--:B------:R-:W-:Y:S01]  /*bef0*/  HMMA.16816.F32 R32, R28, R154.reuse, R32 ;  /* 0x0000009a1c20723c */ /* 0x080fe20000001820 */
[----:B-1----:R-:W1:Y:S06]  /*bf00*/  LDSM.16.MT88.4 R40, [R213+0x800] ;  /* 0x00080000d528783b */ /* 0x002e6c0000004200 */
[----:B------:R5:W-:Y:S01]  /*bf10*/  MUFU.EX2 R52, R2 ;  /* 0x0000000200347308 */ /* 0x000be20000000800 */
[C---:B------:R-:W-:Y:S01]  /*bf20*/  HMMA.16816.F32 R136, R24.reuse, R154, R136 ;  /* 0x0000009a1888723c */ /* 0x040fe20000001888 */
[----:B---3--:R-:W-:Y:S07]  /*bf30*/  LDSM.16.MT88.4 R44, [R213+0x1800] ;  /* 0x00180000d52c783b */ /* 0x008fee0000004200 */
[-C--:B------:R-:W-:Y:S01]  /*bf40*/  HMMA.16816.F32 R68, R24, R36.reuse, R68 ;  /* 0x000000241844723c */ /* 0x080fe20000001844 */
[----:B------:R-:W-:Y:S07]  /*bf50*/  MUFU.EX2 R58, R58 ;  /* 0x0000003a003a7308 */ /* 0x000fee0000000800 */
[C---:B------:R-:W-:Y:S03]  /*bf60*/  HMMA.16816.F32 R72, R28.reuse, R36, R72 ;  /* 0x000000241c48723c */ /* 0x040fe60000001848 */
[----:B------:R-:W3:Y:S01]  /*bf70*/  MUFU.EX2 R59, R59 ;  /* 0x0000003b003b7308 */ /* 0x000ee20000000800 */
[----:B-----5:R-:W-:Y:S04]  /*bf80*/  FFMA.FTZ R2, R0, R240, R187 ;  /* 0x000000f000027223 */ /* 0x020fe800000100bb */
[-C--:B------:R-:W-:Y:S04]  /*bf90*/  HMMA.16816.F32 R76, R28, R38.reuse, R76 ;  /* 0x000000261c4c723c */ /* 0x080fe8000000184c */
[----:B------:R-:W-:Y:S02]  /*bfa0*/  FADD.FTZ R2, R188, R2 ;  /* 0x00000002bc027221 */ /* 0x000fe40000010000 */
[----:B------:R-:W-:Y:S02]  /*bfb0*/  FADD.FTZ R0, R237, R140 ;  /* 0x0000008ced007221 */ /* 0x000fe40000010000 */
[C---:B------:R-:W-:Y:S01]  /*bfc0*/  HMMA.16816.F32 R80, R24.reuse, R38, R80 ;  /* 0x000000261850723c */ /* 0x040fe20000001850 */
[----:B------:R-:W5:Y:S03]  /*bfd0*/  LDSM.16.MT88.4 R36, [R214+0x800] ;  /* 0x00080000d624783b */ /* 0x000f660000004200 */
[----:B------:R-:W-:Y:S02]  /*bfe0*/  FADD.FTZ R2, R189, R2 ;  /* 0x00000002bd027221 */ /* 0x000fe40000010000 */
[----:B------:R-:W-:Y:S02]  /*bff0*/  FADD.FTZ R0, R238, R0 ;  /* 0x00000000ee007221 */ /* 0x000fe40000010000 */
[-C--:B------:R-:W-:Y:S04]  /*c000*/  HMMA.16816.F32 R84, R24, R48.reuse, R84 ;  /* 0x000000301854723c */ /* 0x080fe80000001854 */
[----:B------:R-:W-:Y:S04]  /*c010*/  FADD.FTZ R0, R239, R0 ;  /* 0x00000000ef007221 */ /* 0x000fe80000010000 */
[C---:B------:R-:W-:Y:S08]  /*c020*/  HMMA.16816.F32 R88, R28.reuse, R48, R88 ;  /* 0x000000301c58723c */ /* 0x040ff00000001858 */
[-C--:B------:R-:W-:Y:S07]  /*c030*/  HMMA.16816.F32 R92, R28, R50.reuse, R92 ;  /* 0x000000321c5c723c */ /* 0x080fee000000185c */
[----:B------:R-:W-:Y:S01]  /*c040*/  F2FP.PACK_AB R28, R182, R181 ;  /* 0x000000b5b61c723e */ /* 0x000fe200000000ff */
[----:B------:R-:W-:Y:S01]  /*c050*/  HMMA.16816.F32 R96, R24, R50, R96 ;  /* 0x000000321860723c */ /* 0x000fe20000001860 */
[----:B------:R-:W-:Y:S03]  /*c060*/  LDSM.16.MT88.4 R48, [R214+0x1c00] ;  /* 0x001c0000d630783b */ /* 0x000fe60000004200 */
[----:B--2---:R-:W-:Y:S02]  /*c070*/  F2FP.PACK_AB R29, R149, R148 ;  /* 0x00000094951d723e */ /* 0x004fe400000000ff */
[----:B----4-:R-:W-:Y:S02]  /*c080*/  F2FP.PACK_AB R30, R180, R151 ;  /* 0x00000097b41e723e */ /* 0x010fe400000000ff */
[----:B------:R-:W-:Y:S04]  /*c090*/  F2FP.PACK_AB R24, R196, R197 ;  /* 0x000000c5c418723e */ /* 0x000fe800000000ff */
[----:B------:R-:W-:Y:S02]  /*c0a0*/  F2FP.PACK_AB R25, R194, R195 ;  /* 0x000000c3c219723e */ /* 0x000fe400000000ff */
[----:B------:R-:W-:Y:S02]  /*c0b0*/  F2FP.PACK_AB R26, R192, R193 ;  /* 0x000000c1c01a723e */ /* 0x000fe400000000ff */
[----:B------:R-:W-:Y:S02]  /*c0c0*/  F2FP.PACK_AB R27, R191, R183 ;  /* 0x000000b7bf1b723e */ /* 0x000fe400000000ff */
[----:B------:R-:W-:Y:S05]  /*c0d0*/  F2FP.PACK_AB R31, R146, R147 ;  /* 0x00000093921f723e */ /* 0x000fea00000000ff */
[-C--:B-1----:R-:W-:Y:S08]  /*c0e0*/  HMMA.16816.F32 R4, R24, R40.reuse, R4 ;  /* 0x000000281804723c */ /* 0x082ff00000001804 */
[C---:B------:R-:W-:Y:S08]  /*c0f0*/  HMMA.16816.F32 R8, R28.reuse, R40, R8 ;  /* 0x000000281c08723c */ /* 0x040ff00000001808 */
[-C--:B------:R-:W-:Y:S08]  /*c100*/  HMMA.16816.F32 R12, R28, R42.reuse, R12 ;  /* 0x0000002a1c0c723c */ /* 0x080ff0000000180c */
[C---:B------:R-:W-:Y:S01]  /*c110*/  HMMA.16816.F32 R16, R24.reuse, R42, R16 ;  /* 0x0000002a1810723c */ /* 0x040fe20000001810 */
[----:B------:R-:W1:Y:S07]  /*c120*/  LDSM.16.MT88.4 R40, [R214+0x1800] ;  /* 0x00180000d628783b */ /* 0x000e6e0000004200 */
[-C--:B-----5:R-:W-:Y:S08]  /*c130*/  HMMA.16816.F32 R100, R24, R36.reuse, R100 ;  /* 0x000000241864723c */ /* 0x0a0ff00000001864 */
[C---:B------:R-:W-:Y:S08]  /*c140*/  HMMA.16816.F32 R104, R28.reuse, R36, R104 ;  /* 0x000000241c68723c */ /* 0x040ff00000001868 */
[-C--:B------:R-:W-:Y:S08]  /*c150*/  HMMA.16816.F32 R108, R28, R38.reuse, R108 ;  /* 0x000000261c6c723c */ /* 0x080ff0000000186c */
[C---:B------:R-:W-:Y:S01]  /*c160*/  HMMA.16816.F32 R112, R24.reuse, R38, R112 ;  /* 0x000000261870723c */ /* 0x040fe20000001870 */
[----:B------:R-:W2:Y:S07]  /*c170*/  LDSM.16.MT88.4 R36, [R213+0x2800] ;  /* 0x00280000d524783b */ /* 0x000eae0000004200 */
[-C--:B------:R-:W-:Y:S08]  /*c180*/  HMMA.16816.F32 R116, R24, R44.reuse, R116 ;  /* 0x0000002c1874723c */ /* 0x080ff00000001874 */
[C---:B------:R-:W-:Y:S08]  /*c190*/  HMMA.16816.F32 R120, R28.reuse, R44, R120 ;  /* 0x0000002c1c78723c */ /* 0x040ff00000001878 */
[-C--:B------:R-:W-:Y:S08]  /*c1a0*/  HMMA.16816.F32 R124, R28, R46.reuse, R124 ;  /* 0x0000002e1c7c723c */ /* 0x080ff0000000187c */
[C---:B------:R-:W-:Y:S01]  /*c1b0*/  HMMA.16816.F32 R128, R24.reuse, R46, R128 ;  /* 0x0000002e1880723c */ /* 0x040fe20000001880 */
[----:B------:R-:W4:Y:S07]  /*c1c0*/  LDSM.16.MT88.4 R44, [R214+0x2800] ;  /* 0x00280000d62c783b */ /* 0x000f2e0000004200 */
        /* <DEDUP_REMOVED lines=10> */
[-C--:B----4-:R-:W-:Y:S08]  /*c270*/  HMMA.16816.F32 R84, R24, R44.reuse, R84 ;  /* 0x0000002c1854723c */ /* 0x090ff00000001854 */
[C---:B------:R-:W-:Y:S08]  /*c280*/  HMMA.16816.F32 R88, R28.reuse, R44, R88 ;  /* 0x0000002c1c58723c */ /* 0x040ff00000001858 */
[-C--:B------:R-:W-:Y:S07]  /*c290*/  HMMA.16816.F32 R92, R28, R46.reuse, R92 ;  /* 0x0000002e1c5c723c */ /* 0x080fee000000185c */
[----:B------:R-:W-:Y:S01]  /*c2a0*/  F2FP.PACK_AB R28, R57, R56 ;  /* 0x00000038391c723e */ /* 0x000fe200000000ff */
[----:B------:R-:W-:Y:S01]  /*c2b0*/  HMMA.16816.F32 R96, R24, R46, R96 ;  /* 0x0000002e1860723c */ /* 0x000fe20000001860 */
[----:B------:R-:W2:Y:S03]  /*c2c0*/  LDSM.16.MT88.4 R44, [R213+0x2c00] ;  /* 0x002c0000d52c783b */ /* 0x000ea60000004200 */
[----:B---3--:R-:W-:Y:S02]  /*c2d0*/  F2FP.PACK_AB R29, R59, R58 ;  /* 0x0000003a3b1d723e */ /* 0x008fe400000000ff */
[----:B------:R-:W-:Y:S02]  /*c2e0*/  F2FP.PACK_AB R30, R61, R60 ;  /* 0x0000003c3d1e723e */ /* 0x000fe400000000ff */
[----:B------:R-:W-:Y:S04]  /*c2f0*/  F2FP.PACK_AB R24, R53, R150 ;  /* 0x000000963518723e */ /* 0x000fe800000000ff */
[----:B------:R-:W-:Y:S02]  /*c300*/  F2FP.PACK_AB R25, R55, R54 ;  /* 0x000000363719723e */ /* 0x000fe400000000ff */
[----:B------:R-:W-:Y:S02]  /*c310*/  F2FP.PACK_AB R26, R65, R64 ;  /* 0x00000040411a723e */ /* 0x000fe400000000ff */
[----:B------:R-:W-:Y:S02]  /*c320*/  F2FP.PACK_AB R27, R67, R66 ;  /* 0x00000042431b723e */ /* 0x000fe400000000ff */
[----:B------:R-:W-:Y:S05]  /*c330*/  F2FP.PACK_AB R31, R52, R62 ;  /* 0x0000003e341f723e */ /* 0x000fea00000000ff */
[-C--:B------:R-:W-:Y:S01]  /*c340*/  HMMA.16816.F32 R152, R24, R164.reuse, R4 ;  /* 0x000000a41898723c */ /* 0x080fe20000001804 */
[----:B------:R-:W3:Y:S07]  /*c350*/  LDSM.16.MT88.4 R4, [R214+0x2c00] ;  /* 0x002c0000d604783b */ /* 0x000eee0000004200 */
        /* <DEDUP_REMOVED lines=12> */
[----:B------:R-:W-:Y:S04]  /*c420*/  FADD.FTZ R11, R235, R11 ;  /* 0x0000000beb0b7221 */ /* 0x000fe80000010000 */
[-C--:B------:R-:W-:Y:S04]  /*c430*/  HMMA.16816.F32 R108, R28, R38.reuse, R108 ;  /* 0x000000261c6c723c */ /* 0x080fe8000000186c */
[----:B------:R-:W-:Y:S04]  /*c440*/  FADD.FTZ R11, R234, R11 ;  /* 0x0000000bea0b7221 */ /* 0x000fe80000010000 */
        /* <DEDUP_REMOVED lines=35> */
[----:B------:R-:W-:Y:S01]  /*c680*/  FADD.FTZ R8, R150, R8 ;  /* 0x0000000896087221 */ /* 0x000fe20000010000 */
[C---:B------:R-:W-:Y:S08]  /*c690*/  HMMA.16816.F32 R80, R24.reuse, R46, R80 ;  /* 0x0000002e1850723c */ /* 0x040ff00000001850 */
[-C--:B---3--:R-:W-:Y:S08]  /*c6a0*/  HMMA.16816.F32 R84, R24, R4.reuse, R84 ;  /* 0x000000041854723c */ /* 0x088ff00000001854 */
[C---:B------:R-:W-:Y:S07]  /*c6b0*/  HMMA.16816.F32 R88, R28.reuse, R4, R88 ;  /* 0x000000041c58723c */ /* 0x040fee0000001858 */
[----:B------:R-:W-:Y:S01]  /*c6c0*/  FADD.FTZ R5, R151, R3 ;  /* 0x0000000397057221 */ /* 0x000fe20000010000 */
[-C--:B------:R-:W-:Y:S04]  /*c6d0*/  HMMA.16816.F32 R92, R28, R6.reuse, R92 ;  /* 0x000000061c5c723c */ /* 0x080fe8000000185c */
[----:B------:R-:W-:Y:S02]  /*c6e0*/  FADD.FTZ R4, R147, R2 ;  /* 0x0000000293047221 */ /* 0x000fe40000010000 */
[----:B------:R-:W-:Y:S02]  /*c6f0*/  FADD.FTZ R3, R191, R9 ;  /* 0x00000009bf037221 */ /* 0x000fe40000010000 */
[----:B------:R-:W-:Y:S01]  /*c700*/  FADD.FTZ R2, R180, R5 ;  /* 0x00000005b4027221 */ /* 0x000fe20000010000 */
[----:B------:R-:W-:Y:S04]  /*c710*/  HMMA.16816.F32 R96, R24, R6, R96 ;  /* 0x000000061860723c */ /* 0x000fe80000001860 */
[----:B------:R-:W-:Y:S01]  /*c720*/  FADD.FTZ R0, R146, R4 ;  /* 0x0000000492007221 */ /* 0x000fe20000010000 */
[----:B------:R-:W-:Y:S01]  /*c730*/  MOV R146, R142 ;  /* 0x0000008e00927202 */ /* 0x000fe20000000f00 */
[----:B------:R-:W-:Y:S02]  /*c740*/  FADD.FTZ R5, R54, R3 ;  /* 0x0000000336057221 */ /* 0x000fe40000010000 */
        /* <DEDUP_REMOVED lines=10> */
[----:B------:R-:W-:Y:S01]  /*c7f0*/  STL [R1+0x20], R4 ;  /* 0x0000200401007387 */ /* 0x000fe20000100800 */
[----:B------:R-:W-:Y:S02]  /*c800*/  FADD.FTZ R2, R61, R2 ;  /* 0x000000023d027221 */ /* 0x000fe40000010000 */
[----:B------:R-:W-:Y:S02]  /*c810*/  FADD.FTZ R3, R67, R3 ;  /* 0x0000000343037221 */ /* 0x000fe40000010000 */
[----:B------:R-:W-:Y:S03]  /*c820*/  FADD.FTZ R0, R62, R6 ;  /* 0x000000063e007221 */ /* 0x000fe60000010000 */
[----:B------:R1:W-:Y:S01]  /*c830*/  STL [R1+0x24], R3 ;  /* 0x0000240301007387 */ /* 0x0003e20000100800 */
[----:B------:R-:W-:Y:S03]  /*c840*/  FADD.FTZ R0, R52, R0 ;  /* 0x0000000034007221 */ /* 0x000fe60000010000 */
[----:B------:R2:W-:Y:S04]  /*c850*/  STL [R1+0x28], R2 ;  /* 0x0000280201007387 */ /* 0x0005e80000100800 */
[----:B------:R3:W-:Y:S01]  /*c860*/  STL [R1+0x2c], R0 ;  /* 0x00002c0001007387 */ /* 0x0007e20000100800 */
[----:B-1----:R-:W-:Y:S02]  /*c870*/  MOV R3, R143 ;  /* 0x0000008f00037202 */ /* 0x002fe40000000f00 */
[----:B--2---:R-:W-:Y:S02]  /*c880*/  MOV R2, R144 ;  /* 0x0000009000027202 */ /* 0x004fe40000000f00 */
[----:B---3--:R-:W-:Y:S01]  /*c890*/  MOV R0, R145 ;  /* 0x0000009100007202 */ /* 0x008fe20000000f00 */
[----:B------:R-:W-:-:S05]  /*c8a0*/  @P0 BRA `(.L_x_1013) ;  /* 0xffffcea000000947 */ /* 0x000fca000383ffff */
.L_x_1012:
[----:B------:R-:W-:Y:S02]  /*c8b0*/  MOV R10, 0x1f ;  /* 0x0000001f000a7802 */ /* 0x000fe40000000f00 */
[----:B------:R-:W-:Y:S01]  /*c8c0*/  MOV R9, 0xffffffff ;  /* 0xffffffff00097802 */ /* 0x000fe20000000f00 */
[----:B------:R-:W-:Y:S05]  /*c8d0*/  BRA.DIV ~URZ, `(.L_x_1014) ;  /* 0x000028a27f007947 */ /* 0x000fea000b800000 */
[----:B------:R-:W2:Y:S04]  /*c8e0*/  LDL R0, [R1+0x20] ;  /* 0x0000200001007983 */ /* 0x000ea80000100800 */
[----:B--2---:R1:W2:Y:S02]  /*c8f0*/  SHFL.BFLY PT, R5, R0, 0x2, 0x1f ;  /* 0x0c401f0000057f89 */ /* 0x0042a400000e0000 */
.L_x_1038:
[----:B-1----:R-:W3:Y:S02]  /*c900*/  LDL.LU R0, [R1+0x20] ;  /* 0x0000200001007983 */ /* 0x002ee40000300800 */
[----:B--23--:R-:W-:Y:S01]  /*c910*/  FADD.FTZ R5, R5, R0 ;  /* 0x0000000005057221 */ /* 0x00cfe20000010000 */
[----:B------:R-:W-:Y:S05]  /*c920*/  BRA.DIV ~URZ, `(.L_x_1015) ;  /* 0x000028b27f007947 */ /* 0x000fea000b800000 */
[----:B------:R-:W2:Y:S04]  /*c930*/  LDL.LU R2, [R1+0x24] ;  /* 0x0000240001027983 */ /* 0x000ea80000300800 */
[----:B------:R-:W3:Y:S04]  /*c940*/  LDL.LU R0, [R1+0x28] ;  /* 0x0000280001007983 */ /* 0x000ee80000300800 */
[----:B------:R-:W4:Y:S04]  /*c950*/  LDL.LU R9, [R1+0x2c] ;  /* 0x00002c0001097983 */ /* 0x000f280000300800 */
[----:B--2---:R-:W1:Y:S04]  /*c960*/  SHFL.BFLY PT, R4, R2, 0x2, 0x1f ;  /* 0x0c401f0002047f89 */ /* 0x004e6800000e0000 */
[----:B---3--:R-:W2:Y:S04]  /*c970*/  SHFL.BFLY PT, R7, R0, 0x2, 0x1f ;  /* 0x0c401f0000077f89 */ /* 0x008ea800000e0000 */
[----:B----4-:R-:W3:Y:S01]  /*c980*/  SHFL.BFLY PT, R6, R9, 0x2, 0x1f ;  /* 0x0c401f0009067f89 */ /* 0x010ee200000e0000 */
[----:B-1----:R-:W-:-:S02]  /*c990*/  FADD.FTZ R4, R4, R2 ;  /* 0x0000000204047221 */ /* 0x002fc40000010000 */
[----:B--2---:R-:W-:-:S03]  /*c9a0*/  FADD.FTZ R7, R7, R0 ;  /* 0x0000000007077221 */ /* 0x004fc60000010000 */
[----:B------:R-:W1:Y:S01]  /*c9b0*/  SHFL.BFLY PT, R2, R4, 0x1, 0x1f ;  /* 0x0c201f0004027f89 */ /* 0x000e6200000e0000 */
[----:B---3--:R-:W-:-:S03]  /*c9c0*/  FADD.FTZ R6, R6, R9 ;  /* 0x0000000906067221 */ /* 0x008fc60000010000 */
[----:B------:R-:W2:Y:S04]  /*c9d0*/  SHFL.BFLY PT, R0, R5, 0x1, 0x1f ;  /* 0x0c201f0005007f89 */ /* 0x000ea800000e0000 */
[----:B------:R-:W3:Y:S04]  /*c9e0*/  SHFL.BFLY PT, R3, R7, 0x1, 0x1f ;  /* 0x0c201f0007037f89 */ /* 0x000ee800000e0000 */
[----:B------:R4:W4:Y:S01]  /*c9f0*/  SHFL.BFLY PT, R8, R6, 0x1, 0x1f ;  /* 0x0c201f0006087f89 */ /* 0x00092200000e0000 */
[----:B-1----:R-:W-:Y:S02]  /*ca00*/  FADD.FTZ R4, R4, R2 ;  /* 0x0000000204047221 */ /* 0x002fe40000010000 */
[----:B--2---:R-:W-:-:S02]  /*ca10*/  FADD.FTZ R5, R5, R0 ;  /* 0x0000000005057221 */ /* 0x004fc40000010000 */
[----:B---3--:R-:W-:-:S03]  /*ca20*/  FADD.FTZ R7, R7, R3 ;  /* 0x0000000307077221 */ /* 0x008fc60000010000 */
.L_x_1039:
[----:B------:R-:W-:Y:S01]  /*ca30*/  FSETP.NE.FTZ.AND P3, PT, R5, RZ, PT ;  /* 0x000000ff0500720b */ /* 0x000fe20003f75000 */
[----:B------:R-:W-:Y:S01]  /*ca40*/  CS2R R2, SRZ ;  /* 0x0000000000027805 */ /* 0x000fe2000001ff00 */
[----:B------:R-:W-:Y:S01]  /*ca50*/  MOV R0, RZ ;  /* 0x000000ff00007202 */ /* 0x000fe20000000f00 */
[----:B----4-:R-:W-:Y:S01]  /*ca60*/  FADD.FTZ R6, R8, R6 ;  /* 0x0000000608067221 */ /* 0x010fe20000010000 */
[----:B------:R-:W-:Y:S02]  /*ca70*/  FSETP.NE.FTZ.AND P2, PT, R4, RZ, PT ;  /* 0x000000ff0400720b */ /* 0x000fe40003f55000 */
[----:B------:R-:W-:Y:S02]  /*ca80*/  FSETP.NE.FTZ.AND P1, PT, R7, RZ, PT ;  /* 0x000000ff0700720b */ /* 0x000fe40003f35000 */
[----:B------:R-:W-:Y:S02]  /*ca90*/  FSETP.NE.FTZ.AND P0, PT, R6, RZ, PT ;  /* 0x000000ff0600720b */ /* 0x000fe40003f15000 */
[----:B------:R-:W-:-:S02]  /*caa0*/  MOV R21, 0xff800000 ;  /* 0xff80000000157802 */ /* 0x000fc40000000f00 */
[----:B------:R-:W-:Y:S01]  /*cab0*/  MOV R20, 0xff800000 ;  /* 0xff80000000147802 */ /* 0x000fe20000000f00 */
[----:B------:R-:W1:Y:S01]  /*cac0*/  @P3 MUFU.RCP R0, R5 ;  /* 0x0000000500003308 */ /* 0x000e620000001000 */
[----:B------:R-:W-:Y:S02]  /*cad0*/  MOV R19, 0xff800000 ;  /* 0xff80000000137802 */ /* 0x000fe40000000f00 */
[----:B------:R-:W-:-:S03]  /*cae0*/  MOV R18, 0xff800000 ;  /* 0xff80000000127802 */ /* 0x000fc60000000f00 */
[----:B------:R-:W-:Y:S02]  /*caf0*/  @P1 MOV R10, 0x3f317218 ;  /* 0x3f317218000a1802 */ /* 0x000fe40000000f00 */
[----:B------:R-:W2:Y:S08]  /*cb00*/  @P3 MUFU.LG2 R5, R5 ;  /* 0x0000000500053308 */ /* 0x000eb00000000c00 */
[----:B------:R-:W3:Y:S01]  /*cb10*/  @P2 MUFU.RCP R3, R4 ;  /* 0x0000000400032308 */ /* 0x000ee20000001000 */
[----:B-1----:R-:W-:-:S02]  /*cb20*/  FMUL.FTZ R152, R0, R152 ;  /* 0x0000009800987220 */ /* 0x002fc40000410000 */
[C---:B------:R-:W-:Y:S02]  /*cb30*/  FMUL.FTZ R153, R0.reuse, R153 ;  /* 0x0000009900997220 */ /* 0x040fe40000410000 */
[C---:B------:R-:W-:Y:S02]  /*cb40*/  FMUL.FTZ R164, R0.reuse, R164 ;  /* 0x000000a400a47220 */ /* 0x040fe40000410000 */
[C---:B------:R-:W-:Y:S01]  /*cb50*/  FMUL.FTZ R165, R0.reuse, R165 ;  /* 0x000000a500a57220 */ /* 0x040fe20000410000 */
[----:B------:R-:W1:Y:S01]  /*cb60*/  @P1 MUFU.RCP R2, R7 ;  /* 0x0000000700021308 */ /* 0x000e620000001000 */
[C---:B------:R-:W-:Y:S02]  /*cb70*/  FMUL.FTZ R100, R0.reuse, R100 ;  /* 0x0000006400647220 */ /* 0x040fe40000410000 */
[C---:B------:R-:W-:Y:S02]  /*cb80*/  FMUL.FTZ R101, R0.reuse, R101 ;  /* 0x0000006500657220 */ /* 0x040fe40000410000 */
[----:B------:R-:W-:-:S02]  /*cb90*/  FMUL.FTZ R112, R0, R112 ;  /* 0x0000007000707220 */ /* 0x000fc40000410000 */
[C---:B------:R-:W-:Y:S01]  /*cba0*/  FMUL.FTZ R113, R0.reuse, R113 ;  /* 0x0000007100717220 */ /* 0x040fe20000410000 */
[----:B------:R-:W4:Y:S01]  /*cbb0*/  @P2 MUFU.LG2 R4, R4 ;  /* 0x0000000400042308 */ /* 0x000f220000000c00 */
[C---:B------:R-:W-:Y:S02]  /*cbc0*/  FMUL.FTZ R116, R0.reuse, R116 ;  /* 0x0000007400747220 */ /* 0x040fe40000410000 */
[C---:B------:R-:W-:Y:S02]  /*cbd0*/  FMUL.FTZ R117, R0.reuse, R117 ;  /* 0x0000007500757220 */ /* 0x040fe40000410000 */
[C---:B------:R-:W-:Y:S02]  /*cbe0*/  FMUL.FTZ R128, R0.reuse, R128 ;  /* 0x0000008000807220 */ /* 0x040fe40000410000 */
[C---:B------:R-:W-:Y:S01]  /*cbf0*/  FMUL.FTZ R129, R0.reuse, R129 ;  /* 0x0000008100817220 */ /* 0x040fe20000410000 */
[----:B------:R-:W5:Y:S01]  /*cc00*/  @P1 MUFU.LG2 R7, R7 ;  /* 0x0000000700071308 */ /* 0x000f620000000c00 */
        /* <DEDUP_REMOVED lines=13> */
[----:B--2---:R-:W-:-:S02]  /*cce0*/  @P3 FMUL.FTZ R9, R5, 0.69314718246459960938 ;  /* 0x3f31721805093820 */ /* 0x004fc40000410000 */
[C---:B---3--:R-:W-:Y:S02]  /*ccf0*/  FMUL.FTZ R154, R3.reuse, R154 ;  /* 0x0000009a039a7220 */ /* 0x048fe40000410000 */
[----:B------:R-:W-:Y:S01]  /*cd00*/  @P3 FMUL.FTZ R5, R0, c[0x0][0x2d0] ;  /* 0x0000b40000053a20 */ /* 0x000fe20000410000 */
[----:B------:R-:W-:Y:S01]  /*cd10*/  MOV R0, RZ ;  /* 0x000000ff00007202 */ /* 0x000fe20000000f00 */
[C---:B------:R-:W-:Y:S02]  /*cd20*/  FMUL.FTZ R155, R3.reuse, R155 ;  /* 0x0000009b039b7220 */ /* 0x040fe40000410000 */
[C---:B------:R-:W-:Y:S02]  /*cd30*/  FMUL.FTZ R166, R3.reuse, R166 ;  /* 0x000000a603a67220 */ /* 0x040fe40000410000 */
[C---:B------:R-:W-:Y:S01]  /*cd40*/  FMUL.FTZ R167, R3.reuse, R167 ;  /* 0x000000a703a77220 */ /* 0x040fe20000410000 */
[----:B------:R-:W2:Y:S01]  /*cd50*/  @P0 MUFU.RCP R0, R6 ;  /* 0x0000000600000308 */ /* 0x000ea20000001000 */
        /* <DEDUP_REMOVED lines=20> */
[----:B------:R-:W-:Y:S01]  /*cea0*/  @P2 MOV R3, 0x3f317218 ;  /* 0x3f31721800032802 */ /* 0x000fe20000000f00 */
[C---:B-1----:R-:W-:Y:S02]  /*ceb0*/  FMUL.FTZ R156, R2.reuse, R156 ;  /* 0x0000009c029c7220 */ /* 0x042fe40000410000 */
        /* <DEDUP_REMOVED lines=23> */
[----:B------:R-:W1:Y:S01]  /*d030*/  @P0 MUFU.LG2 R2, R6 ;  /* 0x0000000600020308 */ /* 0x000e620000000c00 */
[----:B----4-:R-:W-:Y:S02]  /*d040*/  @P2 FMUL.FTZ R8, R4, 0.69314718246459960938 ;  /* 0x3f31721804082820 */ /* 0x010fe40000410000 */
[----:B------:R-:W-:Y:S02]  /*d050*/  @P2 FMUL.FTZ R4, R3, c[0x0][0x2d0] ;  /* 0x0000b40003042a20 */ /* 0x000fe40000410000 */
[----:B-----5:R-:W-:Y:S02]  /*d060*/  @P1 FMUL.FTZ R7, R7, 0.69314718246459960938 ;  /* 0x3f31721807071820 */ /* 0x020fe40000410000 */
[----:B------:R-:W-:Y:S02]  /*d070*/  @P1 FMUL.FTZ R3, R10, c[0x0][0x2d0] ;  /* 0x0000b4000a031a20 */ /* 0x000fe40000410000 */
[----:B------:R-:W-:Y:S01]  /*d080*/  @P2 FFMA.FTZ R20, R4, R144, R8 ;  /* 0x0000009004142223 */ /* 0x000fe20000010008 */
[----:B------:R-:W-:Y:S01]  /*d090*/  MOV R4, 0x1 ;  /* 0x0000000100047802 */ /* 0x000fe20000000f00 */
[----:B------:R-:W-:Y:S01]  /*d0a0*/  @P1 FFMA.FTZ R21, R3, R143, R7 ;  /* 0x0000008f03151223 */ /* 0x000fe20000010007 */
[----:B------:R-:W-:Y:S01]  /*d0b0*/  @P0 MOV R3, 0x3f317218 ;  /* 0x3f31721800030802 */ /* 0x000fe20000000f00 */
[----:B--2---:R-:W-:-:S02]  /*d0c0*/  FMUL.FTZ R158, R0, R158 ;  /* 0x0000009e009e7220 */ /* 0x004fc40000410000 */
[----:B------:R-:W-:Y:S02]  /*d0d0*/  FMUL.FTZ R159, R0, R159 ;  /* 0x0000009f009f7220 */ /* 0x000fe40000410000 */
[----:B-1----:R-:W-:Y:S02]  /*d0e0*/  @P0 FMUL.FTZ R2, R2, 0.69314718246459960938 ;  /* 0x3f31721802020820 */ /* 0x002fe40000410000 */
[----:B------:R-:W-:Y:S02]  /*d0f0*/  @P0 FMUL.FTZ R3, R3, c[0x0][0x2d0] ;  /* 0x0000b40003030a20 */ /* 0x000fe40000410000 */
        /* <DEDUP_REMOVED lines=25> */
.L_x_995:
[----:B--2---:R2:W5:Y:S01]  /*d290*/  LDL R7, [R1+0x58] ;  /* 0x0000580001077983 */ /* 0x0045620000100800 */
[----:B------:R-:W-:Y:S03]  /*d2a0*/  BSSY B0, `(.L_x_1016) ;  /* 0x0000012000007945 */ /* 0x000fe60003800000 */
[----:B------:R-:W3:Y:S02]  /*d2b0*/  S2R R6, SR_TID.X ;  /* 0x0000000000067919 */ /* 0x000ee40000002100 */
[----:B---3--:R-:W-:-:S13]  /*d2c0*/  LOP3.LUT P0, RZ, R6, 0x7f, RZ, 0xc0, !PT ;  /* 0x0000007f06ff7812 */ /* 0x008fda000780c0ff */
[----:B------:R-:W-:Y:S05]  /*d2d0*/  @P0 BRA `(.L_x_1017) ;  /* 0x000000e000000947 */ /* 0x000fea0003800000 */
[----:B--2---:R-:W2:Y:S01]  /*d2e0*/  S2R R4, SR_LANEID ;  /* 0x0000000000047919 */ /* 0x004ea20000000000 */
        /* <DEDUP_REMOVED lines=11> */
[----:B---3-5:R-:W-:-:S05]  /*d3a0*/  IADD3 R7, R3, c[0x0][0xc], R2 ;  /* 0x0000030003077a10 */ /* 0x028fca0007ffe002 */
[----:B------:R2:W-:Y:S02]  /*d3b0*/  STL [R1+0x58], R7 ;  /* 0x0000580701007387 */ /* 0x0005e40000100800 */
.L_x_1017:
[----:B--2---:R-:W-:Y:S05]  /*d3c0*/  BSYNC B0 ;  /* 0x0000000000007941 */ /* 0x004fea0003800000 */
.L_x_1016:
[----:B------:R-:W-:Y:S01]  /*d3d0*/  PRMT R0, R0, 0x9910, RZ ;  /* 0x0000991000007816 */ /* 0x000fe200000000ff */
[----:B------:R-:W-:Y:S01]  /*d3e0*/  BSSY B1, `(.L_x_1018) ;  /* 0x000018d000017945 */ /* 0x000fe20003800000 */
[----:B-----5:R-:W-:Y:S02]  /*d3f0*/  IMAD.MOV.U32 R36, RZ, RZ, R7 ;  /* 0x000000ffff247224 */ /* 0x020fe400078e0007 */
[----:B------:R-:W-:-:S13]  /*d400*/  ISETP.NE.AND P0, PT, R0, RZ, PT ;  /* 0x000000ff0000720c */ /* 0x000fda0003f05270 */
[----:B------:R-:W-:Y:S05]  /*d410*/  @!P0 BRA `(.L_x_1019) ;  /* 0x000015d000008947 */ /* 0x000fea0003800000 */
[----:B------:R-:W-:Y:S01]  /*d420*/  WARPSYNC 0xffffffff ;  /* 0xffffffff00007948 */ /* 0x000fe20003800000 */
[----:B------:R-:W-:Y:S06]  /*d430*/  BAR.SYNC.DEFER_BLOCKING 0x1, 0x80 ;  /* 0x0042000000007b1d */ /* 0x000fec0000010000 */
[----:B------:R-:W-:Y:S05]  /*d440*/  BRA.CONV ~URZ, `(.L_x_1020) ;  /* 0x000000737f007947 */ /* 0x000fea000b800000 */
[----:B------:R-:W-:Y:S01]  /*d450*/  SHF.R.S32.HI R7, RZ, 0x1f, R6 ;  /* 0x0000001fff077819 */ /* 0x000fe20000011406 */
[----:B------:R-:W-:Y:S01]  /*d460*/  IMAD.MOV.U32 R3, RZ, RZ, 0x1f ;  /* 0x0000001fff037424 */ /* 0x000fe200078e00ff */
[----:B------:R-:W-:Y:S02]  /*d470*/  MOV R2, 0xd4c0 ;  /* 0x0000d4c000027802 */ /* 0x000fe40000000f00 */
[----:B------:R-:W-:Y:S01]  /*d480*/  LEA.HI R7, R7, R6, RZ, 0x7 ;  /* 0x0000000607077211 */ /* 0x000fe200078f38ff */
[----:B------:R-:W-:-:S03]  /*d490*/  IMAD.MOV.U32 R6, RZ, RZ, RZ ;  /* 0x000000ffff067224 */ /* 0x000fc600078e00ff */
[----:B------:R-:W-:Y:S02]  /*d4a0*/  SHF.R.S32.HI R7, RZ, 0x7, R7 ;  /* 0x00000007ff077819 */ /* 0x000fe40000011407 */
[----:B-1----:R-:W-:Y:S05]  /*d4b0*/  CALL.REL.NOINC `($__internal_17_$__cuda_sm70_shflsync_idx_p) ;  /* 0x0000203000007944 */ /* 0x002fea0003c00000 */
.L_x_1020:
[----:B------:R-:W2:Y:S04]  /*d4c0*/  LDL R8, [R1+0x64] ;  /* 0x0000640001087983 */ /* 0x000ea80000100800 */
[----:B------:R-:W3:Y:S04]  /*d4d0*/  LDL.LU R5, [R1+0x40] ;  /* 0x0000400001057983 */ /* 0x000ee80000300800 */
[----:B-1----:R-:W4:Y:S04]  /*d4e0*/  LDL.LU R11, [R1+0x44] ;  /* 0x00004400010b7983 */ /* 0x002f280000300800 */
[----:B------:R-:W5:Y:S04]  /*d4f0*/  LDL.LU R17, [R1+0x50] ;  /* 0x0000500001117983 */ /* 0x000f680000300800 */
[----:B------:R-:W2:Y:S01]  /*d500*/  LDL.LU R16, [R1+0x54] ;  /* 0x0000540001107983 */ /* 0x000ea20000300800 */
[----:B------:R-:W-:-:S03]  /*d510*/  IMAD.MOV.U32 R3, RZ, RZ, 0x1 ;  /* 0x00000001ff037424 */ /* 0x000fc600078e00ff */
[----:B------:R-:W5:Y:S02]  /*d520*/  LDL R15, [R1+0x6c] ;  /* 0x00006c00010f7983 */ /* 0x000f640000100800 */
[----:B------:R-:W-:Y:S02]  /*d530*/  ISETP.NE.AND P1, PT, R3, c[0x0][0x4e8], PT ;  /* 0x00013a0003007a0c */ /* 0x000fe40003f25270 */
[----:B------:R-:W5:Y:S01]  /*d540*/  LDL R37, [R1+0x3c] ;  /* 0x00003c0001257983 */ /* 0x000f620000100800 */
[----:B------:R-:W-:Y:S02]  /*d550*/  ULDC UR5, c[0x0][0x4e8] ;  /* 0x00013a0000057ab9 */ /* 0x000fe40000000800 */
[----:B------:R-:W-:Y:S02]  /*d560*/  ULDC UR4, c[0x0][0x388] ;  /* 0x0000e20000047ab9 */ /* 0x000fe40000000800 */
[----:B------:R-:W-:Y:S01]  /*d570*/  UIMAD UR4, UR5, UR4, URZ ;  /* 0x00000004050472a4 */ /* 0x000fe2000f8e023f */
[----:B------:R-:W-:Y:S01]  /*d580*/  BSSY B0, `(.L_x_1021) ;  /* 0x00000a7000007945 */ /* 0x000fe20003800000 */
[----:B---3--:R-:W-:Y:S01]  /*d590*/  SHF.R.S32.HI R0, RZ, 0x1f, R5 ;  /* 0x0000001fff007819 */ /* 0x008fe20000011405 */
[----:B------:R-:W-:-:S04]  /*d5a0*/  IMAD.WIDE.U32 R6, R5, c[0x0][0x4d0], RZ ;  /* 0x0001340005067a25 */ /* 0x000fc800078e00ff */
[C---:B------:R-:W-:Y:S02]  /*d5b0*/  IMAD R2, R0.reuse, c[0x0][0x4d0], RZ ;  /* 0x0001340000027a24 */ /* 0x040fe400078e02ff */
[----:B------:R-:W-:Y:S02]  /*d5c0*/  IMAD R4, R0, c[0x0][0x438], RZ ;  /* 0x00010e0000047a24 */ /* 0x000fe400078e02ff */
[----:B------:R-:W-:Y:S01]  /*d5d0*/  IMAD R3, R5, c[0x0][0x4d4], R2 ;  /* 0x0001350005037a24 */ /* 0x000fe200078e0202 */
[----:B----4-:R-:W-:Y:S01]  /*d5e0*/  SHF.R.S32.HI R2, RZ, 0x1f, R11 ;  /* 0x0000001fff027819 */ /* 0x010fe2000001140b */
[----:B--2---:R-:W-:Y:S02]  /*d5f0*/  IMAD.IADD R0, R8, 0x1, R16 ;  /* 0x0000000108007824 */ /* 0x004fe400078e0210 */
[----:B------:R-:W-:Y:S02]  /*d600*/  IMAD.IADD R7, R7, 0x1, R3 ;  /* 0x0000000107077824 */ /* 0x000fe400078e0203 */
[----:B------:R-:W-:-:S02]  /*d610*/  IMAD R9, R2, c[0x0][0x4d8], RZ ;  /* 0x0001360002097a24 */ /* 0x000fc400078e02ff */
[----:B------:R-:W-:-:S04]  /*d620*/  IMAD.WIDE.U32 R6, R11, c[0x0][0x4d8], R6 ;  /* 0x000136000b067a25 */ /* 0x000fc800078e0006 */
[----:B------:R-:W-:Y:S02]  /*d630*/  IMAD R9, R11, c[0x0][0x4dc], R9 ;  /* 0x000137000b097a24 */ /* 0x000fe400078e0209 */
[----:B------:R-:W-:Y:S02]  /*d640*/  IMAD R8, R5, c[0x0][0x43c], R4 ;  /* 0x00010f0005087a24 */ /* 0x000fe400078e0204 */
[----:B------:R-:W-:-:S04]  /*d650*/  @P1 IMAD.HI.U32 R10, R0, c[0x0][0x4ec], RZ ;  /* 0x00013b00000a1a27 */ /* 0x000fc800078e00ff */
[----:B------:R-:W-:Y:S01]  /*d660*/  IMAD.IADD R7, R7, 0x1, R9 ;  /* 0x0000000107077824 */ /* 0x000fe200078e0209 */
[----:B-----5:R-:W-:Y:S01]  /*d670*/  SHF.R.S32.HI R9, RZ, 0x1f, R17 ;  /* 0x0000001fff097819 */ /* 0x020fe20000011411 */
[----:B------:R-:W-:-:S04]  /*d680*/  IMAD.WIDE.U32 R4, R5, c[0x0][0x438], RZ ;  /* 0x00010e0005047a25 */ /* 0x000fc800078e00ff */
[----:B------:R-:W-:Y:S01]  /*d690*/  IMAD.MOV.U32 R3, RZ, RZ, R0 ;  /* 0x000000ffff037224 */ /* 0x000fe200078e0000 */
[----:B------:R-:W-:Y:S01]  /*d6a0*/  @P1 SHF.R.U32.HI R3, RZ, c[0x0][0x4f0], R10 ;  /* 0x00013c00ff031a19 */ /* 0x000fe2000001160a */
[----:B------:R-:W-:Y:S02]  /*d6b0*/  IMAD.IADD R5, R5, 0x1, R8 ;  /* 0x0000000105057824 */ /* 0x000fe400078e0208 */
[----:B------:R-:W-:Y:S02]  /*d6c0*/  IMAD R2, R2, c[0x0][0x440], RZ ;  /* 0x0001100002027a24 */ /* 0x000fe400078e02ff */
[----:B------:R-:W-:Y:S02]  /*d6d0*/  IMAD R10, R9, c[0x0][0x4e0], RZ ;  /* 0x00013800090a7a24 */ /* 0x000fe400078e02ff */
[C---:B------:R-:W-:Y:S02]  /*d6e0*/  IMAD R14, R11.reuse, c[0x0][0x444], R2 ;  /* 0x000111000b0e7a24 */ /* 0x040fe400078e0202 */
[----:B------:R-:W-:-:S04]  /*d6f0*/  IMAD.WIDE.U32 R4, R11, c[0x0][0x440], R4 ;  /* 0x000110000b047a25 */ /* 0x000fc800078e0004 */
[----:B------:R-:W-:-:S04]  /*d700*/  IMAD.WIDE.U32 R6, R17, c[0x0][0x4e0], R6 ;  /* 0x0001380011067a25 */ /* 0x000fc800078e0006 */
[----:B------:R-:W-:Y:S02]  /*d710*/  IMAD R11, R17, c[0x0][0x4e4], R10 ;  /* 0x00013900110b7a24 */ /* 0x000fe400078e020a */
[----:B------:R-:W-:Y:S01]  /*d720*/  @P1 IMAD.HI.U32 R10, R0, c[0x0][0x4ec], RZ ;  /* 0x00013b00000a1a27 */ /* 0x000fe200078e00ff */
[----:B------:R-:W-:Y:S02]  /*d730*/  SHF.R.S32.HI R12, RZ, 0x1f, R3 ;  /* 0x0000001fff0c7819 */ /* 0x000fe40000011403 */
[----:B------:R-:W-:Y:S01]  /*d740*/  IADD3 R6, P0, R3, R6, RZ ;  /* 0x0000000603067210 */ /* 0x000fe20007f1e0ff */
[----:B------:R-:W-:Y:S01]  /*d750*/  IMAD.MOV.U32 R2, RZ, RZ, R0 ;  /* 0x000000ffff027224 */ /* 0x000fe200078e0000 */
[----:B------:R-:W-:Y:S01]  /*d760*/  @P1 SHF.R.U32.HI R2, RZ, c[0x0][0x4f0], R10 ;  /* 0x00013c00ff021a19 */ /* 0x000fe2000001160a */
[----:B------:R-:W-:Y:S01]  /*d770*/  IMAD.IADD R5, R5, 0x1, R14 ;  /* 0x0000000105057824 */ /* 0x000fe200078e020e */
[----:B------:R-:W-:Y:S01]  /*d780*/  IADD3.X R7, R12, R7, R11, P0, !PT ;  /* 0x000000070c077210 */ /* 0x000fe200007fe40b */
[----:B------:R-:W-:-:S02]  /*d790*/  IMAD.MOV R8, RZ, RZ, -R3 ;  /* 0x000000ffff087224 */ /* 0x000fc400078e0a03 */
[----:B------:R-:W-:Y:S01]  /*d7a0*/  IMAD.WIDE.U32 R10, R17, c[0x0][0x448], R4 ;  /* 0x00011200110a7a25 */ /* 0x000fe200078e0004 */
[----:B------:R-:W-:-:S03]  /*d7b0*/  SHF.R.S32.HI R5, RZ, 0x1f, R2 ;  /* 0x0000001fff057819 */ /* 0x000fc60000011402 */
[----:B------:R-:W-:Y:S02]  /*d7c0*/  IMAD.MOV R14, RZ, RZ, -R2 ;  /* 0x000000ffff0e7224 */ /* 0x000fe400078e0a02 */
[--C-:B------:R-:W-:Y:S02]  /*d7d0*/  IMAD R8, R8, c[0x0][0x4e8], R0.reuse ;  /* 0x00013a0008087a24 */ /* 0x100fe400078e0200 */
[----:B------:R-:W-:Y:S02]  /*d7e0*/  IMAD R9, R9, c[0x0][0x448], RZ ;  /* 0x0001120009097a24 */ /* 0x000fe400078e02ff */
[----:B------:R-:W-:Y:S02]  /*d7f0*/  IMAD R14, R14, c[0x0][0x4e8], R0 ;  /* 0x00013a000e0e7a24 */ /* 0x000fe400078e0200 */
[----:B------:R-:W-:Y:S02]  /*d800*/  IMAD R0, R5, c[0x0][0x430], RZ ;  /* 0x00010c0005007a24 */ /* 0x000fe400078e02ff */
[----:B------:R-:W-:-:S02]  /*d810*/  IMAD R9, R17, c[0x0][0x44c], R9 ;  /* 0x0001130011097a24 */ /* 0x000fc400078e0209 */
[----:B------:R-:W-:Y:S02]  /*d820*/  IMAD R17, R2, c[0x0][0x434], R0 ;  /* 0x00010d0002117a24 */ /* 0x000fe400078e0200 */
[----:B------:R-:W-:Y:S02]  /*d830*/  IMAD.IADD R0, R15, 0x1, R16 ;  /* 0x000000010f007824 */ /* 0x000fe400078e0210 */
[----:B------:R-:W1:Y:S01]  /*d840*/  S2R R16, SR_TID.X ;  /* 0x0000000000107919 */ /* 0x000e620000002100 */
[----:B------:R-:W-:Y:S01]  /*d850*/  SHF.R.S32.HI R13, RZ, 0x1f, R8 ;  /* 0x0000001fff0d7819 */ /* 0x000fe20000011408 */
[----:B------:R-:W-:-:S04]  /*d860*/  IMAD.WIDE.U32 R6, R8, c[0x0][0x4c8], R6 ;  /* 0x0001320008067a25 */ /* 0x000fc800078e0006 */
[----:B------:R-:W-:-:S04]  /*d870*/  IMAD R3, R13, c[0x0][0x4c8], RZ ;  /* 0x000132000d037a24 */ /* 0x000fc800078e02ff */
[----:B------:R-:W-:Y:S01]  /*d880*/  IMAD R3, R8, c[0x0][0x4cc], R3 ;  /* 0x0001330008037a24 */ /* 0x000fe200078e0203 */
[----:B------:R-:W-:-:S03]  /*d890*/  LEA R4, P0, R6, c[0x0][0x4a8], 0x2 ;  /* 0x00012a0006047a11 */ /* 0x000fc600078010ff */
[----:B------:R-:W-:Y:S01]  /*d8a0*/  IMAD.IADD R3, R7, 0x1, R3 ;  /* 0x0000000107037824 */ /* 0x000fe200078e0203 */
[----:B-1----:R-:W-:-:S04]  /*d8b0*/  SHF.R.S32.HI R15, RZ, 0x1f, R16 ;  /* 0x0000001fff0f7819 */ /* 0x002fc80000011410 */
[----:B------:R-:W-:Y:S02]  /*d8c0*/  LEA.HI.X R3, R6, c[0x0][0x4ac], R3, 0x2, P0 ;  /* 0x00012b0006037a11 */ /* 0x000fe400000f1403 */
[----:B------:R-:W-:Y:S01]  /*d8d0*/  LEA.HI R15, R15, R16, RZ, 0x5 ;  /* 0x000000100f0f7211 */ /* 0x000fe200078f28ff */
[----:B------:R-:W-:-:S03]  /*d8e0*/  IMAD.IADD R9, R11, 0x1, R9 ;  /* 0x000000010b097824 */ /* 0x000fc600078e0209 */
[----:B------:R-:W-:Y:S01]  /*d8f0*/  LOP3.LUT R15, R15, 0xffffffe0, RZ, 0xc0, !PT ;  /* 0xffffffe00f0f7812 */ /* 0x000fe200078ec0ff */
[----:B------:R-:W-:Y:S01]  /*d900*/  IMAD.MOV.U32 R8, RZ, RZ, R10 ;  /* 0x000000ffff087224 */ /* 0x000fe200078e000a */
[----:B------:R-:W-:Y:S04]  /*d910*/  SHFL.IDX PT, R12, R4, RZ, 0x1c1f ;  /* 0x001c1fff040c7589 */ /* 0x000fe800000e0000 */
[----:B------:R-:W1:Y:S01]  /*d920*/  SHFL.IDX PT, R13, R3, RZ, 0x1c1f ;  /* 0x001c1fff030d7589 */ /* 0x000e6200000e0000 */
[----:B------:R-:W-:-:S03]  /*d930*/  IMAD.IADD R15, R16, 0x1, -R15 ;  /* 0x00000001100f7824 */ /* 0x000fc600078e0a0f */
[----:B------:R-:W-:Y:S04]  /*d940*/  SHFL.IDX PT, R10, R4, 0x1, 0x1c1f ;  /* 0x003c1f00040a7f89 */ /* 0x000fe800000e0000 */
[----:B------:R-:W2:Y:S01]  /*d950*/  SHFL.IDX PT, R11, R3, 0x1, 0x1c1f ;  /* 0x003c1f00030b7f89 */ /* 0x000ea200000e0000 */
[----:B------:R-:W-:Y:S01]  /*d960*/  IMAD.WIDE.U32 R8, R2, c[0x0][0x430], R8 ;  /* 0x00010c0002087a25 */ /* 0x000fe200078e0008 */
[----:B------:R-:W-:Y:S02]  /*d970*/  LOP3.LUT P5, RZ, R15, 0x3, RZ, 0xc0, !PT ;  /* 0x000000030fff7812 */ /* 0x000fe400078ac0ff */
[C---:B------:R-:W-:Y:S01]  /*d980*/  IADD3 R2, R0.reuse, 0x8, RZ ;  /* 0x0000000800027810 */ /* 0x040fe20007ffe0ff */
[----:B------:R-:W-:Y:S01]  /*d990*/  SHFL.IDX PT, R6, R4, 0x2, 0x1c1f ;  /* 0x005c1f0004067f89 */ /* 0x000fe200000e0000 */
[----:B------:R-:W-:-:S03]  /*d9a0*/  ISETP.GE.OR P1, PT, R0, UR4, P5 ;  /* 0x0000000400007c0c */ /* 0x000fc6000af26670 */
[----:B------:R-:W3:Y:S01]  /*d9b0*/  SHFL.IDX PT, R7, R3, 0x2, 0x1c1f ;  /* 0x005c1f0003077f89 */ /* 0x000ee200000e0000 */
[----:B------:R-:W-:-:S03]  /*d9c0*/  SHF.R.S32.HI R16, RZ, 0x1f, R14 ;  /* 0x0000001fff107819 */ /* 0x000fc6000001140e */
[----:B------:R-:W-:Y:S01]  /*d9d0*/  SHFL.IDX PT, R4, R4, 0x3, 0x1c1f ;  /* 0x007c1f0004047f89 */ /* 0x000fe200000e0000 */
[----:B------:R-:W-:-:S03]  /*d9e0*/  ISETP.GE.OR P4, PT, R2, UR4, P5 ;  /* 0x0000000402007c0c */ /* 0x000fc6000af86670 */
[----:B------:R4:W5:Y:S01]  /*d9f0*/  SHFL.IDX PT, R5, R3, 0x3, 0x1c1f ;  /* 0x007c1f0003057f89 */ /* 0x00096200000e0000 */
[C---:B------:R-:W-:Y:S02]  /*da00*/  IADD3 R15, R0.reuse, 0x40, RZ ;  /* 0x00000040000f7810 */ /* 0x040fe40007ffe0ff */
[----:B------:R-:W-:Y:S02]  /*da10*/  ISETP.GE.AND P3, PT, R0, UR4, PT ;  /* 0x0000000400007c0c */ /* 0x000fe4000bf66270 */
[----:B------:R-:W-:Y:S01]  /*da20*/  ISETP.GE.AND P2, PT, R2, UR4, PT ;  /* 0x0000000402007c0c */ /* 0x000fe2000bf46270 */
[----:B------:R-:W-:Y:S01]  /*da30*/  IMAD.MOV.U32 R2, RZ, RZ, R8 ;  /* 0x000000ffff027224 */ /* 0x000fe200078e0008 */
[----:B------:R-:W-:Y:S02]  /*da40*/  IADD3 R0, R0, 0x48, RZ ;  /* 0x0000004800007810 */ /* 0x000fe40007ffe0ff */
[----:B------:R-:W-:Y:S02]  /*da50*/  ISETP.GE.OR P0, PT, R15, UR4, P5 ;  /* 0x000000040f007c0c */ /* 0x000fe4000af06670 */
[----:B------:R-:W-:Y:S01]  /*da60*/  ISETP.GE.OR P5, PT, R0, UR4, P5 ;  /* 0x0000000400007c0c */ /* 0x000fe2000afa6670 */
[----:B-1----:R1:W-:Y:S01]  /*da70*/  @!P1 ST.E [R12.64], R19 ;  /* 0x000000130c009985 */ /* 0x0023e2000c101906 */
[----:B----4-:R-:W-:-:S02]  /*da80*/  IMAD.IADD R3, R9, 0x1, R17 ;  /* 0x0000000109037824 */ /* 0x010fc400078e0211 */
[----:B------:R-:W-:Y:S02]  /*da90*/  IMAD R9, R16, c[0x0][0x428], RZ ;  /* 0x00010a0010097a24 */ /* 0x000fe400078e02ff */
[----:B------:R-:W-:-:S04]  /*daa0*/  IMAD.WIDE.U32 R2, R14, c[0x0][0x428], R2 ;  /* 0x00010a000e027a25 */ /* 0x000fc800078e0002 */
[----:B------:R-:W-:Y:S01]  /*dab0*/  IMAD R8, R14, c[0x0][0x42c], R9 ;  /* 0x00010b000e087a24 */ /* 0x000fe200078e0209 */
[----:B--2---:R2:W-:Y:S01]  /*dac0*/  @!P4 ST.E [R10.64], R20 ;  /* 0x000000140a00c985 */ /* 0x0045e2000c101906 */
[C---:B------:R-:W-:Y:S02]  /*dad0*/  LEA R26, P4, R2.reuse, c[0x0][0x400], 0x2 ;  /* 0x00010000021a7a11 */ /* 0x040fe400078810ff */
[----:B------:R-:W-:Y:S01]  /*dae0*/  IMAD.IADD R3, R3, 0x1, R8 ;  /* 0x0000000103037824 */ /* 0x000fe200078e0208 */
[----:B---3--:R3:W-:Y:S04]  /*daf0*/  @!P0 ST.E [R6.64], R21 ;  /* 0x0000001506008985 */ /* 0x0087e8000c101906 */
[----:B------:R-:W-:Y:S01]  /*db00*/  LEA.HI.X R22, R2, c[0x0][0x404], R3, 0x2, P4 ;  /* 0x0001010002167a11 */ /* 0x000fe200020f1403 */
[----:B-----5:R4:W-:Y:S01]  /*db10*/  @!P5 ST.E [R4.64], R18 ;  /* 0x000000120400d985 */ /* 0x0209e2000c101906 */
[----:B------:R-:W-:-:S02]  /*db20*/  ISETP.GE.AND P0, PT, R0, UR4, PT ;  /* 0x0000000400007c0c */ /* 0x000fc4000bf06270 */
[C---:B-1----:R-:W-:Y:S01]  /*db30*/  IADD3 R13, R37.reuse, 0x8, RZ ;  /* 0x00000008250d7810 */ /* 0x042fe20007ffe0ff */
[----:B------:R1:W1:Y:S01]  /*db40*/  SHFL.IDX PT, R0, R26, RZ, 0x1c1f ;  /* 0x001c1fff1a007589 */ /* 0x00026200000e0000 */
[C---:B------:R-:W-:Y:S02]  /*db50*/  IADD3 R12, R37.reuse, 0x10, RZ ;  /* 0x00000010250c7810 */ /* 0x040fe40007ffe0ff */
[C---:B------:R-:W-:Y:S01]  /*db60*/  IADD3 R9, R37.reuse, 0x28, RZ ;  /* 0x0000002825097810 */ /* 0x040fe20007ffe0ff */
[----:B------:R1:W1:Y:S01]  /*db70*/  SHFL.IDX PT, R2, R22, RZ, 0x1c1f ;  /* 0x001c1fff16027589 */ /* 0x00026200000e0000 */
[C---:B------:R-:W-:Y:S02]  /*db80*/  IADD3 R8, R37.reuse, 0x30, RZ ;  /* 0x0000003025087810 */ /* 0x040fe40007ffe0ff */
[----:B------:R-:W-:Y:S02]  /*db90*/  IADD3 R3, R37, 0x40, RZ ;  /* 0x0000004025037810 */ /* 0x000fe40007ffe0ff */
[----:B------:R-:W-:-:S02]  /*dba0*/  ISETP.GE.AND P1, PT, R15, UR4, PT ;  /* 0x000000040f007c0c */ /* 0x000fc4000bf26270 */
[C---:B--2---:R-:W-:Y:S02]  /*dbb0*/  IADD3 R11, R37.reuse, 0x18, RZ ;  /* 0x00000018250b7810 */ /* 0x044fe40007ffe0ff */
[C---:B------:R-:W-:Y:S02]  /*dbc0*/  IADD3 R10, R37.reuse, 0x20, RZ ;  /* 0x00000020250a7810 */ /* 0x040fe40007ffe0ff */
[C---:B---3--:R-:W-:Y:S02]  /*dbd0*/  IADD3 R7, R37.reuse, 0x38, RZ ;  /* 0x0000003825077810 */ /* 0x048fe40007ffe0ff */
[C---:B------:R-:W-:Y:S02]  /*dbe0*/  IADD3 R6, R37.reuse, 0x48, RZ ;  /* 0x0000004825067810 */ /* 0x040fe40007ffe0ff */
[C---:B----4-:R-:W-:Y:S02]  /*dbf0*/  IADD3 R5, R37.reuse, 0x50, RZ ;  /* 0x0000005025057810 */ /* 0x050fe40007ffe0ff */
[----:B------:R-:W-:-:S02]  /*dc00*/  IADD3 R4, R37, 0x58, RZ ;  /* 0x0000005825047810 */ /* 0x000fc40007ffe0ff */
        /* <DEDUP_REMOVED lines=9> */
[----:B------:R-:W-:Y:S02]  /*dca0*/  SHF.R.S32.HI R33, RZ, 0x1f, R6 ;  /* 0x0000001fff217819 */ /* 0x000fe40000011406 */
[----:B------:R-:W-:Y:S02]  /*dcb0*/  SHF.R.S32.HI R34, RZ, 0x1f, R5 ;  /* 0x0000001fff227819 */ /* 0x000fe40000011405 */
[----:B------:R-:W-:Y:S01]  /*dcc0*/  SHF.R.S32.HI R35, RZ, 0x1f, R4 ;  /* 0x0000001fff237819 */ /* 0x000fe20000011404 */
[----:B------:R-:W-:Y:S05]  /*dcd0*/  @P3 BRA `(.L_x_1022) ;  /* 0x0000031000003947 */ /* 0x000fea0003800000 */
[----:B-1----:R-:W-:Y:S02]  /*dce0*/  ISETP.GE.AND P4, PT, R37, c[0x0][0x3c8], PT ;  /* 0x0000f20025007a0c */ /* 0x002fe40003f86270 */
[----:B------:R-:W-:-:S02]  /*dcf0*/  ISETP.GE.AND P3, PT, R13, c[0x0][0x3c8], PT ;  /* 0x0000f2000d007a0c */ /* 0x000fc40003f66270 */
[----:B------:R-:W-:-:S09]  /*dd00*/  ISETP.GE.AND P6, PT, R6, c[0x0][0x3c8], PT ;  /* 0x0000f20006007a0c */ /* 0x000fd20003fc6270 */
[----:B------:R-:W-:-:S04]  /*dd10*/  @!P4 LEA R14, P5, R37, R0, 0x2 ;  /* 0x00000000250ec211 */ /* 0x000fc800078a10ff */
[----:B------:R-:W-:Y:S02]  /*dd20*/  @!P4 LEA.HI.X R15, R37, R2, R24, 0x2, P5 ;  /* 0x00000002250fc211 */ /* 0x000fe400028f1418 */
[----:B------:R-:W-:-:S03]  /*dd30*/  ISETP.GE.AND P5, PT, R12, c[0x0][0x3c8], PT ;  /* 0x0000f2000c007a0c */ /* 0x000fc60003fa6270 */
[----:B------:R1:W-:Y:S02]  /*dd40*/  @!P4 ST.E.64 [R14.64], R152 ;  /* 0x000000980e00c985 */ /* 0x0003e4000c101b06 */
[----:B-1----:R-:W-:-:S04]  /*dd50*/  @!P3 LEA R14, P4, R13, R0, 0x2 ;  /* 0x000000000d0eb211 */ /* 0x002fc800078810ff */
        /* <DEDUP_REMOVED lines=26> */
[----:B------:R1:W-:Y:S01]  /*df00*/  @!P3 ST.E.64 [R14.64], R136 ;  /* 0x000000880e00b985 */ /* 0x0003e2000c101b06 */
[----:B------:R-:W-:-:S04]  /*df10*/  @!P5 LEA R20, P3, R3, R0, 0x2 ;  /* 0x000000000314d211 */ /* 0x000fc800078610ff */
[----:B------:R-:W-:Y:S02]  /*df20*/  @!P5 LEA.HI.X R21, R3, R2, R32, 0x2, P3 ;  /* 0x000000020315d211 */ /* 0x000fe400018f1420 */
[----:B------:R-:W-:Y:S02]  /*df30*/  ISETP.GE.AND P5, PT, R5, c[0x0][0x3c8], PT ;  /* 0x0000f20005007a0c */ /* 0x000fe40003fa6270 */
[----:B------:R-:W-:-:S04]  /*df40*/  @!P6 LEA R18, P3, R6, R0, 0x2 ;  /* 0x000000000612e211 */ /* 0x000fc800078610ff */
[----:B------:R-:W-:-:S07]  /*df50*/  @!P6 LEA.HI.X R19, R6, R2, R33, 0x2, P3 ;  /* 0x000000020613e211 */ /* 0x000fce00018f1421 */
[----:B------:R-:W-:-:S04]  /*df60*/  @!P5 LEA R16, P3, R5, R0, 0x2 ;  /* 0x000000000510d211 */ /* 0x000fc800078610ff */
[----:B------:R-:W-:Y:S02]  /*df70*/  @!P5 LEA.HI.X R17, R5, R2, R34, 0x2, P3 ;  /* 0x000000020511d211 */ /* 0x000fe400018f1422 */
[----:B-1----:R-:W-:-:S04]  /*df80*/  @!P4 LEA R14, P3, R4, R0, 0x2 ;  /* 0x00000000040ec211 */ /* 0x002fc800078610ff */
[----:B------:R-:W-:Y:S02]  /*df90*/  @!P4 LEA.HI.X R15, R4, R2, R35, 0x2, P3 ;  /* 0x00000002040fc211 */ /* 0x000fe400018f1423 */
[----:B------:R-:W-:-:S13]  /*dfa0*/  ISETP.GE.AND P3, PT, R3, c[0x0][0x3c8], PT ;  /* 0x0000f20003007a0c */ /* 0x000fda0003f66270 */
[----:B------:R1:W-:Y:S04]  /*dfb0*/  @!P3 ST.E.64 [R20.64], R68 ;  /* 0x000000441400b985 */ /* 0x0003e8000c101b06 */
[----:B------:R1:W-:Y:S04]  /*dfc0*/  @!P6 ST.E.64 [R18.64], R80 ;  /* 0x000000501200e985 */ /* 0x0003e8000c101b06 */
[----:B------:R1:W-:Y:S04]  /*dfd0*/  @!P5 ST.E.64 [R16.64], R84 ;  /* 0x000000541000d985 */ /* 0x0003e8000c101b06 */
[----:B------:R1:W-:Y:S02]  /*dfe0*/  @!P4 ST.E.64 [R14.64], R96 ;  /* 0x000000600e00c985 */ /* 0x0003e4000c101b06 */
.L_x_1022:
[----:B-1----:R-:W-:Y:S05]  /*dff0*/  BSYNC B0 ;  /* 0x0000000000007941 */ /* 0x002fea0003800000 */
.L_x_1021:
[----:B------:R1:W2:Y:S01]  /*e000*/  SHFL.IDX PT, R2, R22, 0x1, 0x1c1f ;  /* 0x003c1f0016027f89 */ /* 0x0002a200000e0000 */
[----:B------:R-:W-:Y:S03]  /*e010*/  BSSY B0, `(.L_x_1023) ;  /* 0x0000033000007945 */ /* 0x000fe60003800000 */
[----:B------:R1:W3:Y:S01]  /*e020*/  SHFL.IDX PT, R0, R26, 0x1, 0x1c1f ;  /* 0x003c1f001a007f89 */ /* 0x0002e200000e0000 */
[----:B------:R-:W-:Y:S05]  /*e030*/  @P2 BRA `(.L_x_1024) ;  /* 0x0000030000002947 */ /* 0x000fea0003800000 */
[----:B------:R-:W-:Y:S02]  /*e040*/  ISETP.GE.AND P2, PT, R37, c[0x0][0x3c8], PT ;  /* 0x0000f20025007a0c */ /* 0x000fe40003f46270 */
[----:B------:R-:W-:-:S02]  /*e050*/  ISETP.GE.AND P3, PT, R13, c[0x0][0x3c8], PT ;  /* 0x0000f2000d007a0c */ /* 0x000fc40003f66270 */
[----:B------:R-:W-:-:S09]  /*e060*/  ISETP.GE.AND P5, PT, R12, c[0x0][0x3c8], PT ;  /* 0x0000f2000c007a0c */ /* 0x000fd20003fa6270 */
[----:B---3--:R-:W-:-:S04]  /*e070*/  @!P2 LEA R14, P4, R37, R0, 0x2 ;  /* 0x00000000250ea211 */ /* 0x008fc800078810ff */
[----:B--2---:R-:W-:Y:S02]  /*e080*/  @!P2 LEA.HI.X R15, R37, R2, R24, 0x2, P4 ;  /* 0x00000002250fa211 */ /* 0x004fe400020f1418 */
[----:B------:R-:W-:-:S03]  /*e090*/  @!P3 LEA R16, P4, R13, R0, 0x2 ;  /* 0x000000000d10b211 */ /* 0x000fc600078810ff */
[----:B------:R2:W-:Y:S01]  /*e0a0*/  @!P2 ST.E.64 [R14.64], R154 ;  /* 0x0000009a0e00a985 */ /* 0x0005e2000c101b06 */
[----:B------:R-:W-:Y:S02]  /*e0b0*/  @!P3 LEA.HI.X R17, R13, R2, R23, 0x2, P4 ;  /* 0x000000020d11b211 */ /* 0x000fe400020f1417 */
[----:B------:R-:W-:-:S03]  /*e0c0*/  ISETP.GE.AND P2, PT, R11, c[0x0][0x3c8], PT ;  /* 0x0000f2000b007a0c */ /* 0x000fc60003f46270 */
[----:B------:R3:W-:Y:S01]  /*e0d0*/  @!P3 ST.E.64 [R16.64], R166 ;  /* 0x000000a61000b985 */ /* 0x0007e2000c101b06 */
[----:B------:R-:W-:Y:S02]  /*e0e0*/  ISETP.GE.AND P3, PT, R10, c[0x0][0x3c8], PT ;  /* 0x0000f2000a007a0c */ /* 0x000fe40003f66270 */
[----:B--2---:R-:W-:-:S04]  /*e0f0*/  @!P5 LEA R14, P4, R12, R0, 0x2 ;  /* 0x000000000c0ed211 */ /* 0x004fc800078810ff */
[----:B------:R-:W-:-:S03]  /*e100*/  @!P5 LEA.HI.X R15, R12, R2, R25, 0x2, P4 ;  /* 0x000000020c0fd211 */ /* 0x000fc600020f1419 */
[----:B---3--:R-:W-:Y:S02]  /*e110*/  @!P2 LEA R16, P4, R11, R0, 0x2 ;  /* 0x000000000b10a211 */ /* 0x008fe400078810ff */
[----:B------:R2:W-:Y:S01]  /*e120*/  @!P5 ST.E.64 [R14.64], R102 ;  /* 0x000000660e00d985 */ /* 0x0005e2000c101b06 */
[----:B------:R-:W-:Y:S02]  /*e130*/  ISETP.GE.AND P5, PT, R9, c[0x0][0x3c8], PT ;  /* 0x0000f20009007a0c */ /* 0x000fe40003fa6270 */
[----:B------:R-:W-:-:S05]  /*e140*/  @!P2 LEA.HI.X R17, R11, R2, R27, 0x2, P4 ;  /* 0x000000020b11a211 */ /* 0x000fca00020f141b */
[----:B------:R3:W-:Y:S01]  /*e150*/  @!P2 ST.E.64 [R16.64], R114 ;  /* 0x000000721000a985 */ /* 0x0007e2000c101b06 */
[----:B------:R-:W-:Y:S02]  /*e160*/  ISETP.GE.AND P2, PT, R8, c[0x0][0x3c8], PT ;  /* 0x0000f20008007a0c */ /* 0x000fe40003f46270 */
[----:B--2---:R-:W-:-:S04]  /*e170*/  @!P3 LEA R14, P4, R10, R0, 0x2 ;  /* 0x000000000a0eb211 */ /* 0x004fc800078810ff */
[----:B------:R-:W-:Y:S02]  /*e180*/  @!P3 LEA.HI.X R15, R10, R2, R28, 0x2, P4 ;  /* 0x000000020a0fb211 */ /* 0x000fe400020f141c */
[----:B---3--:R-:W-:-:S03]  /*e190*/  @!P5 LEA R16, P4, R9, R0, 0x2 ;  /* 0x000000000910d211 */ /* 0x008fc600078810ff */
        /* <DEDUP_REMOVED lines=9> */
[----:B------:R-:W-:Y:S02]  /*e230*/  @!P3 LEA.HI.X R17, R7, R2, R30, 0x2, P4 ;  /* 0x000000020711b211 */ /* 0x000fe400020f141e */
[----:B------:R-:W-:-:S03]  /*e240*/  ISETP.GE.AND P4, PT, R6, c[0x0][0x3c8], PT ;  /* 0x0000f20006007a0c */ /* 0x000fc60003f86270 */
[----:B------:R3:W-:Y:S01]  /*e250*/  @!P3 ST.E.64 [R16.64], R138 ;  /* 0x0000008a1000b985 */ /* 0x0007e2000c101b06 */
[----:B------:R-:W-:Y:S02]  /*e260*/  ISETP.GE.AND P3, PT, R5, c[0x0][0x3c8], PT ;  /* 0x0000f20005007a0c */ /* 0x000fe40003f66270 */
[----:B--2---:R-:W-:-:S04]  /*e270*/  @!P5 LEA R14, P2, R3, R0, 0x2 ;  /* 0x00000000030ed211 */ /* 0x004fc800078410ff */
[----:B------:R-:W-:Y:S02]  /*e280*/  @!P5 LEA.HI.X R15, R3, R2, R32, 0x2, P2 ;  /* 0x00000002030fd211 */ /* 0x000fe400010f1420 */
[----:B------:R-:W-:-:S03]  /*e290*/  ISETP.GE.AND P2, PT, R4, c[0x0][0x3c8], PT ;  /* 0x0000f20004007a0c */ /* 0x000fc60003f46270 */
[----:B------:R2:W-:Y:S01]  /*e2a0*/  @!P5 ST.E.64 [R14.64], R70 ;  /* 0x000000460e00d985 */ /* 0x0005e2000c101b06 */
[----:B------:R-:W-:-:S04]  /*e2b0*/  @!P4 LEA R18, P5, R6, R0, 0x2 ;  /* 0x000000000612c211 */ /* 0x000fc800078a10ff */
[----:B------:R-:W-:Y:S02]  /*e2c0*/  @!P4 LEA.HI.X R19, R6, R2, R33, 0x2, P5 ;  /* 0x000000020613c211 */ /* 0x000fe400028f1421 */
[----:B---3--:R-:W-:-:S03]  /*e2d0*/  @!P3 LEA R16, P5, R5, R0, 0x2 ;  /* 0x000000000510b211 */ /* 0x008fc600078a10ff */
[----:B------:R3:W-:Y:S01]  /*e2e0*/  @!P4 ST.E.64 [R18.64], R82 ;  /* 0x000000521200c985 */ /* 0x0007e2000c101b06 */
[----:B------:R-:W-:-:S05]  /*e2f0*/  @!P3 LEA.HI.X R17, R5, R2, R34, 0x2, P5 ;  /* 0x000000020511b211 */ /* 0x000fca00028f1422 */
[----:B------:R3:W-:Y:S01]  /*e300*/  @!P3 ST.E.64 [R16.64], R86 ;  /* 0x000000561000b985 */ /* 0x0007e2000c101b06 */
[----:B--2---:R-:W-:-:S04]  /*e310*/  @!P2 LEA R14, P5, R4, R0, 0x2 ;  /* 0x00000000040ea211 */ /* 0x004fc800078a10ff */
[----:B------:R-:W-:-:S05]  /*e320*/  @!P2 LEA.HI.X R15, R4, R2, R35, 0x2, P5 ;  /* 0x00000002040fa211 */ /* 0x000fca00028f1423 */
[----:B------:R3:W-:Y:S04]  /*e330*/  @!P2 ST.E.64 [R14.64], R98 ;  /* 0x000000620e00a985 */ /* 0x0007e8000c101b06 */
.L_x_1024:
[----:B------:R-:W-:Y:S05]  /*e340*/  BSYNC B0 ;  /* 0x0000000000007941 */ /* 0x000fea0003800000 */
.L_x_1023:
[----:B--2---:R2:W4:Y:S01]  /*e350*/  SHFL.IDX PT, R2, R22, 0x2, 0x1c1f ;  /* 0x005c1f0016027f89 */ /* 0x00452200000e0000 */
[----:B------:R-:W-:Y:S03]  /*e360*/  BSSY B0, `(.L_x_1025) ;  /* 0x0000033000007945 */ /* 0x000fe60003800000 */
[----:B---3--:R2:W3:Y:S01]  /*e370*/  SHFL.IDX PT, R0, R26, 0x2, 0x1c1f ;  /* 0x005c1f001a007f89 */ /* 0x0084e200000e0000 */
[----:B------:R-:W-:Y:S05]  /*e380*/  @P1 BRA `(.L_x_1026) ;  /* 0x0000030000001947 */ /* 0x000fea0003800000 */
[----:B------:R-:W-:Y:S02]  /*e390*/  ISETP.GE.AND P3, PT, R37, c[0x0][0x3c8], PT ;  /* 0x0000f20025007a0c */ /* 0x000fe40003f66270 */
[----:B------:R-:W-:Y:S02]  /*e3a0*/  ISETP.GE.AND P5, PT, R13, c[0x0][0x3c8], PT ;  /* 0x0000f2000d007a0c */ /* 0x000fe40003fa6270 */
[----:B------:R-:W-:Y:S02]  /*e3b0*/  ISETP.GE.AND P2, PT, R12, c[0x0][0x3c8], PT ;  /* 0x0000f2000c007a0c */ /* 0x000fe40003f46270 */
[----:B------:R-:W-:-:S07]  /*e3c0*/  ISETP.GE.AND P1, PT, R11, c[0x0][0x3c8], PT ;  /* 0x0000f2000b007a0c */ /* 0x000fce0003f26270 */
[----:B---3--:R-:W-:-:S04]  /*e3d0*/  @!P3 LEA R14, P4, R37, R0, 0x2 ;  /* 0x00000000250eb211 */ /* 0x008fc800078810ff */
[----:B----4-:R-:W-:Y:S02]  /*e3e0*/  @!P3 LEA.HI.X R15, R37, R2, R24, 0x2, P4 ;  /* 0x00000002250fb211 */ /* 0x010fe400020f1418 */
[----:B------:R-:W-:-:S03]  /*e3f0*/  @!P5 LEA R16, P4, R13, R0, 0x2 ;  /* 0x000000000d10d211 */ /* 0x000fc600078810ff */
[----:B------:R3:W-:Y:S01]  /*e400*/  @!P3 ST.E.64 [R14.64], R156 ;  /* 0x0000009c0e00b985 */ /* 0x0007e2000c101b06 */
[----:B------:R-:W-:Y:S02]  /*e410*/  @!P5 LEA.HI.X R17, R13, R2, R23, 0x2, P4 ;  /* 0x000000020d11d211 */ /* 0x000fe400020f1417 */
[----:B------:R-:W-:-:S03]  /*e420*/  ISETP.GE.AND P3, PT, R10, c[0x0][0x3c8], PT ;  /* 0x0000f2000a007a0c */ /* 0x000fc60003f66270 */
[----:B------:R4:W-:Y:S01]  /*e430*/  @!P5 ST.E.64 [R16.64], R160 ;  /* 0x000000a01000d985 */ /* 0x0009e2000c101b06 */
[----:B------:R-:W-:Y:S02]  /*e440*/  ISETP.GE.AND P5, PT, R9, c[0x0][0x3c8], PT ;  /* 0x0000f20009007a0c */ /* 0x000fe40003fa6270 */
[----:B---3--:R-:W-:-:S04]  /*e450*/  @!P2 LEA R14, P4, R12, R0, 0x2 ;  /* 0x000000000c0ea211 */ /* 0x008fc800078810ff */
[----:B------:R-:W-:Y:S02]  /*e460*/  @!P2 LEA.HI.X R15, R12, R2, R25, 0x2, P4 ;  /* 0x000000020c0fa211 */ /* 0x000fe400020f1419 */
[----:B----4-:R-:W-:-:S03]  /*e470*/  @!P1 LEA R16, P4, R11, R0, 0x2 ;  /* 0x000000000b109211 */ /* 0x010fc600078810ff */
[----:B------:R3:W-:Y:S01]  /*e480*/  @!P2 ST.E.64 [R14.64], R104 ;  /* 0x000000680e00a985 */ /* 0x0007e2000c101b06 */
[----:B------:R-:W-:Y:S02]  /*e490*/  @!P1 LEA.HI.X R17, R11, R2, R27, 0x2, P4 ;  /* 0x000000020b119211 */ /* 0x000fe400020f141b */
[----:B------:R-:W-:-:S03]  /*e4a0*/  ISETP.GE.AND P2, PT, R8, c[0x0][0x3c8], PT ;  /* 0x0000f20008007a0c */ /* 0x000fc60003f46270 */
[----:B------:R4:W-:Y:S01]  /*e4b0*/  @!P1 ST.E.64 [R16.64], R108 ;  /* 0x0000006c10009985 */ /* 0x0009e2000c101b06 */
[----:B------:R-:W-:Y:S02]  /*e4c0*/  ISETP.GE.AND P1, PT, R7, c[0x0][0x3c8], PT ;  /* 0x0000f20007007a0c */ /* 0x000fe40003f26270 */
[----:B---3--:R-:W-:-:S04]  /*e4d0*/  @!P3 LEA R14, P4, R10, R0, 0x2 ;  /* 0x000000000a0eb211 */ /* 0x008fc800078810ff */
[----:B------:R-:W-:Y:S02]  /*e4e0*/  @!P3 LEA.HI.X R15, R10, R2, R28, 0x2, P4 ;  /* 0x000000020a0fb211 */ /* 0x000fe400020f141c */
[----:B------:R-:W-:-:S03]  /*e4f0*/  @!P5 LEA R18, P4, R9, R0, 0x2 ;  /* 0x000000000912d211 */ /* 0x000fc600078810ff */
[----:B------:R3:W-:Y:S01]  /*e500*/  @!P3 ST.E.64 [R14.64], R120 ;  /* 0x000000780e00b985 */ /* 0x0007e2000c101b06 */
[----:B------:R-:W-:Y:S02]  /*e510*/  @!P5 LEA.HI.X R19, R9, R2, R29, 0x2, P4 ;  /* 0x000000020913d211 */ /* 0x000fe400020f141d */
[----:B------:R-:W-:Y:S02]  /*e520*/  ISETP.GE.AND P4, PT, R3, c[0x0][0x3c8], PT ;  /* 0x0000f20003007a0c */ /* 0x000fe40003f86270 */
[C---:B----4-:R-:W-:Y:S01]  /*e530*/  @!P2 LEA R16, P3, R8.reuse, R0, 0x2 ;  /* 0x000000000810a211 */ /* 0x050fe200078610ff */
[----:B------:R4:W-:Y:S03]  /*e540*/  @!P5 ST.E.64 [R18.64], R124 ;  /* 0x0000007c1200d985 */ /* 0x0009e6000c101b06 */
        /* <DEDUP_REMOVED lines=8> */
[----:B------:R-:W-:Y:S02]  /*e5d0*/  ISETP.GE.AND P1, PT, R4, c[0x0][0x3c8], PT ;  /* 0x0000f20004007a0c */ /* 0x000fe40003f26270 */
[----:B------:R-:W-:Y:S02]  /*e5e0*/  @!P4 LEA.HI.X R21, R3, R2, R32, 0x2, P5 ;  /* 0x000000020315c211 */ /* 0x000fe400028f1420 */
[----:B----4-:R-:W-:-:S03]  /*e5f0*/  @!P3 LEA R18, P5, R6, R0, 0x2 ;  /* 0x000000000612b211 */ /* 0x010fc600078a10ff */
[----:B------:R4:W-:Y:S01]  /*e600*/  @!P4 ST.E.64 [R20.64], R72 ;  /* 0x000000481400c985 */ /* 0x0009e2000c101b06 */
[----:B------:R-:W-:Y:S02]  /*e610*/  @!P3 LEA.HI.X R19, R6, R2, R33, 0x2, P5 ;  /* 0x000000020613b211 */ /* 0x000fe400028f1421 */
[----:B-----5:R-:W-:-:S03]  /*e620*/  @!P2 LEA R16, P5, R5, R0, 0x2 ;  /* 0x000000000510a211 */ /* 0x020fc600078a10ff */
[----:B------:R4:W-:Y:S01]  /*e630*/  @!P3 ST.E.64 [R18.64], R76 ;  /* 0x0000004c1200b985 */ /* 0x0009e2000c101b06 */
[----:B------:R-:W-:-:S05]  /*e640*/  @!P2 LEA.HI.X R17, R5, R2, R34, 0x2, P5 ;  /* 0x000000020511a211 */ /* 0x000fca00028f1422 */
[----:B------:R4:W-:Y:S01]  /*e650*/  @!P2 ST.E.64 [R16.64], R88 ;  /* 0x000000581000a985 */ /* 0x0009e2000c101b06 */
[----:B---3--:R-:W-:-:S04]  /*e660*/  @!P1 LEA R14, P5, R4, R0, 0x2 ;  /* 0x00000000040e9211 */ /* 0x008fc800078a10ff */
[----:B------:R-:W-:-:S05]  /*e670*/  @!P1 LEA.HI.X R15, R4, R2, R35, 0x2, P5 ;  /* 0x00000002040f9211 */ /* 0x000fca00028f1423 */
[----:B------:R4:W-:Y:S04]  /*e680*/  @!P1 ST.E.64 [R14.64], R92 ;  /* 0x0000005c0e009985 */ /* 0x0009e8000c101b06 */
.L_x_1026:
[----:B------:R-:W-:Y:S05]  /*e690*/  BSYNC B0 ;  /* 0x0000000000007941 */ /* 0x000fea0003800000 */
.L_x_1025:
[----:B----4-:R4:W1:Y:S04]  /*e6a0*/  SHFL.IDX PT, R2, R22, 0x3, 0x1c1f ;  /* 0x007c1f0016027f89 */ /* 0x01086800000e0000 */
[----:B---3--:R4:W3:Y:S01]  /*e6b0*/  SHFL.IDX PT, R0, R26, 0x3, 0x1c1f ;  /* 0x007c1f001a007f89 */ /* 0x0088e200000e0000 */
[----:B------:R-:W-:Y:S05]  /*e6c0*/  @P0 BRA `(.L_x_1027) ;  /* 0x000005e000000947 */ /* 0x000fea0003800000 */
[----:B------:R-:W-:Y:S02]  /*e6d0*/  ISETP.GE.AND P3, PT, R13, c[0x0][0x3c8], PT ;  /* 0x0000f2000d007a0c */ /* 0x000fe40003f66270 */
[----:B------:R-:W-:Y:S02]  /*e6e0*/  ISETP.GE.AND P4, PT, R37, c[0x0][0x3c8], PT ;  /* 0x0000f20025007a0c */ /* 0x000fe40003f86270 */
[----:B------:R-:W-:Y:S02]  /*e6f0*/  ISETP.GE.AND P2, PT, R12, c[0x0][0x3c8], PT ;  /* 0x0000f2000c007a0c */ /* 0x000fe40003f46270 */
[----:B------:R-:W-:-:S07]  /*e700*/  ISETP.GE.AND P1, PT, R11, c[0x0][0x3c8], PT ;  /* 0x0000f2000b007a0c */ /* 0x000fce0003f26270 */
[-C--:B---3--:R-:W-:Y:S02]  /*e710*/  @!P3 LEA R20, P0, R13, R0.reuse, 0x2 ;  /* 0x000000000d14b211 */ /* 0x088fe400078010ff */
[----:B------:R-:W-:Y:S02]  /*e720*/  @!P4 LEA R18, P5, R37, R0, 0x2 ;  /* 0x000000002512c211 */ /* 0x000fe400078a10ff */
[-C--:B-1----:R-:W-:Y:S02]  /*e730*/  @!P3 LEA.HI.X R21, R13, R2.reuse, R23, 0x2, P0 ;  /* 0x000000020d15b211 */ /* 0x082fe400000f1417 */
[----:B------:R-:W-:Y:S02]  /*e740*/  @!P4 LEA.HI.X R19, R37, R2, R24, 0x2, P5 ;  /* 0x000000022513c211 */ /* 0x000fe400028f1418 */
[----:B------:R-:W-:Y:S02]  /*e750*/  ISETP.GE.AND P0, PT, R10, c[0x0][0x3c8], PT ;  /* 0x0000f2000a007a0c */ /* 0x000fe40003f06270 */
[C---:B------:R-:W-:Y:S01]  /*e760*/  @!P2 LEA R16, P5, R12.reuse, R0, 0x2 ;  /* 0x000000000c10a211 */ /* 0x040fe200078a10ff */
[----:B------:R-:W-:Y:S03]  /*e770*/  @!P4 ST.E.64 [R18.64], R158 ;  /* 0x0000009e1200c985 */ /* 0x000fe6000c101b06 */
[----:B------:R-:W-:Y:S01]  /*e780*/  @!P2 LEA.HI.X R17, R12, R2, R25, 0x2, P5 ;  /* 0x000000020c11a211 */ /* 0x000fe200028f1419 */
[----:B------:R-:W-:Y:S01]  /*e790*/  @!P3 ST.E.64 [R20.64], R162 ;  /* 0x000000a21400b985 */ /* 0x000fe2000c101b06 */
[----:B------:R-:W-:-:S02]  /*e7a0*/  @!P1 LEA R14, P5, R11, R0, 0x2 ;  /* 0x000000000b0e9211 */ /* 0x000fc400078a10ff */
[----:B------:R-:W-:Y:S01]  /*e7b0*/  ISETP.GE.AND P3, PT, R7, c[0x0][0x3c8], PT ;  /* 0x0000f20007007a0c */ /* 0x000fe20003f66270 */
[----:B------:R-:W-:Y:S01]  /*e7c0*/  @!P2 ST.E.64 [R16.64], R106 ;  /* 0x0000006a1000a985 */ /* 0x000fe2000c101b06 */
[----:B------:R-:W-:Y:S02]  /*e7d0*/  @!P1 LEA.HI.X R15, R11, R2, R27, 0x2, P5 ;  /* 0x000000020b0f9211 */ /* 0x000fe400028f141b */
[----:B------:R-:W-:Y:S02]  /*e7e0*/  ISETP.GE.AND P5, PT, R9, c[0x0][0x3c8], PT ;  /* 0x0000f20009007a0c */ /* 0x000fe40003fa6270 */
[C---:B------:R-:W-:Y:S01]  /*e7f0*/  @!P0 LEA R12, P4, R10.reuse, R0, 0x2 ;  /* 0x000000000a0c8211 */ /* 0x040fe200078810ff */
[----:B------:R1:W-:Y:S01]  /*e800*/  @!P1 ST.E.64 [R14.64], R110 ;  /* 0x0000006e0e009985 */ /* 0x0003e2000c101b06 */
[----:B------:R-:W-:Y:S02]  /*e810*/  ISETP.GE.AND P2, PT, R3, c[0x0][0x3c8], PT ;  /* 0x0000f20003007a0c */ /* 0x000fe40003f46270 */
[----:B------:R-:W-:-:S02]  /*e820*/  @!P0 LEA.HI.X R13, R10, R2, R28, 0x2, P4 ;  /* 0x000000020a0d8211 */ /* 0x000fc400020f141c */
[----:B------:R-:W-:-:S03]  /*e830*/  ISETP.GE.AND P4, PT, R8, c[0x0][0x3c8], PT ;  /* 0x0000f20008007a0c */ /* 0x000fc60003f86270 */
[----:B------:R3:W-:Y:S02]  /*e840*/  @!P0 ST.E.64 [R12.64], R122 ;  /* 0x0000007a0c008985 */ /* 0x0007e4000c101b06 */
[----:B------:R-:W-:-:S04]  /*e850*/  @!P5 LEA R10, P1, R9, R0, 0x2 ;  /* 0x00000000090ad211 */ /* 0x000fc800078210ff */
[----:B------:R-:W-:Y:S02]  /*e860*/  @!P5 LEA.HI.X R11, R9, R2, R29, 0x2, P1 ;  /* 0x00000002090bd211 */ /* 0x000fe400008f141d */
[----:B------:R-:W-:-:S03]  /*e870*/  ISETP.GE.AND P1, PT, R6, c[0x0][0x3c8], PT ;  /* 0x0000f20006007a0c */ /* 0x000fc60003f26270 */
[----:B------:R5:W-:Y:S01]  /*e880*/  @!P5 ST.E.64 [R10.64], R126 ;  /* 0x0000007e0a00d985 */ /* 0x000be2000c101b06 */
[----:B-1----:R-:W-:-:S04]  /*e890*/  @!P4 LEA R14, P0, R8, R0, 0x2 ;  /* 0x00000000080ec211 */ /* 0x002fc800078010ff */
[----:B------:R-:W-:Y:S02]  /*e8a0*/  @!P4 LEA.HI.X R15, R8, R2, R31, 0x2, P0 ;  /* 0x00000002080fc211 */ /* 0x000fe400000f141f */
[----:B------:R-:W-:Y:S02]  /*e8b0*/  ISETP.GE.AND P0, PT, R5, c[0x0][0x3c8], PT ;  /* 0x0000f20005007a0c */ /* 0x000fe40003f06270 */
[C---:B---3--:R-:W-:Y:S01]  /*e8c0*/  @!P3 LEA R12, P5, R7.reuse, R0, 0x2 ;  /* 0x00000000070cb211 */ /* 0x048fe200078a10ff */
[----:B------:R1:W-:Y:S03]  /*e8d0*/  @!P4 ST.E.64 [R14.64], R134 ;  /* 0x000000860e00c985 */ /* 0x0003e6000c101b06 */
[----:B------:R-:W-:-:S05]  /*e8e0*/  @!P3 LEA.HI.X R13, R7, R2, R30, 0x2, P5 ;  /* 0x00000002070db211 */ /* 0x000fca00028f141e */
[----:B------:R1:W-:Y:S01]  /*e8f0*/  @!P3 ST.E.64 [R12.64], R174 ;  /* 0x000000ae0c00b985 */ /* 0x0003e2000c101b06 */
[----:B-----5:R-:W-:-:S04]  /*e900*/  @!P2 LEA R10, P5, R3, R0, 0x2 ;  /* 0x00000000030aa211 */ /* 0x020fc800078a10ff */
[----:B------:R-:W-:Y:S02]  /*e910*/  @!P2 LEA.HI.X R11, R3, R2, R32, 0x2, P5 ;  /* 0x00000002030ba211 */ /* 0x000fe400028f1420 */
[----:B------:R-:W-:-:S03]  /*e920*/  @!P1 LEA R8, P5, R6, R0, 0x2 ;  /* 0x0000000006089211 */ /* 0x000fc600078a10ff */
[----:B------:R1:W-:Y:S01]  /*e930*/  @!P2 ST.E.64 [R10.64], R74 ;  /* 0x0000004a0a00a985 */ /* 0x0003e2000c101b06 */
[----:B------:R-:W-:Y:S02]  /*e940*/  @!P1 LEA.HI.X R9, R6, R2, R33, 0x2, P5 ;  /* 0x0000000206099211 */ /* 0x000fe400028f1421 */
[----:B------:R-:W-:-:S03]  /*e950*/  @!P0 LEA R6, P5, R5, R0, 0x2 ;  /* 0x0000000005068211 */ /* 0x000fc600078a10ff */
[----:B------:R1:W-:Y:S01]  /*e960*/  @!P1 ST.E.64 [R8.64], R78 ;  /* 0x0000004e08009985 */ /* 0x0003e2000c101b06 */
[----:B------:R-:W-:-:S05]  /*e970*/  @!P0 LEA.HI.X R7, R5, R2, R34, 0x2, P5 ;  /* 0x0000000205078211 */ /* 0x000fca00028f1422 */
[----:B------:R1:W-:Y:S01]  /*e980*/  @!P0 ST.E.64 [R6.64], R90 ;  /* 0x0000005a06008985 */ /* 0x0003e2000c101b06 */
[----:B------:R-:W-:-:S13]  /*e990*/  ISETP.GE.AND P0, PT, R4, c[0x0][0x3c8], PT ;  /* 0x0000f20004007a0c */ /* 0x000fda0003f06270 */
[----:B------:R-:W-:Y:S05]  /*e9a0*/  @P0 BRA `(.L_x_1027) ;  /* 0x0000030000000947 */ /* 0x000fea0003800000 */
[----:B-1----:R-:W-:-:S04]  /*e9b0*/  LEA R6, P0, R4, R0, 0x2 ;  /* 0x0000000004067211 */ /* 0x002fc800078010ff */
[----:B------:R-:W-:-:S05]  /*e9c0*/  LEA.HI.X R7, R4, R2, R35, 0x2, P0 ;  /* 0x0000000204077211 */ /* 0x000fca00000f1423 */
[----:B------:R1:W-:Y:S01]  /*e9d0*/  ST.E.64 [R6.64], R94 ;  /* 0x0000005e06007985 */ /* 0x0003e2000c101b06 */
[----:B------:R-:W-:Y:S05]  /*e9e0*/  BRA `(.L_x_1027) ;  /* 0x000002c000007947 */ /* 0x000fea0003800000 */
.L_x_1019:
[----:B------:R-:W2:Y:S02]  /*e9f0*/  S2R R4, SR_TID.X ;  /* 0x0000000000047919 */ /* 0x000ea40000002100 */
[----:B--2---:R-:W-:-:S13]  /*ea00*/  ISETP.GT.AND P0, PT, R4, 0x7f, PT ;  /* 0x0000007f0400780c */ /* 0x004fda0003f04270 */
[----:B------:R-:W-:Y:S05]  /*ea10*/  @P0 BRA `(.L_x_1027) ;  /* 0x0000029000000947 */ /* 0x000fea0003800000 */
[----:B------:R-:W2:Y:S01]  /*ea20*/  LDL.LU R3, [R1+0x54] ;  /* 0x0000540001037983 */ /* 0x000ea20000300800 */
[----:B------:R-:W-:-:S05]  /*ea30*/  MOV R2, c[0x0][0x4e8] ;  /* 0x00013a0000027a02 */ /* 0x000fca0000000f00 */
[----:B------:R-:W-:Y:S01]  /*ea40*/  IMAD R0, R2, c[0x0][0x388], RZ ;  /* 0x0000e20002007a24 */ /* 0x000fe200078e02ff */
[----:B--2---:R-:W-:-:S04]  /*ea50*/  IADD3 R4, R3, R4, RZ ;  /* 0x0000000403047210 */ /* 0x004fc80007ffe0ff */
[----:B------:R-:W-:-:S13]  /*ea60*/  ISETP.GE.AND P0, PT, R4, R0, PT ;  /* 0x000000000400720c */ /* 0x000fda0003f06270 */
[----:B------:R-:W-:Y:S05]  /*ea70*/  @P0 BRA `(.L_x_1027) ;  /* 0x0000023000000947 */ /* 0x000fea0003800000 */
[----:B------:R-:W2:Y:S04]  /*ea80*/  LDL.LU R3, [R1+0x40] ;  /* 0x0000400001037983 */ /* 0x000ea80000300800 */
[----:B------:R-:W3:Y:S04]  /*ea90*/  LDL.LU R9, [R1+0x44] ;  /* 0x0000440001097983 */ /* 0x000ee80000300800 */
[----:B------:R-:W4:Y:S01]  /*eaa0*/  LDL.LU R8, [R1+0x50] ;  /* 0x0000500001087983 */ /* 0x000f220000300800 */
[----:B------:R-:W-:-:S13]  /*eab0*/  ISETP.NE.AND P0, PT, R2, 0x1, PT ;  /* 0x000000010200780c */ /* 0x000fda0003f05270 */
[----:B------:R-:W-:Y:S01]  /*eac0*/  @P0 IMAD.HI.U32 R7, R4, c[0x0][0x4ec], RZ ;  /* 0x00013b0004070a27 */ /* 0x000fe200078e00ff */
[----:B--2---:R-:W-:Y:S02]  /*ead0*/  SHF.R.S32.HI R0, RZ, 0x1f, R3 ;  /* 0x0000001fff007819 */ /* 0x004fe40000011403 */
[----:B---3--:R-:W-:-:S03]  /*eae0*/  SHF.R.S32.HI R6, RZ, 0x1f, R9 ;  /* 0x0000001fff067819 */ /* 0x008fc60000011409 */
[----:B------:R-:W-:-:S04]  /*eaf0*/  IMAD R0, R0, c[0x0][0x4d0], RZ ;  /* 0x0001340000007a24 */ /* 0x000fc800078e02ff */
[C---:B------:R-:W-:Y:S01]  /*eb00*/  IMAD R5, R3.reuse, c[0x0][0x4d4], R0 ;  /* 0x0001350003057a24 */ /* 0x040fe200078e0200 */
[----:B------:R-:W-:Y:S01]  /*eb10*/  MOV R0, R4 ;  /* 0x0000000400007202 */ /* 0x000fe20000000f00 */
[----:B------:R-:W-:Y:S01]  /*eb20*/  IMAD.WIDE.U32 R2, R3, c[0x0][0x4d0], RZ ;  /* 0x0001340003027a25 */ /* 0x000fe200078e00ff */
[----:B------:R-:W-:-:S03]  /*eb30*/  @P0 SHF.R.U32.HI R0, RZ, c[0x0][0x4f0], R7 ;  /* 0x00013c00ff000a19 */ /* 0x000fc60000011607 */
[----:B------:R-:W-:Y:S01]  /*eb40*/  IMAD R6, R6, c[0x0][0x4d8], RZ ;  /* 0x0001360006067a24 */ /* 0x000fe200078e02ff */
[----:B------:R-:W-:Y:S02]  /*eb50*/  IADD3 R3, R3, R5, RZ ;  /* 0x0000000503037210 */ /* 0x000fe40007ffe0ff */
[----:B----4-:R-:W-:Y:S01]  /*eb60*/  SHF.R.S32.HI R5, RZ, 0x1f, R8 ;  /* 0x0000001fff057819 */ /* 0x010fe20000011408 */
[C---:B------:R-:W-:Y:S01]  /*eb70*/  IMAD R7, R9.reuse, c[0x0][0x4dc], R6 ;  /* 0x0001370009077a24 */ /* 0x040fe200078e0206 */
[----:B------:R-:W-:Y:S01]  /*eb80*/  IADD3 R6, -R0, RZ, RZ ;  /* 0x000000ff00067210 */ /* 0x000fe20007ffe1ff */
[----:B------:R-:W-:-:S04]  /*eb90*/  IMAD.WIDE.U32 R2, R9, c[0x0][0x4d8], R2 ;  /* 0x0001360009027a25 */ /* 0x000fc800078e0002 */
[----:B------:R-:W-:Y:S01]  /*eba0*/  IMAD R5, R5, c[0x0][0x4e0], RZ ;  /* 0x0001380005057a24 */ /* 0x000fe200078e02ff */
[----:B------:R-:W-:Y:S01]  /*ebb0*/  IADD3 R3, R3, R7, RZ ;  /* 0x0000000703037210 */ /* 0x000fe20007ffe0ff */
[----:B------:R-:W-:Y:S01]  /*ebc0*/  IMAD R4, R6, c[0x0][0x4e8], R4 ;  /* 0x00013a0006047a24 */ /* 0x000fe200078e0204 */
[----:B------:R-:W-:Y:S01]  /*ebd0*/  SHF.R.S32.HI R7, RZ, 0x1f, R0 ;  /* 0x0000001fff077819 */ /* 0x000fe20000011400 */
[C---:B------:R-:W-:Y:S02]  /*ebe0*/  IMAD R6, R8.reuse, c[0x0][0x4e4], R5 ;  /* 0x0001390008067a24 */ /* 0x040fe400078e0205 */
[----:B------:R-:W-:Y:S01]  /*ebf0*/  IMAD.WIDE.U32 R2, R8, c[0x0][0x4e0], R2 ;  /* 0x0001380008027a25 */ /* 0x000fe200078e0002 */
[----:B------:R-:W-:-:S04]  /*ec00*/  SHF.R.S32.HI R5, RZ, 0x1f, R4 ;  /* 0x0000001fff057819 */ /* 0x000fc80000011404 */
[----:B------:R-:W-:Y:S01]  /*ec10*/  IADD3 R2, P0, R0, R2, RZ ;  /* 0x0000000200027210 */ /* 0x000fe20007f1e0ff */
[----:B------:R-:W-:-:S03]  /*ec20*/  IMAD R0, R5, c[0x0][0x4c8], RZ ;  /* 0x0001320005007a24 */ /* 0x000fc600078e02ff */
[----:B------:R-:W-:Y:S01]  /*ec30*/  IADD3.X R3, R7, R3, R6, P0, !PT ;  /* 0x0000000307037210 */ /* 0x000fe200007fe406 */
[----:B------:R-:W-:-:S04]  /*ec40*/  IMAD R0, R4, c[0x0][0x4cc], R0 ;  /* 0x0001330004007a24 */ /* 0x000fc800078e0200 */
[----:B------:R-:W-:-:S05]  /*ec50*/  IMAD.WIDE.U32 R2, R4, c[0x0][0x4c8], R2 ;  /* 0x0001320004027a25 */ /* 0x000fca00078e0002 */
[----:B------:R-:W-:Y:S02]  /*ec60*/  IADD3 R0, R3, R0, RZ ;  /* 0x0000000003007210 */ /* 0x000fe40007ffe0ff */
[----:B------:R-:W-:-:S04]  /*ec70*/  LEA R4, P0, R2, c[0x0][0x4a8], 0x2 ;  /* 0x00012a0002047a11 */ /* 0x000fc800078010ff */
[----:B------:R-:W-:Y:S02]  /*ec80*/  LEA.HI.X R5, R2, c[0x0][0x4ac], R0, 0x2, P0 ;  /* 0x00012b0002057a11 */ /* 0x000fe400000f1400 */
[----:B------:R-:W-:-:S05]  /*ec90*/  MOV R0, 0xff800000 ;  /* 0xff80000000007802 */ /* 0x000fca0000000f00 */
[----:B------:R2:W-:Y:S02]  /*eca0*/  STG.E [R4.64], R0 ;  /* 0x0000000004007986 */ /* 0x0005e4000c101906 */
.L_x_1027:
[----:B------:R-:W-:Y:S05]  /*ecb0*/  BSYNC B1 ;  /* 0x0000000000017941 */ /* 0x000fea0003800000 */
.L_x_1018:
[----:B--23--:R-:W2:Y:S02]  /*ecc0*/  LDL R0, [R1+0x68] ;  /* 0x0000680001007983 */ /* 0x00cea40000100800 */
[----:B--2---:R-:W-:-:S13]  /*ecd0*/  ISETP.NE.AND P0, PT, R0, RZ, PT ;  /* 0x000000ff0000720c */ /* 0x004fda0003f05270 */
[----:B------:R-:W-:Y:S01]  /*ece0*/  @P0 WARPSYNC 0xffffffff ;  /* 0xffffffff00000948 */ /* 0x000fe20003800000 */
[----:B------:R-:W-:Y:S06]  /*ecf0*/  @P0 BAR.SYNC.DEFER_BLOCKING 0x5, 0x80 ;  /* 0x0142000000000b1d */ /* 0x000fec0000010000 */
[----:B------:R-:W2:Y:S04]  /*ed00*/  @P0 LDS R0, [0xc100] ;  /* 0x00c10000ff000984 */ /* 0x000ea80000000800 */
[----:B--2---:R2:W-:Y:S04]  /*ed10*/  @P0 STL [R1+0x58], R0 ;  /* 0x0000580001000387 */ /* 0x0045e80000100800 */
[----:B------:R-:W-:Y:S06]  /*ed20*/  @P0 BAR.ARV 0x4, 0x80 ;  /* 0x0102000000000b1d */ /* 0x000fec0000002000 */
[----:B------:R-:W-:Y:S05]  /*ed30*/  @P0 BRA `(.L_x_1028) ;  /* 0x0000009000000947 */ /* 0x000fea0003800000 */
[----:B------:R-:W-:Y:S05]  /*ed40*/  BRA.DIV ~URZ, `(.L_x_1029) ;  /* 0x000006f27f007947 */ /* 0x000fea000b800000 */
[----:B--2---:R2:W3:Y:S02]  /*ed50*/  SHFL.IDX PT, R0, R36, RZ, 0x1f ;  /* 0x00001fff24007589 */ /* 0x0044e400000e0000 */
.L_x_1040:
[----:B-1----:R-:W1:Y:S01]  /*ed60*/  S2R R2, SR_TID.X ;  /* 0x0000000000027919 */ /* 0x002e620000002100 */
[----:B------:R-:W-:Y:S03]  /*ed70*/  WARPSYNC 0xffffffff ;  /* 0xffffffff00007948 */ /* 0x000fe60003800000 */
[----:B------:R-:W-:Y:S06]  /*ed80*/  BAR.SYNC.DEFER_BLOCKING 0x4, 0x80 ;  /* 0x0102000000007b1d */ /* 0x000fec0000010000 */
[----:B---3--:R3:W-:Y:S01]  /*ed90*/  STL [R1+0x58], R0 ;  /* 0x0000580001007387 */ /* 0x0087e20000100800 */
[----:B-1----:R-:W-:-:S13]  /*eda0*/  LOP3.LUT P0, RZ, R2, 0x7f, RZ, 0xc0, !PT ;  /* 0x0000007f02ff7812 */ /* 0x002fda000780c0ff */
[----:B------:R3:W-:Y:S04]  /*edb0*/  @!P0 STS [0xc100], R36 ;  /* 0x00c10024ff008388 */ /* 0x0007e80000000800 */
[----:B------:R-:W-:Y:S06]  /*edc0*/  BAR.ARV 0x5, 0x80 ;  /* 0x0142000000007b1d */ /* 0x000fec0000002000 */
.L_x_1028:
[----:B--23--:R-:W2:Y:S02]  /*edd0*/  LDL R0, [R1+0x58] ;  /* 0x0000580001007983 */ /* 0x00cea40000100800 */
[----:B--2---:R-:W-:-:S13]  /*ede0*/  ISETP.GE.AND P0, PT, R0, c[0x0][0x538], PT ;  /* 0x00014e0000007a0c */ /* 0x004fda0003f06270 */
[----:B-1--4-:R-:W-:Y:S01]  /*edf0*/  @P0 CALL.REL.NOINC `(.L_x_1030) ;  /* 0x0000001000000944 */ /* 0x012fe20003c00000 */
[----:B------:R-:W-:Y:S05]  /*ee00*/  BRA `(.L_x_1031) ;  /* 0xffff1a2000007947 */ /* 0x000fea000383ffff */
.L_x_1030:
[----:B------:R-:W-:Y:S05]  /*ee10*/  EXIT ;  /* 0x000000000000794d */ /* 0x000fea0003800000 */
.L_x_996:
[----:B------:R-:W-:Y:S01]  /*ee20*/  IMAD.MOV.U32 R7, RZ, RZ, R14 ;  /* 0x000000ffff077224 */ /* 0x000fe200078e000e */
[----:B------:R-:W-:Y:S01]  /*ee30*/  MOV R6, RZ ;  /* 0x000000ff00067202 */ /* 0x000fe20000000f00 */
[----:B-1----:R-:W-:Y:S01]  /*ee40*/  IMAD.MOV.U32 R3, RZ, RZ, 0x1c1f ;  /* 0x00001c1fff037424 */ /* 0x002fe200078e00ff */
[----:B------:R-:W-:Y:S02]  /*ee50*/  MOV R2, 0xee70 ;  /* 0x0000ee7000027802 */ /* 0x000fe40000000f00 */
[----:B------:R-:W-:Y:S05]  /*ee60*/  CALL.REL.NOINC `($__internal_17_$__cuda_sm70_shflsync_idx_p) ;  /* 0x0000068000007944 */ /* 0x000fea0003c00000 */
[----:B------:R-:W-:Y:S01]  /*ee70*/  MOV R5, R6 ;  /* 0x0000000600057202 */ /* 0x000fe20000000f00 */
[----:B------:R-:W-:Y:S05]  /*ee80*/  BRA `(.L_x_1032) ;  /* 0xffff29b000007947 */ /* 0x000fea000383ffff */
.L_x_997:
[----:B------:R-:W-:Y:S01]  /*ee90*/  IMAD.MOV.U32 R7, RZ, RZ, R16 ;  /* 0x000000ffff077224 */ /* 0x000fe200078e0010 */
[----:B------:R-:W-:Y:S01]  /*eea0*/  MOV R6, RZ ;  /* 0x000000ff00067202 */ /* 0x000fe20000000f00 */
[----:B-1----:R-:W-:Y:S01]  /*eeb0*/  IMAD.MOV.U32 R3, RZ, RZ, 0x1c1f ;  /* 0x00001c1fff037424 */ /* 0x002fe200078e00ff */
[----:B------:R-:W-:Y:S02]  /*eec0*/  MOV R2, 0xeee0 ;  /* 0x0000eee000027802 */ /* 0x000fe40000000f00 */
[----:B--23--:R-:W-:Y:S05]  /*eed0*/  CALL.REL.NOINC `($__internal_17_$__cuda_sm70_shflsync_idx_p) ;  /* 0x0000061000007944 */ /* 0x00cfea0003c00000 */
[----:B------:R-:W-:Y:S01]  /*eee0*/  MOV R2, R6 ;  /* 0x0000000600027202 */ /* 0x000fe20000000f00 */
[----:B------:R-:W-:Y:S05]  /*eef0*/  BRA `(.L_x_1033) ;  /* 0xffff296000007947 */ /* 0x000fea000383ffff */
.L_x_1000:
[----:B--2---:R-:W-:Y:S01]  /*ef00*/  IMAD.MOV.U32 R7, RZ, RZ, R14 ;  /* 0x000000ffff077224 */ /* 0x004fe200078e000e */
[----:B------:R-:W-:Y:S01]  /*ef10*/  MOV R6, 0x1 ;  /* 0x0000000100067802 */ /* 0x000fe20000000f00 */
[----:B------:R-:W-:Y:S01]  /*ef20*/  IMAD.MOV.U32 R3, RZ, RZ, 0x1c1f ;  /* 0x00001c1fff037424 */ /* 0x000fe200078e00ff */
[----:B----4-:R-:W-:-:S02]  /*ef30*/  MOV R2, 0xef50 ;  /* 0x0000ef5000027802 */ /* 0x010fc40000000f00 */
[----:B-1-3--:R-:W-:Y:S05]  /*ef40*/  CALL.REL.NOINC `($__internal_17_$__cuda_sm70_shflsync_idx_p) ;  /* 0x000005a000007944 */ /* 0x00afea0003c00000 */
[----:B------:R-:W-:Y:S01]  /*ef50*/  IMAD.MOV.U32 R5, RZ, RZ, R6 ;  /* 0x000000ffff057224 */ /* 0x000fe200078e0006 */
[----:B------:R-:W-:Y:S01]  /*ef60*/  MOV R6, 0x1 ;  /* 0x0000000100067802 */ /* 0x000fe20000000f00 */
[----:B------:R-:W-:Y:S01]  /*ef70*/  IMAD.MOV.U32 R7, RZ, RZ, R16 ;  /* 0x000000ffff077224 */ /* 0x000fe200078e0010 */
[----:B------:R-:W-:-:S02]  /*ef80*/  MOV R3, 0x1c1f ;  /* 0x00001c1f00037802 */ /* 0x000fc40000000f00 */
[----:B------:R-:W-:Y:S02]  /*ef90*/  MOV R2, 0xefb0 ;  /* 0x0000efb000027802 */ /* 0x000fe40000000f00 */
[----:B------:R-:W-:Y:S05]  /*efa0*/  CALL.REL.NOINC `($__internal_17_$__cuda_sm70_shflsync_idx_p) ;  /* 0x0000054000007944 */ /* 0x000fea0003c00000 */
[----:B------:R-:W-:Y:S01]  /*efb0*/  MOV R2, R6 ;  /* 0x0000000600027202 */ /* 0x000fe20000000f00 */
[----:B------:R-:W-:Y:S05]  /*efc0*/  BRA `(.L_x_1034) ;  /* 0xffff2a6000007947 */ /* 0x000fea000383ffff */
.L_x_1003:
[----:B-1----:R-:W-:Y:S01]  /*efd0*/  IMAD.MOV.U32 R7, RZ, RZ, R14 ;  /* 0x000000ffff077224 */ /* 0x002fe200078e000e */
[----:B------:R-:W-:Y:S01]  /*efe0*/  MOV R6, 0x2 ;  /* 0x0000000200067802 */ /* 0x000fe20000000f00 */
[----:B------:R-:W-:Y:S01]  /*eff0*/  IMAD.MOV.U32 R3, RZ, RZ, 0x1c1f ;  /* 0x00001c1fff037424 */ /* 0x000fe200078e00ff */
[----:B--2---:R-:W-:Y:S02]  /*f000*/  MOV R2, 0xf020 ;  /* 0x0000f02000027802 */ /* 0x004fe40000000f00 */
[----:B---3--:R-:W-:Y:S05]  /*f010*/  CALL.REL.NOINC `($__internal_17_$__cuda_sm70_shflsync_idx_p) ;  /* 0x000004d000007944 */ /* 0x008fea0003c00000 */
[----:B------:R-:W-:Y:S01]  /*f020*/  MOV R5, R6 ;  /* 0x0000000600057202 */ /* 0x000fe20000000f00 */
[----:B------:R-:W-:Y:S05]  /*f030*/  BRA `(.L_x_1035) ;  /* 0xffff2ba000007947 */ /* 0x000fea000383ffff */
.L_x_1004:
[----:B------:R-:W-:Y:S01]  /*f040*/  IMAD.MOV.U32 R7, RZ, RZ, R16 ;  /* 0x000000ffff077224 */ /* 0x000fe200078e0010 */
[----:B------:R-:W-:Y:S01]  /*f050*/  MOV R6, 0x2 ;  /* 0x0000000200067802 */ /* 0x000fe20000000f00 */
[----:B------:R-:W-:Y:S01]  /*f060*/  IMAD.MOV.U32 R3, RZ, RZ, 0x1c1f ;  /* 0x00001c1fff037424 */ /* 0x000fe200078e00ff */
[----:B--2---:R-:W-:Y:S02]  /*f070*/  MOV R2, 0xf090 ;  /* 0x0000f09000027802 */ /* 0x004fe40000000f00 */
[----:B-1-34-:R-:W-:Y:S05]  /*f080*/  CALL.REL.NOINC `($__internal_17_$__cuda_sm70_shflsync_idx_p) ;  /* 0x0000046000007944 */ /* 0x01afea0003c00000 */
[----:B------:R-:W-:Y:S01]  /*f090*/  MOV R2, R6 ;  /* 0x0000000600027202 */ /* 0x000fe20000000f00 */
[----:B------:R-:W-:Y:S05]  /*f0a0*/  BRA `(.L_x_1036) ;  /* 0xffff2b5000007947 */ /* 0x000fea000383ffff */
.L_x_1007:
[----:B-1----:R-:W-:Y:S01]  /*f0b0*/  IMAD.MOV.U32 R7, RZ, RZ, R14 ;  /* 0x000000ffff077224 */ /* 0x002fe200078e000e */
[----:B------:R-:W-:Y:S01]  /*f0c0*/  MOV R6, 0x3 ;  /* 0x0000000300067802 */ /* 0x000fe20000000f00 */
[----:B------:R-:W-:Y:S01]  /*f0d0*/  IMAD.MOV.U32 R3, RZ, RZ, 0x1c1f ;  /* 0x00001c1fff037424 */ /* 0x000fe200078e00ff */
[----:B------:R-:W-:-:S02]  /*f0e0*/  MOV R2, 0xf100 ;  /* 0x0000f10000027802 */ /* 0x000fc40000000f00 */
[----:B--234-:R-:W-:Y:S05]  /*f0f0*/  CALL.REL.NOINC `($__internal_17_$__cuda_sm70_shflsync_idx_p) ;  /* 0x000003f000007944 */ /* 0x01cfea0003c00000 */
        /* <DEDUP_REMOVED lines=8> */
.L_x_1014:
[----:B------:R1:W5:Y:S01]  /*f180*/  LDL R0, [R1+0x20] ;  /* 0x0000200001007983 */ /* 0x0003620000100800 */
[----:B------:R-:W-:Y:S02]  /*f190*/  MOV R3, 0x2 ;  /* 0x0000000200037802 */ /* 0x000fe40000000f00 */
[----:B------:R-:W-:Y:S02]  /*f1a0*/  MOV R2, 0xf1c0 ;  /* 0x0000f1c000027802 */ /* 0x000fe40000000f00 */
[----:B-1---5:R-:W-:Y:S05]  /*f1b0*/  CALL.REL.NOINC `($__internal_16_$__cuda_sm70_shflsync_bfly_p) ;  /* 0x000002f000007944 */ /* 0x022fea0003c00000 */
[----:B------:R-:W-:Y:S01]  /*f1c0*/  MOV R5, R8 ;  /* 0x0000000800057202 */ /* 0x000fe20000000f00 */
[----:B------:R-:W-:Y:S05]  /*f1d0*/  BRA `(.L_x_1038) ;  /* 0xffffd72000007947 */ /* 0x000fea000383ffff */
.L_x_1015:
[----:B------:R-:W-:Y:S01]  /*f1e0*/  IMAD.MOV.U32 R0, RZ, RZ, R5 ;  /* 0x000000ffff007224 */ /* 0x000fe200078e0005 */
[----:B------:R-:W-:Y:S02]  /*f1f0*/  MOV R3, 0x1 ;  /* 0x0000000100037802 */ /* 0x000fe40000000f00 */
[----:B------:R-:W-:Y:S02]  /*f200*/  MOV R2, 0xf220 ;  /* 0x0000f22000027802 */ /* 0x000fe40000000f00 */
[----:B------:R-:W-:Y:S05]  /*f210*/  CALL.REL.NOINC `($__internal_16_$__cuda_sm70_shflsync_bfly_p) ;  /* 0x0000029000007944 */ /* 0x000fea0003c00000 */
[----:B------:R1:W5:Y:S01]  /*f220*/  LDL R0, [R1+0x24] ;  /* 0x0000240001007983 */ /* 0x0003620000100800 */
[----:B------:R-:W-:Y:S01]  /*f230*/  FADD.FTZ R5, R5, R8 ;  /* 0x0000000805057221 */ /* 0x000fe20000010000 */
[----:B------:R-:W-:-:S02]  /*f240*/  MOV R3, 0x2 ;  /* 0x0000000200037802 */ /* 0x000fc40000000f00 */
[----:B------:R-:W-:Y:S02]  /*f250*/  MOV R2, 0xf270 ;  /* 0x0000f27000027802 */ /* 0x000fe40000000f00 */
[----:B-1---5:R-:W-:Y:S05]  /*f260*/  CALL.REL.NOINC `($__internal_16_$__cuda_sm70_shflsync_bfly_p) ;  /* 0x0000024000007944 */ /* 0x022fea0003c00000 */
[----:B------:R-:W2:Y:S01]  /*f270*/  LDL.LU R0, [R1+0x24] ;  /* 0x0000240001007983 */ /* 0x000ea20000300800 */
[----:B------:R-:W-:Y:S02]  /*f280*/  MOV R3, 0x1 ;  /* 0x0000000100037802 */ /* 0x000fe40000000f00 */
[----:B------:R-:W-:Y:S01]  /*f290*/  MOV R2, 0xf2d0 ;  /* 0x0000f2d000027802 */ /* 0x000fe20000000f00 */
[----:B--2---:R-:W-:-:S05]  /*f2a0*/  FADD.FTZ R4, R0, R8 ;  /* 0x0000000800047221 */ /* 0x004fca0000010000 */
[----:B------:R-:W-:Y:S02]  /*f2b0*/  MOV R0, R4 ;  /* 0x0000000400007202 */ /* 0x000fe40000000f00 */
[----:B------:R-:W-:Y:S05]  /*f2c0*/  CALL.REL.NOINC `($__internal_16_$__cuda_sm70_shflsync_bfly_p) ;  /* 0x000001e000007944 */ /* 0x000fea0003c00000 */
[----:B------:R1:W5:Y:S01]  /*f2d0*/  LDL R0, [R1+0x28] ;  /* 0x0000280001007983 */ /* 0x0003620000100800 */
[----:B------:R-:W-:Y:S01]  /*f2e0*/  FADD.FTZ R4, R4, R8 ;  /* 0x0000000804047221 */ /* 0x000fe20000010000 */
[----:B------:R-:W-:Y:S02]  /*f2f0*/  MOV R3, 0x2 ;  /* 0x0000000200037802 */ /* 0x000fe40000000f00 */
        /* <DEDUP_REMOVED lines=19> */
[----:B------:R-:W-:Y:S05]  /*f430*/  BRA `(.L_x_1039) ;  /* 0xffffd5f000007947 */ /* 0x000fea000383ffff */
.L_x_1029:
[----:B-1----:R-:W-:Y:S01]  /*f440*/  IMAD.MOV.U32 R7, RZ, RZ, R36 ;  /* 0x000000ffff077224 */ /* 0x002fe200078e0024 */
[----:B------:R-:W-:Y:S01]  /*f450*/  MOV R6, RZ ;  /* 0x000000ff00067202 */ /* 0x000fe20000000f00 */
[----:B------:R-:W-:Y:S01]  /*f460*/  IMAD.MOV.U32 R3, RZ, RZ, 0x1f ;  /* 0x0000001fff037424 */ /* 0x000fe200078e00ff */
[----:B------:R-:W-:Y:S02]  /*f470*/  MOV R2, 0xf490 ;  /* 0x0000f49000027802 */ /* 0x000fe40000000f00 */
[----:B--2-4-:R-:W-:Y:S05]  /*f480*/  CALL.REL.NOINC `($__internal_17_$__cuda_sm70_shflsync_idx_p) ;  /* 0x0000006000007944 */ /* 0x014fea0003c00000 */
[----:B------:R-:W-:Y:S01]  /*f490*/  MOV R0, R6 ;  /* 0x0000000600007202 */ /* 0x000fe20000000f00 */
[----:B------:R-:W-:Y:S05]  /*f4a0*/  BRA `(.L_x_1040) ;  /* 0xfffff8b000007947 */ /* 0x000fea000383ffff */
        .weak           $__internal_16_$__cuda_sm70_shflsync_bfly_p
        .type           $__internal_16_$__cuda_sm70_shflsync_bfly_p,@function
        .size           $__internal_16_$__cuda_sm70_shflsync_bfly_p,($__internal_17_$__cuda_sm70_shflsync_idx_p - $__internal_16_$__cuda_sm70_shflsync_bfly_p)
$__internal_16_$__cuda_sm70_shflsync_bfly_p:
[----:B------:R-:W-:Y:S04]  /*f4b0*/  WARPSYNC R9 ;  /* 0x0000000900007348 */ /* 0x000fe80003800000 */
[----:B------:R1:W2:Y:S02]  /*f4c0*/  SHFL.BFLY PT, R8, R0, R3, R10 ;  /* 0x0c00000300087389 */ /* 0x0002a400000e000a */
[----:B-1----:R-:W-:-:S04]  /*f4d0*/  MOV R3, 0x0 ;  /* 0x0000000000037802 */ /* 0x002fc80000000f00 */
[----:B--2---:R-:W-:Y:S05]  /*f4e0*/  RET.REL.NODEC R2 `(_ZN7cutlass13device_kernelIN5flash19enable_sm80_to_sm89INS1_16FlashAttnFwdSm80INS1_25CollectiveMainloopFwdSm80ILi4ELi1ELb0EN4cute5tupleIJNS5_1CILi128EEENS7_ILi64EEENS7_ILi96EEEEEELi96ENS_6half_tEfNS_4arch4Sm80ELb1ELb0ELb0ELb0ELb0ELb0ELb1ELb1EEENS1_21CollectiveEpilogueFwdINS6_IJS8_SA_S9_EEENS6_IJNS7_ILi1EEESI_SI_EEESC_SE_Li128ELb0ELb1ELb1ELb0EEENS1_30DynamicPersistentTileSchedulerILi128ELi128ELb1ELb1ELb0EEEEEEEEEvNT_6ParamsE) ;  /* 0xffff0b1002007950 */ /* 0x004fea0003c3ffff */
        .weak           $__internal_17_$__cuda_sm70_shflsync_idx_p
        .type           $__internal_17_$__cuda_sm70_shflsync_idx_p,@function
        .size           $__internal_17_$__cuda_sm70_shflsync_idx_p,(.L_x_1446 - $__internal_17_$__cuda_sm70_shflsync_idx_p)
$__internal_17_$__cuda_sm70_shflsync_idx_p:
[----:B------:R-:W-:-:S04]  /*f4f0*/  MOV R8, 0xffffffff ;  /* 0xffffffff00087802 */ /* 0x000fc80000000f00 */
[----:B------:R-:W-:Y:S04]  /*f500*/  WARPSYNC R8 ;  /* 0x0000000800007348 */ /* 0x000fe80003800000 */
[----:B------:R1:W2:Y:S02]  /*f510*/  SHFL.IDX PT, R6, R7, R6, R3 ;  /* 0x0000000607067389 */ /* 0x0002a400000e0003 */
[----:B-1----:R-:W-:-:S04]  /*f520*/  MOV R3, 0x0 ;  /* 0x0000000000037802 */ /* 0x002fc80000000f00 */
[----:B--2---:R-:W-:Y:S05]  /*f530*/  RET.REL.NODEC R2 `(_ZN7cutlass13device_kernelIN5flash19enable_sm80_to_sm89INS1_16FlashAttnFwdSm80INS1_25CollectiveMainloopFwdSm80ILi4ELi1ELb0EN4cute5tupleIJNS5_1CILi128EEENS7_ILi64EEENS7_ILi96EEEEEELi96ENS_6half_tEfNS_4arch4Sm80ELb1ELb0ELb0ELb0ELb0ELb0ELb1ELb1EEENS1_21CollectiveEpilogueFwdINS6_IJS8_SA_S9_EEENS6_IJNS7_ILi1EEESI_SI_EEESC_SE_Li128ELb0ELb1ELb1ELb0EEENS1_30DynamicPersistentTileSchedulerILi128ELi128ELb1ELb1ELb0EEEEEEEEEvNT_6ParamsE) ;  /* 0xffff0ac002007950 */ /* 0x004fea0003c3ffff */
.L_x_1041:
        /* <DEDUP_REMOVED lines=12> */
.L_x_1446:


//--------------------- .text._ZN7cutlass13device_kernelIN5flash19enable_sm80_to_sm89INS1_16FlashAttnFwdSm80INS1_25CollectiveMainloopFwdSm80ILi4ELi1ELb0EN4cute5tupleIJNS5_1CILi128EEENS7_ILi48EEENS7_ILi96EEEEEELi96ENS_6half_tEfNS_4arch4Sm80ELb1ELb0ELb0ELb1ELb0ELb0ELb1ELb1EEENS1_21CollectiveEpilogueFwdINS6_IJS8_SA_S9_EEENS6_IJNS7_ILi1EEESI_SI_EEESC_SE_Li128ELb1ELb1ELb1ELb0EEENS1_36VarlenDynamicPersistentTileSchedulerILi128ELi48ELi128ELi128ELb1ELb1ELb0ELb1ELb1ELb1EEEEEEEEEvNT_6ParamsE --------------------------
	.section	.text._ZN7cutlass13device_kernelIN5flash19enable_sm80_to_sm89INS1_16FlashAttnFwdSm80INS1_25CollectiveMainloopFwdSm80ILi4ELi1ELb0EN4cute5tupleIJNS5_1CILi128EEENS7_ILi48EEENS7_ILi96EEEEEELi96ENS_6half_tEfNS_4arch4Sm80ELb1ELb0ELb0ELb1ELb0ELb0ELb1ELb1EEENS1_21CollectiveEpilogueFwdINS6_IJS8_SA_S9_EEENS6_IJNS7_ILi1EEESI_SI_EEESC_SE_Li128ELb1ELb1ELb1ELb0EEENS1_36VarlenDynamicPersistentTileSchedulerILi128ELi48ELi128ELi128ELb1ELb1ELb0ELb1ELb1ELb1EEEEEEEEEvNT_6ParamsE,"ax",@progbits
	.sectioninfo	@"SHI_REGISTERS=255"
	.align	128
.text._ZN7cutlass13device_kernelIN5flash19enable_sm80_to_sm89INS1_16FlashAttnFwdSm80INS1_25CollectiveMainloopFwdSm80ILi4ELi1ELb0EN4cute5tupleIJNS5_1CILi128EEENS7_ILi48EEENS7_ILi96EEEEEELi96ENS_6half_tEfNS_4arch4Sm80ELb1ELb0ELb0ELb1ELb0ELb0ELb1ELb1EEENS1_21CollectiveEpilogueFwdINS6_IJS8_SA_S9_EEENS6_IJNS7_ILi1EEESI_SI_EEESC_SE_Li128ELb1ELb1ELb1ELb0EEENS1_36VarlenDynamicPersistentTileSchedulerILi128ELi48ELi128ELi128ELb1ELb1ELb0ELb1ELb1ELb1EEEEEEEEEvNT_6ParamsE:
        .type           _ZN7cutlass13device_kernelIN5flash19enable_sm80_to_sm89INS1_16FlashAttnFwdSm80INS1_25CollectiveMainloopFwdSm80ILi4ELi1ELb0EN4cute5tupleIJNS5_1CILi128EEENS7_ILi48EEENS7_ILi96EEEEEELi96ENS_6half_tEfNS_4arch4Sm80ELb1ELb0ELb0ELb1ELb0ELb0ELb1ELb1EEENS1_21CollectiveEpilogueFwdINS6_IJS8_SA_S9_EEENS6_IJNS7_ILi1EEESI_SI_EEESC_SE_Li128ELb1ELb1ELb1ELb0EEENS1_36VarlenDynamicPersistentTileSchedulerILi128ELi48ELi128ELi128ELb1ELb1ELb0ELb1ELb1ELb1EEEEEEEEEvNT_6ParamsE,@function
        .size           _ZN7cutlass13device_kernelIN5flash19enable_sm80_to_sm89INS1_16FlashAttnFwdSm80INS1_25CollectiveMainloopFwdSm80ILi4ELi1ELb0EN4cute5tupleIJNS5_1CILi128EEENS7_ILi48EEENS7_ILi96EEEEEELi96ENS_6half_tEfNS_4arch4Sm80ELb1ELb0ELb0ELb1ELb0ELb0ELb1ELb1EEENS1_21CollectiveEpilogueFwdINS6_IJS8_SA_S9_EEENS6_IJNS7_ILi1EEESI_SI_EEESC_SE_Li128ELb1ELb1ELb1ELb0EEENS1_36VarlenDynamicPersistentTileSchedulerILi128ELi48ELi128ELi128ELb1ELb1ELb0ELb1ELb1ELb1EEEEEEEEEvNT_6ParamsE,(.L_x_1449 - _ZN7cutlass13device_kernelIN5flash19enable_sm80_to_sm89INS1_16FlashAttnFwdSm80INS1_25CollectiveMainloopFwdSm80ILi4ELi1ELb0EN4cute5tupleIJNS5_1CILi128EEENS7_ILi48EEENS7_ILi96EEEEEELi96ENS_6half_tEfNS_4arch4Sm80ELb1ELb0ELb0ELb1ELb0ELb0ELb1ELb1EEENS1_21CollectiveEpilogueFwdINS6_IJS8_SA_S9_EEENS6_IJNS7_ILi1EEESI_SI_EEESC_SE_Li128ELb1ELb1ELb1ELb0EEENS1_36VarlenDynamicPersistentTileSchedulerILi128ELi48ELi128ELi128ELb1ELb1ELb0ELb1ELb1ELb1EEEEEEEEEvNT_6ParamsE)
        .other          _ZN7cutlass13device_kernelIN5flash19enable_sm80_to_sm89INS1_16FlashAttnFwdSm80INS1_25CollectiveMainloopFwdSm80ILi4ELi1ELb0EN4cute5tupleIJNS5_1CILi128EEENS7_ILi48EEENS7_ILi96EEEEEELi96ENS_6half_tEfNS_4arch4Sm80ELb1ELb0ELb0ELb1ELb0ELb0ELb1ELb1EEENS1_21CollectiveEpilogueFwdINS6_IJS8_SA_S9_EEENS6_IJNS7_ILi1EEESI_SI_EEESC_SE_Li128ELb1ELb1ELb1ELb0EEENS1_36VarlenDynamicPersistentTileSchedulerILi128ELi48ELi128ELi128ELb1ELb1ELb0ELb1ELb1ELb1EEEEEEEEEvNT_6ParamsE,@"STO_CUDA_ENTRY STV_DEFAULT"
_ZN7cutlass13device_kernelIN5flash19enable_sm80_to_sm89INS1_16FlashAttnFwdSm80INS1_25CollectiveMainloopFwdSm80ILi4ELi1ELb0EN4cute5tupleIJNS5_1CILi128EEENS7_ILi48EEENS7_ILi96EEEEEELi96ENS_6half_tEfNS_4arch4Sm80ELb1ELb0ELb0ELb1ELb0ELb0ELb1ELb1EEENS1_21CollectiveEpilogueFwdINS6_IJS8_SA_S9_EEENS6_IJNS7_ILi1EEESI_SI_EEESC_SE_Li128ELb1ELb1ELb1ELb0EEENS1_36VarlenDynamicPersistentTileSchedulerILi128ELi48ELi128ELi128ELb1ELb1ELb0ELb1ELb1ELb1EEEEEEEEEvNT_6ParamsE:
        /* <DEDUP_REMOVED lines=54> */
.L_x_1047:
        /* <DEDUP_REMOVED lines=16> */
.L_x_1157:
        /* <DEDUP_REMOVED lines=16> */
.L_x_1158:
[----:B--2---:R-:W-:-:S05]  /*0560*/  IMAD R0, R0, c[0x0][0x538], RZ ;  /* 0x00014e0000007a24 */ /* 0x004fca00078e02ff */
[----:B------:R-:W-:-:S04]  /*0570*/  IADD3 R6, R0, R6, RZ ;  /* 0x0000000600067210 */ /* 0x000fc80007ffe0ff */
[----:B------:R-:W-:-:S13]  /*0580*/  ISETP.GT.AND P0, PT, R6, UR4, PT ;  /* 0x0000000406007c0c */ /* 0x000fda000bf04270 */
[----:B-1----:R-:W-:Y:S05]  /*0590*/  @!P0 BRA `(.L_x_1047) ;  /* 0xfffffdc000008947 */ /* 0x002fea000383ffff */
.L_x_1043:
[----:B------:R-:W-:-:S05]  /*05a0*/  IADD3 R11, -R0, R6, RZ ;  /* 0x00000006000b7210 */ /* 0x000fca0007ffe1ff */
[----:B------:R-:W-:-:S05]  /*05b0*/  IMAD R0, R4, c[0x0][0x538], R11 ;  /* 0x00014e0004007a24 */ /* 0x000fca00078e020b */
[----:B------:R-:W-:Y:S01]  /*05c0*/  ISETP.GT.AND P0, PT, R0, UR4, PT ;  /* 0x0000000400007c0c */ /* 0x000fe2000bf04270 */
[----:B------:R-:W-:-:S12]  /*05d0*/  BRA.DIV ~URZ, `(.L_x_1048) ;  /* 0x00010c527f007947 */ /* 0x000fd8000b800000 */
[----:B------:R-:W-:-:S04]  /*05e0*/  VOTE.ANY R10, PT, !P0 ;  /* 0x00000000000a7806 */ /* 0x000fc800040e0100 */
.L_x_1159:
[----:B------:R-:W1:Y:S02]  /*05f0*/  POPC R6, R10 ;  /* 0x0000000a00067309 */ /* 0x000e640000000000 */
[----:B-1----:R-:W-:-:S05]  /*0600*/  IADD3 R0, R6, R7, RZ ;  /* 0x0000000706007210 */ /* 0x002fca0007ffe0ff */
[----:B------:R1:W-:Y:S01]  /*0610*/  STL [R1+0xc], R0 ;  /* 0x00000c0001007387 */ /* 0x0003e20000100800 */
[----:B------:R-:W-:Y:S05]  /*0620*/  BRA.DIV ~URZ, `(.L_x_1049) ;  /* 0x00010c527f007947 */ /* 0x000fea000b800000 */
[----:B------:R2:W3:Y:S01]  /*0630*/  SHFL.IDX PT, R12, R9, R6, 0x1f ;  /* 0x00001f06090c7589 */ /* 0x0004e200000e0000 */
[----:B------:R-:W-:-:S03]  /*0640*/  MOV R7, RZ ;  /* 0x000000ff00077202 */ /* 0x000fc60000000f00 */
[----:B------:R2:W4:Y:S04]  /*0650*/  SHFL.IDX PT, R9, R8, R6, 0x1f ;  /* 0x00001f0608097589 */ /* 0x00052800000e0000 */
.L_x_1160:
[----:B------:R-:W-:Y:S01]  /*0660*/  ISETP.NE.AND P0, PT, R10, RZ, PT ;  /* 0x000000ff0a00720c */ /* 0x000fe20003f05270 */
[----:B------:R-:W-:-:S12]  /*0670*/  BSSY B0, `(.L_x_1050) ;  /* 0x0000005000007945 */ /* 0x000fd80003800000 */
[----:B------:R-:W-:Y:S05]  /*0680*/  @!P0 BRA `(.L_x_1051) ;  /* 0x0000003000008947 */ /* 0x000fea0003800000 */
[----:B------:R-:W-:Y:S01]  /*0690*/  IADD3 R3, R6, -0x1, RZ ;  /* 0xffffffff06037810 */ /* 0x000fe20007ffe0ff */
[----:B------:R-:W-:Y:S05]  /*06a0*/  BRA.DIV ~URZ, `(.L_x_1052) ;  /* 0x00010cb27f007947 */ /* 0x000fea000b800000 */
[----:B------:R1:W2:Y:S02]  /*06b0*/  SHFL.IDX PT, R7, R4, R3, 0x1f ;  /* 0x00001f0304077589 */ /* 0x0002a400000e0000 */
.L_x_1051:
[----:B------:R-:W-:Y:S05]  /*06c0*/  BSYNC B0 ;  /* 0x0000000000007941 */ /* 0x000fea0003800000 */
.L_x_1050:
[----:B-12---:R-:W-:Y:S01]  /*06d0*/  IMAD R0, R7, c[0x0][0x538], R11 ;  /* 0x00014e0007007a24 */ /* 0x006fe200078e020b */
[----:B----4-:R-:W-:Y:S01]  /*06e0*/  ISETP.NE.AND P0, PT, R9, 0x1, PT ;  /* 0x000000010900780c */ /* 0x010fe20003f05270 */
[----:B------:R-:W-:Y:S03]  /*06f0*/  BSSY B0, `(.L_x_1053) ;  /* 0x0000089000007945 */ /* 0x000fe60003800000 */
[----:B------:R1:W-:Y:S01]  /*0700*/  STL [R1], R0 ;  /* 0x0000000001007387 */ /* 0x0003e20000100800 */
        /* <DEDUP_REMOVED lines=65> */
.L_x_1054:
        /* <DEDUP_REMOVED lines=16> */
[----:B------:R-:W-:Y:S01]  /*0c20*/  IMAD R4, R4, R6, RZ ;  /* 0x0000000604047224 */ /* 0x000fe200078e02ff */
[----:B------:R-:W-:-:S03]  /*0c30*/  MOV R5, R0 ;  /* 0x0000000000057202 */ /* 0x000fc60000000f00 */
        /* <DEDUP_REMOVED lines=52> */
.L_x_1055:
[----:B------:R-:W-:Y:S05]  /*0f80*/  BSYNC B0 ;  /* 0x0000000000007941 */ /* 0x000fea0003800000 */
.L_x_1053:
[----:B------:R-:W-:-:S04]  /*0f90*/  LOP3.LUT R0, RZ, R0, RZ, 0x33, !PT ;  /* 0x00000000ff007212 */ /* 0x000fc800078e33ff */
[----:B------:R-:W-:-:S05]  /*0fa0*/  IADD3 R0, R0, R12, RZ ;  /* 0x0000000c00007210 */ /* 0x000fca0007ffe0ff */
[----:B------:R2:W-:Y:S01]  /*0fb0*/  STL [R1+0x4], R0 ;  /* 0x0000040001007387 */ /* 0x0005e20000100800 */
[----:B------:R-:W-:Y:S05]  /*0fc0*/  BRA `(.L_x_1056) ;  /* 0x0000006000007947 */ /* 0x000fea0003800000 */
.L_x_1044:
[----:B------:R-:W-:Y:S01]  /*0fd0*/  MOV R0, UR4 ;  /* 0x0000000400007c02 */ /* 0x000fe20008000f00 */
[----:B------:R-:W-:Y:S04]  /*0fe0*/  STL [R1+0x4], RZ ;  /* 0x000004ff01007387 */ /* 0x000fe80000100800 */
[----:B------:R1:W-:Y:S04]  /*0ff0*/  STL [R1], R0 ;  /* 0x0000000001007387 */ /* 0x0003e80000100800 */
[----:B------:R2:W-:Y:S01]  /*1000*/  STL [R1+0x8], RZ ;  /* 0x000008ff01007387 */ /* 0x0005e20000100800 */
[----:B-1----:R-:W-:-:S05]  /*1010*/  MOV R0, c[0x0][0x53c] ;  /* 0x00014f0000007a02 */ /* 0x002fca0000000f00 */
[----:B------:R2:W-:Y:S02]  /*1020*/  STL [R1+0xc], R0 ;  /* 0x00000c0001007387 */ /* 0x0005e40000100800 */
.L_x_1056:
[----:B------:R-:W3:Y:S04]  /*1030*/  LDL R4, [R1] ;  /* 0x0000000001047983 */ /* 0x000ee80000100800 */
[----:B------:R-:W3:Y:S04]  /*1040*/  LDL R5, [R1+0x4] ;  /* 0x0000040001057983 */ /* 0x000ee80000100800 */
[----:B------:R-:W3:Y:S04]  /*1050*/  LDL R6, [R1+0x8] ;  /* 0x0000080001067983 */ /* 0x000ee80000100800 */
[----:B------:R-:W3:Y:S01]  /*1060*/  LDL R7, [R1+0xc] ;  /* 0x00000c0001077983 */ /* 0x000ee20000100800 */
[----:B------:R-:W-:Y:S01]  /*1070*/  ISETP.NE.AND P0, PT, R13, RZ, PT ;  /* 0x000000ff0d00720c */ /* 0x000fe20003f05270 */
[----:B------:R-:W-:-:S12]  /*1080*/  WARPSYNC 0xffffffff ;  /* 0xffffffff00007948 */ /* 0x000fd80003800000 */
[----:B---3--:R3:W-:Y:S04]  /*1090*/  @!P0 STS.128 [0xc080], R4 ;  /* 0x00c08004ff008388 */ /* 0x0087e80000000c00 */
[----:B------:R-:W-:Y:S06]  /*10a0*/  BAR.ARV 0x5, 0x80 ;  /* 0x0142000000007b1d */ /* 0x000fec0000002000 */
.L_x_1042:
[----:B--2---:R-:W2:Y:S02]  /*10b0*/  LDL R0, [R1+0xc] ;  /* 0x00000c0001007983 */ /* 0x004ea40000100800 */
[----:B--2---:R-:W-:-:S13]  /*10c0*/  ISETP.GE.AND P0, PT, R0, c[0x0][0x53c], PT ;  /* 0x00014f0000007a0c */ /* 0x004fda0003f06270 */
[----:B------:R-:W-:Y:S05]  /*10d0*/  @P0 EXIT ;  /* 0x000000000000094d */ /* 0x000fea0003800000 */
[----:B------:R-:W2:Y:S02]  /*10e0*/  S2R R11, SR_TID.X ;  /* 0x00000000000b7919 */ /* 0x000ea40000002100 */
[----:B--2---:R-:W-:-:S04]  /*10f0*/  SHF.R.S32.HI R9, RZ, 0x1f, R11 ;  /* 0x0000001fff097819 */ /* 0x004fc8000001140b */
[CC--:B------:R-:W-:Y:S02]  /*1100*/  LEA.HI R17, R9.reuse, R11.reuse, RZ, 0x3 ;  /* 0x0000000b09117211 */ /* 0x0c0fe400078f18ff */
[----:B------:R-:W-:Y:S02]  /*1110*/  LEA.HI R3, R9, R11, RZ, 0x4 ;  /* 0x0000000b09037211 */ /* 0x000fe400078f20ff */
[----:B-1----:R-:W-:Y:S02]  /*1120*/  LOP3.LUT R2, R17, 0xfffffff8, RZ, 0xc0, !PT ;  /* 0xfffffff811027812 */ /* 0x002fe400078ec0ff */
        /* <DEDUP_REMOVED lines=25> */
[----:B------:R-:W-:Y:S02]  /*12c0*/  LEA.HI R5, R6, R247, RZ, 0x1 ;  /* 0x000000f706057211 */ /* 0x000fe400078f08ff */
[----:B------:R-:W-:Y:S01]  /*12d0*/  SHF.R.U32.HI R4, RZ, 0x3, R0 ;  /* 0x00000003ff047819 */ /* 0x000fe20000011600 */
[----:B------:R-:W-:Y:S01]  /*12e0*/  IMAD.IADD R22, R11, 0x1, -R2 ;  /* 0x000000010b167824 */ /* 0x000fe200078e0a02 */
        /* <DEDUP_REMOVED lines=13> */
[----:B------:R-:W-:Y:S01]  /*13c0*/  IMAD.IADD R4, R7, 0x1, -R3 ;  /* 0x0000000107047824 */ /* 0x000fe200078e0a03 */
[----:B------:R-:W-:Y:S01]  /*13d0*/  SHF.R.S32.HI R3, RZ, 0x2, R11 ;  /* 0x00000002ff037819 */ /* 0x000fe2000001140b */
[----:B------:R-:W-:Y:S01]  /*13e0*/  IMAD.U32 R5, R0, 0x20, R5 ;  /* 0x0000002000057824 */ /* 0x000fe200078e0005 */
[----:B------:R-:W-:Y:S02]  /*13f0*/  LOP3.LUT R2, R2, 0xfffffff8, RZ, 0xc0, !PT ;  /* 0xfffffff802027812 */ /* 0x000fe400078ec0ff */
[----:B------:R-:W-:Y:S01]  /*1400*/  LEA.HI R0, R18, R18, RZ, 0x1 ;  /* 0x0000001212007211 */ /* 0x000fe200078f08ff */
[----:B------:R-:W-:Y:S01]  /*1410*/  IMAD R19, R4, 0x10, R3 ;  /* 0x0000001004137824 */ /* 0x000fe200078e0203 */
[----:B------:R-:W-:Y:S01]  /*1420*/  SHF.R.S32.HI R3, RZ, 0x1, R8 ;  /* 0x00000001ff037819 */ /* 0x000fe20000011408 */
[----:B------:R-:W-:Y:S01]  /*1430*/  IMAD.IADD R4, R247, 0x1, -R2 ;  /* 0x00000001f7047824 */ /* 0x000fe200078e0a02 */
[C---:B------:R-:W-:Y:S01]  /*1440*/  LOP3.LUT R2, R0.reuse, 0x1ffffffe, RZ, 0xc0, !PT ;  /* 0x1ffffffe00027812 */ /* 0x040fe200078ec0ff */
[----:B------:R-:W-:Y:S01]  /*1450*/  IMAD.SHL.U32 R0, R0, 0x20, RZ ;  /* 0x0000002000007824 */ /* 0x000fe200078e00ff */
[----:B------:R1:W-:Y:S01]  /*1460*/  STL [R1+0x78], R5 ;  /* 0x0000780501007387 */ /* 0x0003e20000100800 */
[----:B------:R-:W-:-:S02]  /*1470*/  SHF.R.S32.HI R6, RZ, 0x1, R10 ;  /* 0x00000001ff067819 */ /* 0x000fc4000001140a */
[----:B------:R-:W-:Y:S01]  /*1480*/  IMAD.IADD R8, R18, 0x1, -R2 ;  /* 0x0000000112087824 */ /* 0x000fe200078e0a02 */
[----:B------:R-:W-:Y:S01]  /*1490*/  LOP3.LUT R0, R0, 0xffffffc0, RZ, 0xc0, !PT ;  /* 0xffffffc000007812 */ /* 0x000fe200078ec0ff */
[C---:B------:R-:W-:Y:S01]  /*14a0*/  IMAD.SHL.U32 R2, R3.reuse, 0x40, RZ ;  /* 0x0000004003027824 */ /* 0x040fe200078e00ff */
[----:B------:R-:W-:Y:S01]  /*14b0*/  SHF.R.S32.HI R10, RZ, 0x1f, R10 ;  /* 0x0000001fff0a7819 */ /* 0x000fe2000001140a */
[----:B------:R-:W-:Y:S01]  /*14c0*/  STL [R1+0xb4], R19 ;  /* 0x0000b41301007387 */ /* 0x000fe20000100800 */
[----:B------:R-:W-:Y:S01]  /*14d0*/  LOP3.LUT P2, RZ, R3, 0x2, RZ, 0xc0, !PT ;  /* 0x0000000203ff7812 */ /* 0x000fe2000784c0ff */
[----:B------:R-:W-:Y:S01]  /*14e0*/  IMAD R14, R8, 0x8, R0 ;  /* 0x00000008080e7824 */ /* 0x000fe200078e0200 */
[----:B------:R-:W-:Y:S01]  /*14f0*/  LEA.HI R3, R10, R6, RZ, 0x2 ;  /* 0x000000060a037211 */ /* 0x000fe200078f10ff */
[----:B------:R-:W-:Y:S01]  /*1500*/  IMAD.SHL.U32 R8, R7, 0x200, RZ ;  /* 0x0000020007087824 */ /* 0x000fe200078e00ff */
[----:B------:R-:W-:Y:S02]  /*1510*/  LOP3.LUT R0, R2, 0xc0, RZ, 0xc0, !PT ;  /* 0x000000c002007812 */ /* 0x000fe400078ec0ff */
[----:B------:R-:W-:Y:S01]  /*1520*/  LOP3.LUT R2, R3, 0xfffffffc, RZ, 0xc0, !PT ;  /* 0xfffffffc03027812 */ /* 0x000fe200078ec0ff */
[----:B------:R-:W-:Y:S01]  /*1530*/  IMAD R3, R18, 0x2, R8 ;  /* 0x0000000212037824 */ /* 0x000fe200078e0208 */
[----:B------:R-:W-:-:S02]  /*1540*/  LOP3.LUT R7, R0, 0x8, R17, 0xf8, !PT ;  /* 0x0000000800077812 */ /* 0x000fc400078ef811 */
[----:B------:R-:W-:Y:S01]  /*1550*/  IADD3 R252, R20, 0x20, RZ ;  /* 0x0000002014fc7810 */ /* 0x000fe20007ffe0ff */
[----:B------:R-:W-:Y:S01]  /*1560*/  IMAD.IADD R2, R6, 0x1, -R2 ;  /* 0x0000000106027824 */ /* 0x000fe200078e0a02 */
[----:B------:R-:W-:-:S04]  /*1570*/  SHF.R.S32.HI R21, RZ, 0x1f, R20 ;  /* 0x0000001fff157819 */ /* 0x000fc80000011414 */
[C---:B------:R-:W-:Y:S01]  /*1580*/  LOP3.LUT P3, RZ, R2.reuse, 0x2, RZ, 0xc0, !PT ;  /* 0x0000000202ff7812 */ /* 0x040fe2000786c0ff */
[----:B------:R-:W-:Y:S01]  /*1590*/  IMAD.SHL.U32 R2, R2, 0x40, RZ ;  /* 0x0000004002027824 */ /* 0x000fe200078e00ff */
[----:B-1----:R-:W-:-:S04]  /*15a0*/  LEA.HI R5, R4, R4, RZ, 0x1 ;  /* 0x0000000404057211 */ /* 0x002fc800078f08ff */
[----:B------:R-:W-:Y:S02]  /*15b0*/  LOP3.LUT R9, R5, 0x3fffffe, RZ, 0xc0, !PT ;  /* 0x03fffffe05097812 */ /* 0x000fe400078ec0ff */
[----:B------:R-:W-:-:S03]  /*15c0*/  LOP3.LUT R2, R2, 0xc0, RZ, 0xc0, !PT ;  /* 0x000000c002027812 */ /* 0x000fc600078ec0ff */
[----:B------:R-:W-:Y:S01]  /*15d0*/  IMAD.IADD R9, R4, 0x1, -R9 ;  /* 0x0000000104097824 */ /* 0x000fe200078e0a09 */
[----:B------:R-:W-:Y:S02]  /*15e0*/  SHF.R.U32.HI R4, RZ, 0x3, R0 ;  /* 0x00000003ff047819 */ /* 0x000fe40000011600 */
[----:B------:R-:W-:Y:S01]  /*15f0*/  SHF.R.S32.HI R0, RZ, 0x1, R5 ;  /* 0x00000001ff007819 */ /* 0x000fe20000011405 */
[----:B------:R-:W-:Y:S01]  /*1600*/  IMAD R6, R9, 0x20, R3 ;  /* 0x0000002009067824 */ /* 0x000fe200078e0203 */
[----:B------:R-:W-:Y:S01]  /*1610*/  LOP3.LUT R10, R7, R4, RZ, 0x3c, !PT ;  /* 0x00000004070a7212 */ /* 0x000fe200078e3cff */
[----:B------:R-:W-:Y:S01]  /*1620*/  IMAD.SHL.U32 R5, R16, 0x20, RZ ;  /* 0x0000002010057824 */ /* 0x000fe200078e00ff */
[C---:B------:R-:W-:Y:S01]  /*1630*/  LOP3.LUT R4, R0.reuse, 0x1, RZ, 0xc0, !PT ;  /* 0x0000000100047812 */ /* 0x040fe200078ec0ff */
[C---:B------:R-:W-:Y:S01]  /*1640*/  IMAD.SHL.U32 R3, R0.reuse, 0x40, RZ ;  /* 0x0000004000037824 */ /* 0x040fe200078e00ff */
[----:B------:R-:W-:Y:S01]  /*1650*/  LOP3.LUT P0, RZ, R0, 0x2, RZ, 0xc0, !PT ;  /* 0x0000000200ff7812 */ /* 0x000fe2000780c0ff */
[----:B------:R-:W-:Y:S01]  /*1660*/  IMAD.SHL.U32 R7, R12, 0x8, RZ ;  /* 0x000000080c077824 */ /* 0x000fe200078e00ff */
[----:B------:R-:W-:Y:S01]  /*1670*/  ISETP.NE.U32.AND P1, PT, R4, 0x1, PT ;  /* 0x000000010400780c */ /* 0x000fe20003f25070 */
[----:B------:R-:W-:Y:S01]  /*1680*/  IMAD R9, R12, 0x8, R15 ;  /* 0x000000080c097824 */ /* 0x000fe200078e020f */
[----:B------:R-:W-:-:S02]  /*1690*/  LOP3.LUT R3, R3, 0xc0, RZ, 0xc0, !PT ;  /* 0x000000c003037812 */ /* 0x000fc400078ec0ff */
[----:B------:R-:W-:Y:S02]  /*16a0*/  LOP3.LUT R0, R5, 0xffffff00, RZ, 0xc0, !PT ;  /* 0xffffff0005007812 */ /* 0x000fe400078ec0ff */
[----:B------:R-:W-:Y:S02]  /*16b0*/  LEA.HI R3, R3, R3, RZ, 0x1d ;  /* 0x0000000303037211 */ /* 0x000fe400078fe8ff */
[----:B------:R-:W-:Y:S01]  /*16c0*/  SHF.R.U32.HI R5, RZ, 0x3, R2 ;  /* 0x00000003ff057819 */ /* 0x000fe20000011602 */
[----:B------:R-:W-:Y:S02]  /*16d0*/  IMAD.IADD R4, R0, 0x1, R8 ;  /* 0x0000000100047824 */ /* 0x000fe400078e0208 */
[----:B------:R-:W-:Y:S01]  /*16e0*/  IMAD.IADD R3, R3, 0x1, R6 ;  /* 0x0000000103037824 */ /* 0x000fe200078e0206 */
[----:B------:R-:W-:Y:S01]  /*16f0*/  LOP3.LUT R6, R2, 0x8, R7, 0xf8, !PT ;  /* 0x0000000802067812 */ /* 0x000fe200078ef807 */
[----:B------:R-:W-:Y:S01]  /*1700*/  IMAD R2, R13, 0x20, R4 ;  /* 0x000000200d027824 */ /* 0x000fe200078e0204 */
[----:B------:R-:W-:Y:S01]  /*1710*/  LOP3.LUT R4, R11, 0x7ffffffc, RZ, 0xc0, !PT ;  /* 0x7ffffffc0b047812 */ /* 0x000fe200078ec0ff */
[----:B------:R-:W-:Y:S01]  /*1720*/  IMAD.SHL.U32 R18, R3, 0x2, RZ ;  /* 0x0000000203127824 */ /* 0x000fe200078e00ff */
[----:B------:R-:W-:Y:S01]  /*1730*/  LOP3.LUT R3, R6, R5, RZ, 0x3c, !PT ;  /* 0x0000000506037212 */ /* 0x000fe200078e3cff */
[----:B------:R-:W-:-:S02]  /*1740*/  IMAD R7, R13, 0x20, R0 ;  /* 0x000000200d077824 */ /* 0x000fc400078e0200 */
[----:B------:R-:W-:Y:S01]  /*1750*/  IMAD.IADD R4, R22, 0x1, -R4 ;  /* 0x0000000116047824 */ /* 0x000fe200078e0a04 */
[C---:B------:R-:W-:Y:S01]  /*1760*/  IADD3 R5, R18.reuse, 0x80, RZ ;  /* 0x0000008012057810 */ /* 0x040fe20007ffe0ff */
[C---:B------:R-:W-:Y:S01]  /*1770*/  IMAD.IADD R2, R3.reuse, 0x1, R2 ;  /* 0x0000000103027824 */ /* 0x040fe200078e0202 */
[----:B------:R-:W-:Y:S01]  /*1780*/  IADD3 R17, R18, 0x70, RZ ;  /* 0x0000007012117810 */ /* 0x000fe20007ffe0ff */
[----:B------:R-:W-:Y:S01]  /*1790*/  IMAD.IADD R3, R3, 0x1, R7 ;  /* 0x0000000103037824 */ /* 0x000fe200078e0207 */
[----:B------:R-:W-:Y:S01]  /*17a0*/  @P1 IADD3 R17, R5, 0x10, RZ ;  /* 0x0000001005111810 */ /* 0x000fe20007ffe0ff */
[----:B------:R-:W-:Y:S01]  /*17b0*/  STL [R1+0x30], R18 ;  /* 0x0000301201007387 */ /* 0x000fe20000100800 */
[----:B------:R-:W-:Y:S01]  /*17c0*/  IADD3 R5, R20, 0x40, RZ ;  /* 0x0000004014057810 */ /* 0x000fe20007ffe0ff */
[----:B------:R-:W-:Y:S01]  /*17d0*/  IMAD.SHL.U32 R4, R4, 0x2, RZ ;  /* 0x0000000204047824 */ /* 0x000fe200078e00ff */
[----:B------:R-:W-:Y:S01]  /*17e0*/  SHF.R.S32.HI R7, RZ, 0x1f, R252 ;  /* 0x0000001fff077819 */ /* 0x000fe200000114fc */
[----:B------:R-:W-:Y:S01]  /*17f0*/  STL [R1+0x34], R17 ;  /* 0x0000341101007387 */ /* 0x000fe20000100800 */
[----:B------:R-:W-:Y:S01]  /*1800*/  SHF.R.S32.HI R8, RZ, 0x1f, R5 ;  /* 0x0000001fff087819 */ /* 0x000fe20000011405 */
[----:B------:R-:W-:Y:S01]  /*1810*/  IMAD.U32 R0, R9, 0x20, R10 ;  /* 0x0000002009007824 */ /* 0x000fe200078e000a */
[C---:B------:R-:W-:Y:S01]  /*1820*/  IADD3 R16, R4.reuse, 0x10, RZ ;  /* 0x0000001004107810 */ /* 0x040fe20007ffe0ff */
[----:B------:R1:W-:Y:S01]  /*1830*/  STL [R1+0x18], R5 ;  /* 0x0000180501007387 */ /* 0x0003e20000100800 */
[C---:B------:R-:W-:Y:S01]  /*1840*/  IADD3 R15, R4.reuse, 0x18, RZ ;  /* 0x00000018040f7810 */ /* 0x040fe20007ffe0ff */
[----:B------:R-:W-:Y:S01]  /*1850*/  IMAD.MOV.U32 R6, RZ, RZ, 0x20 ;  /* 0x00000020ff067424 */ /* 0x000fe200078e00ff */
[C---:B------:R-:W-:Y:S01]  /*1860*/  IADD3 R13, R4.reuse, 0x28, RZ ;  /* 0x00000028040d7810 */ /* 0x040fe20007ffe0ff */
[----:B------:R-:W-:Y:S01]  /*1870*/  STL.64 [R1+0x10], R20 ;  /* 0x0000101401007387 */ /* 0x000fe20000100a00 */
[----:B------:R-:W-:-:S02]  /*1880*/  IADD3 R12, R4, 0x30, RZ ;  /* 0x00000030040c7810 */ /* 0x000fc40007ffe0ff */
[C---:B------:R-:W-:Y:S01]  /*1890*/  IADD3 R11, R4.reuse, 0x38, RZ ;  /* 0x00000038040b7810 */ /* 0x040fe20007ffe0ff */
[----:B------:R2:W-:Y:S01]  /*18a0*/  STL [R1+0x70], R7 ;  /* 0x0000700701007387 */ /* 0x0005e20000100800 */
[C---:B------:R-:W-:Y:S02]  /*18b0*/  IADD3 R10, R4.reuse, 0x40, RZ ;  /* 0x00000040040a7810 */ /* 0x040fe40007ffe0ff */
[----:B------:R-:W-:Y:S01]  /*18c0*/  IADD3 R9, R4, 0x48, RZ ;  /* 0x0000004804097810 */ /* 0x000fe20007ffe0ff */
[----:B------:R3:W-:Y:S01]  /*18d0*/  STL [R1+0x6c], R8 ;  /* 0x00006c0801007387 */ /* 0x0007e20000100800 */
[----:B------:R-:W-:Y:S02]  /*18e0*/  LEA R184, R0, 0x3c80, 0x1 ;  /* 0x00003c8000b87811 */ /* 0x000fe400078e08ff */
[----:B------:R-:W-:Y:S01]  /*18f0*/  SHF.R.S32.HI R0, RZ, 0x1f, R10 ;  /* 0x0000001fff007819 */ /* 0x000fe2000001140a */
[----:B------:R-:W-:Y:S01]  /*1900*/  STL [R1+0x1c], R4 ;  /* 0x00001c0401007387 */ /* 0x000fe20000100800 */
[----:B------:R-:W-:-:S02]  /*1910*/  IADD3 R189, R184, 0x20, RZ ;  /* 0x00000020b8bd7810 */ /* 0x000fc40007ffe0ff */
[----:B------:R-:W-:Y:S02]  /*1920*/  LEA R187, R2, 0x6080, 0x1 ;  /* 0x0000608002bb7811 */ /* 0x000fe400078e08ff */
[----:B------:R-:W-:Y:S02]  /*1930*/  LEA R185, R3, 0x1880, 0x1 ;  /* 0x0000188003b97811 */ /* 0x000fe400078e08ff */
[----:B------:R-:W-:Y:S02]  /*1940*/  @P2 IADD3 R189, R184, -0x20, RZ ;  /* 0xffffffe0b8bd2810 */ /* 0x000fe40007ffe0ff */
[----:B-1----:R-:W-:Y:S02]  /*1950*/  SEL R5, R6, 0xffffffe0, !P0 ;  /* 0xffffffe006057807 */ /* 0x002fe40004000000 */
[C---:B------:R-:W-:Y:S02]  /*1960*/  IADD3 R197, R189.reuse, 0x400, RZ ;  /* 0x00000400bdc57810 */ /* 0x040fe40007ffe0ff */
[----:B------:R-:W-:-:S02]  /*1970*/  IADD3 R196, R189, 0x800, RZ ;  /* 0x00000800bdc47810 */ /* 0x000fc40007ffe0ff */
[----:B------:R-:W-:Y:S01]  /*1980*/  IADD3 R195, R189, 0xc00, RZ ;  /* 0x00000c00bdc37810 */ /* 0x000fe20007ffe0ff */
[----:B--2---:R-:W-:Y:S01]  /*1990*/  IMAD.IADD R7, R19, 0x1, R14 ;  /* 0x0000000113077824 */ /* 0x004fe200078e020e */
[C---:B------:R-:W-:Y:S02]  /*19a0*/  IADD3 R19, R4.reuse, 0x8, RZ ;  /* 0x0000000804137810 */ /* 0x040fe40007ffe0ff */
[C---:B------:R-:W-:Y:S02]  /*19b0*/  IADD3 R14, R4.reuse, 0x20, RZ ;  /* 0x00000020040e7810 */ /* 0x040fe40007ffe0ff */
[----:B------:R1:W-:Y:S01]  /*19c0*/  STL [R1+0xac], R7 ;  /* 0x0000ac0701007387 */ /* 0x0003e20000100800 */
[----:B---3--:R-:W-:Y:S02]  /*19d0*/  IADD3 R8, R4, 0x50, RZ ;  /* 0x0000005004087810 */ /* 0x008fe40007ffe0ff */
[C---:B------:R-:W-:Y:S02]  /*19e0*/  IADD3 R194, R189.reuse, 0x1000, RZ ;  /* 0x00001000bdc27810 */ /* 0x040fe40007ffe0ff */
[----:B------:R-:W-:-:S02]  /*19f0*/  IADD3 R193, R189, 0x1400, RZ ;  /* 0x00001400bdc17810 */ /* 0x000fc40007ffe0ff */
[C---:B------:R-:W-:Y:S02]  /*1a00*/  IADD3 R192, R189.reuse, 0x1800, RZ ;  /* 0x00001800bdc07810 */ /* 0x040fe40007ffe0ff */
[C---:B------:R-:W-:Y:S02]  /*1a10*/  IADD3 R191, R189.reuse, 0x1c00, RZ ;  /* 0x00001c00bdbf7810 */ /* 0x040fe40007ffe0ff */
[----:B------:R-:W-:Y:S02]  /*1a20*/  IADD3 R190, R189, 0x2000, RZ ;  /* 0x00002000bdbe7810 */ /* 0x000fe40007ffe0ff */
[----:B-1----:R-:W-:-:S05]  /*1a30*/  SHF.R.S32.HI R7, RZ, 0x1f, R4 ;  /* 0x0000001fff077819 */ /* 0x002fca0000011404 */
[----:B------:R1:W-:Y:S04]  /*1a40*/  STL [R1+0xa8], R7 ;  /* 0x0000a80701007387 */ /* 0x0003e80000100800 */
[----:B------:R2:W-:Y:S04]  /*1a50*/  STL [R1+0x60], R19 ;  /* 0x0000601301007387 */ /* 0x0005e80000100800 */
[----:B------:R-:W-:Y:S04]  /*1a60*/  STL [R1+0x5c], R16 ;  /* 0x00005c1001007387 */ /* 0x000fe80000100800 */
[----:B------:R3:W-:Y:S04]  /*1a70*/  STL [R1+0x58], R15 ;  /* 0x0000580f01007387 */ /* 0x0007e80000100800 */
[----:B------:R4:W-:Y:S04]  /*1a80*/  STL [R1+0x54], R14 ;  /* 0x0000540e01007387 */ /* 0x0009e80000100800 */
[----:B------:R-:W-:Y:S04]  /*1a90*/  STL [R1+0x50], R13 ;  /* 0x0000500d01007387 */ /* 0x000fe80000100800 */
[----:B------:R5:W-:Y:S01]  /*1aa0*/  STL [R1+0x4c], R12 ;  /* 0x00004c0c01007387 */ /* 0x000be20000100800 */
[----:B-1----:R-:W-:-:S02]  /*1ab0*/  IADD3 R7, R4, 0x58, RZ ;  /* 0x0000005804077810 */ /* 0x002fc40007ffe0ff */
[----:B------:R-:W-:Y:S01]  /*1ac0*/  SEL R4, R6, 0xffffffe0, !P3 ;  /* 0xffffffe006047807 */ /* 0x000fe20005800000 */
[----:B------:R-:W-:Y:S01]  /*1ad0*/  STL [R1+0x48], R11 ;  /* 0x0000480b01007387 */ /* 0x000fe20000100800 */
[----:B--2---:R-:W-:Y:S02]  /*1ae0*/  SHF.R.S32.HI R19, RZ, 0x1f, R19 ;  /* 0x0000001fff137819 */ /* 0x004fe40000011413 */
[----:B------:R-:W-:Y:S01]  /*1af0*/  SHF.R.S32.HI R6, RZ, 0x1f, R16 ;  /* 0x0000001fff067819 */ /* 0x000fe20000011410 */
[----:B------:R-:W-:Y:S01]  /*1b00*/  STL [R1+0x44], R10 ;  /* 0x0000440a01007387 */ /* 0x000fe20000100800 */
[----:B------:R-:W-:Y:S02]  /*1b10*/  IMAD.IADD R188, R187, 0x1, R4 ;  /* 0x00000001bbbc7824 */ /* 0x000fe400078e0204 */
[----:B------:R-:W-:Y:S01]  /*1b20*/  IMAD.IADD R186, R4, 0x1, R185 ;  /* 0x0000000104ba7824 */ /* 0x000fe200078e02b9 */
[----:B------:R1:W-:Y:S01]  /*1b30*/  STL [R1+0x40], R9 ;  /* 0x0000400901007387 */ /* 0x0003e20000100800 */
[----:B---3--:R-:W-:-:S03]  /*1b40*/  SHF.R.S32.HI R15, RZ, 0x1f, R15 ;  /* 0x0000001fff0f7819 */ /* 0x008fc6000001140f */
[----:B------:R-:W-:Y:S01]  /*1b50*/  STL [R1+0x3c], R8 ;  /* 0x00003c0801007387 */ /* 0x000fe20000100800 */
[----:B----4-:R-:W-:-:S03]  /*1b60*/  SHF.R.S32.HI R14, RZ, 0x1f, R14 ;  /* 0x0000001fff0e7819 */ /* 0x010fc6000001140e */
[----:B------:R-:W-:Y:S04]  /*1b70*/  STL [R1+0xa4], R19 ;  /* 0x0000a41301007387 */ /* 0x000fe80000100800 */
[----:B------:R-:W-:Y:S01]  /*1b80*/  STL [R1+0x38], R7 ;  /* 0x0000380701007387 */ /* 0x000fe20000100800 */
[----:B-----5:R-:W-:-:S03]  /*1b90*/  SHF.R.S32.HI R12, RZ, 0x1f, R12 ;  /* 0x0000001fff0c7819 */ /* 0x020fc6000001140c */
[----:B------:R2:W-:Y:S04]  /*1ba0*/  STL [R1+0xa0], R6 ;  /* 0x0000a00601007387 */ /* 0x0005e80000100800 */
[----:B------:R-:W-:Y:S04]  /*1bb0*/  STL [R1+0x9c], R15 ;  /* 0x00009c0f01007387 */ /* 0x000fe80000100800 */
[----:B------:R-:W-:Y:S01]  /*1bc0*/  STL [R1+0x98], R14 ;  /* 0x0000980e01007387 */ /* 0x000fe20000100800 */
[----:B-1----:R-:W-:Y:S02]  /*1bd0*/  SHF.R.S32.HI R9, RZ, 0x1f, R9 ;  /* 0x0000001fff097819 */ /* 0x002fe40000011409 */
[----:B--2---:R-:W-:-:S05]  /*1be0*/  SHF.R.S32.HI R6, RZ, 0x1f, R13 ;  /* 0x0000001fff067819 */ /* 0x004fca000001140d */
        /* <DEDUP_REMOVED lines=14> */
.L_x_1156:
[----:B-1----:R-:W2:Y:S01]  /*1cd0*/  LDL R0, [R1+0xc] ;  /* 0x00000c0001007983 */ /* 0x002ea20000100800 */
[----:B------:R-:W-:Y:S01]  /*1ce0*/  IMAD.MOV.U32 R13, RZ, RZ, 0x4 ;  /* 0x00000004ff0d7424 */ /* 0x000fe200078e00ff */
[----:B------:R-:W-:Y:S02]  /*1cf0*/  ISETP.NE.U32.AND P2, PT, RZ, c[0x0][0x370], PT ;  /* 0x0000dc00ff007a0c */ /* 0x000fe40003f45070 */
[----:B------:R-:W3:Y:S02]  /*1d00*/  LDL R10, [R1+0x8] ;  /* 0x00000800010a7983 */ /* 0x000ee40000100800 */
[----:B------:R-:W-:Y:S01]  /*1d10*/  ISETP.NE.AND.EX P2, PT, RZ, c[0x0][0x374], PT, P2 ;  /* 0x0000dd00ff007a0c */ /* 0x000fe20003f45320 */
[----:B--2---:R-:W-:-:S05]  /*1d20*/  IMAD.WIDE R2, R0, R13, c[0x0][0x588] ;  /* 0x0001620000027625 */ /* 0x004fca00078e020d */
[----:B------:R-:W2:Y:S01]  /*1d30*/  LDG.E R19, [R2.64] ;  /* 0x0000000602137981 */ /* 0x000ea2000c1e1900 */
[----:B------:R-:W-:Y:S01]  /*1d40*/  ISETP.NE.U32.AND P5, PT, RZ, c[0x0][0x360], PT ;  /* 0x0000d800ff007a0c */ /* 0x000fe20003fa5070 */
[----:B------:R-:W-:Y:S01]  /*1d50*/  CS2R R8, SRZ ;  /* 0x0000000000087805 */ /* 0x000fe2000001ff00 */
[----:B------:R-:W-:Y:S02]  /*1d60*/  ISETP.NE.U32.AND P1, PT, RZ, c[0x0][0x348], PT ;  /* 0x0000d200ff007a0c */ /* 0x000fe40003f25070 */
[----:B------:R-:W-:Y:S02]  /*1d70*/  ISETP.NE.AND.EX P5, PT, RZ, c[0x0][0x364], PT, P5 ;  /* 0x0000d900ff007a0c */ /* 0x000fe40003fa5350 */
[----:B------:R-:W-:Y:S01]  /*1d80*/  ISETP.NE.AND.EX P1, PT, RZ, c[0x0][0x34c], PT, P1 ;  /* 0x0000d300ff007a0c */ /* 0x000fe20003f25310 */
[----:B------:R-:W-:Y:S01]  /*1d90*/  IMAD.MOV.U32 R11, RZ, RZ, RZ ;  /* 0x000000ffff0b7224 */ /* 0x000fe200078e00ff */
[----:B--2---:R-:W-:Y:S01]  /*1da0*/  SHF.R.S32.HI R74, RZ, 0x1f, R19 ;  /* 0x0000001fff4a7819 */ /* 0x004fe20000011413 */
[----:B------:R1:W-:Y:S01]  /*1db0*/  STL [R1+0x20], R19 ;  /* 0x0000201301007387 */ /* 0x0003e20000100800 */
[----:B------:R-:W-:-:S02]  /*1dc0*/  @P2 LEA R2, P0, R19, c[0x0][0x370], 0x2 ;  /* 0x0000dc0013022a11 */ /* 0x000fc400078010ff */
[C---:B------:R-:W-:Y:S01]  /*1dd0*/  LEA R4, P4, R19.reuse, c[0x0][0x348], 0x2 ;  /* 0x0000d20013047a11 */ /* 0x040fe200078810ff */
[----:B------:R1:W-:Y:S01]  /*1de0*/  STL [R1+0x2c], R74 ;  /* 0x00002c4a01007387 */ /* 0x0003e20000100800 */
[----:B------:R-:W-:Y:S02]  /*1df0*/  @P2 LEA.HI.X R3, R19, c[0x0][0x374], R74, 0x2, P0 ;  /* 0x0000dd0013032a11 */ /* 0x000fe400000f144a */
[----:B------:R-:W-:-:S03]  /*1e00*/  ISETP.NE.U32.AND P0, PT, RZ, c[0x0][0x350], PT ;  /* 0x0000d400ff007a0c */ /* 0x000fc60003f05070 */
[----:B------:R2:W5:Y:S01]  /*1e10*/  @P2 LDG.E R8, [R2.64] ;  /* 0x0000000602082981 */ /* 0x000562000c1e1900 */
[----:B------:R-:W-:Y:S02]  /*1e20*/  ISETP.NE.AND.EX P0, PT, RZ, c[0x0][0x354], PT, P0 ;  /* 0x0000d500ff007a0c */ /* 0x000fe40003f05300 */
[C---:B------:R-:W-:Y:S02]  /*1e30*/  @P5 LEA R6, P2, R19.reuse, c[0x0][0x360], 0x2 ;  /* 0x0000d80013065a11 */ /* 0x040fe400078410ff */
[C-C-:B------:R-:W-:Y:S02]  /*1e40*/  LEA.HI.X R5, R19.reuse, c[0x0][0x34c], R74.reuse, 0x2, P4 ;  /* 0x0000d30013057a11 */ /* 0x140fe400020f144a */
[----:B------:R-:W-:-:S03]  /*1e50*/  @P5 LEA.HI.X R7, R19, c[0x0][0x364], R74, 0x2, P2 ;  /* 0x0000d90013075a11 */ /* 0x000fc600010f144a */
[----:B------:R1:W5:Y:S04]  /*1e60*/  @P1 LDG.E R11, [R4.64] ;  /* 0x00000006040b1981 */ /* 0x000368000c1e1900 */
[----:B------:R1:W5:Y:S01]  /*1e70*/  @P5 LDG.E R250, [R6.64] ;  /* 0x0000000606fa5981 */ /* 0x000362000c1e1900 */
[----:B--2---:R-:W-:-:S04]  /*1e80*/  LEA R2, P3, R19, c[0x0][0x350], 0x2 ;  /* 0x0000d40013027a11 */ /* 0x004fc800078610ff */
[----:B------:R-:W-:-:S05]  /*1e90*/  LEA.HI.X R3, R19, c[0x0][0x354], R74, 0x2, P3 ;  /* 0x0000d50013037a11 */ /* 0x000fca00018f144a */
[----:B------:R1:W5:Y:S01]  /*1ea0*/  @P0 LDG.E R9, [R2.64] ;  /* 0x0000000602090981 */ /* 0x000362000c1e1900 */
[----:B---3--:R-:W-:-:S05]  /*1eb0*/  LOP3.LUT R75, R10, 0xffff, RZ, 0xc0, !PT ;  /* 0x0000ffff0a4b7812 */ /* 0x008fca00078ec0ff */
[----:B------:R1:W-:Y:S01]  /*1ec0*/  STL [R1+0x24], R75 ;  /* 0x0000244b01007387 */ /* 0x0003e20000100800 */
[----:B------:R-:W-:Y:S01]  /*1ed0*/  YIELD ;  /* 0x0000000000007946 */ /* 0x000fe20003800000 */
[----:B------:R-:W-:Y:S05]  /*1ee0*/  @P5 BRA `(.L_x_1057) ;  /* 0x0000005000005947 */ /* 0x000fea0003800000 */
[----:B-----5:R-:W-:Y:S01]  /*1ef0*/  MOV R250, c[0x0][0x168] ;  /* 0x00005a0000fa7a02 */ /* 0x020fe20000000f00 */
[----:B------:R-:W-:Y:S05]  /*1f00*/  @!P1 BRA `(.L_x_1057) ;  /* 0x0000003000009947 */ /* 0x000fea0003800000 */
[----:B-1----:R-:W2:Y:S04]  /*1f10*/  LDG.E R6, [R4.64] ;  /* 0x0000000604067981 */ /* 0x002ea8000c1e1900 */
[----:B------:R-:W2:Y:S02]  /*1f20*/  LDG.E R0, [R4.64+0x4] ;  /* 0x0000040604007981 */ /* 0x000ea4000c1e1900 */
[----:B--2---:R-:W-:Y:S02]  /*1f30*/  IADD3 R250, -R6, R0, RZ ;  /* 0x0000000006fa7210 */ /* 0x004fe40007ffe1ff */
.L_x_1057:
[----:B------:R-:W-:-:S04]  /*1f40*/  ISETP.NE.U32.AND P2, PT, RZ, c[0x0][0x368], PT ;  /* 0x0000da00ff007a0c */ /* 0x000fc80003f45070 */
[----:B------:R-:W-:-:S13]  /*1f50*/  ISETP.NE.AND.EX P2, PT, RZ, c[0x0][0x36c], PT, P2 ;  /* 0x0000db00ff007a0c */ /* 0x000fda0003f45320 */
[----:B------:R-:W-:Y:S05]  /*1f60*/  @!P2 BRA `(.L_x_1058) ;  /* 0x000000400000a947 */ /* 0x000fea0003800000 */
[----:B-1----:R-:W-:-:S04]  /*1f70*/  LEA R2, P2, R19, c[0x0][0x368], 0x2 ;  /* 0x0000da0013027a11 */ /* 0x002fc800078410ff */
[----:B------:R-:W-:-:S05]  /*1f80*/  LEA.HI.X R3, R19, c[0x0][0x36c], R74, 0x2, P2 ;  /* 0x0000db0013037a11 */ /* 0x000fca00010f144a */
[----:B------:R1:W5:Y:S01]  /*1f90*/  LDG.E R0, [R2.64] ;  /* 0x0000000602007981 */ /* 0x000362000c1e1900 */
[----:B------:R-:W-:Y:S05]  /*1fa0*/  BRA `(.L_x_1059) ;  /* 0x0000005000007947 */ /* 0x000fea0003800000 */
.L_x_1058:
[----:B------:R-:W-:Y:S01]  /*1fb0*/  MOV R0, c[0x0][0x1d0] ;  /* 0x0000740000007a02 */ /* 0x000fe20000000f00 */
[----:B------:R-:W-:Y:S05]  /*1fc0*/  @!P0 BRA `(.L_x_1059) ;  /* 0x0000003000008947 */ /* 0x000fea0003800000 */
[----:B-1----:R-:W2:Y:S04]  /*1fd0*/  LDG.E R4, [R2.64] ;  /* 0x0000000602047981 */ /* 0x002ea8000c1e1900 */
[----:B------:R-:W2:Y:S02]  /*1fe0*/  LDG.E R0, [R2.64+0x4] ;  /* 0x0000040602007981 */ /* 0x000ea4000c1e1900 */
[----:B--2---:R-:W-:Y:S02]  /*1ff0*/  IADD3 R0, -R4, R0, RZ ;  /* 0x0000000004007210 */ /* 0x004fe40007ffe1ff */
.L_x_1059:
[----:B-1----:R-:W2:Y:S01]  /*2000*/  LDL.LU R3, [R1+0x4] ;  /* 0x0000040001037983 */ /* 0x002ea20000300800 */
[----:B------:R-:W-:Y:S01]  /*2010*/  IMAD.MOV.U32 R2, RZ, RZ, c[0x0][0x2c4] ;  /* 0x0000b100ff027624 */ /* 0x000fe200078e00ff */
[----:B------:R-:W-:Y:S01]  /*2020*/  BSSY B0, `(.L_x_1060) ;  /* 0x000003d000007945 */ /* 0x000fe20003800000 */
[----:B-----5:R-:W-:-:S02]  /*2030*/  IMAD.IADD R251, R0, 0x1, -R8 ;  /* 0x0000000100fb7824 */ /* 0x020fc400078e0a08 */
[----:B------:R-:W-:Y:S01]  /*2040*/  IMAD.IADD R12, R9, 0x1, R8 ;  /* 0x00000001090c7824 */ /* 0x000fe200078e0208 */
[----:B------:R-:W-:Y:S01]  /*2050*/  ISETP.NE.AND P3, PT, R2, 0x1, PT ;  /* 0x000000010200780c */ /* 0x000fe20003f65270 */
[----:B--2---:R-:W-:-:S05]  /*2060*/  IMAD.SHL.U32 R16, R3, 0x80, RZ ;  /* 0x0000008003107824 */ /* 0x004fca00078e00ff */
[----:B------:R-:W-:Y:S01]  /*2070*/  IADD3 R2, R16, 0x7f, RZ ;  /* 0x0000007f10027810 */ /* 0x000fe20007ffe0ff */
[----:B------:R1:W-:Y:S06]  /*2080*/  STL [R1+0x4], R16 ;  /* 0x0000041001007387 */ /* 0x0003ec0000100800 */
[----:B------:R-:W-:-:S04]  /*2090*/  @P3 IMAD.HI.U32 R3, R2, c[0x0][0x2c8], RZ ;  /* 0x0000b20002033a27 */ /* 0x000fc800078e00ff */
[----:B------:R-:W-:Y:S01]  /*20a0*/  IMAD.MOV.U32 R0, RZ, RZ, R2 ;  /* 0x000000ffff007224 */ /* 0x000fe200078e0002 */
[C---:B------:R-:W-:Y:S02]  /*20b0*/  IADD3 R2, R251.reuse, 0x30, -R250 ;  /* 0x00000030fb027810 */ /* 0x040fe40007ffe8fa */
[----:B------:R-:W-:Y:S02]  /*20c0*/  @P3 SHF.R.U32.HI R0, RZ, c[0x0][0x2cc], R3 ;  /* 0x0000b300ff003a19 */ /* 0x000fe40000011603 */
[----:B------:R-:W-:-:S03]  /*20d0*/  IADD3 R3, R251, 0x2f, RZ ;  /* 0x0000002ffb037810 */ /* 0x000fc60007ffe0ff */
[----:B------:R-:W-:Y:S02]  /*20e0*/  IMAD.IADD R0, R2, 0x1, R0 ;  /* 0x0000000102007824 */ /* 0x000fe400078e0200 */
[----:B------:R-:W-:-:S04]  /*20f0*/  IMAD.HI R2, R3, 0x2aaaaaab, RZ ;  /* 0x2aaaaaab03027827 */ /* 0x000fc800078e02ff */
[----:B------:R-:W-:Y:S01]  /*2100*/  IMAD.HI R0, R0, 0x2aaaaaab, RZ ;  /* 0x2aaaaaab00007827 */ /* 0x000fe200078e02ff */
[----:B------:R-:W-:-:S04]  /*2110*/  SHF.R.U32.HI R4, RZ, 0x1f, R2 ;  /* 0x0000001fff047819 */ /* 0x000fc80000011602 */
[----:B------:R-:W-:Y:S02]  /*2120*/  SHF.R.U32.HI R3, RZ, 0x1f, R0 ;  /* 0x0000001fff037819 */ /* 0x000fe40000011600 */
[----:B------:R-:W-:Y:S02]  /*2130*/  LEA.HI.SX32 R4, R2, R4, 0x1d ;  /* 0x0000000402047211 */ /* 0x000fe400078feaff */
[----:B------:R-:W-:Y:S02]  /*2140*/  LOP3.LUT R2, R10, 0xff000000, RZ, 0xc0, !PT ;  /* 0xff0000000a027812 */ /* 0x000fe400078ec0ff */
[----:B------:R-:W-:Y:S02]  /*2150*/  LEA.HI.SX32 R0, R0, R3, 0x1d ;  /* 0x0000000300007211 */ /* 0x000fe400078feaff */
[----:B------:R-:W-:Y:S02]  /*2160*/  LOP3.LUT R3, R10, 0xff0000, RZ, 0xc0, !PT ;  /* 0x00ff00000a037812 */ /* 0x000fe400078ec0ff */
[----:B------:R-:W-:-:S02]  /*2170*/  SHF.R.U32.HI R2, RZ, 0x8, R2 ;  /* 0x00000008ff027819 */ /* 0x000fc40000011602 */
[----:B------:R-:W-:Y:S02]  /*2180*/  IMNMX R6, R4, R0, PT ;  /* 0x0000000004067217 */ /* 0x000fe40003800200 */
[----:B------:R-:W-:Y:S01]  /*2190*/  LEA.HI R3, R3, R2, RZ, 0x10 ;  /* 0x0000000203037211 */ /* 0x000fe200078f80ff */
[----:B------:R-:W-:Y:S01]  /*21a0*/  IMAD.MOV.U32 R2, RZ, RZ, RZ ;  /* 0x000000ffff027224 */ /* 0x000fe200078e00ff */
[----:B------:R-:W-:Y:S02]  /*21b0*/  ISETP.GE.AND P2, PT, R6, 0x1, PT ;  /* 0x000000010600780c */ /* 0x000fe40003f46270 */
        /* <DEDUP_REMOVED lines=35> */
.L_x_1061:
[----:B------:R-:W-:Y:S05]  /*23f0*/  BSYNC B0 ;  /* 0x0000000000007941 */ /* 0x000fea0003800000 */
.L_x_1060:
        /* <DEDUP_REMOVED lines=56> */
[----:B------:R-:W2:Y:S01]  /*2780*/  LDL.64 R20, [R1+0x10] ;  /* 0x0000100001147983 */ /* 0x000ea20000100a00 */
[----:B------:R-:W-:-:S03]  /*2790*/  ISETP.NE.U32.AND P2, PT, RZ, c[0x0][0x340], PT ;  /* 0x0000d000ff007a0c */ /* 0x000fc60003f45070 */
[----:B------:R-:W3:Y:S01]  /*27a0*/  LDL.LU R18, [R1+0x28] ;  /* 0x0000280001127983 */ /* 0x000ee20000300800 */
[----:B------:R-:W-:-:S03]  /*27b0*/  ISETP.NE.AND.EX P2, PT, RZ, c[0x0][0x344], PT, P2 ;  /* 0x0000d100ff007a0c */ /* 0x000fc60003f45320 */
[----:B------:R-:W4:Y:S04]  /*27c0*/  LDL R17, [R1+0x18] ;  /* 0x0000180001117983 */ /* 0x000f280000100800 */
[----:B-1----:R-:W1:Y:S06]  /*27d0*/  S2R R5, SR_TID.X ;  /* 0x0000000000057919 */ /* 0x002e6c0000002100 */
[----:B------:R-:W-:-:S05]  /*27e0*/  @P2 IMAD.WIDE R2, R19, R13, c[0x0][0x340] ;  /* 0x0000d00013022625 */ /* 0x000fca00078e020d */
[----:B------:R5:W3:Y:S01]  /*27f0*/  @P2 LDG.E R15, [R2.64] ;  /* 0x00000006020f2981 */ /* 0x000ae2000c1e1900 */
[----:B------:R-:W-:-:S05]  /*2800*/  SHF.R.S32.HI R0, RZ, 0x1f, R11 ;  /* 0x0000001fff007819 */ /* 0x000fca000001140b */
[----:B------:R-:W-:-:S04]  /*2810*/  IMAD R0, R0, c[0x0][0x178], RZ ;  /* 0x00005e0000007a24 */ /* 0x000fc800078e02ff */
[----:B------:R-:W-:Y:S01]  /*2820*/  IMAD R0, R11, c[0x0][0x17c], R0 ;  /* 0x00005f000b007a24 */ /* 0x000fe200078e0200 */
[----:B-1----:R-:W-:-:S04]  /*2830*/  SHF.R.S32.HI R4, RZ, 0x1f, R5 ;  /* 0x0000001fff047819 */ /* 0x002fc80000011405 */
[----:B------:R-:W-:-:S04]  /*2840*/  LEA.HI R4, R4, R5, RZ, 0x2 ;  /* 0x0000000504047211 */ /* 0x000fc800078f10ff */
[----:B------:R-:W-:Y:S01]  /*2850*/  LOP3.LUT R4, R4, 0xfffffffc, RZ, 0xc0, !PT ;  /* 0xfffffffc04047812 */ /* 0x000fe200078ec0ff */
[----:B-----5:R-:W-:-:S04]  /*2860*/  IMAD.WIDE.U32 R2, R11, c[0x0][0x178], RZ ;  /* 0x00005e000b027a25 */ /* 0x020fc800078e00ff */
[----:B------:R-:W-:Y:S01]  /*2870*/  IMAD.IADD R4, R5, 0x1, -R4 ;  /* 0x0000000105047824 */ /* 0x000fe200078e0a04 */
[----:B------:R-:W-:-:S03]  /*2880*/  IADD3 R3, R3, R0, RZ ;  /* 0x0000000003037210 */ /* 0x000fc60007ffe0ff */
[----:B------:R-:W-:Y:S01]  /*2890*/  IMAD R4, R4, 0x20, R247 ;  /* 0x0000002004047824 */ /* 0x000fe200078e02f7 */
[----:B------:R-:W-:-:S03]  /*28a0*/  SEL R8, R74, RZ, !P1 ;  /* 0x000000ff4a087207 */ /* 0x000fc60004800000 */
[----:B------:R-:W-:Y:S01]  /*28b0*/  IMAD.IADD R10, R16, 0x1, R4 ;  /* 0x00000001100a7824 */ /* 0x000fe200078e0204 */
[----:B------:R-:W-:Y:S01]  /*28c0*/  SHF.R.S32.HI R6, RZ, 0x1f, R12 ;  /* 0x0000001fff067819 */ /* 0x000fe2000001140c */
[----:B------:R-:W-:Y:S01]  /*28d0*/  IMAD.WIDE.U32 R4, R75, c[0x0][0x1b8], R2 ;  /* 0x00006e004b047a25 */ /* 0x000fe200078e0002 */
[----:B------:R-:W-:-:S03]  /*28e0*/  IADD3 R2, P4, R247, R12, RZ ;  /* 0x0000000cf7027210 */ /* 0x000fc60007f9e0ff */
[----:B------:R-:W-:Y:S01]  /*28f0*/  @P3 IMAD.HI.U32 R7, R10, c[0x0][0x2c8], RZ ;  /* 0x0000b2000a073a27 */ /* 0x000fe200078e00ff */
[----:B------:R-:W-:Y:S02]  /*2900*/  MOV R0, R10 ;  /* 0x0000000a00007202 */ /* 0x000fe40000000f00 */
[----:B------:R-:W-:Y:S01]  /*2910*/  SEL R3, R19, RZ, !P1 ;  /* 0x000000ff13037207 */ /* 0x000fe20004800000 */
[----:B------:R-:W-:Y:S01]  /*2920*/  IMAD R9, R8, c[0x0][0x1c0], RZ ;  /* 0x0000700008097a24 */ /* 0x000fe200078e02ff */
[----:B------:R-:W-:Y:S01]  /*2930*/  @P3 SHF.R.U32.HI R0, RZ, c[0x0][0x2cc], R7 ;  /* 0x0000b300ff003a19 */ /* 0x000fe20000011607 */
[----:B------:R-:W-:Y:S01]  /*2940*/  IMAD R5, R75, c[0x0][0x1bc], R5 ;  /* 0x00006f004b057a24 */ /* 0x000fe200078e0205 */
[----:B------:R-:W-:Y:S01]  /*2950*/  LEA.HI.X.SX32 R8, R247, R6, 0x1, P4 ;  /* 0x00000006f7087211 */ /* 0x000fe200020f0eff */
[C---:B------:R-:W-:Y:S01]  /*2960*/  IMAD R12, R3.reuse, c[0x0][0x1c4], R9 ;  /* 0x00007100030c7a24 */ /* 0x040fe200078e0209 */
[----:B------:R-:W-:Y:S01]  /*2970*/  SHF.R.S32.HI R11, RZ, 0x1f, R0 ;  /* 0x0000001fff0b7819 */ /* 0x000fe20000011400 */
[----:B------:R-:W-:-:S04]  /*2980*/  IMAD.WIDE.U32 R4, R3, c[0x0][0x1c0], R4 ;  /* 0x0000700003047a25 */ /* 0x000fc800078e0004 */
[C---:B------:R-:W-:Y:S02]  /*2990*/  IMAD R14, R8.reuse, c[0x0][0x1e0], RZ ;  /* 0x00007800080e7a24 */ /* 0x040fe400078e02ff */
[----:B------:R-:W-:Y:S02]  /*29a0*/  IMAD R13, R8, c[0x0][0x208], RZ ;  /* 0x00008200080d7a24 */ /* 0x000fe400078e02ff */
[----:B------:R-:W-:Y:S02]  /*29b0*/  IMAD.IADD R3, R5, 0x1, R12 ;  /* 0x0000000105037824 */ /* 0x000fe400078e020c */
[C---:B------:R-:W-:Y:S02]  /*29c0*/  IMAD R12, R2.reuse, c[0x0][0x1e4], R14 ;  /* 0x00007900020c7a24 */ /* 0x040fe400078e020e */
[----:B------:R-:W-:Y:S02]  /*29d0*/  IMAD R13, R2, c[0x0][0x20c], R13 ;  /* 0x00008300020d7a24 */ /* 0x000fe400078e020d */
[----:B------:R-:W-:Y:S01]  /*29e0*/  IMAD R5, R11, c[0x0][0x1b0], RZ ;  /* 0x00006c000b057a24 */ /* 0x000fe200078e02ff */
[----:B------:R-:W-:-:S02]  /*29f0*/  IADD3 R11, -R0, RZ, RZ ;  /* 0x000000ff000b7210 */ /* 0x000fc40007ffe1ff */
[----:B------:R-:W-:Y:S02]  /*2a00*/  ISETP.GE.AND P5, PT, R252, c[0x0][0x1d4], PT ;  /* 0x00007500fc007a0c */ /* 0x000fe40003fa6270 */
[----:B------:R-:W-:Y:S01]  /*2a10*/  IADD3 R56, R207, -0x1, RZ ;  /* 0xffffffffcf387810 */ /* 0x000fe20007ffe0ff */
[----:B--2---:R-:W-:-:S04]  /*2a20*/  IMAD.WIDE.U32 R6, R2, c[0x0][0x1e0], R20 ;  /* 0x0000780002067a25 */ /* 0x004fc800078e0014 */
[----:B------:R-:W-:-:S04]  /*2a30*/  IMAD.WIDE.U32 R8, R2, c[0x0][0x208], R20 ;  /* 0x0000820002087a25 */ /* 0x000fc800078e0014 */
[----:B------:R-:W-:Y:S02]  /*2a40*/  IMAD.MOV.U32 R2, RZ, RZ, R4 ;  /* 0x000000ffff027224 */ /* 0x000fe400078e0004 */
[C---:B------:R-:W-:Y:S02]  /*2a50*/  IMAD R4, R0.reuse, c[0x0][0x1b4], R5 ;  /* 0x00006d0000047a24 */ /* 0x040fe400078e0205 */
[----:B------:R-:W-:-:S04]  /*2a60*/  IMAD.WIDE.U32 R2, R0, c[0x0][0x1b0], R2 ;  /* 0x00006c0000027a25 */ /* 0x000fc800078e0002 */
[----:B------:R-:W-:Y:S01]  /*2a70*/  IMAD R0, R11, c[0x0][0x2c4], R10 ;  /* 0x0000b1000b007a24 */ /* 0x000fe200078e020a */
[----:B------:R-:W-:Y:S01]  /*2a80*/  IADD3 R3, R3, R4, RZ ;  /* 0x0000000403037210 */ /* 0x000fe20007ffe0ff */
[----:B------:R-:W-:-:S03]  /*2a90*/  IMAD.MOV.U32 R4, RZ, RZ, R8 ;  /* 0x000000ffff047224 */ /* 0x000fc600078e0008 */
[----:B------:R-:W-:Y:S02]  /*2aa0*/  SHF.R.S32.HI R10, RZ, 0x1f, R0 ;  /* 0x0000001fff0a7819 */ /* 0x000fe40000011400 */
[----:B------:R-:W-:Y:S02]  /*2ab0*/  IADD3 R7, R7, R12, RZ ;  /* 0x0000000c07077210 */ /* 0x000fe40007ffe0ff */
[----:B------:R-:W-:Y:S01]  /*2ac0*/  SEL R8, RZ, 0xffffffff, P5 ;  /* 0xffffffffff087807 */ /* 0x000fe20002800000 */
[----:B------:R-:W-:Y:S01]  /*2ad0*/  IMAD R10, R10, c[0x0][0x1a8], RZ ;  /* 0x00006a000a0a7a24 */ /* 0x000fe200078e02ff */
[----:B------:R-:W-:Y:S01]  /*2ae0*/  ISETP.GE.AND P6, PT, R20, c[0x0][0x1d4], PT ;  /* 0x0000750014007a0c */ /* 0x000fe20003fc6270 */
[----:B------:R-:W-:Y:S01]  /*2af0*/  IMAD.IADD R5, R9, 0x1, R13 ;  /* 0x0000000109057824 */ /* 0x000fe200078e020d */
[----:B------:R-:W-:Y:S01]  /*2b00*/  SHF.L.U32 R11, R8, 0x1, RZ ;  /* 0x00000001080b7819 */ /* 0x000fe200000006ff */
[----:B------:R-:W-:Y:S01]  /*2b10*/  IMAD.WIDE.U32 R8, R75, c[0x0][0x1e8], R6 ;  /* 0x00007a004b087a25 */ /* 0x000fe200078e0006 */
[----:B------:R-:W-:-:S03]  /*2b20*/  SEL R12, RZ, 0x1, P6 ;  /* 0x00000001ff0c7807 */ /* 0x000fc60003000000 */
[C---:B------:R-:W-:Y:S02]  /*2b30*/  IMAD R10, R0.reuse, c[0x0][0x1ac], R10 ;  /* 0x00006b00000a7a24 */ /* 0x040fe400078e020a */
[----:B------:R-:W-:Y:S01]  /*2b40*/  IMAD.WIDE.U32 R6, R0, c[0x0][0x1a8], R2 ;  /* 0x00006a0000067a25 */ /* 0x000fe200078e0002 */
[----:B------:R-:W-:-:S03]  /*2b50*/  LOP3.LUT R13, R11, 0x2, R12, 0xe2, !PT ;  /* 0x000000020b0d7812 */ /* 0x000fc600078ee20c */
[----:B------:R-:W-:Y:S01]  /*2b60*/  IMAD.IADD R7, R7, 0x1, R10 ;  /* 0x0000000107077824 */ /* 0x000fe200078e020a */
[C---:B------:R-:W-:Y:S02]  /*2b70*/  LEA R12, P1, R6.reuse, c[0x0][0x160], 0x1 ;  /* 0x00005800060c7a11 */ /* 0x040fe400078208ff */
[----:B---3--:R-:W-:Y:S02]  /*2b80*/  @P2 SHF.R.S32.HI R0, RZ, 0x1f, R15 ;  /* 0x0000001fff002819 */ /* 0x008fe4000001140f */
[----:B------:R-:W-:Y:S01]  /*2b90*/  LEA.HI.X R11, R6, c[0x0][0x164], R7, 0x1, P1 ;  /* 0x00005900060b7a11 */ /* 0x000fe200008f0c07 */
[----:B------:R-:W-:Y:S01]  /*2ba0*/  @!P2 IMAD.MOV.U32 R0, RZ, RZ, R74 ;  /* 0x000000ffff00a224 */ /* 0x000fe200078e004a */
[----:B------:R-:W-:Y:S02]  /*2bb0*/  ISETP.GE.AND P1, PT, R20, c[0x0][0x198], PT ;  /* 0x0000660014007a0c */ /* 0x000fe40003f26270 */
[----:B------:R-:W-:Y:S02]  /*2bc0*/  @!P2 MOV R15, R19 ;  /* 0x00000013000fa202 */ /* 0x000fe40000000f00 */
[----:B------:R-:W-:-:S02]  /*2bd0*/  SEL R6, R0, RZ, !P0 ;  /* 0x000000ff00067207 */ /* 0x000fc40004000000 */
[----:B------:R-:W-:Y:S02]  /*2be0*/  SEL R0, R15, RZ, !P0 ;  /* 0x000000ff0f007207 */ /* 0x000fe40004000000 */
[----:B------:R-:W-:Y:S02]  /*2bf0*/  ISETP.GE.AND P0, PT, R252, c[0x0][0x198], PT ;  /* 0x00006600fc007a0c */ /* 0x000fe40003f06270 */
[----:B------:R-:W-:Y:S01]  /*2c00*/  LOP3.LUT R18, R18, 0xfffffffd, RZ, 0xc0, !PT ;  /* 0xfffffffd12127812 */ /* 0x000fe200078ec0ff */
[----:B------:R-:W-:-:S03]  /*2c10*/  IMAD.WIDE.U32 R2, R75, c[0x0][0x210], R4 ;  /* 0x000084004b027a25 */ /* 0x000fc600078e0004 */
[----:B------:R-:W-:Y:S01]  /*2c20*/  @P1 LOP3.LUT R18, R18, 0x2, RZ, 0xfc, !PT ;  /* 0x0000000212121812 */ /* 0x000fe200078efcff */
[C---:B------:R-:W-:Y:S01]  /*2c30*/  IMAD R5, R75.reuse, c[0x0][0x1ec], R9 ;  /* 0x00007b004b057a24 */ /* 0x040fe200078e0209 */
[----:B------:R-:W-:Y:S01]  /*2c40*/  MOV R4, R8 ;  /* 0x0000000800047202 */ /* 0x000fe20000000f00 */
[----:B------:R-:W-:Y:S01]  /*2c50*/  IMAD R8, R6, c[0x0][0x1f0], RZ ;  /* 0x00007c0006087a24 */ /* 0x000fe200078e02ff */
[----:B------:R-:W-:Y:S01]  /*2c60*/  LOP3.LUT R18, R18, 0xfffffffe, RZ, 0xc0, !PT ;  /* 0xfffffffe12127812 */ /* 0x000fe200078ec0ff */
[----:B------:R-:W-:Y:S01]  /*2c70*/  IMAD R3, R75, c[0x0][0x214], R3 ;  /* 0x000085004b037a24 */ /* 0x000fe200078e0203 */
[----:B----4-:R-:W-:Y:S01]  /*2c80*/  ISETP.GE.AND P4, PT, R17, c[0x0][0x1d4], PT ;  /* 0x0000750011007a0c */ /* 0x010fe20003f86270 */
[----:B------:R-:W-:Y:S01]  /*2c90*/  IMAD R7, R6, c[0x0][0x218], RZ ;  /* 0x0000860006077a24 */ /* 0x000fe200078e02ff */
[----:B------:R-:W-:Y:S01]  /*2ca0*/  @P0 LOP3.LUT R18, R18, 0x1, RZ, 0xfc, !PT ;  /* 0x0000000112120812 */ /* 0x000fe200078efcff */
[C---:B------:R-:W-:Y:S01]  /*2cb0*/  IMAD R8, R0.reuse, c[0x0][0x1f4], R8 ;  /* 0x00007d0000087a24 */ /* 0x040fe200078e0208 */
[----:B------:R-:W-:Y:S01]  /*2cc0*/  SEL R6, RZ, 0x4, P4 ;  /* 0x00000004ff067807 */ /* 0x000fe20002000000 */
[----:B------:R-:W-:-:S04]  /*2cd0*/  IMAD.WIDE.U32 R238, R0, c[0x0][0x1f0], R4 ;  /* 0x00007c0000ee7a25 */ /* 0x000fc800078e0004 */
[C---:B------:R-:W-:Y:S02]  /*2ce0*/  IMAD R7, R0.reuse, c[0x0][0x21c], R7 ;  /* 0x0000870000077a24 */ /* 0x040fe400078e0207 */
[----:B------:R-:W-:Y:S01]  /*2cf0*/  IMAD.WIDE.U32 R236, R0, c[0x0][0x218], R2 ;  /* 0x0000860000ec7a25 */ /* 0x000fe200078e0002 */
[----:B------:R1:W-:Y:S01]  /*2d00*/  STL [R1+0x28], R18 ;  /* 0x0000281201007387 */ /* 0x0003e20000100800 */
[----:B------:R-:W-:Y:S02]  /*2d10*/  ISETP.GE.AND P2, PT, R17, c[0x0][0x198], PT ;  /* 0x0000660011007a0c */ /* 0x000fe40003f46270 */
[----:B------:R-:W-:Y:S01]  /*2d20*/  IMAD.IADD R9, R247, 0x1, R16 ;  /* 0x00000001f7097824 */ /* 0x000fe200078e0210 */
[----:B------:R-:W-:Y:S01]  /*2d30*/  IADD3 R240, R239, R8, RZ ;  /* 0x00000008eff07210 */ /* 0x000fe20007ffe0ff */
[----:B------:R-:W-:Y:S01]  /*2d40*/  IMAD.IADD R235, R237, 0x1, R7 ;  /* 0x00000001edeb7824 */ /* 0x000fe200078e0207 */
[----:B-1----:R-:W-:Y:S01]  /*2d50*/  LOP3.LUT R18, R13, R6, RZ, 0xfc, !PT ;  /* 0x000000060d127212 */ /* 0x002fe200078efcff */
[----:B------:R-:W-:Y:S05]  /*2d60*/  BRA.DIV ~URZ, `(.L_x_1063) ;  /* 0x0000e6527f007947 */ /* 0x000fea000b800000 */
[----:B------:R1:W2:Y:S02]  /*2d70*/  SHFL.IDX PT, R8, R11, RZ, 0x1c1f ;  /* 0x001c1fff0b087589 */ /* 0x0002a400000e0000 */
.L_x_1161:
[----:B------:R-:W-:Y:S05]  /*2d80*/  BRA.DIV ~URZ, `(.L_x_1064) ;  /* 0x0000e6a27f007947 */ /* 0x000fea000b800000 */
[----:B------:R3:W4:Y:S02]  /*2d90*/  SHFL.IDX PT, R0, R12, RZ, 0x1c1f ;  /* 0x001c1fff0c007589 */ /* 0x00072400000e0000 */
.L_x_1162:
        /* <DEDUP_REMOVED lines=12> */
[----:B------:R-:W-:-:S04]  /*2e60*/  LEA R4, P0, R252, R0, 0x1 ;  /* 0x00000000fc047211 */ /* 0x000fc800078008ff */
[----:B---3--:R-:W-:Y:S02]  /*2e70*/  LEA.HI.X R5, R252, R8, R2, 0x1, P0 ;  /* 0x00000008fc057211 */ /* 0x008fe400000f0c02 */
[----:B----4-:R-:W-:-:S04]  /*2e80*/  LEA R2, P0, R15, R0, 0x1 ;  /* 0x000000000f027211 */ /* 0x010fc800078008ff */
[----:B--2---:R-:W-:Y:S02]  /*2e90*/  LEA.HI.X R3, R15, R8, R16, 0x1, P0 ;  /* 0x000000080f037211 */ /* 0x004fe400000f0c10 */
[C---:B------:R-:W-:Y:S02]  /*2ea0*/  LOP3.LUT P0, RZ, R14.reuse, 0x2, RZ, 0xc0, !PT ;  /* 0x000000020eff7812 */ /* 0x040fe4000780c0ff */
[----:B------:R-:W-:Y:S01]  /*2eb0*/  LOP3.LUT P1, RZ, R14, 0x1, RZ, 0xc0, !PT ;  /* 0x000000010eff7812 */ /* 0x000fe2000782c0ff */
[----:B------:R-:W-:-:S10]  /*2ec0*/  IMAD.SHL.U32 R0, R13, 0x2, RZ ;  /* 0x000000020d007824 */ /* 0x000fd400078e00ff */
[----:B------:R-:W-:Y:S01]  /*2ed0*/  @!PT LDS RZ, [RZ] ;  /* 0x00000000fffff984 */ /* 0x000fe20000000800 */
[----:B------:R-:W-:Y:S01]  /*2ee0*/  @!PT LDS RZ, [RZ] ;  /* 0x00000000fffff984 */ /* 0x000fe20000000800 */
[----:B------:R-:W-:Y:S01]  /*2ef0*/  @!PT LDS RZ, [RZ] ;  /* 0x00000000fffff984 */ /* 0x000fe20000000800 */
[----:B------:R2:W-:Y:S04]  /*2f00*/  LDGSTS.E.BYPASS.LTC128B.128 [R0+0x6080], [R6.64], !P0 ;  /* 0x0608000006007fae */ /* 0x0005e8000c101d46 */
[----:B------:R2:W-:Y:S04]  /*2f10*/  LDGSTS.E.BYPASS.LTC128B.128 [R0+0x8080], [R4.64], !P1 ;  /* 0x0808000004007fae */ /* 0x0005e8000c901d46 */
[----:B------:R2:W-:Y:S02]  /*2f20*/  LDGSTS.E.BYPASS.LTC128B.128 [R0+0xa080], [R2.64], !P2 ;  /* 0x0a08000002007fae */ /* 0x0005e4000d101d46 */
.L_x_1066:
[----:B------:R-:W-:Y:S05]  /*2f30*/  BSYNC B0 ;  /* 0x0000000000007941 */ /* 0x000fea0003800000 */
.L_x_1065:
[----:B------:R-:W-:Y:S05]  /*2f40*/  BRA.DIV ~URZ, `(.L_x_1067) ;  /* 0x0000e5427f007947 */ /* 0x000fea000b800000 */
[----:B--2---:R2:W1:Y:S04]  /*2f50*/  SHFL.IDX PT, R8, R11, 0x1, 0x1c1f ;  /* 0x003c1f000b087f89 */ /* 0x00446800000e0000 */
[----:B----4-:R2:W4:Y:S02]  /*2f60*/  SHFL.IDX PT, R0, R12, 0x1, 0x1c1f ;  /* 0x003c1f000c007f89 */ /* 0x01052400000e0000 */
.L_x_1163:
        /* <DEDUP_REMOVED lines=12> */
[----:B------:R-:W-:-:S04]  /*3030*/  LEA R4, P0, R252, R0, 0x1 ;  /* 0x00000000fc047211 */ /* 0x000fc800078008ff */
[----:B--2---:R-:W-:Y:S02]  /*3040*/  LEA.HI.X R5, R252, R8, R3, 0x1, P0 ;  /* 0x00000008fc057211 */ /* 0x004fe400000f0c03 */
[----:B---3--:R-:W-:-:S04]  /*3050*/  LEA R2, P0, R15, R0, 0x1 ;  /* 0x000000000f027211 */ /* 0x008fc800078008ff */
[----:B----4-:R-:W-:Y:S02]  /*3060*/  LEA.HI.X R3, R15, R8, R16, 0x1, P0 ;  /* 0x000000080f037211 */ /* 0x010fe400000f0c10 */
        /* <DEDUP_REMOVED lines=9> */
.L_x_1069:
[----:B------:R-:W-:Y:S05]  /*3100*/  BSYNC B0 ;  /* 0x0000000000007941 */ /* 0x000fea0003800000 */
.L_x_1068:
[----:B------:R-:W-:Y:S05]  /*3110*/  BRA.DIV ~URZ, `(.L_x_1070) ;  /* 0x0000e4327f007947 */ /* 0x000fea000b800000 */
[----:B-1----:R1:W2:Y:S02]  /*3120*/  SHFL.IDX PT, R8, R11, 0x2, 0x1c1f ;  /* 0x005c1f000b087f89 */ /* 0x0022a400000e0000 */
.L_x_1164:
[----:B------:R-:W-:Y:S05]  /*3130*/  BRA.DIV ~URZ, `(.L_x_1071) ;  /* 0x0000e4827f007947 */ /* 0x000fea000b800000 */
[----:B----4-:R4:W1:Y:S02]  /*3140*/  SHFL.IDX PT, R0, R12, 0x2, 0x1c1f ;  /* 0x005c1f000c007f89 */ /* 0x01086400000e0000 */
.L_x_1165:
        /* <DEDUP_REMOVED lines=25> */
.L_x_1073:
[----:B------:R-:W-:Y:S05]  /*32e0*/  BSYNC B0 ;  /* 0x0000000000007941 */ /* 0x000fea0003800000 */
.L_x_1072:
[----:B------:R-:W-:Y:S05]  /*32f0*/  BRA.DIV ~URZ, `(.L_x_1074) ;  /* 0x0000e3227f007947 */ /* 0x000fea000b800000 */
[----:B-1----:R1:W3:Y:S04]  /*3300*/  SHFL.IDX PT, R6, R11, 0x3, 0x1c1f ;  /* 0x007c1f000b067f89 */ /* 0x0022e800000e0000 */
[----:B------:R1:W4:Y:S02]  /*3310*/  SHFL.IDX PT, R0, R12, 0x3, 0x1c1f ;  /* 0x007c1f000c007f89 */ /* 0x00032400000e0000 */
.L_x_1166:
[----:B------:R-:W5:Y:S04]  /*3320*/  LDL.64 R14, [R1+0x10] ;  /* 0x00001000010e7983 */ /* 0x000f680000100a00 */
[----:B----4-:R-:W4:Y:S04]  /*3330*/  LDL R13, [R1+0x70] ;  /* 0x00007000010d7983 */ /* 0x010f280000100800 */
[----:B--2---:R-:W2:Y:S04]  /*3340*/  LDL R8, [R1+0x28] ;  /* 0x0000280001087983 */ /* 0x004ea80000100800 */
[----:B---3--:R-:W3:Y:S04]  /*3350*/  LDL R7, [R1+0x78] ;  /* 0x0000780001077983 */ /* 0x008ee80000100800 */
[----:B-1----:R-:W3:Y:S04]  /*3360*/  LDL R11, [R1+0x18] ;  /* 0x00001800010b7983 */ /* 0x002ee80000100800 */
[----:B------:R-:W3:Y:S01]  /*3370*/  LDL R12, [R1+0x6c] ;  /* 0x00006c00010c7983 */ /* 0x000ee20000100800 */
[----:B------:R-:W-:-:S04]  /*3380*/  IADD3 R2, R9, 0x60, RZ ;  /* 0x0000006009027810 */ /* 0x000fc80007ffe0ff */
[----:B------:R-:W-:Y:S01]  /*3390*/  ISETP.GE.AND P1, PT, R2, R10, PT ;  /* 0x0000000a0200720c */ /* 0x000fe20003f26270 */
[----:B------:R-:W-:-:S04]  /*33a0*/  IMAD.MOV.U32 R9, RZ, RZ, 0x30 ;  /* 0x00000030ff097424 */ /* 0x000fc800078e00ff */
[----:B------:R-:W-:Y:S01]  /*33b0*/  IMAD R9, R207, -0x30, R9 ;  /* 0xffffffd0cf097824 */ /* 0x000fe200078e0209 */
[----:B------:R-:W-:-:S03]  /*33c0*/  P2R R48, PR, RZ, 0x8 ;  /* 0x00000008ff307803 */ /* 0x000fc60000000000 */
[----:B------:R-:W-:Y:S02]  /*33d0*/  IMAD.IADD R57, R251, 0x1, R9 ;  /* 0x00000001fb397824 */ /* 0x000fe400078e0209 */
[----:B------:R-:W-:Y:S02]  /*33e0*/  IMAD.MOV.U32 R58, RZ, RZ, R238 ;  /* 0x000000ffff3a7224 */ /* 0x000fe400078e00ee */
[----:B------:R-:W-:Y:S02]  /*33f0*/  IMAD.MOV.U32 R59, RZ, RZ, R240 ;  /* 0x000000ffff3b7224 */ /* 0x000fe400078e00f0 */
[----:B------:R-:W-:Y:S01]  /*3400*/  IMAD.MOV.U32 R10, RZ, RZ, 0x20 ;  /* 0x00000020ff0a7424 */ /* 0x000fe200078e00ff */
[----:B------:R-:W-:Y:S02]  /*3410*/  P2R R19, PR, RZ, 0x40 ;  /* 0x00000040ff137803 */ /* 0x000fe40000000000 */
[----:B-----5:R-:W-:-:S04]  /*3420*/  @!P1 LEA R4, P0, R14, R0, 0x1 ;  /* 0x000000000e049211 */ /* 0x020fc800078008ff */
[----:B------:R-:W-:Y:S02]  /*3430*/  @!P1 LEA.HI.X R5, R14, R6, R15, 0x1, P0 ;  /* 0x000000060e059211 */ /* 0x000fe400000f0c0f */
[----:B------:R-:W-:-:S04]  /*3440*/  @!P1 LEA R2, P0, R252, R0, 0x1 ;  /* 0x00000000fc029211 */ /* 0x000fc800078008ff */
[----:B----4-:R-:W-:Y:S02]  /*3450*/  @!P1 LEA.HI.X R3, R252, R6, R13, 0x1, P0 ;  /* 0x00000006fc039211 */ /* 0x010fe400000f0c0d */
[C---:B--2---:R-:W-:Y:S01]  /*3460*/  LOP3.LUT P0, RZ, R8.reuse, 0x2, RZ, 0xc0, !PT ;  /* 0x0000000208ff7812 */ /* 0x044fe2000780c0ff */
[----:B---3--:R-:W-:Y:S01]  /*3470*/  IMAD.SHL.U32 R198, R7, 0x2, RZ ;  /* 0x0000000207c67824 */ /* 0x008fe200078e00ff */
[----:B------:R-:W-:Y:S02]  /*3480*/  LOP3.LUT P3, RZ, R8, 0x1, RZ, 0xc0, !PT ;  /* 0x0000000108ff7812 */ /* 0x000fe4000786c0ff */
[----:B------:R-:W-:-:S09]  /*3490*/  SHF.R.S32.HI R8, RZ, 0x1f, R56 ;  /* 0x0000001fff087819 */ /* 0x000fd20000011438 */
[----:B------:R-:W-:Y:S01]  /*34a0*/  @!PT LDS RZ, [RZ] ;  /* 0x00000000fffff984 */ /* 0x000fe20000000800 */
[----:B------:R-:W-:Y:S01]  /*34b0*/  @!PT LDS RZ, [RZ] ;  /* 0x00000000fffff984 */ /* 0x000fe20000000800 */
[----:B------:R-:W-:Y:S01]  /*34c0*/  @!PT LDS RZ, [RZ] ;  /* 0x00000000fffff984 */ /* 0x000fe20000000800 */
[----:B------:R1:W-:Y:S01]  /*34d0*/  @!P1 LDGSTS.E.BYPASS.LTC128B.128 [R198+0x7880], [R4.64], !P0 ;  /* 0x0788000004c69fae */ /* 0x0003e2000c101d46 */
[----:B------:R-:W-:-:S03]  /*34e0*/  IMAD R7, R8, c[0x0][0x1e0], RZ ;  /* 0x0000780008077a24 */ /* 0x000fc600078e02ff */
[----:B------:R2:W-:Y:S01]  /*34f0*/  @!P1 LDGSTS.E.BYPASS.LTC128B.128 [R198+0x9880], [R2.64], !P3 ;  /* 0x0988000002c69fae */ /* 0x0005e2000d901d46 */
[----:B------:R-:W-:Y:S01]  /*3500*/  IMAD R7, R56, c[0x0][0x1e4], R7 ;  /* 0x0000790038077a24 */ /* 0x000fe200078e0207 */
[----:B-1----:R-:W-:Y:S02]  /*3510*/  @!P1 LEA R4, P0, R11, R0, 0x1 ;  /* 0x000000000b049211 */ /* 0x002fe400078008ff */
[----:B------:R-:W-:Y:S02]  /*3520*/  IMNMX R0, R57, 0x30, PT ;  /* 0x0000003039007817 */ /* 0x000fe40003800200 */
[----:B------:R-:W-:-:S03]  /*3530*/  @!P1 LEA.HI.X R5, R11, R6, R12, 0x1, P0 ;  /* 0x000000060b059211 */ /* 0x000fc600000f0c0c */
[----:B------:R-:W-:Y:S02]  /*3540*/  IMAD.IADD R0, R0, 0x1, -R247 ;  /* 0x0000000100007824 */ /* 0x000fe400078e0af7 */
[----:B--2---:R-:W-:Y:S01]  /*3550*/  IMAD.WIDE.U32 R2, R56, c[0x0][0x1e0], RZ ;  /* 0x0000780038027a25 */ /* 0x004fe200078e00ff */
[----:B------:R1:W-:Y:S02]  /*3560*/  @!P1 LDGSTS.E.BYPASS.LTC128B.128 [R198+0xb880], [R4.64], !P2 ;  /* 0x0b88000004c69fae */ /* 0x0003e4000d101d46 */
[C---:B------:R-:W-:Y:S01]  /*3570*/  ISETP.GE.AND P0, PT, R0.reuse, 0x1, PT ;  /* 0x000000010000780c */ /* 0x040fe20003f06270 */
[----:B------:R-:W-:Y:S01]  /*3580*/  IMAD.IADD R7, R3, 0x1, R7 ;  /* 0x0000000103077824 */ /* 0x000fe200078e0207 */
[----:B------:R-:W0:Y:S01]  /*3590*/  LDGDEPBAR ;  /* 0x00000000000079af */ /* 0x000e220000000000 */
[----:B------:R-:W-:Y:S03]  /*35a0*/  WARPSYNC 0xffffffff ;  /* 0xffffffff00007948 */ /* 0x000fe60003800000 */
[----:B------:R-:W-:Y:S01]  /*35b0*/  BAR.SYNC.DEFER_BLOCKING 0x0 ;  /* 0x0000000000007b1d */ /* 0x000fe20000010000 */
[----:B------:R-:W-:Y:S01]  /*35c0*/  ISETP.GE.AND P1, PT, R0, 0x21, PT ;  /* 0x000000210000780c */ /* 0x000fe20003f26270 */
[----:B------:R-:W-:-:S04]  /*35d0*/  IMAD.WIDE.U32 R2, R2, 0x30, R58 ;  /* 0x0000003002027825 */ /* 0x000fc800078e003a */
[----:B------:R-:W-:Y:S02]  /*35e0*/  IMAD R0, R7, 0x30, RZ ;  /* 0x0000003007007824 */ /* 0x000fe400078e02ff */
[----:B------:R-:W-:-:S04]  /*35f0*/  IMAD.WIDE.U32 R6, R10, c[0x0][0x1e0], RZ ;  /* 0x000078000a067a25 */ /* 0x000fc800078e00ff */
[----:B------:R-:W-:Y:S02]  /*3600*/  IMAD.IADD R0, R3, 0x1, R0 ;  /* 0x0000000103007824 */ /* 0x000fe400078e0200 */
[----:B------:R-:W-:Y:S01]  /*3610*/  IMAD R10, R10, c[0x0][0x1e4], RZ ;  /* 0x000079000a0a7a24 */ /* 0x000fe200078e02ff */
[----:B-1----:R-:W-:-:S04]  /*3620*/  @P0 LEA R4, P2, R2, c[0x0][0x1c8], 0x1 ;  /* 0x0000720002040a11 */ /* 0x002fc800078408ff */
[C---:B------:R-:W-:Y:S02]  /*3630*/  @P0 LEA.HI.X R5, R2.reuse, c[0x0][0x1cc], R0, 0x1, P2 ;  /* 0x0000730002050a11 */ /* 0x040fe400010f0c00 */
[----:B------:R-:W-:Y:S01]  /*3640*/  @P1 IADD3 R3, P2, R2, R6, RZ ;  /* 0x0000000602031210 */ /* 0x000fe20007f5e0ff */
[----:B------:R-:W1:Y:S03]  /*3650*/  S2R R11, SR_TID.X ;  /* 0x00000000000b7919 */ /* 0x000e660000002100 */
[----:B------:R-:W-:Y:S01]  /*3660*/  @P1 IADD3.X R0, R0, R7, R10, P2, !PT ;  /* 0x0000000700001210 */ /* 0x000fe200017fe40a */
[----:B------:R-:W-:Y:S01]  /*3670*/  @!PT LDS RZ, [RZ] ;  /* 0x00000000fffff984 */ /* 0x000fe20000000800 */
[----:B------:R-:W-:Y:S01]  /*3680*/  @!PT LDS RZ, [RZ] ;  /* 0x00000000fffff984 */ /* 0x000fe20000000800 */
[----:B------:R-:W-:Y:S01]  /*3690*/  @!PT LDS RZ, [RZ] ;  /* 0x00000000fffff984 */ /* 0x000fe20000000800 */
[----:B------:R2:W-:Y:S01]  /*36a0*/  @P0 LDGSTS.E.BYPASS.LTC128B.128 [R198+0x3c80], [R4.64], !P6 ;  /* 0x03c8000004c60fae */ /* 0x0005e2000f101d46 */
[----:B------:R-:W-:-:S03]  /*36b0*/  @P1 LEA R2, P2, R3, c[0x0][0x1c8], 0x1 ;  /* 0x0000720003021a11 */ /* 0x000fc600078408ff */
[----:B------:R2:W-:Y:S01]  /*36c0*/  @P0 LDGSTS.E.BYPASS.LTC128B.128 [R198+0x4880], [R4.64+0x40], !P5 ;  /* 0x0488004004c60fae */ /* 0x0005e2000e901d46 */
[----:B------:R-:W-:-:S03]  /*36d0*/  @P1 LEA.HI.X R3, R3, c[0x0][0x1cc], R0, 0x1, P2 ;  /* 0x0000730003031a11 */ /* 0x000fc600010f0c00 */
[----:B------:R2:W-:Y:S04]  /*36e0*/  @P0 LDGSTS.E.BYPASS.LTC128B.128 [R198+0x5480], [R4.64+0x80], !P4 ;  /* 0x0548008004c60fae */ /* 0x0005e8000e101d46 */
[----:B------:R3:W-:Y:S04]  /*36f0*/  @P1 LDGSTS.E.BYPASS.LTC128B.128 [R198+0x4480], [R2.64], !P6 ;  /* 0x0448000002c61fae */ /* 0x0007e8000f101d46 */
[----:B------:R3:W-:Y:S04]  /*3700*/  @P1 LDGSTS.E.BYPASS.LTC128B.128 [R198+0x5080], [R2.64+0x40], !P5 ;  /* 0x0508004002c61fae */ /* 0x0007e8000e901d46 */
[----:B------:R3:W-:Y:S04]  /*3710*/  @P1 LDGSTS.E.BYPASS.LTC128B.128 [R198+0x5c80], [R2.64+0x80], !P4 ;  /* 0x05c8008002c61fae */ /* 0x0007e8000e101d46 */
[----:B------:R-:W0:Y:S01]  /*3720*/  LDGDEPBAR ;  /* 0x00000000000079af */ /* 0x000e220000000000 */
[----:B------:R-:W-:Y:S01]  /*3730*/  IMAD R8, R8, c[0x0][0x208], RZ ;  /* 0x0000820008087a24 */ /* 0x000fe200078e02ff */
[----:B-1----:R-:W-:Y:S01]  /*3740*/  ISETP.GT.AND P0, PT, R11, 0x3f, PT ;  /* 0x0000003f0b00780c */ /* 0x002fe20003f04270 */
[----:B------:R-:W-:-:S04]  /*3750*/  IMAD.WIDE.U32 R6, R56, c[0x0][0x208], RZ ;  /* 0x0000820038067a25 */ /* 0x000fc800078e00ff */
[----:B------:R-:W-:-:S04]  /*3760*/  IMAD R0, R56, c[0x0][0x20c], R8 ;  /* 0x0000830038007a24 */ /* 0x000fc800078e0208 */
[----:B------:R-:W-:-:S04]  /*3770*/  IMAD.IADD R0, R7, 0x1, R0 ;  /* 0x0000000107007824 */ /* 0x000fc800078e0200 */
[----:B------:R-:W-:Y:S02]  /*3780*/  IMAD R0, R0, 0x30, RZ ;  /* 0x0000003000007824 */ /* 0x000fe400078e02ff */
[----:B---3--:R-:W-:Y:S01]  /*3790*/  IMAD.MOV.U32 R2, RZ, RZ, R236 ;  /* 0x000000ffff027224 */ /* 0x008fe200078e00ec */
[----:B------:R-:W-:-:S04]  /*37a0*/  DEPBAR.LE SB0, 0x1 ;  /* 0x000080400000791a */ /* 0x000fc80000000000 */
[----:B------:R-:W-:Y:S01]  /*37b0*/  IMAD.MOV.U32 R3, RZ, RZ, R235 ;  /* 0x000000ffff037224 */ /* 0x000fe200078e00eb */
[----:B------:R-:W-:-:S04]  /*37c0*/  DEPBAR.LE SB0, 0x0 ;  /* 0x000080000000791a */ /* 0x000fc80000000000 */
[----:B--2---:R-:W-:Y:S01]  /*37d0*/  IMAD.WIDE.U32 R4, R6, 0x30, R2 ;  /* 0x0000003006047825 */ /* 0x004fe200078e0002 */
        /* <DEDUP_REMOVED lines=8> */
[----:B------:R-:W-:Y:S02]  /*3860*/  IADD3 R0, R9, R251, -R247 ;  /* 0x000000fb09007210 */ /* 0x000fe40007ffe8f7 */
[----:B------:R-:W-:Y:S02]  /*3870*/  @!P0 LEA.HI.X R17, R5, R3, R4, 0x6, P1 ;  /* 0x0000000305118211 */ /* 0x000fe400008f3404 */
[----:B------:R-:W-:-:S02]  /*3880*/  ISETP.LT.OR P1, PT, R0, 0x1, !P3 ;  /* 0x000000010000780c */ /* 0x000fc40005f21670 */
[----:B------:R-:W-:Y:S01]  /*3890*/  LOP3.LUT P2, RZ, R18, 0x2, RZ, 0xc0, !PT ;  /* 0x0000000212ff7812 */ /* 0x000fe2000784c0ff */
[----:B------:R-:W-:Y:S04]  /*38a0*/  LDSM.16.M88.4 R8, [R187+0x1000] ;  /* 0x00100000bb08783b */ /* 0x000fe80000000200 */
[----:B------:R-:W1:Y:S04]  /*38b0*/  LDSM.16.M88.4 R32, [R184] ;  /* 0x00000000b820783b */ /* 0x000e680000000200 */
[----:B------:R-:W2:Y:S04]  /*38c0*/  LDSM.16.M88.4 R28, [R184+0x400] ;  /* 0x00040000b81c783b */ /* 0x000ea80000000200 */
[----:B------:R-:W3:Y:S04]  /*38d0*/  LDSM.16.M88.4 R20, [R184+0x800] ;  /* 0x00080000b814783b */ /* 0x000ee80000000200 */
[----:B------:R-:W4:Y:S04]  /*38e0*/  LDSM.16.M88.4 R12, [R187] ;  /* 0x00000000bb0c783b */ /* 0x000f280000000200 */
[----:B------:R-:W-:Y:S04]  /*38f0*/  LDSM.16.M88.4 R24, [R188] ;  /* 0x00000000bc18783b */ /* 0x000fe80000000200 */
[----:B------:R-:W-:Y:S04]  /*3900*/  LDSM.16.M88.4 R4, [R188+0x1000] ;  /* 0x00100000bc04783b */ /* 0x000fe80000000200 */
[----:B------:R-:W5:Y:S04]  /*3910*/  LDSM.16.M88.4 R36, [R189] ;  /* 0x00000000bd24783b */ /* 0x000f680000000200 */
[----:B------:R-:W3:Y:S04]  /*3920*/  LDSM.16.M88.4 R40, [R197] ;  /* 0x00000000c528783b */ /* 0x000ee80000000200 */
[----:B------:R-:W3:Y:S04]  /*3930*/  LDSM.16.M88.4 R44, [R196] ;  /* 0x00000000c42c783b */ /* 0x000ee80000000200 */
[----:B------:R-:W-:Y:S01]  /*3940*/  @!PT LDS RZ, [RZ] ;  /* 0x00000000fffff984 */ /* 0x000fe20000000800 */
[----:B------:R-:W-:Y:S01]  /*3950*/  @!PT LDS RZ, [RZ] ;  /* 0x00000000fffff984 */ /* 0x000fe20000000800 */
[----:B------:R-:W-:Y:S01]  /*3960*/  @!PT LDS RZ, [RZ] ;  /* 0x00000000fffff984 */ /* 0x000fe20000000800 */
[----:B------:R2:W-:Y:S01]  /*3970*/  LDGSTS.E.BYPASS.LTC128B.128 [R198+0x1880], [R2.64], !P1 ;  /* 0x0188000002c67fae */ /* 0x0005e2000c901d46 */
[----:B------:R-:W-:-:S02]  /*3980*/  ISETP.LT.OR P1, PT, R0, 0x1, !P2 ;  /* 0x000000010000780c */ /* 0x000fc40005721670 */
[----:B------:R-:W-:-:S11]  /*3990*/  @!P0 ISETP.LT.OR P3, PT, R0, 0x21, !P3 ;  /* 0x000000210000880c */ /* 0x000fd60005f61670 */
[----:B------:R3:W-:Y:S01]  /*39a0*/  LDGSTS.E.BYPASS.LTC128B.128 [R198+0x2480], [R2.64+0x40], !P1 ;  /* 0x0248004002c67fae */ /* 0x0007e2000c901d46 */
[----:B------:R-:W-:-:S04]  /*39b0*/  LOP3.LUT P1, RZ, R18, 0x4, RZ, 0xc0, !PT ;  /* 0x0000000412ff7812 */ /* 0x000fc8000782c0ff */
[----:B------:R-:W-:Y:S01]  /*39c0*/  ISETP.LT.OR P6, PT, R0, 0x1, !P1 ;  /* 0x000000010000780c */ /* 0x000fe20004fc1670 */
[C---:B-1----:R-:W-:Y:S08]  /*39d0*/  HMMA.16816.F32 R68, R8.reuse, R32, RZ ;  /* 0x000000200844723c */ /* 0x042ff000000018ff */
[C---:B--2---:R-:W-:Y:S04]  /*39e0*/  HMMA.16816.F32 R60, R8.reuse, R28, RZ ;  /* 0x0000001c083c723c */ /* 0x044fe800000018ff */
[----:B------:R1:W-:Y:S04]  /*39f0*/  LDGSTS.E.BYPASS.LTC128B.128 [R198+0x3080], [R2.64+0x80], !P6 ;  /* 0x0308008002c67fae */ /* 0x0003e8000f101d46 */
[----:B------:R2:W-:Y:S01]  /*3a00*/  @!P0 LDGSTS.E.BYPASS.LTC128B.128 [R198+0x2080], [R16.64], !P3 ;  /* 0x0208000010c68fae */ /* 0x0005e2000d901d46 */
[----:B------:R-:W-:Y:S01]  /*3a10*/  ISETP.NE.AND P3, PT, R48, RZ, PT ;  /* 0x000000ff3000720c */ /* 0x000fe20003f65270 */
[C---:B------:R-:W-:Y:S08]  /*3a20*/  HMMA.16816.F32 R64, R8.reuse, R34, RZ ;  /* 0x000000220840723c */ /* 0x040ff000000018ff */
[C---:B---3--:R-:W-:Y:S08]  /*3a30*/  HMMA.16816.F32 R48, R8.reuse, R20, RZ ;  /* 0x000000140830723c */ /* 0x048ff000000018ff */
[C---:B------:R-:W-:Y:S08]  /*3a40*/  HMMA.16816.F32 R52, R8.reuse, R30, RZ ;  /* 0x0000001e0834723c */ /* 0x040ff000000018ff */
[----:B------:R-:W-:Y:S01]  /*3a50*/  HMMA.16816.F32 R8, R8, R22, RZ ;  /* 0x000000160808723c */ /* 0x000fe200000018ff */
[----:B------:R-:W-:-:S02]  /*3a60*/  @!P0 ISETP.LT.OR P2, PT, R0, 0x21, !P2 ;  /* 0x000000210000880c */ /* 0x000fc40005741670 */
[----:B------:R-:W-:-:S05]  /*3a70*/  @!P0 ISETP.LT.OR P1, PT, R0, 0x21, !P1 ;  /* 0x000000210000880c */ /* 0x000fca0004f21670 */
[----:B----4-:R-:W-:Y:S01]  /*3a80*/  HMMA.16816.F32 R72, R12, R32, RZ ;  /* 0x000000200c48723c */ /* 0x010fe200000018ff */
[----:B------:R-:W-:-:S05]  /*3a90*/  ISETP.NE.AND P6, PT, R19, RZ, PT ;  /* 0x000000ff1300720c */ /* 0x000fca0003fc5270 */
[----:B------:R2:W-:Y:S02]  /*3aa0*/  @!P0 LDGSTS.E.BYPASS.LTC128B.128 [R198+0x2c80], [R16.64+0x40], !P2 ;  /* 0x02c8004010c68fae */ /* 0x0005e4000d101d46 */
[C---:B------:R-:W-:Y:S02]  /*3ab0*/  HMMA.16816.F32 R84, R12.reuse, R34, RZ ;  /* 0x000000220c54723c */ /* 0x040fe400000018ff */
[----:B------:R2:W-:Y:S04]  /*3ac0*/  @!P0 LDGSTS.E.BYPASS.LTC128B.128 [R198+0x3880], [R16.64+0x80], !P1 ;  /* 0x0388008010c68fae */ /* 0x0005e8000c901d46 */
[----:B------:R-:W0:Y:S02]  /*3ad0*/  LDGDEPBAR ;  /* 0x00000000000079af */ /* 0x000e240000000000 */
[C---:B------:R-:W-:Y:S08]  /*3ae0*/  HMMA.16816.F32 R32, R12.reuse, R28, RZ ;  /* 0x0000001c0c20723c */ /* 0x040ff000000018ff */
[C---:B------:R-:W-:Y:S01]  /*3af0*/  HMMA.16816.F32 R80, R12.reuse, R30, RZ ;  /* 0x0000001e0c50723c */ /* 0x040fe200000018ff */
[----:B------:R-:W-:Y:S07]  /*3b00*/  LDSM.16.M88.4 R28, [R184+0xc00] ;  /* 0x000c0000b81c783b */ /* 0x000fee0000000200 */
[C---:B------:R-:W-:Y:S01]  /*3b10*/  HMMA.16816.F32 R76, R12.reuse, R20, RZ ;  /* 0x000000140c4c723c */ /* 0x040fe200000018ff */
[----:B--2---:R-:W-:Y:S07]  /*3b20*/  LDSM.16.M88.4 R16, [R184+0x1000] ;  /* 0x00100000b810783b */ /* 0x004fee0000000200 */
[----:B------:R-:W-:Y:S01]  /*3b30*/  HMMA.16816.F32 R92, R12, R22, RZ ;  /* 0x000000160c5c723c */ /* 0x000fe200000018ff */
[----:B------:R-:W-:Y:S04]  /*3b40*/  LDSM.16.M88.4 R12, [R184+0x1400] ;  /* 0x00140000b80c783b */ /* 0x000fe80000000200 */
[----:B------:R-:W-:Y:S03]  /*3b50*/  LDSM.16.M88.4 R20, [R188+0x3000] ;  /* 0x00300000bc14783b */ /* 0x000fe60000000200 */
[C---:B-----5:R-:W-:Y:S08]  /*3b60*/  HMMA.16816.F32 R108, R4.reuse, R36, R68 ;  /* 0x00000024046c723c */ /* 0x060ff00000001844 */
[C---:B------:R-:W-:Y:S08]  /*3b70*/  HMMA.16816.F32 R104, R4.reuse, R40, R60 ;  /* 0x000000280468723c */ /* 0x040ff0000000183c */
        /* <DEDUP_REMOVED lines=9> */
[C---:B------:R-:W-:Y:S01]  /*3c10*/  HMMA.16816.F32 R60, R24.reuse, R40, R32 ;  /* 0x00000028183c723c */ /* 0x040fe20000001820 */
[----:B------:R-:W4:Y:S07]  /*3c20*/  LDSM.16.M88.4 R32, [R194] ;  /* 0x00000000c220783b */ /* 0x000f2e0000000200 */
[C---:B------:R-:W-:Y:S08]  /*3c30*/  HMMA.16816.F32 R36, R24.reuse, R38, R84 ;  /* 0x000000261824723c */ /* 0x040ff00000001854 */
[C---:B------:R-:W-:Y:S08]  /*3c40*/  HMMA.16816.F32 R64, R24.reuse, R44, R76 ;  /* 0x0000002c1840723c */ /* 0x040ff0000000184c */
[C---:B------:R-:W-:Y:S08]  /*3c50*/  HMMA.16816.F32 R40, R24.reuse, R42, R80 ;  /* 0x0000002a1828723c */ /* 0x040ff00000001850 */
[----:B------:R-:W-:Y:S01]  /*3c60*/  HMMA.16816.F32 R44, R24, R46, R92 ;  /* 0x0000002e182c723c */ /* 0x000fe2000000185c */
[----:B------:R-:W5:Y:S07]  /*3c70*/  LDSM.16.M88.4 R24, [R188+0x2000] ;  /* 0x00200000bc18783b */ /* 0x000f6e0000000200 */
        /* <DEDUP_REMOVED lines=11> */
[----:B------:R-:W-:Y:S04]  /*3d30*/  LDSM.16.M88.4 R40, [R184+0x1c00] ;  /* 0x001c0000b828783b */ /* 0x000fe80000000200 */
[----:B------:R-:W-:Y:S03]  /*3d40*/  LDSM.16.M88.4 R16, [R187+0x4000] ;  /* 0x00400000bb10783b */ /* 0x000fe60000000200 */
[C---:B------:R-:W-:Y:S08]  /*3d50*/  HMMA.16816.F32 R4, R8.reuse, R12, R64 ;  /* 0x0000000c0804723c */ /* 0x040ff00000001840 */
[----:B------:R-:W-:Y:S01]  /*3d60*/  HMMA.16816.F32 R8, R8, R14, R44 ;  /* 0x0000000e0808723c */ /* 0x000fe2000000182c */
[----:B------:R-:W-:Y:S04]  /*3d70*/  LDSM.16.M88.4 R12, [R187+0x5000] ;  /* 0x00500000bb0c783b */ /* 0x000fe80000000200 */
[----:B------:R-:W2:Y:S03]  /*3d80*/  LDSM.16.M88.4 R44, [R184+0x1800] ;  /* 0x00180000b82c783b */ /* 0x000ea60000000200 */
[C---:B------:R-:W-:Y:S08]  /*3d90*/  HMMA.16816.F32 R64, R20.reuse, R48, R80 ;  /* 0x000000301440723c */ /* 0x040ff00000001850 */
[C---:B------:R-:W-:Y:S08]  /*3da0*/  HMMA.16816.F32 R60, R20.reuse, R50, R96 ;  /* 0x00000032143c723c */ /* 0x040ff00000001860 */
[C---:B----4-:R-:W-:Y:S08]  /*3db0*/  HMMA.16816.F32 R112, R20.reuse, R32, R104 ;  /* 0x000000201470723c */ /* 0x050ff00000001868 */
[C---:B------:R-:W-:Y:S08]  /*3dc0*/  HMMA.16816.F32 R116, R20.reuse, R52, R100 ;  /* 0x000000341474723c */ /* 0x040ff00000001864 */
[C---:B------:R-:W-:Y:S08]  /*3dd0*/  HMMA.16816.F32 R108, R20.reuse, R34, R88 ;  /* 0x00000022146c723c */ /* 0x040ff00000001858 */
[----:B------:R-:W-:Y:S01]  /*3de0*/  HMMA.16816.F32 R104, R20, R54, R84 ;  /* 0x000000361468723c */ /* 0x000fe20000001854 */
[----:B------:R-:W-:Y:S07]  /*3df0*/  LDSM.16.M88.4 R20, [R190] ;  /* 0x00000000be14783b */ /* 0x000fee0000000200 */
[C---:B-----5:R-:W-:Y:S08]  /*3e00*/  HMMA.16816.F32 R100, R24.reuse, R48, R76 ;  /* 0x000000301864723c */ /* 0x060ff0000000184c */
[C---:B------:R-:W-:Y:S08]  /*3e10*/  HMMA.16816.F32 R92, R24.reuse, R32, R68 ;  /* 0x00000020185c723c */ /* 0x040ff00000001844 */
[C---:B------:R-:W-:Y:S08]  /*3e20*/  HMMA.16816.F32 R96, R24.reuse, R50, R72 ;  /* 0x000000321860723c */ /* 0x040ff00000001848 */
[C---:B------:R-:W-:Y:S01]  /*3e30*/  HMMA.16816.F32 R88, R24.reuse, R34, R28 ;  /* 0x000000221858723c */ /* 0x040fe2000000181c */
[----:B------:R-:W-:Y:S04]  /*3e40*/  LDSM.16.M88.4 R32, [R192] ;  /* 0x00000000c020783b */ /* 0x000fe80000000200 */
[----:B------:R-:W-:Y:S03]  /*3e50*/  LDSM.16.M88.4 R28, [R191] ;  /* 0x00000000bf1c783b */ /* 0x000fe60000000200 */
[C---:B------:R-:W-:Y:S01]  /*3e60*/  HMMA.16816.F32 R84, R24.reuse, R52, R4 ;  /* 0x000000341854723c */ /* 0x040fe20000001804 */
[----:B------:R-:W3:Y:S07]  /*3e70*/  LDSM.16.M88.4 R4, [R188+0x5000] ;  /* 0x00500000bc04783b */ /* 0x000eee0000000200 */
[----:B------:R-:W-:Y:S01]  /*3e80*/  HMMA.16816.F32 R80, R24, R54, R8 ;  /* 0x000000361850723c */ /* 0x000fe20000001808 */
[----:B------:R-:W4:Y:S01]  /*3e90*/  LDSM.16.M88.4 R8, [R188+0x4000] ;  /* 0x00400000bc08783b */ /* 0x000f220000000200 */
        /* <DEDUP_REMOVED lines=18> */
[C---:B------:R-:W-:Y:S08]  /*3fc0*/  HMMA.16816.F32 R64, R4.reuse, R30, R64 ;  /* 0x0000001e0440723c */ /* 0x040ff00000001840 */
[C---:B------:R-:W-:Y:S08]  /*3fd0*/  HMMA.16816.F32 R60, R4.reuse, R20, R60 ;  /* 0x00000014043c723c */ /* 0x040ff0000000183c */
[----:B------:R-:W-:Y:S08]  /*3fe0*/  HMMA.16816.F32 R52, R4, R22, R52 ;  /* 0x000000160434723c */ /* 0x000ff00000001834 */
[C---:B----4-:R-:W-:Y:S08]  /*3ff0*/  HMMA.16816.F32 R48, R8.reuse, R32, R48 ;  /* 0x000000200830723c */ /* 0x050ff00000001830 */
        /* <DEDUP_REMOVED lines=11> */
[----:B------:R-:W-:Y:S02]  /*40b0*/  SHF.R.S32.HI R2, RZ, 0x1f, R0 ;  /* 0x0000001fff027819 */ /* 0x000fe40000011400 */
[----:B------:R-:W-:-:S03]  /*40c0*/  ISETP.GE.AND P2, PT, R3, 0x1, PT ;  /* 0x000000010300780c */ /* 0x000fc60003f46270 */
        /* <DEDUP_REMOVED lines=9> */
[----:B------:R-:W-:Y:S01]  /*4160*/  @P2 IMAD.WIDE.U32 R2, R6, 0x30, R58 ;  /* 0x0000003006022825 */ /* 0x000fe200078e003a */
[----:B------:R-:W-:-:S03]  /*4170*/  @P1 IADD3 R6, P0, R238, R4, RZ ;  /* 0x00000004ee061210 */ /* 0x000fc60007f1e0ff */
[C---:B------:R-:W-:Y:S02]  /*4180*/  @P1 IMAD R7, R0.reuse, 0x30, RZ ;  /* 0x0000003000071824 */ /* 0x040fe400078e02ff */
[----:B------:R-:W-:-:S03]  /*4190*/  @P2 IMAD R0, R0, 0x30, RZ ;  /* 0x0000003000002824 */ /* 0x000fc600078e02ff */
[----:B------:R-:W-:Y:S01]  /*41a0*/  @P1 IADD3.X R7, R240, R7, R5, P0, !PT ;  /* 0x00000007f0071210 */ /* 0x000fe200007fe405 */
[----:B------:R-:W-:Y:S01]  /*41b0*/  @P2 IMAD.IADD R0, R3, 0x1, R0 ;  /* 0x0000000103002824 */ /* 0x000fe200078e0200 */
[----:B------:R-:W-:-:S04]  /*41c0*/  @P2 LEA R4, P0, R2, c[0x0][0x1c8], 0x1 ;  /* 0x0000720002042a11 */ /* 0x000fc800078008ff */
        /* <DEDUP_REMOVED lines=12> */
.L_x_1076:
[----:B-1----:R-:W-:Y:S05]  /*4290*/  BSYNC B0 ;  /* 0x0000000000007941 */ /* 0x002fea0003800000 */
.L_x_1075:
[----:B------:R-:W2:Y:S04]  /*42a0*/  LDL R233, [R1+0x4] ;  /* 0x0000040001e97983 */ /* 0x000ea80000100800 */
[----:B------:R-:W2:Y:S04]  /*42b0*/  LDL R232, [R1+0xac] ;  /* 0x0000ac0001e87983 */ /* 0x000ea80000100800 */
[----:B------:R-:W3:Y:S04]  /*42c0*/  LDL R5, [R1+0x1c] ;  /* 0x00001c0001057983 */ /* 0x000ee80000100800 */
[----:B------:R-:W-:Y:S04]  /*42d0*/  LDSM.16.MT88.4 R80, [R186] ;  /* 0x00000000ba50783b */ /* 0x000fe80000004200 */
[----:B------:R-:W-:Y:S04]  /*42e0*/  LDSM.16.MT88.4 R88, [R185+0xc00] ;  /* 0x000c0000b958783b */ /* 0x000fe80000004200 */
[----:B------:R-:W-:Y:S04]  /*42f0*/  LDSM.16.MT88.4 R84, [R186+0xc00] ;  /* 0x000c0000ba54783b */ /* 0x000fe80000004200 */
[----:B------:R-:W-:Y:S04]  /*4300*/  LDSM.16.MT88.4 R100, [R185+0x1800] ;  /* 0x00180000b964783b */ /* 0x000fe80000004200 */
[----:B------:R-:W-:Y:S04]  /*4310*/  LDSM.16.MT88.4 R104, [R186+0x1800] ;  /* 0x00180000ba68783b */ /* 0x000fe80000004200 */
[----:B------:R-:W0:Y:S01]  /*4320*/  LDGDEPBAR ;  /* 0x00000000000079af */ /* 0x000e220000000000 */
[----:B--2---:R-:W-:-:S04]  /*4330*/  IMAD.IADD R3, R232, 0x1, R233 ;  /* 0x00000001e8037824 */ /* 0x004fc800078e02e9 */
[----:B------:R-:W-:-:S05]  /*4340*/  @P3 IMAD.HI.U32 R0, R3, c[0x0][0x2c8], RZ ;  /* 0x0000b20003003a27 */ /* 0x000fca00078e00ff */
[----:B------:R-:W-:-:S05]  /*4350*/  @P3 SHF.R.U32.HI R3, RZ, c[0x0][0x2cc], R0 ;  /* 0x0000b300ff033a19 */ /* 0x000fca0000011600 */
[----:B------:R-:W1:Y:S04]  /*4360*/  SHFL.IDX PT, R2, R3, 0x2, 0x1c1f ;  /* 0x005c1f0003027f89 */ /* 0x000e6800000e0000 */
[----:B------:R-:W2:Y:S01]  /*4370*/  SHFL.IDX PT, R4, R3, 0x3, 0x1c1f ;  /* 0x007c1f0003047f89 */ /* 0x000ea200000e0000 */
[----:B---3--:R-:W-:Y:S01]  /*4380*/  IADD3 R0, -R5, 0x1, R57 ;  /* 0x0000000105007810 */ /* 0x008fe20007ffe139 */
[----:B------:R-:W-:Y:S02]  /*4390*/  IMAD.IADD R8, R57, 0x1, -R5 ;  /* 0x0000000139087824 */ /* 0x000fe400078e0a05 */
[----:B------:R-:W-:Y:S02]  /*43a0*/  LDSM.16.MT88.4 R56, [R185+0x400] ;  /* 0x00040000b938783b */ /* 0x000fe40000004200 */
[----:B------:R-:W-:-:S04]  /*43b0*/  IMAD.IADD R7, R0, 0x1, -R250 ;  /* 0x0000000100077824 */ /* 0x000fc800078e0afa */
[C---:B-1----:R-:W-:Y:S02]  /*43c0*/  IMAD.IADD R2, R7.reuse, 0x1, R2 ;  /* 0x0000000107027824 */ /* 0x042fe400078e0202 */
[----:B--2---:R-:W-:-:S03]  /*43d0*/  IMAD.IADD R0, R7, 0x1, R4 ;  /* 0x0000000107007824 */ /* 0x004fc600078e0204 */
[----:B------:R-:W-:-:S04]  /*43e0*/  IMNMX R2, R8, R2, PT ;  /* 0x0000000208027217 */ /* 0x000fc80003800200 */
[C---:B------:R-:W-:Y:S02]  /*43f0*/  ISETP.GT.AND P1, PT, R2.reuse, RZ, PT ;  /* 0x000000ff0200720c */ /* 0x040fe40003f24270 */
[----:B------:R-:W-:Y:S02]  /*4400*/  ISETP.GT.AND P0, PT, R2, 0x1, PT ;  /* 0x000000010200780c */ /* 0x000fe40003f04270 */
[----:B------:R-:W-:Y:S02]  /*4410*/  IMNMX R0, R8, R0, PT ;  /* 0x0000000008007217 */ /* 0x000fe40003800200 */
[----:B------:R-:W-:Y:S02]  /*4420*/  ISETP.GT.AND P2, PT, R2, 0x8, PT ;  /* 0x000000080200780c */ /* 0x000fe40003f44270 */
[----:B------:R-:W-:Y:S02]  /*4430*/  FSEL R9, R76, -INF , P1 ;  /* 0xff8000004c097808 */ /* 0x000fe40000800000 */
[----:B------:R-:W-:-:S02]  /*4440*/  FSEL R10, R77, -INF , P0 ;  /* 0xff8000004d0a7808 */ /* 0x000fc40000000000 */
[----:B------:R-:W-:Y:S02]  /*4450*/  ISETP.GT.AND P1, PT, R2, 0x9, PT ;  /* 0x000000090200780c */ /* 0x000fe40003f24270 */
[----:B------:R-:W-:Y:S02]  /*4460*/  ISETP.GT.AND P0, PT, R0, RZ, PT ;  /* 0x000000ff0000720c */ /* 0x000fe40003f04270 */
[----:B------:R-:W-:Y:S02]  /*4470*/  FSEL R11, R72, -INF , P2 ;  /* 0xff800000480b7808 */ /* 0x000fe40001000000 */
[----:B------:R-:W-:Y:S02]  /*4480*/  ISETP.GT.AND P2, PT, R0, 0x1, PT ;  /* 0x000000010000780c */ /* 0x000fe40003f44270 */
[----:B------:R-:W-:Y:S02]  /*4490*/  FMNMX.FTZ R4, R9, R10, !PT ;  /* 0x0000000a09047209 */ /* 0x000fe40007810000 */
[----:B------:R-:W-:-:S02]  /*44a0*/  FSEL R14, R73, -INF , P1 ;  /* 0xff800000490e7808 */ /* 0x000fc40000800000 */
[----:B------:R-:W-:Y:S02]  /*44b0*/  FSEL R15, R78, -INF , P0 ;  /* 0xff8000004e0f7808 */ /* 0x000fe40000000000 */
[C---:B------:R-:W-:Y:S02]  /*44c0*/  ISETP.GT.AND P1, PT, R0.reuse, 0x8, PT ;  /* 0x000000080000780c */ /* 0x040fe40003f24270 */
[----:B------:R-:W-:Y:S02]  /*44d0*/  ISETP.GT.AND P0, PT, R0, 0x9, PT ;  /* 0x000000090000780c */ /* 0x000fe40003f04270 */
[----:B------:R-:W-:Y:S02]  /*44e0*/  FSEL R16, R79, -INF , P2 ;  /* 0xff8000004f107808 */ /* 0x000fe40001000000 */
[----:B------:R-:W-:Y:S01]  /*44f0*/  ISETP.GT.AND P2, PT, R2, 0x10, PT ;  /* 0x000000100200780c */ /* 0x000fe20003f44270 */
[----:B------:R-:W-:Y:S01]  /*4500*/  LDSM.16.MT88.4 R76, [R185+0x1c00] ;  /* 0x001c0000b94c783b */ /* 0x000fe20000004200 */
[----:B------:R-:W-:-:S02]  /*4510*/  FMNMX.FTZ R4, R11, R4, !PT ;  /* 0x000000040b047209 */ /* 0x000fc40007810000 */
[----:B------:R-:W-:Y:S02]  /*4520*/  FSEL R17, R74, -INF , P1 ;  /* 0xff8000004a117808 */ /* 0x000fe40000800000 */
[----:B------:R-:W-:Y:S02]  /*4530*/  FSEL R18, R75, -INF , P0 ;  /* 0xff8000004b127808 */ /* 0x000fe40000000000 */
[----:B------:R-:W-:Y:S01]  /*4540*/  ISETP.GT.AND P0, PT, R2, 0x11, PT ;  /* 0x000000110200780c */ /* 0x000fe20003f04270 */
[----:B------:R-:W-:Y:S01]  /*4550*/  LDSM.16.MT88.4 R72, [R185] ;  /* 0x00000000b948783b */ /* 0x000fe20000004200 */
[----:B------:R-:W-:Y:S02]  /*4560*/  FSEL R19, R68, -INF , P2 ;  /* 0xff80000044137808 */ /* 0x000fe40001000000 */
[----:B------:R-:W-:Y:S02]  /*4570*/  ISETP.GT.AND P1, PT, R2, 0x18, PT ;  /* 0x000000180200780c */ /* 0x000fe40003f24270 */
[----:B------:R-:W-:-:S02]  /*4580*/  FMNMX.FTZ R4, R14, R4, !PT ;  /* 0x000000040e047209 */ /* 0x000fc40007810000 */
[----:B------:R-:W-:Y:S02]  /*4590*/  FSEL R21, R69, -INF , P0 ;  /* 0xff80000045157808 */ /* 0x000fe40000000000 */
[----:B------:R-:W-:Y:S02]  /*45a0*/  FSEL R24, R64, -INF , P1 ;  /* 0xff80000040187808 */ /* 0x000fe40000800000 */
[----:B------:R-:W-:Y:S02]  /*45b0*/  FMNMX.FTZ R4, R19, R4, !PT ;  /* 0x0000000413047209 */ /* 0x000fe40007810000 */
[C---:B------:R-:W-:Y:S02]  /*45c0*/  ISETP.GT.AND P1, PT, R2.reuse, 0x20, PT ;  /* 0x000000200200780c */ /* 0x040fe40003f24270 */
[----:B------:R-:W-:Y:S02]  /*45d0*/  ISETP.GT.AND P0, PT, R2, 0x19, PT ;  /* 0x000000190200780c */ /* 0x000fe40003f04270 */
[----:B------:R-:W-:-:S02]  /*45e0*/  FMNMX.FTZ R4, R21, R4, !PT ;  /* 0x0000000415047209 */ /* 0x000fc40007810000 */
[----:B------:R-:W-:Y:S02]  /*45f0*/  FSEL R154, R60, -INF , P1 ;  /* 0xff8000003c9a7808 */ /* 0x000fe40000800000 */
[----:B------:R-:W-:Y:S02]  /*4600*/  FMNMX.FTZ R5, R15, R16, !PT ;  /* 0x000000100f057209 */ /* 0x000fe40007810000 */
[----:B------:R-:W-:Y:S02]  /*4610*/  FSEL R25, R65, -INF , P0 ;  /* 0xff80000041197808 */ /* 0x000fe40000000000 */
[----:B------:R-:W-:Y:S02]  /*4620*/  ISETP.GT.AND P1, PT, R0, 0x10, PT ;  /* 0x000000100000780c */ /* 0x000fe40003f24270 */
[----:B------:R-:W-:Y:S02]  /*4630*/  ISETP.GT.AND P0, PT, R2, 0x21, PT ;  /* 0x000000210200780c */ /* 0x000fe40003f04270 */
[----:B------:R-:W-:-:S02]  /*4640*/  FMNMX.FTZ R4, R24, R4, !PT ;  /* 0x0000000418047209 */ /* 0x000fc40007810000 */
[----:B------:R-:W-:Y:S02]  /*4650*/  FMNMX.FTZ R5, R17, R5, !PT ;  /* 0x0000000511057209 */ /* 0x000fe40007810000 */
[----:B------:R-:W-:Y:S02]  /*4660*/  FSEL R30, R70, -INF , P1 ;  /* 0xff800000461e7808 */ /* 0x000fe40000800000 */
[C---:B------:R-:W-:Y:S02]  /*4670*/  ISETP.GT.AND P2, PT, R2.reuse, 0x28, PT ;  /* 0x000000280200780c */ /* 0x040fe40003f44270 */
[----:B------:R-:W-:Y:S02]  /*4680*/  FSEL R155, R61, -INF , P0 ;  /* 0xff8000003d9b7808 */ /* 0x000fe40000000000 */
[----:B------:R-:W-:Y:S02]  /*4690*/  ISETP.GT.AND P1, PT, R2, 0x29, PT ;  /* 0x000000290200780c */ /* 0x000fe40003f24270 */
[----:B------:R-:W-:-:S02]  /*46a0*/  ISETP.GT.AND P0, PT, R0, 0x11, PT ;  /* 0x000000110000780c */ /* 0x000fc40003f04270 */
[----:B------:R-:W-:Y:S02]  /*46b0*/  FMNMX.FTZ R2, R25, R4, !PT ;  /* 0x0000000419027209 */ /* 0x000fe40007810000 */
[----:B------:R-:W-:Y:S02]  /*46c0*/  FMNMX.FTZ R5, R18, R5, !PT ;  /* 0x0000000512057209 */ /* 0x000fe40007810000 */
[----:B------:R-:W-:Y:S02]  /*46d0*/  FSEL R27, R71, -INF , P0 ;  /* 0xff800000471b7808 */ /* 0x000fe40000000000 */
[----:B------:R-:W-:Y:S02]  /*46e0*/  FMNMX.FTZ R2, R154, R2, !PT ;  /* 0x000000029a027209 */ /* 0x000fe40007810000 */
[----:B------:R-:W-:Y:S02]  /*46f0*/  ISETP.GT.AND P0, PT, R0, 0x18, PT ;  /* 0x000000180000780c */ /* 0x000fe40003f04270 */
[----:B------:R-:W-:-:S02]  /*4700*/  FMNMX.FTZ R5, R30, R5, !PT ;  /* 0x000000051e057209 */ /* 0x000fc40007810000 */
[----:B------:R-:W-:Y:S02]  /*4710*/  FSEL R146, R53, -INF , P1 ;  /* 0xff80000035927808 */ /* 0x000fe40000800000 */
[----:B------:R-:W-:Y:S02]  /*4720*/  FSEL R153, R52, -INF , P2 ;  /* 0xff80000034997808 */ /* 0x000fe40001000000 */
[----:B------:R-:W-:Y:S02]  /*4730*/  FMNMX.FTZ R2, R155, R2, !PT ;  /* 0x000000029b027209 */ /* 0x000fe40007810000 */
[----:B------:R-:W-:Y:S02]  /*4740*/  ISETP.GT.AND P1, PT, R0, 0x19, PT ;  /* 0x000000190000780c */ /* 0x000fe40003f24270 */
[----:B------:R-:W-:Y:S02]  /*4750*/  FSEL R26, R66, -INF , P0 ;  /* 0xff800000421a7808 */ /* 0x000fe40000000000 */
[----:B------:R-:W-:-:S02]  /*4760*/  FMNMX.FTZ R5, R27, R5, !PT ;  /* 0x000000051b057209 */ /* 0x000fc40007810000 */
[----:B------:R-:W-:Y:S02]  /*4770*/  FMNMX.FTZ R2, R153, R2, !PT ;  /* 0x0000000299027209 */ /* 0x000fe40007810000 */
[----:B------:R-:W-:Y:S02]  /*4780*/  FSEL R31, R67, -INF , P1 ;  /* 0xff800000431f7808 */ /* 0x000fe40000800000 */
[----:B------:R-:W-:Y:S01]  /*4790*/  ISETP.GT.AND P1, PT, R0, 0x20, PT ;  /* 0x000000200000780c */ /* 0x000fe20003f24270 */
[----:B------:R-:W-:Y:S01]  /*47a0*/  LDSM.16.MT88.4 R64, [R186+0x1c00] ;  /* 0x001c0000ba40783b */ /* 0x000fe20000004200 */
[----:B------:R-:W-:Y:S02]  /*47b0*/  FMNMX.FTZ R5, R26, R5, !PT ;  /* 0x000000051a057209 */ /* 0x000fe40007810000 */
[----:B------:R-:W-:Y:S02]  /*47c0*/  FMNMX.FTZ R4, R146, R2, !PT ;  /* 0x0000000292047209 */ /* 0x000fe40007810000 */
[----:B------:R-:W-:-:S02]  /*47d0*/  ISETP.GT.AND P0, PT, R0, 0x21, PT ;  /* 0x000000210000780c */ /* 0x000fc40003f04270 */
[----:B------:R-:W-:Y:S02]  /*47e0*/  FSEL R152, R62, -INF , P1 ;  /* 0xff8000003e987808 */ /* 0x000fe40000800000 */
[----:B------:R-:W-:Y:S02]  /*47f0*/  FMNMX.FTZ R2, R31, R5, !PT ;  /* 0x000000051f027209 */ /* 0x000fe40007810000 */
[----:B------:R-:W-:Y:S02]  /*4800*/  FSEL R147, R63, -INF , P0 ;  /* 0xff8000003f937808 */ /* 0x000fe40000000000 */
[----:B------:R-:W-:Y:S01]  /*4810*/  ISETP.GT.AND P1, PT, R0, 0x28, PT ;  /* 0x000000280000780c */ /* 0x000fe20003f24270 */
[----:B------:R-:W1:Y:S01]  /*4820*/  SHFL.BFLY PT, R6, R4, 0x2, 0x1f ;  /* 0x0c401f0004067f89 */ /* 0x000e6200000e0000 */
[----:B------:R-:W-:Y:S02]  /*4830*/  FMNMX.FTZ R2, R152, R2, !PT ;  /* 0x0000000298027209 */ /* 0x000fe40007810000 */
[----:B------:R-:W-:Y:S01]  /*4840*/  ISETP.GT.AND P0, PT, R0, 0x29, PT ;  /* 0x000000290000780c */ /* 0x000fe20003f04270 */
[----:B------:R-:W-:Y:S01]  /*4850*/  LDSM.16.MT88.4 R60, [R186+0x400] ;  /* 0x00040000ba3c783b */ /* 0x000fe20000004200 */
        /* <DEDUP_REMOVED lines=9> */
[----:B--2---:R-:W-:-:S05]  /*48f0*/  FMNMX.FTZ R2, R2, R5, !PT ;  /* 0x0000000502027209 */ /* 0x004fca0007810000 */
[----:B------:R-:W2:Y:S01]  /*4900*/  SHFL.BFLY PT, R5, R2, 0x1, 0x1f ;  /* 0x0c201f0002057f89 */ /* 0x000ea200000e0000 */
[----:B-1----:R-:W-:-:S04]  /*4910*/  FMNMX.FTZ R136, R0, R4, !PT ;  /* 0x0000000400887209 */ /* 0x002fc80007810000 */
[C---:B------:R-:W-:Y:S01]  /*4920*/  FSETP.NEU.FTZ.AND P0, PT, R136.reuse, -INF , PT ;  /* 0xff8000008800780b */ /* 0x040fe20003f1d000 */
[----:B------:R-:W-:-:S05]  /*4930*/  FMUL.FTZ R0, R136, c[0x0][0x2d0] ;  /* 0x0000b40088007a20 */ /* 0x000fca0000410000 */
[----:B------:R-:W-:-:S05]  /*4940*/  FSEL R13, R0, RZ, P0 ;  /* 0x000000ff000d7208 */ /* 0x000fca0000000000 */
[--C-:B------:R-:W-:Y:S01]  /*4950*/  FFMA.FTZ R0, R9, c[0x0][0x2d0], -R13.reuse ;  /* 0x0000b40009007a23 */ /* 0x100fe2000001080d */
[----:B--2---:R-:W-:Y:S01]  /*4960*/  FMNMX.FTZ R134, R2, R5, !PT ;  /* 0x0000000502867209 */ /* 0x004fe20007810000 */
[----:B------:R-:W-:Y:S02]  /*4970*/  FFMA.FTZ R2, R11, c[0x0][0x2d0], -R13 ;  /* 0x0000b4000b027a23 */ /* 0x000fe4000001080d */
[----:B------:R1:W-:Y:S01]  /*4980*/  MUFU.EX2 R204, R0 ;  /* 0x0000000000cc7308 */ /* 0x0003e20000000800 */
[----:B------:R-:W-:-:S07]  /*4990*/  FSETP.NEU.FTZ.AND P0, PT, R134, -INF , PT ;  /* 0xff8000008600780b */ /* 0x000fce0003f1d000 */
[----:B------:R2:W-:Y:S01]  /*49a0*/  MUFU.EX2 R206, R2 ;  /* 0x0000000200ce7308 */ /* 0x0005e20000000800 */
[----:B-1----:R-:W-:-:S07]  /*49b0*/  FFMA.FTZ R0, R10, c[0x0][0x2d0], -R13 ;  /* 0x0000b4000a007a23 */ /* 0x002fce000001080d */
[----:B------:R1:W3:Y:S01]  /*49c0*/  MUFU.EX2 R203, R0 ;  /* 0x0000000000cb7308 */ /* 0x0002e20000000800 */
[----:B--2---:R-:W2:Y:S04]  /*49d0*/  SHFL.IDX PT, R2, R3, RZ, 0x1c1f ;  /* 0x001c1fff03027589 */ /* 0x004ea800000e0000 */
[----:B------:R-:W4:Y:S01]  /*49e0*/  SHFL.IDX PT, R3, R3, 0x1, 0x1c1f ;  /* 0x003c1f0003037f89 */ /* 0x000f2200000e0000 */
[----:B-1----:R-:W-:-:S05]  /*49f0*/  FMUL.FTZ R0, R134, c[0x0][0x2d0] ;  /* 0x0000b40086007a20 */ /* 0x002fca0000410000 */
[----:B------:R-:W-:Y:S01]  /*4a00*/  FSEL R12, R0, RZ, P0 ;  /* 0x000000ff000c7208 */ /* 0x000fe20000000000 */
[----:B------:R-:W-:-:S04]  /*4a10*/  FFMA.FTZ R0, R14, c[0x0][0x2d0], -R13 ;  /* 0x0000b4000e007a23 */ /* 0x000fc8000001080d */
[----:B------:R1:W5:Y:S01]  /*4a20*/  MUFU.EX2 R205, R0 ;  /* 0x0000000000cd7308 */ /* 0x0003620000000800 */
[----:B--2---:R-:W-:Y:S02]  /*4a30*/  IMAD.IADD R2, R7, 0x1, R2 ;  /* 0x0000000107027824 */ /* 0x004fe400078e0202 */
[----:B-1----:R-:W-:-:S05]  /*4a40*/  FFMA.FTZ R0, R15, c[0x0][0x2d0], -R12 ;  /* 0x0000b4000f007a23 */ /* 0x002fca000001080c */
[----:B------:R1:W-:Y:S01]  /*4a50*/  MUFU.EX2 R200, R0 ;  /* 0x0000000000c87308 */ /* 0x0003e20000000800 */
[----:B----4-:R-:W-:Y:S01]  /*4a60*/  IMAD.IADD R3, R7, 0x1, R3 ;  /* 0x0000000107037824 */ /* 0x010fe200078e0203 */
[----:B------:R-:W-:Y:S01]  /*4a70*/  IMNMX R2, R8, R2, PT ;  /* 0x0000000208027217 */ /* 0x000fe20003800200 */
[----:B-1----:R-:W-:-:S05]  /*4a80*/  FFMA.FTZ R0, R16, c[0x0][0x2d0], -R12 ;  /* 0x0000b40010007a23 */ /* 0x002fca000001080c */
[----:B------:R1:W2:Y:S01]  /*4a90*/  MUFU.EX2 R199, R0 ;  /* 0x0000000000c77308 */ /* 0x0002a20000000800 */
[C---:B------:R-:W-:Y:S02]  /*4aa0*/  ISETP.GT.AND P1, PT, R2.reuse, RZ, PT ;  /* 0x000000ff0200720c */ /* 0x040fe40003f24270 */
[----:B------:R-:W-:Y:S01]  /*4ab0*/  ISETP.GT.AND P0, PT, R2, 0x1, PT ;  /* 0x000000010200780c */ /* 0x000fe20003f04270 */
[----:B-1----:R-:W-:-:S04]  /*4ac0*/  FFMA.FTZ R0, R17, c[0x0][0x2d0], -R12 ;  /* 0x0000b40011007a23 */ /* 0x002fc8000001080c */
[----:B------:R1:W-:Y:S01]  /*4ad0*/  MUFU.EX2 R202, R0 ;  /* 0x0000000000ca7308 */ /* 0x0003e20000000800 */
[----:B------:R-:W-:Y:S02]  /*4ae0*/  FSEL R14, R48, -INF , P1 ;  /* 0xff800000300e7808 */ /* 0x000fe40000800000 */
[----:B------:R-:W-:Y:S02]  /*4af0*/  ISETP.GT.AND P2, PT, R2, 0x8, PT ;  /* 0x000000080200780c */ /* 0x000fe40003f44270 */
[----:B------:R-:W-:Y:S01]  /*4b00*/  FSEL R15, R49, -INF , P0 ;  /* 0xff800000310f7808 */ /* 0x000fe20000000000 */
[----:B-1----:R-:W-:-:S04]  /*4b10*/  FFMA.FTZ R0, R18, c[0x0][0x2d0], -R12 ;  /* 0x0000b40012007a23 */ /* 0x002fc8000001080c */
[----:B------:R1:W4:Y:S01]  /*4b20*/  MUFU.EX2 R201, R0 ;  /* 0x0000000000c97308 */ /* 0x0003220000000800 */
[----:B------:R-:W-:Y:S02]  /*4b30*/  FSEL R16, R44, -INF , P2 ;  /* 0xff8000002c107808 */ /* 0x000fe40001000000 */
[----:B------:R-:W-:Y:S02]  /*4b40*/  FMNMX.FTZ R4, R14, R15, !PT ;  /* 0x0000000f0e047209 */ /* 0x000fe40007810000 */
[----:B-1----:R-:W-:-:S04]  /*4b50*/  IMNMX R0, R8, R3, PT ;  /* 0x0000000308007217 */ /* 0x002fc80003800200 */
[C---:B------:R-:W-:Y:S01]  /*4b60*/  ISETP.GT.AND P1, PT, R0.reuse, RZ, PT ;  /* 0x000000ff0000720c */ /* 0x040fe20003f24270 */
[----:B------:R-:W-:Y:S01]  /*4b70*/  FFMA.FTZ R3, R19, c[0x0][0x2d0], -R13 ;  /* 0x0000b40013037a23 */ /* 0x000fe2000001080d */
[----:B------:R-:W-:Y:S02]  /*4b80*/  ISETP.GT.AND P0, PT, R0, 0x1, PT ;  /* 0x000000010000780c */ /* 0x000fe40003f04270 */
[----:B------:R-:W-:Y:S02]  /*4b90*/  FSEL R29, R50, -INF , P1 ;  /* 0xff800000321d7808 */ /* 0x000fe40000800000 */
[C---:B------:R-:W-:Y:S01]  /*4ba0*/  ISETP.GT.AND P1, PT, R2.reuse, 0x9, PT ;  /* 0x000000090200780c */ /* 0x040fe20003f24270 */
[----:B------:R1:W-:Y:S01]  /*4bb0*/  MUFU.EX2 R183, R3 ;  /* 0x0000000300b77308 */ /* 0x0003e20000000800 */
[----:B------:R-:W-:Y:S02]  /*4bc0*/  FSEL R33, R51, -INF , P0 ;  /* 0xff80000033217808 */ /* 0x000fe40000000000 */
[----:B------:R-:W-:Y:S01]  /*4bd0*/  ISETP.GT.AND P0, PT, R2, 0x10, PT ;  /* 0x000000100200780c */ /* 0x000fe20003f04270 */
[----:B------:R-:W-:Y:S01]  /*4be0*/  LDSM.16.MT88.4 R48, [R185+0x1000] ;  /* 0x00100000b930783b */ /* 0x000fe20000004200 */
[----:B------:R-:W-:-:S02]  /*4bf0*/  FSEL R17, R45, -INF , P1 ;  /* 0xff8000002d117808 */ /* 0x000fc40000800000 */
[----:B------:R-:W-:Y:S02]  /*4c00*/  ISETP.GT.AND P1, PT, R0, 0x8, PT ;  /* 0x000000080000780c */ /* 0x000fe40003f24270 */
[----:B------:R-:W-:Y:S02]  /*4c10*/  FSEL R20, R36, -INF , P0 ;  /* 0xff80000024147808 */ /* 0x000fe40000000000 */
[----:B------:R-:W-:Y:S02]  /*4c20*/  ISETP.GT.AND P2, PT, R2, 0x11, PT ;  /* 0x000000110200780c */ /* 0x000fe40003f44270 */
[----:B-1----:R-:W-:-:S04]  /*4c30*/  FMNMX.FTZ R3, R16, R4, !PT ;  /* 0x0000000410037209 */ /* 0x002fc80007810000 */
[----:B------:R-:W-:Y:S02]  /*4c40*/  FMNMX.FTZ R3, R17, R3, !PT ;  /* 0x0000000311037209 */ /* 0x000fe40007810000 */
[----:B------:R-:W-:Y:S02]  /*4c50*/  ISETP.GT.AND P0, PT, R0, 0x9, PT ;  /* 0x000000090000780c */ /* 0x000fe40003f04270 */
[----:B------:R-:W-:Y:S02]  /*4c60*/  FSEL R34, R46, -INF , P1 ;  /* 0xff8000002e227808 */ /* 0x000fe40000800000 */
[----:B------:R-:W-:Y:S02]  /*4c70*/  ISETP.GT.AND P1, PT, R2, 0x18, PT ;  /* 0x000000180200780c */ /* 0x000fe40003f24270 */
[----:B------:R-:W-:Y:S02]  /*4c80*/  FSEL R22, R37, -INF , P2 ;  /* 0xff80000025167808 */ /* 0x000fe40001000000 */
[----:B------:R-:W-:-:S02]  /*4c90*/  FMNMX.FTZ R3, R20, R3, !PT ;  /* 0x0000000314037209 */ /* 0x000fc40007810000 */
[----:B------:R-:W-:Y:S02]  /*4ca0*/  FSEL R35, R47, -INF , P0 ;  /* 0xff8000002f237808 */ /* 0x000fe40000000000 */
[----:B------:R-:W-:Y:S02]  /*4cb0*/  ISETP.GT.AND P0, PT, R2, 0x19, PT ;  /* 0x000000190200780c */ /* 0x000fe40003f04270 */
[----:B------:R-:W-:Y:S02]  /*4cc0*/  FSEL R28, R40, -INF , P1 ;  /* 0xff800000281c7808 */ /* 0x000fe40000800000 */
[----:B------:R-:W-:Y:S02]  /*4cd0*/  FMNMX.FTZ R3, R22, R3, !PT ;  /* 0x0000000316037209 */ /* 0x000fe40007810000 */
[----:B------:R-:W-:Y:S02]  /*4ce0*/  ISETP.GT.AND P1, PT, R2, 0x20, PT ;  /* 0x000000200200780c */ /* 0x000fe40003f24270 */
[----:B------:R-:W-:-:S02]  /*4cf0*/  FSEL R23, R41, -INF , P0 ;  /* 0xff80000029177808 */ /* 0x000fc40000000000 */
[----:B------:R-:W-:Y:S02]  /*4d00*/  FMNMX.FTZ R3, R28, R3, !PT ;  /* 0x000000031c037209 */ /* 0x000fe40007810000 */
[----:B------:R-:W-:Y:S02]  /*4d10*/  FSEL R115, R148, -INF , P1 ;  /* 0xff80000094737808 */ /* 0x000fe40000800000 */
[C---:B------:R-:W-:Y:S02]  /*4d20*/  ISETP.GT.AND P0, PT, R2.reuse, 0x21, PT ;  /* 0x000000210200780c */ /* 0x040fe40003f04270 */
[C---:B------:R-:W-:Y:S02]  /*4d30*/  ISETP.GT.AND P2, PT, R2.reuse, 0x28, PT ;  /* 0x000000280200780c */ /* 0x040fe40003f44270 */
[----:B------:R-:W-:Y:S01]  /*4d40*/  ISETP.GT.AND P1, PT, R2, 0x29, PT ;  /* 0x000000290200780c */ /* 0x000fe20003f24270 */
[----:B------:R-:W-:Y:S01]  /*4d50*/  FFMA.FTZ R2, R25, c[0x0][0x2d0], -R13 ;  /* 0x0000b40019027a23 */ /* 0x000fe2000001080d */
[----:B------:R-:W-:-:S03]  /*4d60*/  FMNMX.FTZ R3, R23, R3, !PT ;  /* 0x0000000317037209 */ /* 0x000fc60007810000 */
[----:B------:R1:W-:Y:S01]  /*4d70*/  MUFU.EX2 R180, R2 ;  /* 0x0000000200b47308 */ /* 0x0003e20000000800 */
[----:B------:R-:W-:Y:S02]  /*4d80*/  FSEL R114, R149, -INF , P0 ;  /* 0xff80000095727808 */ /* 0x000fe40000000000 */
[----:B------:R-:W-:Y:S02]  /*4d90*/  FSEL R113, R156, -INF , P2 ;  /* 0xff8000009c717808 */ /* 0x000fe40001000000 */
[----:B-1----:R-:W-:Y:S01]  /*4da0*/  FMNMX.FTZ R2, R115, R3, !PT ;  /* 0x0000000373027209 */ /* 0x002fe20007810000 */
[----:B------:R-:W-:-:S04]  /*4db0*/  FFMA.FTZ R3, R30, c[0x0][0x2d0], -R12 ;  /* 0x0000b4001e037a23 */ /* 0x000fc8000001080c */
[----:B------:R1:W-:Y:S01]  /*4dc0*/  MUFU.EX2 R179, R3 ;  /* 0x0000000300b37308 */ /* 0x0003e20000000800 */
[----:B------:R-:W-:Y:S02]  /*4dd0*/  FMNMX.FTZ R2, R114, R2, !PT ;  /* 0x0000000272027209 */ /* 0x000fe40007810000 */
[----:B------:R-:W-:Y:S02]  /*4de0*/  FSEL R112, R157, -INF , P1 ;  /* 0xff8000009d707808 */ /* 0x000fe40000800000 */
[----:B------:R-:W-:Y:S02]  /*4df0*/  FMNMX.FTZ R2, R113, R2, !PT ;  /* 0x0000000271027209 */ /* 0x000fe40007810000 */
[----:B------:R-:W-:Y:S01]  /*4e00*/  ISETP.GT.AND P0, PT, R0, 0x10, PT ;  /* 0x000000100000780c */ /* 0x000fe20003f04270 */
[----:B-1----:R-:W-:-:S04]  /*4e10*/  FFMA.FTZ R3, R27, c[0x0][0x2d0], -R12 ;  /* 0x0000b4001b037a23 */ /* 0x002fc8000001080c */
[----:B------:R1:W-:Y:S01]  /*4e20*/  MUFU.EX2 R178, R3 ;  /* 0x0000000300b27308 */ /* 0x0003e20000000800 */
[----:B------:R-:W-:Y:S01]  /*4e30*/  FFMA.FTZ R4, R21, c[0x0][0x2d0], -R13 ;  /* 0x0000b40015047a23 */ /* 0x000fe2000001080d */
[----:B------:R-:W-:Y:S02]  /*4e40*/  FMNMX.FTZ R2, R112, R2, !PT ;  /* 0x0000000270027209 */ /* 0x000fe40007810000 */
[----:B------:R-:W-:Y:S02]  /*4e50*/  FSEL R21, R38, -INF , P0 ;  /* 0xff80000026157808 */ /* 0x000fe40000000000 */
[----:B------:R-:W-:Y:S02]  /*4e60*/  ISETP.GT.AND P0, PT, R0, 0x11, PT ;  /* 0x000000110000780c */ /* 0x000fe40003f04270 */
[----:B-1----:R-:W-:-:S04]  /*4e70*/  FMNMX.FTZ R3, R29, R33, !PT ;  /* 0x000000211d037209 */ /* 0x002fc80007810000 */
[----:B------:R-:W-:Y:S01]  /*4e80*/  FMNMX.FTZ R3, R34, R3, !PT ;  /* 0x0000000322037209 */ /* 0x000fe20007810000 */
[----:B------:R-:W1:Y:S03]  /*4e90*/  SHFL.BFLY PT, R5, R2, 0x2, 0x1f ;  /* 0x0c401f0002057f89 */ /* 0x000e6600000e0000 */
[----:B------:R-:W-:Y:S02]  /*4ea0*/  FMNMX.FTZ R3, R35, R3, !PT ;  /* 0x0000000323037209 */ /* 0x000fe40007810000 */
[----:B------:R-:W-:Y:S02]  /*4eb0*/  FSEL R19, R39, -INF , P0 ;  /* 0xff80000027137808 */ /* 0x000fe40000000000 */
[----:B------:R-:W-:Y:S02]  /*4ec0*/  ISETP.GT.AND P1, PT, R0, 0x18, PT ;  /* 0x000000180000780c */ /* 0x000fe40003f24270 */
[----:B------:R-:W-:-:S02]  /*4ed0*/  FMNMX.FTZ R3, R21, R3, !PT ;  /* 0x0000000315037209 */ /* 0x000fc40007810000 */
[----:B------:R-:W-:Y:S02]  /*4ee0*/  ISETP.GT.AND P0, PT, R0, 0x19, PT ;  /* 0x000000190000780c */ /* 0x000fe40003f04270 */
[----:B------:R-:W-:Y:S02]  /*4ef0*/  FSEL R18, R42, -INF , P1 ;  /* 0xff8000002a127808 */ /* 0x000fe40000800000 */
[----:B------:R-:W-:Y:S02]  /*4f00*/  FMNMX.FTZ R3, R19, R3, !PT ;  /* 0x0000000313037209 */ /* 0x000fe40007810000 */
[----:B------:R-:W-:Y:S02]  /*4f10*/  FSEL R32, R43, -INF , P0 ;  /* 0xff8000002b207808 */ /* 0x000fe40000000000 */
[----:B------:R-:W-:Y:S02]  /*4f20*/  ISETP.GT.AND P0, PT, R0, 0x20, PT ;  /* 0x000000200000780c */ /* 0x000fe40003f04270 */
[----:B------:R-:W-:-:S02]  /*4f30*/  FMNMX.FTZ R3, R18, R3, !PT ;  /* 0x0000000312037209 */ /* 0x000fc40007810000 */
[----:B------:R-:W-:Y:S02]  /*4f40*/  FSEL R71, R150, -INF , P0 ;  /* 0xff80000096477808 */ /* 0x000fe40000000000 */
[C---:B------:R-:W-:Y:S02]  /*4f50*/  ISETP.GT.AND P2, PT, R0.reuse, 0x21, PT ;  /* 0x000000210000780c */ /* 0x040fe40003f44270 */
[C---:B------:R-:W-:Y:S02]  /*4f60*/  ISETP.GT.AND P1, PT, R0.reuse, 0x28, PT ;  /* 0x000000280000780c */ /* 0x040fe40003f24270 */
[----:B------:R-:W-:Y:S02]  /*4f70*/  ISETP.GT.AND P0, PT, R0, 0x29, PT ;  /* 0x000000290000780c */ /* 0x000fe40003f04270 */
[----:B------:R-:W-:Y:S02]  /*4f80*/  FMNMX.FTZ R0, R32, R3, !PT ;  /* 0x0000000320007209 */ /* 0x000fe40007810000 */
[----:B------:R-:W-:-:S02]  /*4f90*/  FSEL R70, R151, -INF , P2 ;  /* 0xff80000097467808 */ /* 0x000fc40001000000 */
[----:B------:R-:W-:Y:S01]  /*4fa0*/  FMNMX.FTZ R0, R71, R0, !PT ;  /* 0x0000000047007209 */ /* 0x000fe20007810000 */
[----:B------:R2:W2:Y:S01]  /*4fb0*/  MUFU.EX2 R182, R4 ;  /* 0x0000000400b67308 */ /* 0x0004a20000000800 */
[----:B------:R-:W-:Y:S02]  /*4fc0*/  FSEL R69, R158, -INF , P1 ;  /* 0xff8000009e457808 */ /* 0x000fe40000800000 */
[----:B------:R-:W-:Y:S02]  /*4fd0*/  FMNMX.FTZ R0, R70, R0, !PT ;  /* 0x0000000046007209 */ /* 0x000fe40007810000 */
[----:B-1----:R-:W-:Y:S02]  /*4fe0*/  FMNMX.FTZ R2, R2, R5, !PT ;  /* 0x0000000502027209 */ /* 0x002fe40007810000 */
[----:B------:R-:W-:Y:S02]  /*4ff0*/  FSEL R68, R159, -INF , P0 ;  /* 0xff8000009f447808 */ /* 0x000fe40000000000 */
[----:B------:R-:W-:Y:S01]  /*5000*/  FMNMX.FTZ R0, R69, R0, !PT ;  /* 0x0000000045007209 */ /* 0x000fe20007810000 */
[----:B--2---:R-:W-:Y:S01]  /*5010*/  FFMA.FTZ R4, R24, c[0x0][0x2d0], -R13 ;  /* 0x0000b40018047a23 */ /* 0x004fe2000001080d */
[----:B---3--:R-:W-:-:S03]  /*5020*/  F2FP.PACK_AB R8, R203, R204 ;  /* 0x000000cccb08723e */ /* 0x008fc600000000ff */
[----:B------:R1:W2:Y:S01]  /*5030*/  MUFU.EX2 R181, R4 ;  /* 0x0000000400b57308 */ /* 0x0002a20000000800 */
[----:B-----5:R-:W-:Y:S02]  /*5040*/  F2FP.PACK_AB R10, R205, R206 ;  /* 0x000000cecd0a723e */ /* 0x020fe400000000ff */
[----:B------:R-:W-:Y:S02]  /*5050*/  F2FP.PACK_AB R9, R199, R200 ;  /* 0x000000c8c709723e */ /* 0x000fe400000000ff */
[----:B----4-:R-:W-:Y:S01]  /*5060*/  F2FP.PACK_AB R11, R201, R202 ;  /* 0x000000cac90b723e */ /* 0x010fe200000000ff */
[----:B------:R-:W3:Y:S01]  /*5070*/  SHFL.BFLY PT, R3, R2, 0x1, 0x1f ;  /* 0x0c201f0002037f89 */ /* 0x000ee200000e0000 */
[----:B------:R-:W-:Y:S01]  /*5080*/  FMNMX.FTZ R0, R68, R0, !PT ;  /* 0x0000000044007209 */ /* 0x000fe20007810000 */
[----:B-1----:R-:W-:-:S04]  /*5090*/  FFMA.FTZ R4, R26, c[0x0][0x2d0], -R12 ;  /* 0x0000b4001a047a23 */ /* 0x002fc8000001080c */
[----:B------:R1:W-:Y:S01]  /*50a0*/  MUFU.EX2 R177, R4 ;  /* 0x0000000400b17308 */ /* 0x0003e20000000800 */
[C---:B------:R-:W-:Y:S08]  /*50b0*/  HMMA.16816.F32 R124, R8.reuse, R72, RZ ;  /* 0x00000048087c723c */ /* 0x040ff000000018ff */
[----:B------:R-:W-:Y:S01]  /*50c0*/  HMMA.16816.F32 R140, R8, R80, RZ ;  /* 0x00000050088c723c */ /* 0x000fe200000018ff */
[----:B-1----:R-:W-:-:S07]  /*50d0*/  FFMA.FTZ R4, R31, c[0x0][0x2d0], -R12 ;  /* 0x0000b4001f047a23 */ /* 0x002fce000001080c */
[C---:B------:R-:W-:Y:S01]  /*50e0*/  HMMA.16816.F32 R128, R8.reuse, R88, RZ ;  /* 0x000000580880723c */ /* 0x040fe200000018ff */
[----:B------:R1:W4:Y:S07]  /*50f0*/  MUFU.EX2 R176, R4 ;  /* 0x0000000400b07308 */ /* 0x00032e0000000800 */
        /* <DEDUP_REMOVED lines=9> */
[----:B------:R-:W5:Y:S01]  /*5190*/  SHFL.BFLY PT, R8, R0, 0x2, 0x1f ;  /* 0x0c401f0000087f89 */ /* 0x000f6200000e0000 */
[----:B-1----:R-:W-:-:S02]  /*51a0*/  F2FP.PACK_AB R4, R182, R183 ;  /* 0x000000b7b604723e */ /* 0x002fc400000000ff */
[----:B------:R-:W-:Y:S02]  /*51b0*/  F2FP.PACK_AB R5, R178, R179 ;  /* 0x000000b3b205723e */ /* 0x000fe400000000ff */
[----:B--2---:R-:W-:Y:S02]  /*51c0*/  F2FP.PACK_AB R6, R180, R181 ;  /* 0x000000b5b406723e */ /* 0x004fe400000000ff */
[----:B----4-:R-:W-:Y:S02]  /*51d0*/  F2FP.PACK_AB R7, R176, R177 ;  /* 0x000000b1b007723e */ /* 0x010fe400000000ff */
[----:B---3--:R-:W-:-:S05]  /*51e0*/  FMNMX.FTZ R138, R2, R3, !PT ;  /* 0x00000003028a7209 */ /* 0x008fca0007810000 */
[----:B------:R-:W-:Y:S01]  /*51f0*/  HMMA.16816.F32 R160, R4, R48, R128 ;  /* 0x0000003004a0723c */ /* 0x000fe20000001880 */
[C---:B------:R-:W-:Y:S01]  /*5200*/  FMUL.FTZ R2, R138.reuse, c[0x0][0x2d0] ;  /* 0x0000b4008a027a20 */ /* 0x040fe20000410000 */
[----:B------:R-:W-:Y:S02]  /*5210*/  FSETP.NEU.FTZ.AND P0, PT, R138, -INF , PT ;  /* 0xff8000008a00780b */ /* 0x000fe40003f1d000 */
[----:B-----5:R-:W-:Y:S02]  /*5220*/  FMNMX.FTZ R0, R0, R8, !PT ;  /* 0x0000000800007209 */ /* 0x020fe40007810000 */
[----:B------:R-:W-:-:S03]  /*5230*/  FSEL R2, R2, RZ, P0 ;  /* 0x000000ff02027208 */ /* 0x000fc60000000000 */
[----:B------:R-:W1:Y:S02]  /*5240*/  SHFL.BFLY PT, R8, R0, 0x1, 0x1f ;  /* 0x0c201f0000087f89 */ /* 0x000e6400000e0000 */
[----:B------:R-:W-:-:S04]  /*5250*/  FFMA.FTZ R3, R14, c[0x0][0x2d0], -R2 ;  /* 0x0000b4000e037a23 */ /* 0x000fc80000010802 */
[----:B------:R2:W-:Y:S09]  /*5260*/  MUFU.EX2 R167, R3 ;  /* 0x0000000300a77308 */ /* 0x0005f20000000800 */
[----:B------:R-:W-:Y:S02]  /*5270*/  IMAD.MOV.U32 R128, RZ, RZ, R163 ;  /* 0x000000ffff807224 */ /* 0x000fe400078e00a3 */
[----:B--2---:R-:W-:-:S04]  /*5280*/  FFMA.FTZ R3, R15, c[0x0][0x2d0], -R2 ;  /* 0x0000b4000f037a23 */ /* 0x004fc80000010802 */
[----:B------:R2:W3:Y:S01]  /*5290*/  MUFU.EX2 R164, R3 ;  /* 0x0000000300a47308 */ /* 0x0004e20000000800 */
[----:B-1----:R-:W-:Y:S01]  /*52a0*/  FMNMX.FTZ R137, R0, R8, !PT ;  /* 0x0000000800897209 */ /* 0x002fe20007810000 */
[--C-:B------:R-:W-:Y:S02]  /*52b0*/  FFMA.FTZ R0, R22, c[0x0][0x2d0], -R2.reuse ;  /* 0x0000b40016007a23 */ /* 0x100fe40000010802 */
[----:B--2---:R-:W-:-:S04]  /*52c0*/  FFMA.FTZ R3, R16, c[0x0][0x2d0], -R2 ;  /* 0x0000b40010037a23 */ /* 0x004fc80000010802 */
[----:B------:R1:W-:Y:S01]  /*52d0*/  MUFU.EX2 R163, R3 ;  /* 0x0000000300a37308 */ /* 0x0003e20000000800 */
[----:B------:R-:W-:Y:S01]  /*52e0*/  IMAD.MOV.U32 R129, RZ, RZ, R162 ;  /* 0x000000ffff817224 */ /* 0x000fe200078e00a2 */
[----:B------:R-:W-:Y:S01]  /*52f0*/  FSETP.NEU.FTZ.AND P0, PT, R137, -INF , PT ;  /* 0xff8000008900780b */ /* 0x000fe20003f1d000 */
[----:B------:R-:W-:Y:S02]  /*5300*/  IMAD.MOV.U32 R131, RZ, RZ, R160 ;  /* 0x000000ffff837224 */ /* 0x000fe400078e00a0 */
[----:B-1----:R-:W-:-:S04]  /*5310*/  FFMA.FTZ R3, R17, c[0x0][0x2d0], -R2 ;  /* 0x0000b40011037a23 */ /* 0x002fc80000010802 */
[----:B------:R1:W2:Y:S08]  /*5320*/  MUFU.EX2 R165, R3 ;  /* 0x0000000300a57308 */ /* 0x0002b00000000800 */
[----:B------:R4:W-:Y:S01]  /*5330*/  MUFU.EX2 R162, R0 ;  /* 0x0000000000a27308 */ /* 0x0009e20000000800 */
[----:B-1----:R-:W-:-:S07]  /*5340*/  FFMA.FTZ R3, R20, c[0x0][0x2d0], -R2 ;  /* 0x0000b40014037a23 */ /* 0x002fce0000010802 */
[----:B------:R1:W-:Y:S01]  /*5350*/  MUFU.EX2 R166, R3 ;  /* 0x0000000300a67308 */ /* 0x0003e20000000800 */
[----:B----4-:R-:W-:Y:S02]  /*5360*/  FMUL.FTZ R0, R137, c[0x0][0x2d0] ;  /* 0x0000b40089007a20 */ /* 0x010fe40000410000 */
[----:B------:R-:W-:-:S03]  /*5370*/  IMAD.MOV.U32 R130, RZ, RZ, R161 ;  /* 0x000000ffff827224 */ /* 0x000fc600078e00a1 */
[----:B------:R-:W-:Y:S01]  /*5380*/  FSEL R0, R0, RZ, P0 ;  /* 0x000000ff00007208 */ /* 0x000fe20000000000 */
[----:B-1----:R-:W-:-:S04]  /*5390*/  FFMA.FTZ R3, R28, c[0x0][0x2d0], -R2 ;  /* 0x0000b4001c037a23 */ /* 0x002fc80000010802 */
[----:B------:R1:W-:Y:S02]  /*53a0*/  MUFU.EX2 R160, R3 ;  /* 0x0000000300a07308 */ /* 0x0003e40000000800 */
[----:B-1----:R-:W-:-:S06]  /*53b0*/  FFMA.FTZ R3, R23, c[0x0][0x2d0], -R2 ;  /* 0x0000b40017037a23 */ /* 0x002fcc0000010802 */
[----:B------:R1:W-:Y:S02]  /*53c0*/  MUFU.EX2 R161, R3 ;  /* 0x0000000300a17308 */ /* 0x0003e40000000800 */
[----:B-1----:R-:W-:-:S06]  /*53d0*/  FFMA.FTZ R3, R29, c[0x0][0x2d0], -R0 ;  /* 0x0000b4001d037a23 */ /* 0x002fcc0000010800 */
[----:B------:R1:W-:Y:S02]  /*53e0*/  MUFU.EX2 R133, R3 ;  /* 0x0000000300857308 */ /* 0x0003e40000000800 */
[----:B-1----:R-:W-:-:S06]  /*53f0*/  FFMA.FTZ R3, R33, c[0x0][0x2d0], -R0 ;  /* 0x0000b40021037a23 */ /* 0x002fcc0000010800 */
[----:B------:R1:W4:Y:S02]  /*5400*/  MUFU.EX2 R132, R3 ;  /* 0x0000000300847308 */ /* 0x0003240000000800 */
[----:B-1----:R-:W-:-:S06]  /*5410*/  FFMA.FTZ R3, R34, c[0x0][0x2d0], -R0 ;  /* 0x0000b40022037a23 */ /* 0x002fcc0000010800 */
[----:B------:R1:W-:Y:S01]  /*5420*/  MUFU.EX2 R135, R3 ;  /* 0x0000000300877308 */ /* 0x0003e20000000800 */
[----:B------:R-:W-:Y:S01]  /*5430*/  HMMA.16816.F32 R220, R4, R60, R140 ;  /* 0x0000003c04dc723c */ /* 0x000fe2000000188c */
[----:B-1----:R-:W-:-:S06]  /*5440*/  FFMA.FTZ R3, R35, c[0x0][0x2d0], -R0 ;  /* 0x0000b40023037a23 */ /* 0x002fcc0000010800 */
[----:B------:R1:W5:Y:S01]  /*5450*/  MUFU.EX2 R139, R3 ;  /* 0x00000003008b7308 */ /* 0x0003620000000800 */
[----:B------:R-:W-:Y:S01]  /*5460*/  HMMA.16816.F32 R120, R4, R52, R120 ;  /* 0x000000340478723c */ /* 0x000fe20000001878 */
[----:B---3--:R-:W-:Y:S02]  /*5470*/  F2FP.PACK_AB R8, R164, R167 ;  /* 0x000000a7a408723e */ /* 0x008fe400000000ff */
[----:B--2---:R-:W-:Y:S01]  /*5480*/  F2FP.PACK_AB R10, R165, R163 ;  /* 0x000000a3a50a723e */ /* 0x004fe200000000ff */
[----:B-1----:R-:W-:-:S04]  /*5490*/  FFMA.FTZ R3, R21, c[0x0][0x2d0], -R0 ;  /* 0x0000b40015037a23 */ /* 0x002fc80000010800 */
[----:B------:R1:W-:Y:S01]  /*54a0*/  MUFU.EX2 R141, R3 ;  /* 0x00000003008d7308 */ /* 0x0003e20000000800 */
[----:B----4-:R-:W-:Y:S02]  /*54b0*/  F2FP.PACK_AB R9, R132, R133 ;  /* 0x000000858409723e */ /* 0x010fe400000000ff */
[----:B-----5:R-:W-:Y:S01]  /*54c0*/  F2FP.PACK_AB R11, R139, R135 ;  /* 0x000000878b0b723e */ /* 0x020fe200000000ff */
[----:B------:R-:W-:Y:S01]  /*54d0*/  HMMA.16816.F32 R116, R4, R76, R116 ;  /* 0x0000004c0474723c */ /* 0x000fe20000001874 */
[----:B-1----:R-:W-:-:S04]  /*54e0*/  FFMA.FTZ R3, R19, c[0x0][0x2d0], -R0 ;  /* 0x0000b40013037a23 */ /* 0x002fc80000010800 */
[----:B------:R1:W2:Y:S03]  /*54f0*/  MUFU.EX2 R143, R3 ;  /* 0x00000003008f7308 */ /* 0x0002a60000000800 */
[----:B------:R-:W-:Y:S01]  /*5500*/  HMMA.16816.F32 R20, R8, R88, RZ ;  /* 0x000000580814723c */ /* 0x000fe200000018ff */
[----:B-1----:R-:W-:-:S04]  /*5510*/  FFMA.FTZ R3, R18, c[0x0][0x2d0], -R0 ;  /* 0x0000b40012037a23 */ /* 0x002fc80000010800 */
[----:B------:R1:W-:Y:S02]  /*5520*/  MUFU.EX2 R142, R3 ;  /* 0x00000003008e7308 */ /* 0x0003e40000000800 */
[----:B-1----:R-:W-:-:S06]  /*5530*/  FFMA.FTZ R3, R32, c[0x0][0x2d0], -R0 ;  /* 0x0000b40020037a23 */ /* 0x002fcc0000010800 */
[----:B------:R-:W1:Y:S01]  /*5540*/  MUFU.EX2 R140, R3 ;  /* 0x00000003008c7308 */ /* 0x000e620000000800 */
[----:B------:R-:W-:Y:S01]  /*5550*/  HMMA.16816.F32 R108, R4, R64, R108 ;  /* 0x00000040046c723c */ /* 0x000fe2000000186c */
[----:B------:R-:W-:Y:S02]  /*5560*/  IMAD.MOV.U32 R159, RZ, RZ, R120 ;  /* 0x000000ffff9f7224 */ /* 0x000fe400078e0078 */
[----:B------:R-:W-:Y:S02]  /*5570*/  IMAD.MOV.U32 R158, RZ, RZ, R121 ;  /* 0x000000ffff9e7224 */ /* 0x000fe400078e0079 */
[----:B------:R-:W-:-:S03]  /*5580*/  IMAD.MOV.U32 R157, RZ, RZ, R122 ;  /* 0x000000ffff9d7224 */ /* 0x000fc600078e007a */
[----:B------:R-:W-:Y:S01]  /*5590*/  HMMA.16816.F32 R212, R4, R66, R24 ;  /* 0x0000004204d4723c */ /* 0x000fe20000001818 */
[----:B------:R-:W-:-:S07]  /*55a0*/  IMAD.MOV.U32 R156, RZ, RZ, R123 ;  /* 0x000000ffff9c7224 */ /* 0x000fce00078e007b */
[----:B------:R-:W-:Y:S08]  /*55b0*/  HMMA.16816.F32 R24, R8, R80, RZ ;  /* 0x000000500818723c */ /* 0x000ff000000018ff */
[----:B------:R-:W-:Y:S01]  /*55c0*/  HMMA.16816.F32 R208, R4, R56, R124 ;  /* 0x0000003804d0723c */ /* 0x000fe2000000187c */
[----:B------:R-:W-:-:S07]  /*55d0*/  IMAD.MOV.U32 R171, RZ, RZ, R116 ;  /* 0x000000ffffab7224 */ /* 0x000fce00078e0074 */
[----:B------:R-:W-:Y:S01]  /*55e0*/  HMMA.16816.F32 R120, R4, R58, R96 ;  /* 0x0000003a0478723c */ /* 0x000fe20000001860 */
[----:B------:R-:W-:-:S07]  /*55f0*/  IMAD.MOV.U32 R170, RZ, RZ, R117 ;  /* 0x000000ffffaa7224 */ /* 0x000fce00078e0075 */
[----:B------:R-:W-:Y:S01]  /*5600*/  HMMA.16816.F32 R124, R4, R62, R92 ;  /* 0x0000003e047c723c */ /* 0x000fe2000000185c */
[----:B------:R-:W-:-:S07]  /*5610*/  IMAD.MOV.U32 R169, RZ, RZ, R118 ;  /* 0x000000ffffa97224 */ /* 0x000fce00078e0076 */
[----:B------:R-:W-:Y:S01]  /*5620*/  HMMA.16816.F32 R228, R4, R50, R44 ;  /* 0x0000003204e4723c */ /* 0x000fe2000000182c */
[----:B------:R-:W-:-:S07]  /*5630*/  IMAD.MOV.U32 R168, RZ, RZ, R119 ;  /* 0x000000ffffa87224 */ /* 0x000fce00078e0077 */
[C---:B------:R-:W-:Y:S08]  /*5640*/  HMMA.16816.F32 R224, R4.reuse, R54, R40 ;  /* 0x0000003604e0723c */ /* 0x040ff00000001828 */
[----:B------:R-:W-:Y:S07]  /*5650*/  HMMA.16816.F32 R216, R4, R78, R36 ;  /* 0x0000004e04d8723c */ /* 0x000fee0000001824 */
[----:B------:R-:W-:-:S02]  /*5660*/  F2FP.PACK_AB R4, R162, R166 ;  /* 0x000000a6a204723e */ /* 0x000fc400000000ff */
[----:B--2---:R-:W-:Y:S02]  /*5670*/  F2FP.PACK_AB R5, R143, R141 ;  /* 0x0000008d8f05723e */ /* 0x004fe400000000ff */
[----:B------:R-:W-:Y:S02]  /*5680*/  F2FP.PACK_AB R6, R161, R160 ;  /* 0x000000a0a106723e */ /* 0x000fe400000000ff */
[----:B-1----:R-:W-:Y:S01]  /*5690*/  F2FP.PACK_AB R7, R140, R142 ;  /* 0x0000008e8c07723e */ /* 0x002fe200000000ff */
[----:B------:R-:W-:Y:S08]  /*56a0*/  HMMA.16816.F32 R16, R8, R84, RZ ;  /* 0x000000540810723c */ /* 0x000ff000000018ff */
[----:B------:R-:W-:Y:S08]  /*56b0*/  HMMA.16816.F32 R116, R4, R48, R20 ;  /* 0x000000300474723c */ /* 0x000ff00000001814 */
[----:B------:R-:W-:Y:S01]  /*56c0*/  HMMA.16816.F32 R20, R8, R100, RZ ;  /* 0x000000640814723c */ /* 0x000fe200000018ff */
[----:B------:R-:W-:-:S02]  /*56d0*/  IMAD.MOV.U32 R243, RZ, RZ, R108 ;  /* 0x000000fffff37224 */ /* 0x000fc400078e006c */
[----:B------:R-:W-:Y:S02]  /*56e0*/  IMAD.MOV.U32 R242, RZ, RZ, R109 ;  /* 0x000000fffff27224 */ /* 0x000fe400078e006d */
[----:B------:R-:W-:Y:S02]  /*56f0*/  IMAD.MOV.U32 R241, RZ, RZ, R110 ;  /* 0x000000fffff17224 */ /* 0x000fe400078e006e */
[----:B------:R-:W-:Y:S02]  /*5700*/  IMAD.MOV.U32 R234, RZ, RZ, R111 ;  /* 0x000000ffffea7224 */ /* 0x000fe400078e006f */
[----:B------:R-:W-:Y:S08]  /*5710*/  HMMA.16816.F32 R108, R4, R60, R24 ;  /* 0x0000003c046c723c */ /* 0x000ff00000001818 */
[C---:B------:R-:W-:Y:S08]  /*5720*/  HMMA.16816.F32 R24, R8.reuse, R90, RZ ;  /* 0x0000005a0818723c */ /* 0x040ff000000018ff */
[C---:B------:R-:W-:Y:S07]  /*5730*/  HMMA.16816.F32 R28, R8.reuse, R72, RZ ;  /* 0x00000048081c723c */ /* 0x040fee00000018ff */
[----:B------:R-:W-:Y:S01]  /*5740*/  IMAD.MOV.U32 R72, RZ, RZ, R171 ;  /* 0x000000ffff487224 */ /* 0x000fe200078e00ab */
[----:B------:R-:W-:Y:S01]  /*5750*/  HMMA.16816.F32 R32, R8, R74, RZ ;  /* 0x0000004a0820723c */ /* 0x000fe200000018ff */
[----:B------:R-:W-:-:S06]  /*5760*/  IMAD.MOV.U32 R73, RZ, RZ, R170 ;  /* 0x000000ffff497224 */ /* 0x000fcc00078e00aa */
[----:B------:R-:W-:Y:S02]  /*5770*/  IMAD.MOV.U32 R74, RZ, RZ, R169 ;  /* 0x000000ffff4a7224 */ /* 0x000fe400078e00a9 */
[----:B------:R-:W-:Y:S02]  /*5780*/  IMAD.MOV.U32 R75, RZ, RZ, R168 ;  /* 0x000000ffff4b7224 */ /* 0x000fe400078e00a8 */
[----:B------:R-:W-:Y:S08]  /*5790*/  HMMA.16816.F32 R168, R4, R76, R20 ;  /* 0x0000004c04a8723c */ /* 0x000ff00000001814 */
[----:B------:R-:W-:Y:S01]  /*57a0*/  HMMA.16816.F32 R20, R8, R86, RZ ;  /* 0x000000560814723c */ /* 0x000fe200000018ff */
[----:B------:R-:W-:-:S07]  /*57b0*/  FFMA.FTZ R3, R115, c[0x0][0x2d0], -R2 ;  /* 0x0000b40073037a23 */ /* 0x000fce0000010802 */
[----:B------:R-:W-:Y:S08]  /*57c0*/  HMMA.16816.F32 R172, R4, R52, R16 ;  /* 0x0000003404ac723c */ /* 0x000ff00000001810 */
[----:B------:R-:W-:Y:S08]  /*57d0*/  HMMA.16816.F32 R16, R8, R104, RZ ;  /* 0x000000680810723c */ /* 0x000ff000000018ff */
[C---:B------:R-:W-:Y:S01]  /*57e0*/  HMMA.16816.F32 R48, R4.reuse, R50, R24 ;  /* 0x000000320430723c */ /* 0x040fe20000001818 */
[----:B------:R1:W-:Y:S07]  /*57f0*/  MUFU.EX2 R24, R3 ;  /* 0x0000000300187308 */ /* 0x0003ee0000000800 */
[----:B------:R-:W-:Y:S01]  /*5800*/  HMMA.16816.F32 R40, R4, R54, R20 ;  /* 0x000000360428723c */ /* 0x000fe20000001814 */
[----:B-1----:R-:W-:-:S04]  /*5810*/  FFMA.FTZ R3, R114, c[0x0][0x2d0], -R2 ;  /* 0x0000b40072037a23 */ /* 0x002fc80000010802 */
[----:B------:R1:W-:Y:S03]  /*5820*/  MUFU.EX2 R25, R3 ;  /* 0x0000000300197308 */ /* 0x0003e60000000800 */
[----:B------:R-:W-:Y:S01]  /*5830*/  HMMA.16816.F32 R84, R4, R64, R16 ;  /* 0x000000400454723c */ /* 0x000fe20000001810 */
[--C-:B-1----:R-:W-:Y:S02]  /*5840*/  FFMA.FTZ R3, R113, c[0x0][0x2d0], -R2.reuse ;  /* 0x0000b40071037a23 */ /* 0x102fe40000010802 */
[----:B------:R-:W-:-:S05]  /*5850*/  FFMA.FTZ R2, R112, c[0x0][0x2d0], -R2 ;  /* 0x0000b40070027a23 */ /* 0x000fca0000010802 */
[----:B------:R-:W-:Y:S08]  /*5860*/  HMMA.16816.F32 R148, R4, R56, R28 ;  /* 0x000000380494723c */ /* 0x000ff0000000181c */
[----:B------:R-:W-:Y:S01]  /*5870*/  HMMA.16816.F32 R36, R8, R102, RZ ;  /* 0x000000660824723c */ /* 0x000fe200000018ff */
[----:B------:R1:W-:Y:S01]  /*5880*/  MUFU.EX2 R22, R2 ;  /* 0x0000000200167308 */ /* 0x0003e20000000800 */
[----:B------:R-:W-:Y:S01]  /*5890*/  IMAD.MOV.U32 R80, RZ, RZ, R131 ;  /* 0x000000ffff507224 */ /* 0x000fe200078e0083 */
[----:B------:R-:W-:Y:S01]  /*58a0*/  LDSM.16.MT88.4 R112, [R186+0x800] ;  /* 0x00080000ba70783b */ /* 0x000fe20000004200 */
[----:B-1----:R-:W-:-:S05]  /*58b0*/  FFMA.FTZ R2, R71, c[0x0][0x2d0], -R0 ;  /* 0x0000b40047027a23 */ /* 0x002fca0000010800 */
[----:B------:R1:W-:Y:S01]  /*58c0*/  MUFU.EX2 R18, R2 ;  /* 0x0000000200127308 */ /* 0x0003e20000000800 */
[----:B------:R-:W-:Y:S01]  /*58d0*/  HMMA.16816.F32 R28, R8, R82, RZ ;  /* 0x00000052081c723c */ /* 0x000fe200000018ff */
[----:B-1----:R-:W-:-:S06]  /*58e0*/  FFMA.FTZ R2, R70, c[0x0][0x2d0], -R0 ;  /* 0x0000b40046027a23 */ /* 0x002fcc0000010800 */
[----:B------:R1:W-:Y:S01]  /*58f0*/  MUFU.EX2 R20, R2 ;  /* 0x0000000200147308 */ /* 0x0003e20000000800 */
[----:B------:R-:W-:Y:S01]  /*5900*/  HMMA.16816.F32 R8, R8, R106, RZ ;  /* 0x0000006a0808723c */ /* 0x000fe200000018ff */
[--C-:B-1----:R-:W-:Y:S02]  /*5910*/  FFMA.FTZ R2, R69, c[0x0][0x2d0], -R0.reuse ;  /* 0x0000b40045027a23 */ /* 0x102fe40000010800 */
[----:B------:R-:W-:-:S04]  /*5920*/  FFMA.FTZ R0, R68, c[0x0][0x2d0], -R0 ;  /* 0x0000b40044007a23 */ /* 0x000fc80000010800 */
[----:B------:R1:W-:Y:S01]  /*5930*/  MUFU.EX2 R19, R0 ;  /* 0x0000000000137308 */ /* 0x0003e20000000800 */
[----:B------:R-:W-:Y:S01]  /*5940*/  HMMA.16816.F32 R32, R4, R58, R32 ;  /* 0x0000003a0420723c */ /* 0x000fe20000001820 */
[----:B-1----:R-:W-:-:S06]  /*5950*/  FFMA.FTZ R0, R154, c[0x0][0x2d0], -R13 ;  /* 0x0000b4009a007a23 */ /* 0x002fcc000001080d */
[----:B------:R1:W-:Y:S01]  /*5960*/  MUFU.EX2 R15, R0 ;  /* 0x00000000000f7308 */ /* 0x0003e20000000800 */
[----:B------:R-:W-:Y:S02]  /*5970*/  IMAD.MOV.U32 R56, RZ, RZ, R159 ;  /* 0x000000ffff387224 */ /* 0x000fe400078e009f */
[----:B------:R-:W-:Y:S02]  /*5980*/  IMAD.MOV.U32 R57, RZ, RZ, R158 ;  /* 0x000000ffff397224 */ /* 0x000fe400078e009e */
[----:B------:R-:W-:Y:S02]  /*5990*/  IMAD.MOV.U32 R58, RZ, RZ, R157 ;  /* 0x000000ffff3a7224 */ /* 0x000fe400078e009d */
[----:B-1----:R-:W-:-:S04]  /*59a0*/  FFMA.FTZ R0, R155, c[0x0][0x2d0], -R13 ;  /* 0x0000b4009b007a23 */ /* 0x002fc8000001080d */
[----:B------:R1:W2:Y:S01]  /*59b0*/  MUFU.EX2 R16, R0 ;  /* 0x0000000000107308 */ /* 0x0002a20000000800 */
[----:B------:R-:W-:Y:S02]  /*59c0*/  IMAD.MOV.U32 R59, RZ, RZ, R156 ;  /* 0x000000ffff3b7224 */ /* 0x000fe400078e009c */
[----:B------:R-:W-:Y:S01]  /*59d0*/  IMAD.MOV.U32 R81, RZ, RZ, R130 ;  /* 0x000000ffff517224 */ /* 0x000fe200078e0082 */
[----:B------:R-:W3:Y:S01]  /*59e0*/  LDSM.16.MT88.4 R156, [R185+0x800] ;  /* 0x00080000b99c783b */ /* 0x000ee20000004200 */
[----:B------:R-:W-:Y:S02]  /*59f0*/  IMAD.MOV.U32 R82, RZ, RZ, R129 ;  /* 0x000000ffff527224 */ /* 0x000fe400078e0081 */
[----:B------:R-:W-:Y:S02]  /*5a00*/  IMAD.MOV.U32 R83, RZ, RZ, R128 ;  /* 0x000000ffff537224 */ /* 0x000fe400078e0080 */
[----:B------:R-:W4:Y:S01]  /*5a10*/  LDSM.16.MT88.4 R128, [R185+0x1400] ;  /* 0x00140000b980783b */ /* 0x000f220000004200 */
[----:B-1----:R-:W-:-:S04]  /*5a20*/  FFMA.FTZ R0, R153, c[0x0][0x2d0], -R13 ;  /* 0x0000b40099007a23 */ /* 0x002fc8000001080d */
[----:B------:R1:W-:Y:S01]  /*5a30*/  MUFU.EX2 R17, R0 ;  /* 0x0000000000117308 */ /* 0x0003e20000000800 */
[----:B------:R-:W-:Y:S07]  /*5a40*/  HMMA.16816.F32 R28, R4, R62, R28 ;  /* 0x0000003e041c723c */ /* 0x000fee000000181c */
[----:B------:R-:W-:Y:S01]  /*5a50*/  MUFU.EX2 R26, R3 ;  /* 0x00000003001a7308 */ /* 0x000fe20000000800 */
[----:B-1----:R-:W-:-:S07]  /*5a60*/  FFMA.FTZ R0, R146, c[0x0][0x2d0], -R13 ;  /* 0x0000b40092007a23 */ /* 0x002fce000001080d */
[----:B------:R1:W5:Y:S01]  /*5a70*/  MUFU.EX2 R14, R0 ;  /* 0x00000000000e7308 */ /* 0x0003620000000800 */
[C---:B------:R-:W-:Y:S08]  /*5a80*/  HMMA.16816.F32 R36, R4.reuse, R78, R36 ;  /* 0x0000004e0424723c */ /* 0x040ff00000001824 */
[----:B------:R-:W-:Y:S01]  /*5a90*/  HMMA.16816.F32 R44, R4, R66, R8 ;  /* 0x00000042042c723c */ /* 0x000fe20000001808 */
[----:B------:R-:W3:Y:S01]  /*5aa0*/  LDSM.16.MT88.4 R4, [R186+0x2000] ;  /* 0x00200000ba04783b */ /* 0x000ee20000004200 */
[----:B------:R4:W-:Y:S01]  /*5ab0*/  MUFU.EX2 R21, R2 ;  /* 0x0000000200157308 */ /* 0x0009e20000000800 */
[----:B--2---:R-:W-:Y:S01]  /*5ac0*/  F2FP.PACK_AB R92, R16, R15 ;  /* 0x0000000f105c723e */ /* 0x004fe200000000ff */
[----:B------:R-:W-:Y:S01]  /*5ad0*/  IMAD.MOV.U32 R88, RZ, RZ, R243 ;  /* 0x000000ffff587224 */ /* 0x000fe200078e00f3 */
[----:B------:R-:W-:Y:S01]  /*5ae0*/  F2FP.PACK_AB R96, R25, R24 ;  /* 0x000000181960723e */ /* 0x000fe200000000ff */
[----:B------:R-:W-:-:S02]  /*5af0*/  IMAD.MOV.U32 R89, RZ, RZ, R242 ;  /* 0x000000ffff597224 */ /* 0x000fc400078e00f2 */
[----:B-1----:R-:W-:Y:S01]  /*5b00*/  FFMA.FTZ R0, R152, c[0x0][0x2d0], -R12 ;  /* 0x0000b40098007a23 */ /* 0x002fe2000001080c */
[----:B-----5:R-:W-:Y:S01]  /*5b10*/  F2FP.PACK_AB R94, R14, R17 ;  /* 0x000000110e5e723e */ /* 0x020fe200000000ff */
[----:B------:R-:W-:Y:S01]  /*5b20*/  IMAD.MOV.U32 R90, RZ, RZ, R241 ;  /* 0x000000ffff5a7224 */ /* 0x000fe200078e00f1 */
[----:B------:R-:W-:Y:S01]  /*5b30*/  F2FP.PACK_AB R97, R20, R18 ;  /* 0x000000121461723e */ /* 0x000fe200000000ff */
[----:B------:R1:W-:Y:S01]  /*5b40*/  MUFU.EX2 R3, R0 ;  /* 0x0000000000037308 */ /* 0x0003e20000000800 */
[----:B------:R-:W-:Y:S01]  /*5b50*/  IMAD.MOV.U32 R91, RZ, RZ, R234 ;  /* 0x000000ffff5b7224 */ /* 0x000fe200078e00ea */
[----:B------:R-:W-:Y:S01]  /*5b60*/  F2FP.PACK_AB R98, R22, R26 ;  /* 0x0000001a1662723e */ /* 0x000fe200000000ff */
[----:B------:R-:W2:Y:S01]  /*5b70*/  LDSM.16.MT88.4 R64, [R186+0x1400] ;  /* 0x00140000ba40783b */ /* 0x000ea20000004200 */
[--C-:B----4-:R-:W-:Y:S02]  /*5b80*/  FFMA.FTZ R2, R145, c[0x0][0x2d0], -R12.reuse ;  /* 0x0000b40091027a23 */ /* 0x110fe4000001080c */
[----:B-1----:R-:W-:-:S04]  /*5b90*/  FFMA.FTZ R0, R147, c[0x0][0x2d0], -R12 ;  /* 0x0000b40093007a23 */ /* 0x002fc8000001080c */
[----:B------:R1:W4:Y:S02]  /*5ba0*/  MUFU.EX2 R11, R0 ;  /* 0x00000000000b7308 */ /* 0x0003240000000800 */
[----:B-1----:R-:W-:-:S06]  /*5bb0*/  FFMA.FTZ R0, R144, c[0x0][0x2d0], -R12 ;  /* 0x0000b40090007a23 */ /* 0x002fcc000001080c */
[----:B------:R1:W-:Y:S08]  /*5bc0*/  MUFU.EX2 R12, R2 ;  /* 0x00000002000c7308 */ /* 0x0003f00000000800 */
[----:B------:R5:W2:Y:S01]  /*5bd0*/  MUFU.EX2 R13, R0 ;  /* 0x00000000000d7308 */ /* 0x000aa20000000800 */
[----:B-1----:R-:W-:Y:S01]  /*5be0*/  @P3 IMAD.HI.U32 R2, R233, c[0x0][0x2c8], RZ ;  /* 0x0000b200e9023a27 */ /* 0x002fe200078e00ff */
[----:B----4-:R-:W-:-:S03]  /*5bf0*/  F2FP.PACK_AB R93, R11, R3 ;  /* 0x000000030b5d723e */ /* 0x010fc600000000ff */
[----:B-----5:R-:W-:Y:S01]  /*5c00*/  IMAD.MOV.U32 R0, RZ, RZ, R233 ;  /* 0x000000ffff007224 */ /* 0x020fe200078e00e9 */
[----:B------:R-:W-:Y:S02]  /*5c10*/  @P3 SHF.R.U32.HI R0, RZ, c[0x0][0x2cc], R2 ;  /* 0x0000b300ff003a19 */ /* 0x000fe40000011602 */
[----:B--2---:R-:W-:Y:S02]  /*5c20*/  F2FP.PACK_AB R95, R13, R12 ;  /* 0x0000000c0d5f723e */ /* 0x004fe400000000ff */
[----:B------:R-:W-:-:S05]  /*5c30*/  IADD3 R0, R0, R251, -R250 ;  /* 0x000000fb00007210 */ /* 0x000fca0007ffe8fa */
[----:B------:R-:W-:Y:S01]  /*5c40*/  IMAD.HI R9, R0, 0x2aaaaaab, RZ ;  /* 0x2aaaaaab00097827 */ /* 0x000fe200078e02ff */
[----:B---3--:R-:W-:Y:S01]  /*5c50*/  HMMA.16816.F32 R152, R92, R158, R120 ;  /* 0x0000009e5c98723c */ /* 0x008fe20000001878 */
[----:B------:R-:W-:-:S03]  /*5c60*/  F2FP.PACK_AB R99, R19, R21 ;  /* 0x000000151363723e */ /* 0x000fc600000000ff */
[----:B------:R-:W-:-:S04]  /*5c70*/  SHF.R.U32.HI R10, RZ, 0x1f, R9 ;  /* 0x0000001fff0a7819 */ /* 0x000fc80000011609 */
[C---:B------:R-:W-:Y:S01]  /*5c80*/  HMMA.16816.F32 R120, R92.reuse, R128, R80 ;  /* 0x000000805c78723c */ /* 0x040fe20000001850 */
[----:B------:R-:W1:Y:S01]  /*5c90*/  LDSM.16.MT88.4 R80, [R185+0x2000] ;  /* 0x00200000b950783b */ /* 0x000e620000004200 */
[----:B------:R-:W-:Y:S01]  /*5ca0*/  FADD.FTZ R2, R167, R164 ;  /* 0x000000a4a7027221 */ /* 0x000fe20000010000 */
[----:B------:R-:W-:Y:S01]  /*5cb0*/  LEA.HI.SX32 R23, R9, R10, 0x1d ;  /* 0x0000000a09177211 */ /* 0x000fe200078feaff */
[----:B------:R-:W-:Y:S02]  /*5cc0*/  FADD.FTZ R0, R133, R132 ;  /* 0x0000008485007221 */ /* 0x000fe40000010000 */
[----:B------:R-:W-:Y:S02]  /*5cd0*/  FADD.FTZ R8, R204, R203 ;  /* 0x000000cbcc087221 */ /* 0x000fe40000010000 */
[----:B------:R-:W-:Y:S01]  /*5ce0*/  FADD.FTZ R10, R200, R199 ;  /* 0x000000c7c80a7221 */ /* 0x000fe20000010000 */
[----:B------:R-:W-:Y:S01]  /*5cf0*/  HMMA.16816.F32 R88, R92, R4, R88 ;  /* 0x000000045c58723c */ /* 0x000fe20000001858 */
[----:B------:R-:W-:-:S02]  /*5d00*/  FADD.FTZ R9, R163, R2 ;  /* 0x00000002a3097221 */ /* 0x000fc40000010000 */
[----:B------:R-:W-:-:S05]  /*5d10*/  FADD.FTZ R2, R206, R8 ;  /* 0x00000008ce027221 */ /* 0x000fca0000010000 */
        /* <DEDUP_REMOVED lines=15> */
[----:B------:R-:W-:Y:S01]  /*5e10*/  FADD.FTZ R4, R181, R4 ;  /* 0x00000004b5047221 */ /* 0x000fe20000010000 */
[----:B------:R-:W-:Y:S01]  /*5e20*/  IADD3 R199, R207, -0x2, RZ ;  /* 0xfffffffecfc77810 */ /* 0x000fe20007ffe0ff */
[----:B------:R-:W-:Y:S01]  /*5e30*/  FADD.FTZ R0, R160, R0 ;  /* 0x00000000a0007221 */ /* 0x000fe20000010000 */
[----:B------:R-:W-:Y:S01]  /*5e40*/  IMNMX R248, R245, R23, !PT ;  /* 0x00000017f5f87217 */ /* 0x000fe20007800200 */
[----:B------:R-:W-:Y:S02]  /*5e50*/  FADD.FTZ R2, R142, R2 ;  /* 0x000000028e027221 */ /* 0x000fe40000010000 */
[----:B------:R-:W-:Y:S02]  /*5e60*/  FADD.FTZ R5, R177, R5 ;  /* 0x00000005b1057221 */ /* 0x000fe40000010000 */
[----:B------:R-:W-:Y:S01]  /*5e70*/  FADD.FTZ R4, R180, R4 ;  /* 0x00000004b4047221 */ /* 0x000fe20000010000 */
[----:B------:R-:W-:Y:S01]  /*5e80*/  ISETP.GE.AND P0, PT, R199, R248, PT ;  /* 0x000000f8c700720c */ /* 0x000fe20003f06270 */
        /* <DEDUP_REMOVED lines=12> */
[----:B------:R-:W-:Y:S01]  /*5f50*/  HMMA.16816.F32 R108, R92, R114, R124 ;  /* 0x000000725c6c723c */ /* 0x000fe2000000187c */
[----:B------:R-:W-:Y:S02]  /*5f60*/  FADD.FTZ R0, R26, R0 ;  /* 0x000000001a007221 */ /* 0x000fe40000010000 */
[----:B------:R-:W-:Y:S02]  /*5f70*/  FADD.FTZ R2, R21, R2 ;  /* 0x0000000215027221 */ /* 0x000fe40000010000 */
[----:B------:R-:W-:Y:S02]  /*5f80*/  FADD.FTZ R3, R17, R3 ;  /* 0x0000000311037221 */ /* 0x000fe40000010000 */
[----:B------:R-:W-:Y:S01]  /*5f90*/  FADD.FTZ R4, R12, R4 ;  /* 0x000000040c047221 */ /* 0x000fe20000010000 */
[----:B------:R-:W-:Y:S01]  /*5fa0*/  HMMA.16816.F32 R148, R96, R156, R148 ;  /* 0x0000009c6094723c */ /* 0x000fe20000001894 */
[----:B------:R-:W-:Y:S02]  /*5fb0*/  FADD.FTZ R241, R22, R0 ;  /* 0x0000000016f17221 */ /* 0x000fe40000010000 */
[----:B------:R-:W-:-:S05]  /*5fc0*/  FADD.FTZ R243, R19, R2 ;  /* 0x0000000213f37221 */ /* 0x000fca0000010000 */
[----:B------:R-:W-:Y:S01]  /*5fd0*/  HMMA.16816.F32 R144, R92, R156, R208 ;  /* 0x0000009c5c90723c */ /* 0x000fe200000018d0 */
[----:B------:R-:W-:Y:S02]  /*5fe0*/  FADD.FTZ R242, R14, R3 ;  /* 0x000000030ef27221 */ /* 0x000fe40000010000 */
[----:B------:R-:W-:-:S05]  /*5ff0*/  FADD.FTZ R244, R13, R4 ;  /* 0x000000040df47221 */ /* 0x000fca0000010000 */
[----:B------:R-:W-:Y:S08]  /*6000*/  HMMA.16816.F32 R104, R92, R112, R220 ;  /* 0x000000705c68723c */ /* 0x000ff000000018dc */
[----:B------:R-:W-:Y:S08]  /*6010*/  HMMA.16816.F32 R116, R96, R128, R116 ;  /* 0x000000806074723c */ /* 0x000ff00000001874 */
[C---:B------:R-:W-:Y:S08]  /*6020*/  HMMA.16816.F32 R56, R92.reuse, R64, R56 ;  /* 0x000000405c38723c */ /* 0x040ff00000001838 */
[C---:B-1----:R-:W-:Y:S08]  /*6030*/  HMMA.16816.F32 R72, R92.reuse, R80, R72 ;  /* 0x000000505c48723c */ /* 0x042ff00000001848 */
        /* <DEDUP_REMOVED lines=12> */
[----:B------:R-:W-:Y:S07]  /*6100*/  @!P0 BRA `(.L_x_1077) ;  /* 0x00002f8000008947 */ /* 0x000fee0003800000 */
[----:B------:R-:W-:Y:S01]  /*6110*/  IADD3 R246, R232, R233, RZ ;  /* 0x000000e9e8f67210 */ /* 0x000fe20007ffe0ff */
[----:B------:R-:W-:Y:S01]  /*6120*/  IMAD.MOV.U32 R3, RZ, RZ, R138 ;  /* 0x000000ffff037224 */ /* 0x000fe200078e008a */
[----:B------:R-:W-:Y:S01]  /*6130*/  MOV R132, R137 ;  /* 0x0000008900847202 */ /* 0x000fe20000000f00 */
[----:B------:R-:W-:Y:S01]  /*6140*/  IMAD.MOV.U32 R139, RZ, RZ, R136 ;  /* 0x000000ffff8b7224 */ /* 0x000fe200078e0088 */
[----:B------:R-:W-:Y:S01]  /*6150*/  MOV R140, R134 ;  /* 0x00000086008c7202 */ /* 0x000fe20000000f00 */
[----:B------:R-:W-:-:S05]  /*6160*/  @P3 IMAD.HI.U32 R0, R246, c[0x0][0x2c8], RZ ;  /* 0x0000b200f6003a27 */ /* 0x000fca00078e00ff */
[----:B------:R-:W-:-:S06]  /*6170*/  @P3 SHF.R.U32.HI R249, RZ, c[0x0][0x2cc], R0 ;  /* 0x0000b300fff93a19 */ /* 0x000fcc0000011600 */
.L_x_1082:
[----:B------:R-:W-:Y:S04]  /*6180*/  DEPBAR.LE SB0, 0x0 ;  /* 0x000080000000791a */ /* 0x000fe80000000000 */
[----:B------:R-:W-:Y:S01]  /*6190*/  WARPSYNC 0xffffffff ;  /* 0xffffffff00007948 */ /* 0x000fe20003800000 */
[----:B------:R-:W-:Y:S01]  /*61a0*/  BAR.SYNC.DEFER_BLOCKING 0x0 ;  /* 0x0000000000007b1d */ /* 0x000fe20000010000 */
[----:B------:R-:W-:Y:S05]  /*61b0*/  ISETP.GT.AND P0, PT, R245, R199, PT ;  /* 0x000000c7f500720c */ /* 0x000fea0003f04270 */
[----:B------:R1:W2:Y:S01]  /*61c0*/  LDSM.16.M88.4 R48, [R187] ;  /* 0x00000000bb30783b */ /* 0x0002a20000000200 */
[----:B------:R-:W-:Y:S03]  /*61d0*/  BSSY B0, `(.L_x_1078) ;  /* 0x000002a000007945 */ /* 0x000fe60003800000 */
[----:B------:R1:W3:Y:S04]  /*61e0*/  LDSM.16.M88.4 R44, [R187+0x1000] ;  /* 0x00100000bb2c783b */ /* 0x0002e80000000200 */
[----:B------:R1:W4:Y:S04]  /*61f0*/  LDSM.16.M88.4 R16, [R184] ;  /* 0x00000000b810783b */ /* 0x0003280000000200 */
[----:B------:R1:W1:Y:S04]  /*6200*/  LDSM.16.M88.4 R32, [R184+0x400] ;  /* 0x00040000b820783b */ /* 0x0002680000000200 */
[----:B------:R1:W1:Y:S04]  /*6210*/  LDSM.16.M88.4 R160, [R184+0x800] ;  /* 0x00080000b8a0783b */ /* 0x0002680000000200 */
[----:B------:R1:W1:Y:S04]  /*6220*/  LDSM.16.M88.4 R164, [R188] ;  /* 0x00000000bca4783b */ /* 0x0002680000000200 */
[----:B------:R1:W1:Y:S04]  /*6230*/  LDSM.16.M88.4 R172, [R188+0x1000] ;  /* 0x00100000bcac783b */ /* 0x0002680000000200 */
[----:B------:R1:W1:Y:S04]  /*6240*/  LDSM.16.M88.4 R168, [R189] ;  /* 0x00000000bda8783b */ /* 0x0002680000000200 */
[----:B------:R1:W1:Y:S04]  /*6250*/  LDSM.16.M88.4 R176, [R197] ;  /* 0x00000000c5b0783b */ /* 0x0002680000000200 */
[----:B------:R1:W1:Y:S01]  /*6260*/  LDSM.16.M88.4 R180, [R196] ;  /* 0x00000000c4b4783b */ /* 0x0002620000000200 */
[----:B------:R-:W-:-:S05]  /*6270*/  @P0 BRA `(.L_x_1079) ;  /* 0x000001f000000947 */ /* 0x000fca0003800000 */
[----:B------:R-:W5:Y:S01]  /*6280*/  S2R R2, SR_TID.X ;  /* 0x0000000000027919 */ /* 0x000f620000002100 */
[----:B------:R-:W-:Y:S01]  /*6290*/  SHF.R.S32.HI R0, RZ, 0x1f, R199 ;  /* 0x0000001fff007819 */ /* 0x000fe200000114c7 */
[C---:B------:R-:W-:Y:S04]  /*62a0*/  IMAD.WIDE.U32 R4, R199.reuse, c[0x0][0x208], RZ ;  /* 0x00008200c7047a25 */ /* 0x040fe800078e00ff */
[----:B------:R-:W-:Y:S04]  /*62b0*/  IMAD R0, R0, c[0x0][0x208], RZ ;  /* 0x0000820000007a24 */ /* 0x000fe800078e02ff */
[----:B------:R-:W-:Y:S04]  /*62c0*/  IMAD R0, R199, c[0x0][0x20c], R0 ;  /* 0x00008300c7007a24 */ /* 0x000fe800078e0200 */
[----:B------:R-:W-:Y:S02]  /*62d0*/  IMAD.IADD R0, R5, 0x1, R0 ;  /* 0x0000000105007824 */ /* 0x000fe400078e0200 */
[----:B------:R-:W-:Y:S04]  /*62e0*/  IMAD.WIDE.U32 R4, R4, 0x30, RZ ;  /* 0x0000003004047825 */ /* 0x000fe800078e00ff */
[----:B------:R-:W-:Y:S01]  /*62f0*/  IMAD R0, R0, 0x30, RZ ;  /* 0x0000003000007824 */ /* 0x000fe200078e02ff */
[----:B-----5:R-:W-:Y:S02]  /*6300*/  ISETP.GT.AND P0, PT, R2, 0x3f, PT ;  /* 0x0000003f0200780c */ /* 0x020fe40003f04270 */
[----:B------:R-:W-:Y:S02]  /*6310*/  IADD3 R2, P2, R236, R4, RZ ;  /* 0x00000004ec027210 */ /* 0x000fe40007f5e0ff */
[----:B------:R-:W-:Y:S09]  /*6320*/  IADD3 R0, R5, R0, RZ ;  /* 0x0000000005007210 */ /* 0x000ff20007ffe0ff */
[----:B------:R-:W-:Y:S02]  /*6330*/  @!P0 IMAD.MOV.U32 R7, RZ, RZ, c[0x0][0x208] ;  /* 0x00008200ff078624 */ /* 0x000fe400078e00ff */
[----:B------:R-:W-:Y:S03]  /*6340*/  @!P0 IMAD.MOV.U32 R8, RZ, RZ, c[0x0][0x20c] ;  /* 0x00008300ff088624 */ /* 0x000fe600078e00ff */
[C---:B------:R-:W-:Y:S04]  /*6350*/  @!P0 LEA R6, P1, R7.reuse, R4, 0x5 ;  /* 0x0000000407068211 */ /* 0x040fe800078228ff */
[----:B------:R-:W-:Y:S01]  /*6360*/  @!P0 LEA.HI.X R4, R7, R0, R8, 0x5, P1 ;  /* 0x0000000007048211 */ /* 0x000fe200008f2c08 */
[----:B------:R-:W-:Y:S01]  /*6370*/  IMAD.X R7, R0, 0x1, R235, P2 ;  /* 0x0000000100077824 */ /* 0x000fe200010e06eb */
[----:B------:R-:W-:Y:S02]  /*6380*/  @!P0 IADD3 R5, P1, R6, R236, RZ ;  /* 0x000000ec06058210 */ /* 0x000fe40007f3e0ff */
[----:B------:R-:W-:Y:S02]  /*6390*/  LEA R6, P2, R2, c[0x0][0x1f8], 0x1 ;  /* 0x00007e0002067a11 */ /* 0x000fe400078408ff */
[----:B------:R-:W-:Y:S02]  /*63a0*/  @!P0 IADD3.X R0, R4, R235, RZ, P1, !PT ;  /* 0x000000eb04008210 */ /* 0x000fe40000ffe4ff */
[----:B------:R-:W-:Y:S02]  /*63b0*/  LEA.HI.X R7, R2, c[0x0][0x1fc], R7, 0x1, P2 ;  /* 0x00007f0002077a11 */ /* 0x000fe400010f0c07 */
[C---:B------:R-:W-:Y:S03]  /*63c0*/  @!P0 LEA R4, P1, R5.reuse, c[0x0][0x1f8], 0x1 ;  /* 0x00007e0005048a11 */ /* 0x040fe600078208ff */
[----:B------:R-:W-:Y:S01]  /*63d0*/  @!PT LDS RZ, [RZ] ;  /* 0x00000000fffff984 */ /* 0x000fe20000000800 */
[----:B------:R-:W-:Y:S01]  /*63e0*/  @!PT LDS RZ, [RZ] ;  /* 0x00000000fffff984 */ /* 0x000fe20000000800 */
[----:B------:R-:W-:Y:S01]  /*63f0*/  @!PT LDS RZ, [RZ] ;  /* 0x00000000fffff984 */ /* 0x000fe20000000800 */
[----:B------:R4:W-:Y:S01]  /*6400*/  LDGSTS.E.BYPASS.LTC128B.128 [R198+0x1880], [R6.64], !P6 ;  /* 0x0188000006c67fae */ /* 0x0009e2000f101d46 */
[----:B------:R-:W-:Y:S03]  /*6410*/  @!P0 LEA.HI.X R5, R5, c[0x0][0x1fc], R0, 0x1, P1 ;  /* 0x00007f0005058a11 */ /* 0x000fe600008f0c00 */
[----:B------:R4:W-:Y:S04]  /*6420*/  LDGSTS.E.BYPASS.LTC128B.128 [R198+0x2480], [R6.64+0x40], !P5 ;  /* 0x0248004006c67fae */ /* 0x0009e8000e901d46 */
[----:B------:R4:W-:Y:S04]  /*6430*/  LDGSTS.E.BYPASS.LTC128B.128 [R198+0x3080], [R6.64+0x80], !P4 ;  /* 0x0308008006c67fae */ /* 0x0009e8000e101d46 */
[----:B------:R4:W-:Y:S04]  /*6440*/  @!P0 LDGSTS.E.BYPASS.LTC128B.128 [R198+0x2080], [R4.64], !P6 ;  /* 0x0208000004c68fae */ /* 0x0009e8000f101d46 */
[----:B------:R4:W-:Y:S04]  /*6450*/  @!P0 LDGSTS.E.BYPASS.LTC128B.128 [R198+0x2c80], [R4.64+0x40], !P5 ;  /* 0x02c8004004c68fae */ /* 0x0009e8000e901d46 */
[----:B------:R4:W-:Y:S02]  /*6460*/  @!P0 LDGSTS.E.BYPASS.LTC128B.128 [R198+0x3880], [R4.64+0x80], !P4 ;  /* 0x0388008004c68fae */ /* 0x0009e4000e101d46 */
.L_x_1079:
[----:B------:R-:W-:Y:S05]  /*6470*/  BSYNC B0 ;  /* 0x0000000000007941 */ /* 0x000fea0003800000 */
.L_x_1078:
[-C--:B--2-4-:R-:W-:Y:S01]  /*6480*/  HMMA.16816.F32 R4, R48, R16.reuse, RZ ;  /* 0x000000103004723c */ /* 0x094fe200000018ff */
[----:B------:R-:W0:Y:S01]  /*6490*/  LDGDEPBAR ;  /* 0x00000000000079af */ /* 0x000e220000000000 */
[----:B------:R-:W-:Y:S01]  /*64a0*/  BSSY B0, `(.L_x_1080) ;  /* 0x000008a000007945 */ /* 0x000fe20003800000 */
[----:B------:R-:W-:Y:S05]  /*64b0*/  ISETP.GT.AND P0, PT, R199, R245, PT ;  /* 0x000000f5c700720c */ /* 0x000fea0003f04270 */
[C---:B---3--:R-:W-:Y:S08]  /*64c0*/  HMMA.16816.F32 R8, R44.reuse, R16, RZ ;  /* 0x000000102c08723c */ /* 0x048ff000000018ff */
[-C--:B------:R-:W-:Y:S08]  /*64d0*/  HMMA.16816.F32 R12, R44, R18.reuse, RZ ;  /* 0x000000122c0c723c */ /* 0x080ff000000018ff */
[C---:B------:R-:W-:Y:S08]  /*64e0*/  HMMA.16816.F32 R16, R48.reuse, R18, RZ ;  /* 0x000000123010723c */ /* 0x040ff000000018ff */
[-C--:B-1----:R-:W-:Y:S08]  /*64f0*/  HMMA.16816.F32 R20, R48, R32.reuse, RZ ;  /* 0x000000203014723c */ /* 0x082ff000000018ff */
        /* <DEDUP_REMOVED lines=91> */
[----:B------:R-:W-:Y:S04]  /*6ab0*/  IADD3 R0, -R247, 0x30, RZ ;  /* 0x00000030f7007810 */ /* 0x000fe80007ffe1ff */
[C---:B------:R-:W-:Y:S02]  /*6ac0*/  ISETP.GE.AND P0, PT, R0.reuse, 0x21, PT ;  /* 0x000000210000780c */ /* 0x040fe40003f06270 */
[----:B------:R-:W-:Y:S11]  /*6ad0*/  ISETP.GE.AND P1, PT, R0, 0x1, PT ;  /* 0x000000010000780c */ /* 0x000ff60003f26270 */
[----:B------:R-:W-:Y:S01]  /*6ae0*/  @P0 IMAD.MOV.U32 R135, RZ, RZ, c[0x0][0x1e0] ;  /* 0x00007800ff870624 */ /* 0x000fe200078e00ff */
[C---:B------:R-:W-:Y:S01]  /*6af0*/  @P0 IADD3 R0, R199.reuse, -0x1, RZ ;  /* 0xffffffffc7000810 */ /* 0x040fe20007ffe0ff */
[----:B------:R-:W-:Y:S01]  /*6b00*/  @P0 IMAD.MOV.U32 R136, RZ, RZ, 0x5 ;  /* 0x00000005ff880424 */ /* 0x000fe200078e00ff */
[----:B------:R-:W-:Y:S02]  /*6b10*/  @P1 IADD3 R2, R199, -0x1, RZ ;  /* 0xffffffffc7021810 */ /* 0x000fe40007ffe0ff */
[----:B------:R-:W-:Y:S02]  /*6b20*/  @P0 SHF.R.S32.HI R133, RZ, 0x1f, R0 ;  /* 0x0000001fff850819 */ /* 0x000fe40000011400 */
[----:B------:R-:W-:Y:S01]  /*6b30*/  @P1 SHF.R.S32.HI R134, RZ, 0x1f, R2 ;  /* 0x0000001fff861819 */ /* 0x000fe20000011402 */
[----:B------:R-:W-:Y:S01]  /*6b40*/  @P1 IMAD.WIDE.U32 R142, R2, c[0x0][0x1e0], RZ ;  /* 0x00007800028e1a25 */ /* 0x000fe200078e00ff */
[C---:B------:R-:W-:Y:S02]  /*6b50*/  @P0 SHF.L.U64.HI R137, R135.reuse, R136, c[0x0][0x1e4] ;  /* 0x0000790087890619 */ /* 0x040fe40000010288 */
[----:B------:R-:W-:Y:S01]  /*6b60*/  @P0 SHF.L.U32 R136, R135, 0x5, RZ ;  /* 0x0000000587880819 */ /* 0x000fe200000006ff */
[----:B------:R-:W-:Y:S02]  /*6b70*/  @P0 IMAD R133, R133, c[0x0][0x1e0], RZ ;  /* 0x0000780085850a24 */ /* 0x000fe400078e02ff */
[----:B------:R-:W-:Y:S02]  /*6b80*/  @P1 IMAD R138, R134, c[0x0][0x1e0], RZ ;  /* 0x00007800868a1a24 */ /* 0x000fe400078e02ff */
[C---:B------:R-:W-:Y:S04]  /*6b90*/  @P0 IMAD.WIDE.U32 R134, R0.reuse, c[0x0][0x1e0], RZ ;  /* 0x0000780000860a25 */ /* 0x040fe800078e00ff */
[----:B------:R-:W-:Y:S02]  /*6ba0*/  @P0 IMAD R133, R0, c[0x0][0x1e4], R133 ;  /* 0x0000790000850a24 */ /* 0x000fe400078e0285 */
[----:B------:R-:W-:Y:S02]  /*6bb0*/  @P1 IMAD R138, R2, c[0x0][0x1e4], R138 ;  /* 0x00007900028a1a24 */ /* 0x000fe400078e028a */
[----:B------:R-:W-:Y:S01]  /*6bc0*/  @P0 IMAD.WIDE.U32 R136, R134, 0x30, R136 ;  /* 0x0000003086880825 */ /* 0x000fe200078e0088 */
[----:B------:R-:W-:Y:S03]  /*6bd0*/  @P1 MOV R134, R238 ;  /* 0x000000ee00861202 */ /* 0x000fe60000000f00 */
[----:B------:R-:W-:Y:S01]  /*6be0*/  @P0 IMAD.IADD R2, R135, 0x1, R133 ;  /* 0x0000000187020824 */ /* 0x000fe200078e0285 */
[----:B------:R-:W-:Y:S01]  /*6bf0*/  @P0 IADD3 R0, P2, R238, R136, RZ ;  /* 0x00000088ee000210 */ /* 0x000fe20007f5e0ff */
[----:B------:R-:W-:Y:S02]  /*6c00*/  @P1 IMAD.IADD R133, R143, 0x1, R138 ;  /* 0x000000018f851824 */ /* 0x000fe400078e028a */
[----:B------:R-:W-:Y:S02]  /*6c10*/  @P1 IMAD.MOV.U32 R135, RZ, RZ, R240 ;  /* 0x000000ffff871224 */ /* 0x000fe400078e00f0 */
[----:B------:R-:W-:Y:S02]  /*6c20*/  @P0 IMAD R2, R2, 0x30, RZ ;  /* 0x0000003002020824 */ /* 0x000fe400078e02ff */
[----:B------:R-:W-:Y:S03]  /*6c30*/  @P1 IMAD.WIDE.U32 R134, R142, 0x30, R134 ;  /* 0x000000308e861825 */ /* 0x000fe600078e0086 */
[----:B------:R-:W-:Y:S01]  /*6c40*/  @P0 IADD3.X R138, R240, R2, R137, P2, !PT ;  /* 0x00000002f08a0210 */ /* 0x000fe200017fe489 */
[----:B------:R-:W-:Y:S01]  /*6c50*/  @P1 IMAD R133, R133, 0x30, RZ ;  /* 0x0000003085851824 */ /* 0x000fe200078e02ff */
[C---:B------:R-:W-:Y:S04]  /*6c60*/  @P1 LEA R136, P2, R134.reuse, c[0x0][0x1c8], 0x1 ;  /* 0x0000720086881a11 */ /* 0x040fe800078408ff */
        /* <DEDUP_REMOVED lines=13> */
.L_x_1081:
[----:B------:R-:W-:Y:S05]  /*6d40*/  BSYNC B0 ;  /* 0x0000000000007941 */ /* 0x000fea0003800000 */
.L_x_1080:
[----:B-1----:R-:W2:Y:S01]  /*6d50*/  LDL R134, [R1+0x1c] ;  /* 0x00001c0001867983 */ /* 0x002ea20000100800 */
[----:B------:R-:W-:Y:S02]  /*6d60*/  MOV R0, R246 ;  /* 0x000000f600007202 */ /* 0x000fe40000000f00 */
[----:B------:R-:W-:Y:S01]  /*6d70*/  @P3 MOV R0, R249 ;  /* 0x000000f900003202 */ /* 0x000fe20000000f00 */
[----:B------:R-:W0:Y:S08]  /*6d80*/  LDGDEPBAR ;  /* 0x00000000000079af */ /* 0x000e300000000000 */
[----:B------:R-:W1:Y:S08]  /*6d90*/  SHFL.IDX PT, R2, R0, RZ, 0x1c1f ;  /* 0x001c1fff00027589 */ /* 0x000e7000000e0000 */
[----:B------:R-:W3:Y:S08]  /*6da0*/  SHFL.IDX PT, R133, R0, 0x1, 0x1c1f ;  /* 0x003c1f0000857f89 */ /* 0x000ef000000e0000 */
[----:B------:R-:W-:Y:S08]  /*6db0*/  SHFL.IDX PT, R136, R0, 0x3, 0x1c1f ;  /* 0x007c1f0000887f89 */ /* 0x000ff000000e0000 */
[----:B------:R4:W5:Y:S02]  /*6dc0*/  SHFL.IDX PT, R135, R0, 0x2, 0x1c1f ;  /* 0x005c1f0000877f89 */ /* 0x00096400000e0000 */
[----:B----4-:R-:W-:Y:S05]  /*6dd0*/  IMAD R0, R199, -0x30, RZ ;  /* 0xffffffd0c7007824 */ /* 0x010fea00078e02ff */
[----:B--2---:R-:W-:Y:S04]  /*6de0*/  IADD3 R0, -R134, 0x1, R0 ;  /* 0x0000000186007810 */ /* 0x004fe80007ffe100 */
[----:B------:R-:W-:Y:S04]  /*6df0*/  IADD3 R0, -R250, R0, R251 ;  /* 0x00000000fa007210 */ /* 0x000fe80007ffe1fb */
[C---:B-1----:R-:W-:Y:S02]  /*6e00*/  IADD3 R134, R0.reuse, R2, RZ ;  /* 0x0000000200867210 */ /* 0x042fe40007ffe0ff */
[----:B---3--:R-:W-:Y:S02]  /*6e10*/  IADD3 R133, R0, R133, RZ ;  /* 0x0000008500857210 */ /* 0x008fe40007ffe0ff */
[----:B------:R-:W-:Y:S02]  /*6e20*/  ISETP.GT.AND P0, PT, R134, RZ, PT ;  /* 0x000000ff8600720c */ /* 0x000fe40003f04270 */
[----:B-----5:R-:W-:Y:S02]  /*6e30*/  IADD3 R2, R0, R135, RZ ;  /* 0x0000008700027210 */ /* 0x020fe40007ffe0ff */
[----:B------:R-:W-:Y:S02]  /*6e40*/  FSEL R135, R4, -INF , P0 ;  /* 0xff80000004877808 */ /* 0x000fe40000000000 */
[C---:B------:R-:W-:Y:S02]  /*6e50*/  ISETP.GT.AND P2, PT, R134.reuse, 0x1, PT ;  /* 0x000000018600780c */ /* 0x040fe40003f44270 */
[----:B------:R-:W-:Y:S02]  /*6e60*/  ISETP.GT.AND P0, PT, R133, 0x1, PT ;  /* 0x000000018500780c */ /* 0x000fe40003f04270 */
[----:B------:R-:W-:Y:S02]  /*6e70*/  FMNMX.FTZ R4, R135, R3, !PT ;  /* 0x0000000387047209 */ /* 0x000fe40007810000 */
[----:B------:R-:W-:Y:S02]  /*6e80*/  FSEL R137, R5, -INF , P2 ;  /* 0xff80000005897808 */ /* 0x000fe40001000000 */
[C---:B------:R-:W-:Y:S02]  /*6e90*/  ISETP.GT.AND P2, PT, R134.reuse, 0x8, PT ;  /* 0x000000088600780c */ /* 0x040fe40003f44270 */
[----:B------:R-:W-:Y:S02]  /*6ea0*/  ISETP.GT.AND P1, PT, R133, RZ, PT ;  /* 0x000000ff8500720c */ /* 0x000fe40003f24270 */
[----:B------:R-:W-:Y:S02]  /*6eb0*/  FSEL R142, R7, -INF , P0 ;  /* 0xff800000078e7808 */ /* 0x000fe40000000000 */
[----:B------:R-:W-:Y:S02]  /*6ec0*/  ISETP.GT.AND P0, PT, R134, 0x9, PT ;  /* 0x000000098600780c */ /* 0x000fe40003f04270 */
[----:B------:R-:W-:Y:S02]  /*6ed0*/  IADD3 R0, R0, R136, RZ ;  /* 0x0000008800007210 */ /* 0x000fe40007ffe0ff */
[----:B------:R-:W-:Y:S02]  /*6ee0*/  FSEL R136, R16, -INF , P2 ;  /* 0xff80000010887808 */ /* 0x000fe40001000000 */
[----:B------:R-:W-:Y:S02]  /*6ef0*/  FMNMX.FTZ R4, R137, R4, !PT ;  /* 0x0000000489047209 */ /* 0x000fe40007810000 */
[----:B------:R-:W-:Y:S02]  /*6f00*/  FSEL R17, R17, -INF , P0 ;  /* 0xff80000011117808 */ /* 0x000fe40000000000 */
[----:B------:R-:W-:Y:S02]  /*6f10*/  FSEL R141, R6, -INF , P1 ;  /* 0xff800000068d7808 */ /* 0x000fe40000800000 */
[----:B------:R-:W-:Y:S02]  /*6f20*/  ISETP.GT.AND P1, PT, R134, 0x10, PT ;  /* 0x000000108600780c */ /* 0x000fe40003f24270 */
[----:B------:R-:W-:Y:S02]  /*6f30*/  FMNMX.FTZ R4, R136, R4, !PT ;  /* 0x0000000488047209 */ /* 0x000fe40007810000 */
[----:B------:R-:W-:Y:S02]  /*6f40*/  FSEL R183, R20, -INF , P1 ;  /* 0xff80000014b77808 */ /* 0x000fe40000800000 */
[C---:B------:R-:W-:Y:S02]  /*6f50*/  ISETP.GT.AND P1, PT, R134.reuse, 0x11, PT ;  /* 0x000000118600780c */ /* 0x040fe40003f24270 */
[----:B------:R-:W-:Y:S02]  /*6f60*/  FMNMX.FTZ R4, R17, R4, !PT ;  /* 0x0000000411047209 */ /* 0x000fe40007810000 */
[----:B------:R-:W-:Y:S02]  /*6f70*/  ISETP.GT.AND P0, PT, R133, 0x9, PT ;  /* 0x000000098500780c */ /* 0x000fe40003f04270 */
[----:B------:R-:W-:Y:S02]  /*6f80*/  FSEL R182, R21, -INF , P1 ;  /* 0xff80000015b67808 */ /* 0x000fe40000800000 */
[----:B------:R-:W-:Y:S02]  /*6f90*/  FSEL R19, R19, -INF , P0 ;  /* 0xff80000013137808 */ /* 0x000fe40000000000 */
[----:B------:R-:W-:Y:S02]  /*6fa0*/  ISETP.GT.AND P2, PT, R133, 0x8, PT ;  /* 0x000000088500780c */ /* 0x000fe40003f44270 */
[----:B------:R-:W-:Y:S02]  /*6fb0*/  ISETP.GT.AND P0, PT, R134, 0x18, PT ;  /* 0x000000188600780c */ /* 0x000fe40003f04270 */
        /* <DEDUP_REMOVED lines=13> */
[----:B------:R-:W-:Y:S02]  /*7090*/  ISETP.GT.AND P0, PT, R134, 0x28, PT ;  /* 0x000000288600780c */ /* 0x000fe40003f04270 */
[----:B------:R-:W-:Y:S02]  /*70a0*/  FMNMX.FTZ R4, R223, R4, !PT ;  /* 0x00000004df047209 */ /* 0x000fe40007810000 */
[----:B------:R-:W-:Y:S02]  /*70b0*/  FSEL R181, R22, -INF , P2 ;  /* 0xff80000016b57808 */ /* 0x000fe40001000000 */
[----:B------:R-:W-:Y:S02]  /*70c0*/  ISETP.GT.AND P2, PT, R134, 0x29, PT ;  /* 0x000000298600780c */ /* 0x000fe40003f44270 */
[----:B------:R-:W-:Y:S02]  /*70d0*/  FSEL R221, R48, -INF , P0 ;  /* 0xff80000030dd7808 */ /* 0x000fe40000000000 */
[----:B------:R-:W-:Y:S02]  /*70e0*/  FMNMX.FTZ R4, R222, R4, !PT ;  /* 0x00000004de047209 */ /* 0x000fe40007810000 */
[----:B------:R-:W-:Y:S02]  /*70f0*/  FSEL R220, R49, -INF , P2 ;  /* 0xff80000031dc7808 */ /* 0x000fe40001000000 */
[----:B------:R-:W-:Y:S02]  /*7100*/  FMNMX.FTZ R4, R221, R4, !PT ;  /* 0x00000004dd047209 */ /* 0x000fe40007810000 */
[----:B------:R-:W-:Y:S02]  /*7110*/  ISETP.GT.AND P0, PT, R133, 0x19, PT ;  /* 0x000000198500780c */ /* 0x000fe40003f04270 */
[----:B------:R-:W-:Y:S02]  /*7120*/  FMNMX.FTZ R4, R220, R4, !PT ;  /* 0x00000004dc047209 */ /* 0x000fe40007810000 */
[----:B------:R-:W-:Y:S02]  /*7130*/  FSEL R179, R35, -INF , P0 ;  /* 0xff80000023b37808 */ /* 0x000fe40000000000 */
[C---:B------:R-:W-:Y:S01]  /*7140*/  ISETP.GT.AND P0, PT, R133.reuse, 0x20, PT ;  /* 0x000000208500780c */ /* 0x040fe20003f04270 */
[----:B------:R-:W1:Y:S01]  /*7150*/  SHFL.BFLY PT, R20, R4, 0x2, 0x1f ;  /* 0x0c401f0004147f89 */ /* 0x000e6200000e0000 */
[C---:B------:R-:W-:Y:S02]  /*7160*/  ISETP.GT.AND P1, PT, R133.reuse, 0x11, PT ;  /* 0x000000118500780c */ /* 0x040fe40003f24270 */
[----:B------:R-:W-:Y:S02]  /*7170*/  FSEL R219, R38, -INF , P0 ;  /* 0xff80000026db7808 */ /* 0x000fe40000000000 */
[----:B------:R-:W-:Y:S02]  /*7180*/  ISETP.GT.AND P0, PT, R133, 0x29, PT ;  /* 0x000000298500780c */ /* 0x000fe40003f04270 */
[----:B------:R-:W-:Y:S02]  /*7190*/  FSEL R178, R23, -INF , P1 ;  /* 0xff80000017b27808 */ /* 0x000fe40000800000 */
[----:B------:R-:W-:Y:S02]  /*71a0*/  ISETP.GT.AND P1, PT, R133, 0x18, PT ;  /* 0x000000188500780c */ /* 0x000fe40003f24270 */
[----:B------:R-:W-:Y:S02]  /*71b0*/  FMNMX.FTZ R5, R141, R132, !PT ;  /* 0x000000848d057209 */ /* 0x000fe40007810000 */
[----:B------:R-:W-:Y:S02]  /*71c0*/  FSEL R216, R51, -INF , P0 ;  /* 0xff80000033d87808 */ /* 0x000fe40000000000 */
[----:B------:R-:W-:Y:S02]  /*71d0*/  ISETP.GT.AND P0, PT, R2, RZ, PT ;  /* 0x000000ff0200720c */ /* 0x000fe40003f04270 */
[----:B------:R-:W-:Y:S02]  /*71e0*/  FSEL R180, R34, -INF , P1 ;  /* 0xff80000022b47808 */ /* 0x000fe40000800000 */
[C---:B------:R-:W-:Y:S02]  /*71f0*/  ISETP.GT.AND P1, PT, R133.reuse, 0x28, PT ;  /* 0x000000288500780c */ /* 0x040fe40003f24270 */
[----:B------:R-:W-:Y:S02]  /*7200*/  FMNMX.FTZ R5, R142, R5, !PT ;  /* 0x000000058e057209 */ /* 0x000fe40007810000 */
[----:B------:R-:W-:Y:S02]  /*7210*/  ISETP.GT.AND P2, PT, R133, 0x21, PT ;  /* 0x000000218500780c */ /* 0x000fe40003f44270 */
[----:B------:R-:W-:Y:S02]  /*7220*/  FSEL R6, R8, -INF , P0 ;  /* 0xff80000008067808 */ /* 0x000fe40000000000 */
[----:B------:R-:W-:Y:S02]  /*7230*/  ISETP.GT.AND P0, PT, R0, 0x1, PT ;  /* 0x000000010000780c */ /* 0x000fe40003f04270 */
[----:B------:R-:W-:Y:S02]  /*7240*/  FMNMX.FTZ R5, R18, R5, !PT ;  /* 0x0000000512057209 */ /* 0x000fe40007810000 */
[----:B------:R-:W-:Y:S02]  /*7250*/  FSEL R217, R50, -INF , P1 ;  /* 0xff80000032d97808 */ /* 0x000fe40000800000 */
[----:B------:R-:W-:Y:S02]  /*7260*/  ISETP.GT.AND P1, PT, R0, RZ, PT ;  /* 0x000000ff0000720c */ /* 0x000fe40003f24270 */
[----:B------:R-:W-:Y:S02]  /*7270*/  FSEL R218, R39, -INF , P2 ;  /* 0xff80000027da7808 */ /* 0x000fe40001000000 */
[C---:B------:R-:W-:Y:S01]  /*7280*/  ISETP.GT.AND P2, PT, R2.reuse, 0x1, PT ;  /* 0x000000010200780c */ /* 0x040fe20003f44270 */
[----:B------:R-:W-:Y:S01]  /*7290*/  LDSM.16.MT88.4 R36, [R186] ;  /* 0x00000000ba24783b */ /* 0x000fe20000004200 */
[----:B------:R-:W-:Y:S02]  /*72a0*/  FSEL R11, R11, -INF , P0 ;  /* 0xff8000000b0b7808 */ /* 0x000fe40000000000 */
[----:B------:R-:W-:Y:S02]  /*72b0*/  ISETP.GT.AND P0, PT, R2, 0x8, PT ;  /* 0x000000080200780c */ /* 0x000fe40003f04270 */
[----:B------:R-:W-:Y:S02]  /*72c0*/  FMNMX.FTZ R5, R19, R5, !PT ;  /* 0x0000000513057209 */ /* 0x000fe40007810000 */
[----:B------:R-:W-:Y:S02]  /*72d0*/  FSEL R10, R10, -INF , P1 ;  /* 0xff8000000a0a7808 */ /* 0x000fe40000800000 */
[----:B------:R-:W-:Y:S02]  /*72e0*/  ISETP.GT.AND P1, PT, R0, 0x8, PT ;  /* 0x000000080000780c */ /* 0x000fe40003f24270 */
[----:B-1----:R-:W-:Y:S02]  /*72f0*/  FMNMX.FTZ R4, R4, R20, !PT ;  /* 0x0000001404047209 */ /* 0x002fe40007810000 */
[----:B------:R-:W-:Y:S01]  /*7300*/  FSEL R16, R9, -INF , P2 ;  /* 0xff80000009107808 */ /* 0x000fe20001000000 */
[----:B------:R-:W-:Y:S01]  /*7310*/  LDSM.16.MT88.4 R20, [R185] ;  /* 0x00000000b914783b */ /* 0x000fe20000004200 */
[----:B------:R-:W-:Y:S02]  /*7320*/  FSEL R9, R12, -INF , P0 ;  /* 0xff8000000c097808 */ /* 0x000fe40000000000 */
[----:B------:R-:W-:Y:S02]  /*7330*/  FMNMX.FTZ R12, R6, R139, !PT ;  /* 0x0000008b060c7209 */ /* 0x000fe40007810000 */
[----:B------:R-:W-:Y:S02]  /*7340*/  FSEL R7, R14, -INF , P1 ;  /* 0xff8000000e077808 */ /* 0x000fe40000800000 */
[----:B------:R-:W-:Y:S01]  /*7350*/  FMNMX.FTZ R5, R181, R5, !PT ;  /* 0x00000005b5057209 */ /* 0x000fe20007810000 */
[----:B------:R-:W1:Y:S01]  /*7360*/  SHFL.BFLY PT, R14, R4, 0x1, 0x1f ;  /* 0x0c201f00040e7f89 */ /* 0x000e6200000e0000 */
[----:B------:R-:W-:Y:S02]  /*7370*/  FMNMX.FTZ R12, R16, R12, !PT ;  /* 0x0000000c100c7209 */ /* 0x000fe40007810000 */
[----:B------:R-:W-:Y:S02]  /*7380*/  ISETP.GT.AND P2, PT, R2, 0x9, PT ;  /* 0x000000090200780c */ /* 0x000fe40003f44270 */
[----:B------:R-:W-:Y:S02]  /*7390*/  ISETP.GT.AND P0, PT, R0, 0x9, PT ;  /* 0x000000090000780c */ /* 0x000fe40003f04270 */
[----:B------:R-:W-:Y:S02]  /*73a0*/  FMNMX.FTZ R5, R178, R5, !PT ;  /* 0x00000005b2057209 */ /* 0x000fe40007810000 */
[----:B------:R-:W-:Y:S02]  /*73b0*/  FSEL R8, R13, -INF , P2 ;  /* 0xff8000000d087808 */ /* 0x000fe40001000000 */
[----:B------:R-:W-:Y:S02]  /*73c0*/  FSEL R15, R15, -INF , P0 ;  /* 0xff8000000f0f7808 */ /* 0x000fe40000000000 */
[----:B------:R-:W-:Y:S02]  /*73d0*/  ISETP.GT.AND P0, PT, R2, 0x10, PT ;  /* 0x000000100200780c */ /* 0x000fe40003f04270 */
[----:B------:R-:W-:Y:S02]  /*73e0*/  FMNMX.FTZ R12, R9, R12, !PT ;  /* 0x0000000c090c7209 */ /* 0x000fe40007810000 */
[----:B------:R-:W-:Y:S02]  /*73f0*/  FMNMX.FTZ R5, R180, R5, !PT ;  /* 0x00000005b4057209 */ /* 0x000fe40007810000 */
[----:B------:R-:W-:Y:S02]  /*7400*/  FSEL R171, R24, -INF , P0 ;  /* 0xff80000018ab7808 */ /* 0x000fe40000000000 */
[----:B------:R-:W-:Y:S02]  /*7410*/  ISETP.GT.AND P2, PT, R2, 0x11, PT ;  /* 0x000000110200780c */ /* 0x000fe40003f44270 */
[----:B------:R-:W-:Y:S02]  /*7420*/  ISETP.GT.AND P1, PT, R0, 0x10, PT ;  /* 0x000000100000780c */ /* 0x000fe40003f24270 */
[----:B------:R-:W-:Y:S02]  /*7430*/  FMNMX.FTZ R12, R8, R12, !PT ;  /* 0x0000000c080c7209 */ /* 0x000fe40007810000 */
[----:B------:R-:W-:Y:S02]  /*7440*/  FMNMX.FTZ R5, R179, R5, !PT ;  /* 0x00000005b3057209 */ /* 0x000fe40007810000 */
[----:B------:R-:W-:Y:S02]  /*7450*/  FSEL R169, R25, -INF , P2 ;  /* 0xff80000019a97808 */ /* 0x000fe40001000000 */
[----:B------:R-:W-:Y:S02]  /*7460*/  FSEL R174, R26, -INF , P1 ;  /* 0xff8000001aae7808 */ /* 0x000fe40000800000 */
[----:B------:R-:W-:Y:S02]  /*7470*/  ISETP.GT.AND P0, PT, R0, 0x11, PT ;  /* 0x000000110000780c */ /* 0x000fe40003f04270 */
[C---:B------:R-:W-:Y:S02]  /*7480*/  ISETP.GT.AND P1, PT, R2.reuse, 0x18, PT ;  /* 0x000000180200780c */ /* 0x040fe40003f24270 */
[----:B------:R-:W-:Y:S02]  /*7490*/  FMNMX.FTZ R12, R171, R12, !PT ;  /* 0x0000000cab0c7209 */ /* 0x000fe40007810000 */
[----:B------:R-:W-:Y:S02]  /*74a0*/  FMNMX.FTZ R5, R219, R5, !PT ;  /* 0x00000005db057209 */ /* 0x000fe40007810000 */
[----:B------:R-:W-:Y:S02]  /*74b0*/  FSEL R177, R27, -INF , P0 ;  /* 0xff8000001bb17808 */ /* 0x000fe40000000000 */
[C---:B------:R-:W-:Y:S02]  /*74c0*/  ISETP.GT.AND P0, PT, R2.reuse, 0x19, PT ;  /* 0x000000190200780c */ /* 0x040fe40003f04270 */
[----:B------:R-:W-:Y:S02]  /*74d0*/  ISETP.GT.AND P2, PT, R2, 0x20, PT ;  /* 0x000000200200780c */ /* 0x000fe40003f44270 */
[----:B------:R-:W-:Y:S02]  /*74e0*/  FSEL R168, R28, -INF , P1 ;  /* 0xff8000001ca87808 */ /* 0x000fe40000800000 */
[----:B------:R-:W-:Y:S02]  /*74f0*/  FMNMX.FTZ R12, R169, R12, !PT ;  /* 0x0000000ca90c7209 */ /* 0x000fe40007810000 */
[----:B------:R-:W-:Y:S02]  /*7500*/  FMNMX.FTZ R5, R218, R5, !PT ;  /* 0x00000005da057209 */ /* 0x000fe40007810000 */
[----:B------:R-:W-:Y:S02]  /*7510*/  FSEL R215, R40, -INF , P2 ;  /* 0xff80000028d77808 */ /* 0x000fe40001000000 */
[C---:B------:R-:W-:Y:S02]  /*7520*/  ISETP.GT.AND P1, PT, R2.reuse, 0x21, PT ;  /* 0x000000210200780c */ /* 0x040fe40003f24270 */
[----:B------:R-:W-:Y:S02]  /*7530*/  FSEL R167, R29, -INF , P0 ;  /* 0xff8000001da77808 */ /* 0x000fe40000000000 */
[C---:B------:R-:W-:Y:S02]  /*7540*/  ISETP.GT.AND P0, PT, R2.reuse, 0x28, PT ;  /* 0x000000280200780c */ /* 0x040fe40003f04270 */
[----:B------:R-:W-:Y:S02]  /*7550*/  ISETP.GT.AND P2, PT, R2, 0x29, PT ;  /* 0x000000290200780c */ /* 0x000fe40003f44270 */
[----:B------:R-:W-:Y:S02]  /*7560*/  FMNMX.FTZ R2, R10, R140, !PT ;  /* 0x0000008c0a027209 */ /* 0x000fe40007810000 */
[----:B------:R-:W-:Y:S02]  /*7570*/  FMNMX.FTZ R12, R168, R12, !PT ;  /* 0x0000000ca80c7209 */ /* 0x000fe40007810000 */
[----:B------:R-:W-:Y:S02]  /*7580*/  FMNMX.FTZ R5, R217, R5, !PT ;  /* 0x00000005d9057209 */ /* 0x000fe40007810000 */
[----:B------:R-:W-:Y:S02]  /*7590*/  FMNMX.FTZ R2, R11, R2, !PT ;  /* 0x000000020b027209 */ /* 0x000fe40007810000 */
[----:B-1----:R-:W-:Y:S02]  /*75a0*/  FMNMX.FTZ R138, R4, R14, !PT ;  /* 0x0000000e048a7209 */ /* 0x002fe40007810000 */
[----:B------:R-:W-:Y:S02]  /*75b0*/  FMNMX.FTZ R4, R167, R12, !PT ;  /* 0x0000000ca7047209 */ /* 0x000fe40007810000 */
[----:B------:R-:W-:Y:S02]  /*75c0*/  FMNMX.FTZ R5, R216, R5, !PT ;  /* 0x00000005d8057209 */ /* 0x000fe40007810000 */
[----:B------:R-:W-:Y:S02]  /*75d0*/  FSEL R214, R41, -INF , P1 ;  /* 0xff80000029d67808 */ /* 0x000fe40000800000 */
[----:B------:R-:W-:Y:S01]  /*75e0*/  FMNMX.FTZ R2, R7, R2, !PT ;  /* 0x0000000207027209 */ /* 0x000fe20007810000 */
[----:B------:R-:W1:Y:S01]  /*75f0*/  SHFL.BFLY PT, R13, R5, 0x2, 0x1f ;  /* 0x0c401f00050d7f89 */ /* 0x000e6200000e0000 */
[----:B------:R-:W-:Y:S02]  /*7600*/  FMNMX.FTZ R4, R215, R4, !PT ;  /* 0x00000004d7047209 */ /* 0x000fe40007810000 */
[----:B------:R-:W-:Y:S02]  /*7610*/  FSEL R213, R44, -INF , P0 ;  /* 0xff8000002cd57808 */ /* 0x000fe40000000000 */
[----:B------:R-:W-:Y:S02]  /*7620*/  FMNMX.FTZ R2, R15, R2, !PT ;  /* 0x000000020f027209 */ /* 0x000fe40007810000 */
[----:B------:R-:W-:Y:S02]  /*7630*/  FMNMX.FTZ R12, R214, R4, !PT ;  /* 0x00000004d60c7209 */ /* 0x000fe40007810000 */
[----:B------:R-:W-:Y:S02]  /*7640*/  ISETP.GT.AND P0, PT, R0, 0x19, PT ;  /* 0x000000190000780c */ /* 0x000fe40003f04270 */
[----:B------:R-:W-:Y:S02]  /*7650*/  FMNMX.FTZ R4, R174, R2, !PT ;  /* 0x00000002ae047209 */ /* 0x000fe40007810000 */
[----:B------:R-:W-:Y:S01]  /*7660*/  FMNMX.FTZ R2, R213, R12, !PT ;  /* 0x0000000cd5027209 */ /* 0x000fe20007810000 */
[C---:B------:R-:W-:Y:S01]  /*7670*/  FMUL.FTZ R12, R138.reuse, c[0x0][0x2d0] ;  /* 0x0000b4008a0c7a20 */ /* 0x040fe20000410000 */
[----:B------:R-:W-:Y:S02]  /*7680*/  FSEL R172, R31, -INF , P0 ;  /* 0xff8000001fac7808 */ /* 0x000fe40000000000 */
[----:B------:R-:W-:Y:S02]  /*7690*/  FSETP.NEU.FTZ.AND P0, PT, R138, -INF , PT ;  /* 0xff8000008a00780b */ /* 0x000fe40003f1d000 */
[----:B------:R-:W-:Y:S02]  /*76a0*/  ISETP.GT.AND P1, PT, R0, 0x18, PT ;  /* 0x000000180000780c */ /* 0x000fe40003f24270 */
[----:B------:R-:W-:Y:S02]  /*76b0*/  FSEL R162, R12, RZ, P0 ;  /* 0x000000ff0ca27208 */ /* 0x000fe40000000000 */
[----:B------:R-:W-:Y:S02]  /*76c0*/  FSEL R209, R45, -INF , P2 ;  /* 0xff8000002dd17808 */ /* 0x000fe40001000000 */
[----:B------:R-:W-:Y:S01]  /*76d0*/  FSEL R170, R30, -INF , P1 ;  /* 0xff8000001eaa7808 */ /* 0x000fe20000800000 */
[--C-:B------:R-:W-:Y:S01]  /*76e0*/  FFMA.FTZ R12, R135, c[0x0][0x2d0], -R162.reuse ;  /* 0x0000b400870c7a23 */ /* 0x100fe200000108a2 */
[C---:B------:R-:W-:Y:S02]  /*76f0*/  ISETP.GT.AND P1, PT, R0.reuse, 0x21, PT ;  /* 0x000000210000780c */ /* 0x040fe40003f24270 */
[----:B------:R-:W-:Y:S01]  /*7700*/  ISETP.GT.AND P2, PT, R0, 0x20, PT ;  /* 0x000000200000780c */ /* 0x000fe20003f44270 */
[----:B------:R2:W-:Y:S01]  /*7710*/  MUFU.EX2 R173, R12 ;  /* 0x0000000c00ad7308 */ /* 0x0005e20000000800 */
[----:B------:R-:W-:Y:S02]  /*7720*/  FSEL R176, R43, -INF , P1 ;  /* 0xff8000002bb07808 */ /* 0x000fe40000800000 */
[----:B------:R-:W-:Y:S02]  /*7730*/  FSEL R207, R42, -INF , P2 ;  /* 0xff8000002acf7808 */ /* 0x000fe40001000000 */
[C---:B------:R-:W-:Y:S02]  /*7740*/  ISETP.GT.AND P2, PT, R0.reuse, 0x28, PT ;  /* 0x000000280000780c */ /* 0x040fe40003f44270 */
[----:B------:R-:W-:Y:S01]  /*7750*/  ISETP.GT.AND P1, PT, R0, 0x29, PT ;  /* 0x000000290000780c */ /* 0x000fe20003f24270 */
[--C-:B------:R-:W-:Y:S01]  /*7760*/  FFMA.FTZ R0, R137, c[0x0][0x2d0], -R162.reuse ;  /* 0x0000b40089007a23 */ /* 0x100fe200000108a2 */
[----:B------:R-:W-:Y:S02]  /*7770*/  FMNMX.FTZ R2, R209, R2, !PT ;  /* 0x00000002d1027209 */ /* 0x000fe40007810000 */
[----:B------:R-:W-:Y:S01]  /*7780*/  FMNMX.FTZ R4, R177, R4, !PT ;  /* 0x00000004b1047209 */ /* 0x000fe20007810000 */
[----:B------:R3:W-:Y:S01]  /*7790*/  MUFU.EX2 R204, R0 ;  /* 0x0000000000cc7308 */ /* 0x0007e20000000800 */
[----:B-1----:R-:W-:Y:S02]  /*77a0*/  FMNMX.FTZ R5, R5, R13, !PT ;  /* 0x0000000d05057209 */ /* 0x002fe40007810000 */
[----:B------:R-:W1:Y:S01]  /*77b0*/  SHFL.BFLY PT, R13, R2, 0x2, 0x1f ;  /* 0x0c401f00020d7f89 */ /* 0x000e6200000e0000 */
[----:B------:R-:W-:Y:S02]  /*77c0*/  FMNMX.FTZ R4, R170, R4, !PT ;  /* 0x00000004aa047209 */ /* 0x000fe40007810000 */
[----:B------:R-:W-:Y:S02]  /*77d0*/  FSEL R175, R46, -INF , P2 ;  /* 0xff8000002eaf7808 */ /* 0x000fe40001000000 */
[----:B------:R-:W-:Y:S02]  /*77e0*/  FMNMX.FTZ R4, R172, R4, !PT ;  /* 0x00000004ac047209 */ /* 0x000fe40007810000 */
[----:B------:R-:W-:Y:S01]  /*77f0*/  FSEL R135, R47, -INF , P1 ;  /* 0xff8000002f877808 */ /* 0x000fe20000800000 */
[----:B------:R-:W4:Y:S01]  /*7800*/  SHFL.BFLY PT, R14, R5, 0x1, 0x1f ;  /* 0x0c201f00050e7f89 */ /* 0x000f2200000e0000 */
[----:B------:R-:W-:Y:S01]  /*7810*/  FMNMX.FTZ R4, R207, R4, !PT ;  /* 0x00000004cf047209 */ /* 0x000fe20007810000 */
[--C-:B--2---:R-:W-:Y:S03]  /*7820*/  FFMA.FTZ R12, R136, c[0x0][0x2d0], -R162.reuse ;  /* 0x0000b400880c7a23 */ /* 0x104fe600000108a2 */
[----:B------:R-:W-:Y:S01]  /*7830*/  FMNMX.FTZ R4, R176, R4, !PT ;  /* 0x00000004b0047209 */ /* 0x000fe20007810000 */
[----:B------:R2:W-:Y:S03]  /*7840*/  MUFU.EX2 R231, R12 ;  /* 0x0000000c00e77308 */ /* 0x0005e60000000800 */
[----:B---3--:R-:W-:Y:S02]  /*7850*/  FMNMX.FTZ R0, R175, R4, !PT ;  /* 0x00000004af007209 */ /* 0x008fe40007810000 */
[----:B-1----:R-:W-:Y:S02]  /*7860*/  FMNMX.FTZ R4, R2, R13, !PT ;  /* 0x0000000d02047209 */ /* 0x002fe40007810000 */
[----:B------:R-:W-:Y:S03]  /*7870*/  FMNMX.FTZ R0, R135, R0, !PT ;  /* 0x0000000087007209 */ /* 0x000fe60007810000 */
[----:B------:R-:W1:Y:S01]  /*7880*/  SHFL.BFLY PT, R13, R4, 0x1, 0x1f ;  /* 0x0c201f00040d7f89 */ /* 0x000e6200000e0000 */
[----:B----4-:R-:W-:Y:S04]  /*7890*/  FMNMX.FTZ R137, R5, R14, !PT ;  /* 0x0000000e05897209 */ /* 0x010fe80007810000 */
[C---:B------:R-:W-:Y:S03]  /*78a0*/  FSETP.NEU.FTZ.AND P2, PT, R137.reuse, -INF , PT ;  /* 0xff8000008900780b */ /* 0x040fe60003f5d000 */
[----:B------:R-:W3:Y:S01]  /*78b0*/  SHFL.BFLY PT, R2, R0, 0x2, 0x1f ;  /* 0x0c401f0000027f89 */ /* 0x000ee200000e0000 */
[----:B------:R-:W-:Y:S02]  /*78c0*/  FMUL.FTZ R5, R137, c[0x0][0x2d0] ;  /* 0x0000b40089057a20 */ /* 0x000fe40000410000 */
[----:B--2---:R-:W-:Y:S03]  /*78d0*/  FFMA.FTZ R12, R17, c[0x0][0x2d0], -R162 ;  /* 0x0000b400110c7a23 */ /* 0x004fe600000108a2 */
[----:B------:R-:W-:Y:S01]  /*78e0*/  FSEL R160, R5, RZ, P2 ;  /* 0x000000ff05a07208 */ /* 0x000fe20001000000 */
[----:B------:R-:W2:Y:S04]  /*78f0*/  MUFU.EX2 R232, R12 ;  /* 0x0000000c00e87308 */ /* 0x000ea80000000800 */
[--C-:B------:R-:W-:Y:S01]  /*7900*/  FFMA.FTZ R5, R141, c[0x0][0x2d0], -R160.reuse ;  /* 0x0000b4008d057a23 */ /* 0x100fe200000108a0 */
[----:B-1----:R-:W-:Y:S05]  /*7910*/  FMNMX.FTZ R136, R4, R13, !PT ;  /* 0x0000000d04887209 */ /* 0x002fea0007810000 */
[----:B------:R1:W-:Y:S01]  /*7920*/  MUFU.EX2 R166, R5 ;  /* 0x0000000500a67308 */ /* 0x0003e20000000800 */
[C---:B------:R-:W-:Y:S01]  /*7930*/  FSETP.NEU.FTZ.AND P1, PT, R136.reuse, -INF , PT ;  /* 0xff8000008800780b */ /* 0x040fe20003f3d000 */
[----:B------:R-:W-:Y:S01]  /*7940*/  FMUL.FTZ R4, R136, c[0x0][0x2d0] ;  /* 0x0000b40088047a20 */ /* 0x000fe20000410000 */
[----:B---3--:R-:W-:Y:S01]  /*7950*/  FMNMX.FTZ R0, R0, R2, !PT ;  /* 0x0000000200007209 */ /* 0x008fe20007810000 */
[--C-:B------:R-:W-:Y:S03]  /*7960*/  FFMA.FTZ R2, R18, c[0x0][0x2d0], -R160.reuse ;  /* 0x0000b40012027a23 */ /* 0x100fe600000108a0 */
[----:B------:R-:W-:Y:S03]  /*7970*/  FSEL R161, R4, RZ, P1 ;  /* 0x000000ff04a17208 */ /* 0x000fe60000800000 */
[----:B------:R3:W-:Y:S02]  /*7980*/  MUFU.EX2 R229, R2 ;  /* 0x0000000200e57308 */ /* 0x0007e40000000800 */
[--C-:B------:R-:W-:Y:S02]  /*7990*/  FFMA.FTZ R4, R16, c[0x0][0x2d0], -R161.reuse ;  /* 0x0000b40010047a23 */ /* 0x100fe400000108a1 */
[--C-:B------:R-:W-:Y:S06]  /*79a0*/  FFMA.FTZ R6, R6, c[0x0][0x2d0], -R161.reuse ;  /* 0x0000b40006067a23 */ /* 0x100fec00000108a1 */
[----:B------:R-:W-:Y:S01]  /*79b0*/  MUFU.EX2 R227, R4 ;  /* 0x0000000400e37308 */ /* 0x000fe20000000800 */
[--C-:B-1----:R-:W-:Y:S01]  /*79c0*/  FFMA.FTZ R5, R142, c[0x0][0x2d0], -R160.reuse ;  /* 0x0000b4008e057a23 */ /* 0x102fe200000108a0 */
[----:B--2---:R-:W-:Y:S08]  /*79d0*/  F2FP.PACK_AB R142, R232, R231 ;  /* 0x000000e7e88e723e */ /* 0x004ff000000000ff */
[----:B------:R1:W2:Y:S01]  /*79e0*/  MUFU.EX2 R230, R5 ;  /* 0x0000000500e67308 */ /* 0x0002a20000000800 */
[----:B---3--:R-:W3:Y:S09]  /*79f0*/  SHFL.BFLY PT, R2, R0, 0x1, 0x1f ;  /* 0x0c201f0000027f89 */ /* 0x008ef200000e0000 */
[----:B------:R-:W-:Y:S01]  /*7a00*/  MUFU.EX2 R165, R6 ;  /* 0x0000000600a57308 */ /* 0x000fe20000000800 */
[----:B-1----:R-:W-:Y:S01]  /*7a10*/  FFMA.FTZ R5, R19, c[0x0][0x2d0], -R160 ;  /* 0x0000b40013057a23 */ /* 0x002fe200000108a0 */
[----:B--2---:R-:W-:Y:S02]  /*7a20*/  F2FP.PACK_AB R141, R230, R166 ;  /* 0x000000a6e68d723e */ /* 0x004fe400000000ff */
[----:B---3--:R-:W-:Y:S01]  /*7a30*/  FMNMX.FTZ R134, R0, R2, !PT ;  /* 0x0000000200867209 */ /* 0x008fe20007810000 */
[--C-:B------:R-:W-:Y:S05]  /*7a40*/  FFMA.FTZ R0, R9, c[0x0][0x2d0], -R161.reuse ;  /* 0x0000b40009007a23 */ /* 0x100fea00000108a1 */
[----:B------:R-:W1:Y:S01]  /*7a50*/  MUFU.EX2 R234, R5 ;  /* 0x0000000500ea7308 */ /* 0x000e620000000800 */
[----:B------:R-:W-:Y:S02]  /*7a60*/  FFMA.FTZ R2, R8, c[0x0][0x2d0], -R161 ;  /* 0x0000b40008027a23 */ /* 0x000fe400000108a1 */
[----:B------:R-:W-:Y:S07]  /*7a70*/  FMUL.FTZ R4, R134, c[0x0][0x2d0] ;  /* 0x0000b40086047a20 */ /* 0x000fee0000410000 */
[----:B------:R2:W-:Y:S10]  /*7a80*/  MUFU.EX2 R226, R0 ;  /* 0x0000000000e27308 */ /* 0x0005f40000000800 */
[----:B------:R3:W-:Y:S01]  /*7a90*/  MUFU.EX2 R233, R2 ;  /* 0x0000000200e97308 */ /* 0x0007e20000000800 */
[----:B-1----:R-:W-:Y:S02]  /*7aa0*/  F2FP.PACK_AB R143, R234, R229 ;  /* 0x000000e5ea8f723e */ /* 0x002fe400000000ff */
[----:B--2---:R-:W-:Y:S02]  /*7ab0*/  FSEL R0, R138, RZ, P0 ;  /* 0x000000ff8a007208 */ /* 0x004fe40000000000 */
[----:B------:R-:W-:Y:S03]  /*7ac0*/  FSETP.NEU.FTZ.AND P0, PT, R134, -INF , PT ;  /* 0xff8000008600780b */ /* 0x000fe60003f1d000 */
[----:B------:R-:W-:Y:S01]  /*7ad0*/  FADD.FTZ R0, -R0, R3 ;  /* 0x0000000300007221 */ /* 0x000fe20000010100 */
[----:B------:R-:W-:Y:S03]  /*7ae0*/  FSEL R163, R4, RZ, P0 ;  /* 0x000000ff04a37208 */ /* 0x000fe60000000000 */
[----:B------:R-:W-:Y:S02]  /*7af0*/  FMUL.FTZ R0, R0, c[0x0][0x2d0] ;  /* 0x0000b40000007a20 */ /* 0x000fe40000410000 */
[--C-:B---3--:R-:W-:Y:S02]  /*7b00*/  FFMA.FTZ R2, R10, c[0x0][0x2d0], -R163.reuse ;  /* 0x0000b4000a027a23 */ /* 0x108fe400000108a3 */
[----:B------:R-:W1:Y:S10]  /*7b10*/  MUFU.EX2 R133, R0 ;  /* 0x0000000000857308 */ /* 0x000e740000000800 */
[----:B------:R2:W-:Y:S01]  /*7b20*/  MUFU.EX2 R164, R2 ;  /* 0x0000000200a47308 */ /* 0x0005e20000000800 */
[----:B-1----:R-:W-:Y:S01]  /*7b30*/  FMUL.FTZ R4, R133, R148 ;  /* 0x0000009485047220 */ /* 0x002fe20000410000 */
[----:B------:R-:W-:Y:S01]  /*7b40*/  F2FP.PACK_AB R148, R227, R165 ;  /* 0x000000a5e394723e */ /* 0x000fe200000000ff */
[C---:B------:R-:W-:Y:S02]  /*7b50*/  FMUL.FTZ R5, R133.reuse, R149 ;  /* 0x0000009585057220 */ /* 0x040fe40000410000 */
[C---:B------:R-:W-:Y:S02]  /*7b60*/  FMUL.FTZ R16, R133.reuse, R156 ;  /* 0x0000009c85107220 */ /* 0x040fe40000410000 */
[C---:B------:R-:W-:Y:S02]  /*7b70*/  FMUL.FTZ R17, R133.reuse, R157 ;  /* 0x0000009d85117220 */ /* 0x040fe40000410000 */
[----:B------:R-:W-:Y:S02]  /*7b80*/  FMUL.FTZ R32, R133, R112 ;  /* 0x0000007085207220 */ /* 0x000fe40000410000 */
[--C-:B--2---:R-:W-:Y:S02]  /*7b90*/  FFMA.FTZ R2, R11, c[0x0][0x2d0], -R163.reuse ;  /* 0x0000b4000b027a23 */ /* 0x104fe400000108a3 */
        /* <DEDUP_REMOVED lines=13> */
[----:B------:R-:W-:Y:S01]  /*7c70*/  FMUL.FTZ R85, R133, R85 ;  /* 0x0000005585557220 */ /* 0x000fe20000410000 */
[----:B-1----:R-:W-:Y:S01]  /*7c80*/  F2FP.PACK_AB R149, R224, R164 ;  /* 0x000000a4e095723e */ /* 0x002fe200000000ff */
[----:B------:R-:W-:Y:S02]  /*7c90*/  FFMA.FTZ R2, R7, c[0x0][0x2d0], -R163 ;  /* 0x0000b40007027a23 */ /* 0x000fe400000108a3 */
[----:B------:R-:W-:Y:S02]  /*7ca0*/  FFMA.FTZ R129, R213, c[0x0][0x2d0], -R161 ;  /* 0x0000b400d5817a23 */ /* 0x000fe400000108a1 */
[----:B------:R1:W-:Y:S01]  /*7cb0*/  MUFU.EX2 R225, R2 ;  /* 0x0000000200e17308 */ /* 0x0003e20000000800 */
[----:B------:R-:W-:Y:S02]  /*7cc0*/  FFMA.FTZ R128, R176, c[0x0][0x2d0], -R163 ;  /* 0x0000b400b0807a23 */ /* 0x000fe400000108a3 */
[C---:B------:R-:W-:Y:S02]  /*7cd0*/  FMUL.FTZ R96, R133.reuse, R96 ;  /* 0x0000006085607220 */ /* 0x040fe40000410000 */
[----:B------:R-:W-:Y:S01]  /*7ce0*/  FMUL.FTZ R97, R133, R97 ;  /* 0x0000006185617220 */ /* 0x000fe20000410000 */
[----:B-1----:R-:W-:Y:S05]  /*7cf0*/  FSEL R2, R137, RZ, P2 ;  /* 0x000000ff89027208 */ /* 0x002fea0001000000 */
[----:B------:R-:W-:Y:S01]  /*7d00*/  FADD.FTZ R0, -R2, R132 ;  /* 0x0000008402007221 */ /* 0x000fe20000010100 */
[----:B------:R-:W-:Y:S03]  /*7d10*/  FSEL R2, R136, RZ, P1 ;  /* 0x000000ff88027208 */ /* 0x000fe60000800000 */
[----:B------:R-:W-:Y:S04]  /*7d20*/  FMUL.FTZ R0, R0, c[0x0][0x2d0] ;  /* 0x0000b40000007a20 */ /* 0x000fe80000410000 */
[----:B------:R1:W2:Y:S02]  /*7d30*/  MUFU.EX2 R132, R0 ;  /* 0x0000000000847308 */ /* 0x0002a40000000800 */
[----:B-1----:R-:W-:Y:S01]  /*7d40*/  FADD.FTZ R0, -R2, R139 ;  /* 0x0000008b02007221 */ /* 0x002fe20000010100 */
[----:B------:R-:W-:Y:S01]  /*7d50*/  FSEL R2, R134, RZ, P0 ;  /* 0x000000ff86027208 */ /* 0x000fe20000000000 */
[----:B--2---:R-:W-:Y:S01]  /*7d60*/  FMUL.FTZ R6, R132, R150 ;  /* 0x0000009684067220 */ /* 0x004fe20000410000 */
[----:B------:R-:W-:Y:S01]  /*7d70*/  F2FP.PACK_AB R150, R233, R226 ;  /* 0x000000e2e996723e */ /* 0x000fe200000000ff */
[----:B------:R-:W-:Y:S04]  /*7d80*/  FMUL.FTZ R0, R0, c[0x0][0x2d0] ;  /* 0x0000b40000007a20 */ /* 0x000fe80000410000 */
[----:B------:R-:W-:Y:S01]  /*7d90*/  MUFU.EX2 R139, R129 ;  /* 0x00000081008b7308 */ /* 0x000fe20000000800 */
[C---:B------:R-:W-:Y:S01]  /*7da0*/  FMUL.FTZ R7, R132.reuse, R151 ;  /* 0x0000009784077220 */ /* 0x040fe20000410000 */
[C---:B------:R-:W-:Y:S01]  /*7db0*/  ISETP.GT.AND P0, PT, R199.reuse, R248, PT ;  /* 0x000000f8c700720c */ /* 0x040fe20003f04270 */
[C---:B------:R-:W-:Y:S01]  /*7dc0*/  FMUL.FTZ R18, R132.reuse, R158 ;  /* 0x0000009e84127220 */ /* 0x040fe20000410000 */
[----:B------:R-:W-:Y:S01]  /*7dd0*/  IADD3 R199, R199, -0x1, RZ ;  /* 0xffffffffc7c77810 */ /* 0x000fe20007ffe0ff */
[C---:B------:R-:W-:Y:S02]  /*7de0*/  FMUL.FTZ R19, R132.reuse, R159 ;  /* 0x0000009f84137220 */ /* 0x040fe40000410000 */
[C---:B------:R-:W-:Y:S01]  /*7df0*/  FMUL.FTZ R34, R132.reuse, R114 ;  /* 0x0000007284227220 */ /* 0x040fe20000410000 */
[----:B------:R-:W-:Y:S01]  /*7e00*/  LDSM.16.MT88.4 R156, [R185+0x800] ;  /* 0x00080000b99c783b */ /* 0x000fe20000004200 */
[C---:B------:R-:W-:Y:S01]  /*7e10*/  FMUL.FTZ R35, R132.reuse, R115 ;  /* 0x0000007384237220 */ /* 0x040fe20000410000 */
[----:B------:R1:W2:Y:S01]  /*7e20*/  MUFU.EX2 R3, R0 ;  /* 0x0000000000037308 */ /* 0x0002a20000000800 */
[C---:B------:R-:W-:Y:S02]  /*7e30*/  FMUL.FTZ R50, R132.reuse, R130 ;  /* 0x0000008284327220 */ /* 0x040fe40000410000 */
[C---:B------:R-:W-:Y:S02]  /*7e40*/  FMUL.FTZ R51, R132.reuse, R131 ;  /* 0x0000008384337220 */ /* 0x040fe40000410000 */
[C---:B------:R-:W-:Y:S01]  /*7e50*/  FMUL.FTZ R54, R132.reuse, R54 ;  /* 0x0000003684367220 */ /* 0x040fe20000410000 */
[----:B------:R-:W-:Y:S01]  /*7e60*/  LDSM.16.MT88.4 R112, [R186+0x400] ;  /* 0x00040000ba70783b */ /* 0x000fe20000004200 */
        /* <DEDUP_REMOVED lines=9> */
[----:B-1----:R-:W-:Y:S01]  /*7f00*/  FADD.FTZ R0, -R2, R140 ;  /* 0x0000008c02007221 */ /* 0x002fe20000010100 */
[----:B------:R-:W-:Y:S01]  /*7f10*/  F2FP.PACK_AB R140, R204, R173 ;  /* 0x000000adcc8c723e */ /* 0x000fe200000000ff */
[--C-:B------:R-:W-:Y:S02]  /*7f20*/  FFMA.FTZ R2, R15, c[0x0][0x2d0], -R163.reuse ;  /* 0x0000b4000f027a23 */ /* 0x100fe400000108a3 */
[----:B------:R-:W-:Y:S02]  /*7f30*/  FMUL.FTZ R0, R0, c[0x0][0x2d0] ;  /* 0x0000b40000007a20 */ /* 0x000fe40000410000 */
[----:B------:R-:W1:Y:S01]  /*7f40*/  MUFU.EX2 R228, R2 ;  /* 0x0000000200e47308 */ /* 0x000e620000000800 */
[C---:B--2---:R-:W-:Y:S01]  /*7f50*/  FMUL.FTZ R24, R3.reuse, R104 ;  /* 0x0000006803187220 */ /* 0x044fe20000410000 */
[-C--:B------:R-:W-:Y:S01]  /*7f60*/  HMMA.16816.F32 R4, R140, R20.reuse, R4 ;  /* 0x000000148c04723c */ /* 0x080fe20000001804 */
[C---:B------:R-:W-:Y:S02]  /*7f70*/  FMUL.FTZ R8, R3.reuse, R144 ;  /* 0x0000009003087220 */ /* 0x040fe40000410000 */
[C---:B------:R-:W-:Y:S02]  /*7f80*/  FMUL.FTZ R9, R3.reuse, R145 ;  /* 0x0000009103097220 */ /* 0x040fe40000410000 */
[C---:B------:R-:W-:Y:S02]  /*7f90*/  FMUL.FTZ R12, R3.reuse, R152 ;  /* 0x00000098030c7220 */ /* 0x040fe40000410000 */
[C---:B------:R-:W-:Y:S01]  /*7fa0*/  FMUL.FTZ R13, R3.reuse, R153 ;  /* 0x00000099030d7220 */ /* 0x040fe20000410000 */
[----:B------:R-:W2:Y:S01]  /*7fb0*/  MUFU.EX2 R0, R0 ;  /* 0x0000000000007308 */ /* 0x000ea20000000800 */
[C---:B------:R-:W-:Y:S03]  /*7fc0*/  FMUL.FTZ R25, R3.reuse, R105 ;  /* 0x0000006903197220 */ /* 0x040fe60000410000 */
[C---:B------:R-:W-:Y:S02]  /*7fd0*/  FMUL.FTZ R28, R3.reuse, R108 ;  /* 0x0000006c031c7220 */ /* 0x040fe40000410000 */
[C---:B------:R-:W-:Y:S02]  /*7fe0*/  FMUL.FTZ R29, R3.reuse, R109 ;  /* 0x0000006d031d7220 */ /* 0x040fe40000410000 */
[C---:B------:R-:W-:Y:S02]  /*7ff0*/  FMUL.FTZ R40, R3.reuse, R120 ;  /* 0x0000007803287220 */ /* 0x040fe40000410000 */
[C---:B------:R-:W-:Y:S02]  /*8000*/  FMUL.FTZ R41, R3.reuse, R121 ;  /* 0x0000007903297220 */ /* 0x040fe40000410000 */
[----:B------:R-:W-:Y:S01]  /*8010*/  FMUL.FTZ R44, R3, R124 ;  /* 0x0000007c032c7220 */ /* 0x000fe20000410000 */
[----:B-1----:R-:W-:Y:S01]  /*8020*/  F2FP.PACK_AB R151, R228, R225 ;  /* 0x000000e1e497723e */ /* 0x002fe200000000ff */
[--C-:B------:R-:W-:Y:S02]  /*8030*/  FFMA.FTZ R2, R183, c[0x0][0x2d0], -R162.reuse ;  /* 0x0000b400b7027a23 */ /* 0x100fe400000108a2 */
[C---:B------:R-:W-:Y:S02]  /*8040*/  FMUL.FTZ R45, R3.reuse, R125 ;  /* 0x0000007d032d7220 */ /* 0x040fe40000410000 */
[----:B------:R1:W-:Y:S01]  /*8050*/  MUFU.EX2 R201, R2 ;  /* 0x0000000200c97308 */ /* 0x0003e20000000800 */
[C---:B------:R-:W-:Y:S02]  /*8060*/  FMUL.FTZ R56, R3.reuse, R56 ;  /* 0x0000003803387220 */ /* 0x040fe40000410000 */
[----:B------:R-:W-:Y:S02]  /*8070*/  FMUL.FTZ R57, R3, R57 ;  /* 0x0000003903397220 */ /* 0x000fe40000410000 */
[C---:B--2---:R-:W-:Y:S02]  /*8080*/  FMUL.FTZ R10, R0.reuse, R146 ;  /* 0x00000092000a7220 */ /* 0x044fe40000410000 */
[C---:B------:R-:W-:Y:S02]  /*8090*/  FMUL.FTZ R11, R0.reuse, R147 ;  /* 0x00000093000b7220 */ /* 0x040fe40000410000 */
[C---:B------:R-:W-:Y:S02]  /*80a0*/  FMUL.FTZ R26, R0.reuse, R106 ;  /* 0x0000006a001a7220 */ /* 0x040fe40000410000 */
[C---:B------:R-:W-:Y:S02]  /*80b0*/  FMUL.FTZ R27, R0.reuse, R107 ;  /* 0x0000006b001b7220 */ /* 0x040fe40000410000 */
[----:B------:R-:W-:Y:S01]  /*80c0*/  LDSM.16.MT88.4 R104, [R185+0x400] ;  /* 0x00040000b968783b */ /* 0x000fe20000004200 */
[C---:B------:R-:W-:Y:S01]  /*80d0*/  HMMA.16816.F32 R8, R148.reuse, R20, R8 ;  /* 0x000000149408723c */ /* 0x040fe20000001808 */
[C---:B------:R-:W-:Y:S02]  /*80e0*/  FMUL.FTZ R14, R0.reuse, R154 ;  /* 0x0000009a000e7220 */ /* 0x040fe40000410000 */
[C---:B------:R-:W-:Y:S02]  /*80f0*/  FMUL.FTZ R15, R0.reuse, R155 ;  /* 0x0000009b000f7220 */ /* 0x040fe40000410000 */
[----:B------:R-:W-:Y:S02]  /*8100*/  FFMA.FTZ R130, R175, c[0x0][0x2d0], -R163 ;  /* 0x0000b400af827a23 */ /* 0x000fe400000108a3 */
        /* <DEDUP_REMOVED lines=12> */
[----:B------:R-:W2:Y:S01]  /*81d0*/  LDSM.16.MT88.4 R100, [R185+0xc00] ;  /* 0x000c0000b964783b */ /* 0x000ea20000004200 */
[C---:B------:R-:W-:Y:S02]  /*81e0*/  FMUL.FTZ R58, R0.reuse, R58 ;  /* 0x0000003a003a7220 */ /* 0x040fe40000410000 */
[C---:B------:R-:W-:Y:S02]  /*81f0*/  FMUL.FTZ R59, R0.reuse, R59 ;  /* 0x0000003b003b7220 */ /* 0x040fe40000410000 */
[-C--:B------:R-:W-:Y:S01]  /*8200*/  HMMA.16816.F32 R20, R140, R36.reuse, R20 ;  /* 0x000000248c14723c */ /* 0x080fe20000001814 */
[C---:B------:R-:W-:Y:S02]  /*8210*/  FMUL.FTZ R60, R3.reuse, R60 ;  /* 0x0000003c033c7220 */ /* 0x040fe40000410000 */
[C---:B------:R-:W-:Y:S02]  /*8220*/  FMUL.FTZ R61, R3.reuse, R61 ;  /* 0x0000003d033d7220 */ /* 0x040fe40000410000 */
[C---:B------:R-:W-:Y:S02]  /*8230*/  FMUL.FTZ R62, R0.reuse, R62 ;  /* 0x0000003e003e7220 */ /* 0x040fe40000410000 */
[C---:B------:R-:W-:Y:S01]  /*8240*/  FMUL.FTZ R63, R0.reuse, R63 ;  /* 0x0000003f003f7220 */ /* 0x040fe20000410000 */
[C---:B------:R-:W-:Y:S01]  /*8250*/  HMMA.16816.F32 R24, R148.reuse, R36, R24 ;  /* 0x000000249418723c */ /* 0x040fe20000001818 */
[C---:B------:R-:W-:Y:S03]  /*8260*/  FMUL.FTZ R72, R3.reuse, R72 ;  /* 0x0000004803487220 */ /* 0x040fe60000410000 */
[----:B------:R-:W-:Y:S02]  /*8270*/  FMUL.FTZ R73, R3, R73 ;  /* 0x0000004903497220 */ /* 0x000fe40000410000 */
[C---:B------:R-:W-:Y:S02]  /*8280*/  FMUL.FTZ R74, R0.reuse, R74 ;  /* 0x0000004a004a7220 */ /* 0x040fe40000410000 */
[-C--:B------:R-:W-:Y:S01]  /*8290*/  HMMA.16816.F32 R28, R148, R38.reuse, R28 ;  /* 0x00000026941c723c */ /* 0x080fe2000000181c */
[C---:B------:R-:W-:Y:S03]  /*82a0*/  FMUL.FTZ R36, R133.reuse, R116 ;  /* 0x0000007485247220 */ /* 0x040fe60000410000 */
[----:B------:R-:W-:Y:S02]  /*82b0*/  FMUL.FTZ R37, R133, R117 ;  /* 0x0000007585257220 */ /* 0x000fe40000410000 */
[----:B------:R-:W-:Y:S02]  /*82c0*/  FMUL.FTZ R75, R0, R75 ;  /* 0x0000004b004b7220 */ /* 0x000fe40000410000 */
[C---:B------:R-:W-:Y:S01]  /*82d0*/  HMMA.16816.F32 R32, R140.reuse, R38, R32 ;  /* 0x000000268c20723c */ /* 0x040fe20000001820 */
[----:B-1----:R-:W-:Y:S03]  /*82e0*/  FFMA.FTZ R2, R182, c[0x0][0x2d0], -R162 ;  /* 0x0000b400b6027a23 */ /* 0x002fe600000108a2 */
[C---:B------:R-:W-:Y:S01]  /*82f0*/  FMUL.FTZ R76, R3.reuse, R76 ;  /* 0x0000004c034c7220 */ /* 0x040fe20000410000 */
[----:B------:R1:W-:Y:S01]  /*8300*/  MUFU.EX2 R206, R2 ;  /* 0x0000000200ce7308 */ /* 0x0003e20000000800 */
[C---:B------:R-:W-:Y:S02]  /*8310*/  FMUL.FTZ R77, R3.reuse, R77 ;  /* 0x0000004d034d7220 */ /* 0x040fe40000410000 */
[C---:B------:R-:W-:Y:S04]  /*8320*/  FMUL.FTZ R38, R132.reuse, R118 ;  /* 0x0000007684267220 */ /* 0x040fe80000410000 */
[----:B------:R-:W-:Y:S02]  /*8330*/  FMUL.FTZ R39, R132, R119 ;  /* 0x0000007784277220 */ /* 0x000fe40000410000 */
[----:B------:R-:W-:Y:S01]  /*8340*/  LDSM.16.MT88.4 R116, [R185+0x1000] ;  /* 0x00100000b974783b */ /* 0x000fe20000004200 */
[C---:B------:R-:W-:Y:S02]  /*8350*/  FMUL.FTZ R78, R0.reuse, R78 ;  /* 0x0000004e004e7220 */ /* 0x040fe40000410000 */
[C---:B------:R-:W-:Y:S02]  /*8360*/  FMUL.FTZ R79, R0.reuse, R79 ;  /* 0x0000004f004f7220 */ /* 0x040fe40000410000 */
[-C--:B--2---:R-:W-:Y:S01]  /*8370*/  HMMA.16816.F32 R36, R140, R100.reuse, R36 ;  /* 0x000000648c24723c */ /* 0x084fe20000001824 */
        /* <DEDUP_REMOVED lines=10> */
[----:B------:R-:W-:Y:S02]  /*8420*/  FFMA.FTZ R0, R0, R244, R164 ;  /* 0x000000f400007223 */ /* 0x000fe400000100a4 */
[----:B------:R-:W-:Y:S01]  /*8430*/  MUFU.EX2 R164, R128 ;  /* 0x0000008000a47308 */ /* 0x000fe20000000800 */
[C---:B------:R-:W-:Y:S01]  /*8440*/  FMUL.FTZ R98, R132.reuse, R98 ;  /* 0x0000006284627220 */ /* 0x040fe20000410000 */
[C---:B------:R-:W-:Y:S01]  /*8450*/  HMMA.16816.F32 R48, R140.reuse, R102, R48 ;  /* 0x000000668c30723c */ /* 0x040fe20000001830 */
[----:B------:R-:W2:Y:S03]  /*8460*/  LDSM.16.MT88.4 R100, [R186+0xc00] ;  /* 0x000c0000ba64783b */ /* 0x000ea60000004200 */
[----:B-1----:R-:W-:Y:S02]  /*8470*/  FFMA.FTZ R2, R181, c[0x0][0x2d0], -R160 ;  /* 0x0000b400b5027a23 */ /* 0x002fe400000108a0 */
[----:B------:R-:W-:Y:S02]  /*8480*/  FMUL.FTZ R99, R132, R99 ;  /* 0x0000006384637220 */ /* 0x000fe40000410000 */
[----:B------:R1:W-:Y:S01]  /*8490*/  MUFU.EX2 R200, R2 ;  /* 0x0000000200c87308 */ /* 0x0003e20000000800 */
[--C-:B------:R-:W-:Y:S03]  /*84a0*/  FFMA.FTZ R127, R223, c[0x0][0x2d0], -R162.reuse ;  /* 0x0000b400df7f7a23 */ /* 0x100fe600000108a2 */
[--C-:B------:R-:W-:Y:S02]  /*84b0*/  FFMA.FTZ R126, R222, c[0x0][0x2d0], -R162.reuse ;  /* 0x0000b400de7e7a23 */ /* 0x100fe400000108a2 */
[----:B------:R-:W-:Y:S02]  /*84c0*/  FFMA.FTZ R125, R221, c[0x0][0x2d0], -R162 ;  /* 0x0000b400dd7d7a23 */ /* 0x000fe400000108a2 */
[--C-:B------:R-:W-:Y:S02]  /*84d0*/  FFMA.FTZ R124, R219, c[0x0][0x2d0], -R160.reuse ;  /* 0x0000b400db7c7a23 */ /* 0x100fe400000108a0 */
[--C-:B------:R-:W-:Y:S02]  /*84e0*/  FFMA.FTZ R123, R218, c[0x0][0x2d0], -R160.reuse ;  /* 0x0000b400da7b7a23 */ /* 0x100fe400000108a0 */
[----:B------:R-:W-:Y:S02]  /*84f0*/  FFMA.FTZ R122, R217, c[0x0][0x2d0], -R160 ;  /* 0x0000b400d97a7a23 */ /* 0x000fe400000108a0 */
[--C-:B------:R-:W-:Y:S02]  /*8500*/  FFMA.FTZ R121, R215, c[0x0][0x2d0], -R161.reuse ;  /* 0x0000b400d7797a23 */ /* 0x100fe400000108a1 */
[--C-:B------:R-:W-:Y:S02]  /*8510*/  FFMA.FTZ R120, R214, c[0x0][0x2d0], -R161.reuse ;  /* 0x0000b400d6787a23 */ /* 0x100fe400000108a1 */
[----:B------:R-:W-:Y:S02]  /*8520*/  FADD.FTZ R0, R224, R0 ;  /* 0x00000000e0007221 */ /* 0x000fe40000010000 */
[--C-:B-1----:R-:W-:Y:S04]  /*8530*/  FFMA.FTZ R2, R178, c[0x0][0x2d0], -R160.reuse ;  /* 0x0000b400b2027a23 */ /* 0x102fe800000108a0 */
[----:B------:R1:W-:Y:S01]  /*8540*/  MUFU.EX2 R203, R2 ;  /* 0x0000000200cb7308 */ /* 0x0003e20000000800 */
[-C--:B--2---:R-:W-:Y:S08]  /*8550*/  HMMA.16816.F32 R52, R140, R100.reuse, R52 ;  /* 0x000000648c34723c */ /* 0x084ff00000001834 */
[C---:B------:R-:W-:Y:S08]  /*8560*/  HMMA.16816.F32 R56, R148.reuse, R100, R56 ;  /* 0x000000649438723c */ /* 0x040ff00000001838 */
[-C--:B------:R-:W-:Y:S01]  /*8570*/  HMMA.16816.F32 R60, R148, R102.reuse, R60 ;  /* 0x00000066943c723c */ /* 0x080fe2000000183c */
[--C-:B-1----:R-:W-:Y:S07]  /*8580*/  FFMA.FTZ R2, R180, c[0x0][0x2d0], -R160.reuse ;  /* 0x0000b400b4027a23 */ /* 0x102fee00000108a0 */
[C---:B------:R-:W-:Y:S01]  /*8590*/  HMMA.16816.F32 R64, R140.reuse, R102, R64 ;  /* 0x000000668c40723c */ /* 0x040fe20000001840 */
[----:B------:R-:W1:Y:S01]  /*85a0*/  LDSM.16.MT88.4 R100, [R185+0x1800] ;  /* 0x00180000b964783b */ /* 0x000e620000004200 */
[----:B------:R2:W-:Y:S02]  /*85b0*/  MUFU.EX2 R210, R2 ;  /* 0x0000000200d27308 */ /* 0x0005e40000000800 */
[--C-:B--2---:R-:W-:Y:S02]  /*85c0*/  FFMA.FTZ R2, R179, c[0x0][0x2d0], -R160.reuse ;  /* 0x0000b400b3027a23 */ /* 0x104fe400000108a0 */
[----:B------:R-:W-:Y:S06]  /*85d0*/  FFMA.FTZ R160, R216, c[0x0][0x2d0], -R160 ;  /* 0x0000b400d8a07a23 */ /* 0x000fec00000108a0 */
[----:B------:R2:W-:Y:S01]  /*85e0*/  MUFU.EX2 R211, R2 ;  /* 0x0000000200d37308 */ /* 0x0005e20000000800 */
[-C--:B-1----:R-:W-:Y:S08]  /*85f0*/  HMMA.16816.F32 R68, R140, R100.reuse, R68 ;  /* 0x000000648c44723c */ /* 0x082ff00000001844 */
[C---:B------:R-:W-:Y:S01]  /*8600*/  HMMA.16816.F32 R72, R148.reuse, R100, R72 ;  /* 0x000000649448723c */ /* 0x040fe20000001848 */
[--C-:B--2---:R-:W-:Y:S02]  /*8610*/  FFMA.FTZ R2, R171, c[0x0][0x2d0], -R161.reuse ;  /* 0x0000b400ab027a23 */ /* 0x104fe400000108a1 */
[----:B------:R-:W-:Y:S05]  /*8620*/  MUFU.EX2 R171, R126 ;  /* 0x0000007e00ab7308 */ /* 0x000fea0000000800 */
[-C--:B------:R-:W-:Y:S08]  /*8630*/  HMMA.16816.F32 R76, R148, R102.reuse, R76 ;  /* 0x00000066944c723c */ /* 0x080ff0000000184c */
[C---:B------:R-:W-:Y:S01]  /*8640*/  HMMA.16816.F32 R80, R140.reuse, R102, R80 ;  /* 0x000000668c50723c */ /* 0x040fe20000001850 */
[----:B------:R-:W1:Y:S01]  /*8650*/  LDSM.16.MT88.4 R100, [R186+0x1800] ;  /* 0x00180000ba64783b */ /* 0x000e620000004200 */
[----:B------:R2:W-:Y:S02]  /*8660*/  MUFU.EX2 R182, R2 ;  /* 0x0000000200b67308 */ /* 0x0005e40000000800 */
[--C-:B--2---:R-:W-:Y:S08]  /*8670*/  FFMA.FTZ R2, R169, c[0x0][0x2d0], -R161.reuse ;  /* 0x0000b400a9027a23 */ /* 0x104ff000000108a1 */
[----:B------:R-:W-:Y:S10]  /*8680*/  MUFU.EX2 R169, R127 ;  /* 0x0000007f00a97308 */ /* 0x000ff40000000800 */
[----:B------:R-:W2:Y:S01]  /*8690*/  MUFU.EX2 R183, R2 ;  /* 0x0000000200b77308 */ /* 0x000ea20000000800 */
[-C--:B-1----:R-:W-:Y:S08]  /*86a0*/  HMMA.16816.F32 R84, R140, R100.reuse, R84 ;  /* 0x000000648c54723c */ /* 0x082ff00000001854 */
[C---:B------:R-:W-:Y:S07]  /*86b0*/  HMMA.16816.F32 R88, R148.reuse, R100, R88 ;  /* 0x000000649458723c */ /* 0x040fee0000001858 */
[--C-:B------:R-:W-:Y:S01]  /*86c0*/  FFMA.FTZ R100, R202, c[0x0][0x2d0], -R162.reuse ;  /* 0x0000b400ca647a23 */ /* 0x100fe200000108a2 */
[-C--:B------:R-:W-:Y:S01]  /*86d0*/  HMMA.16816.F32 R92, R148, R102.reuse, R92 ;  /* 0x00000066945c723c */ /* 0x080fe2000000185c */
[--C-:B------:R-:W-:Y:S02]  /*86e0*/  FFMA.FTZ R101, R205, c[0x0][0x2d0], -R162.reuse ;  /* 0x0000b400cd657a23 */ /* 0x100fe400000108a2 */
[----:B------:R1:W-:Y:S01]  /*86f0*/  MUFU.EX2 R212, R100 ;  /* 0x0000006400d47308 */ /* 0x0003e20000000800 */
[----:B------:R-:W-:Y:S01]  /*8700*/  FFMA.FTZ R162, R220, c[0x0][0x2d0], -R162 ;  /* 0x0000b400dca27a23 */ /* 0x000fe200000108a2 */
[----:B--2---:R-:W-:Y:S01]  /*8710*/  F2FP.PACK_AB R108, R183, R182 ;  /* 0x000000b6b76c723e */ /* 0x004fe200000000ff */
[----:B------:R-:W-:Y:S02]  /*8720*/  FFMA.FTZ R2, R168, c[0x0][0x2d0], -R161 ;  /* 0x0000b400a8027a23 */ /* 0x000fe400000108a1 */
[----:B------:R-:W-:Y:S05]  /*8730*/  HMMA.16816.F32 R96, R140, R102, R96 ;  /* 0x000000668c60723c */ /* 0x000fea0000001860 */
[----:B------:R2:W-:Y:S02]  /*8740*/  MUFU.EX2 R202, R2 ;  /* 0x0000000200ca7308 */ /* 0x0005e40000000800 */
[----:B------:R-:W-:Y:S01]  /*8750*/  F2FP.PACK_AB R103, R211, R210 ;  /* 0x000000d2d367723e */ /* 0x000fe200000000ff */
[----:B------:R-:W-:Y:S04]  /*8760*/  FFMA.FTZ R140, R3, R242, R165 ;  /* 0x000000f2038c7223 */ /* 0x000fe800000100a5 */
[----:B------:R-:W-:Y:S02]  /*8770*/  FFMA.FTZ R141, R132, R243, R166 ;  /* 0x000000f3848d7223 */ /* 0x000fe400000100a6 */
[----:B------:R-:W-:Y:S01]  /*8780*/  FFMA.FTZ R3, R207, c[0x0][0x2d0], -R163 ;  /* 0x0000b400cf037a23 */ /* 0x000fe200000108a3 */
[----:B------:R3:W4:Y:S01]  /*8790*/  MUFU.EX2 R208, R101 ;  /* 0x0000006500d07308 */ /* 0x0007220000000800 */
[----:B-1----:R-:W-:Y:S09]  /*87a0*/  F2FP.PACK_AB R100, R206, R201 ;  /* 0x000000c9ce64723e */ /* 0x002ff200000000ff */
[----:B------:R-:W-:Y:S01]  /*87b0*/  MUFU.EX2 R168, R124 ;  /* 0x0000007c00a87308 */ /* 0x000fe20000000800 */
[--C-:B--2---:R-:W-:Y:S02]  /*87c0*/  FFMA.FTZ R2, R167, c[0x0][0x2d0], -R161.reuse ;  /* 0x0000b400a7027a23 */ /* 0x104fe400000108a1 */
[----:B------:R-:W-:Y:S07]  /*87d0*/  FFMA.FTZ R161, R209, c[0x0][0x2d0], -R161 ;  /* 0x0000b400d1a17a23 */ /* 0x000fee00000108a1 */
[----:B------:R1:W2:Y:S01]  /*87e0*/  MUFU.EX2 R205, R2 ;  /* 0x0000000200cd7308 */ /* 0x0002a20000000800 */
[----:B---3--:R-:W-:Y:S02]  /*87f0*/  F2FP.PACK_AB R101, R203, R200 ;  /* 0x000000c8cb65723e */ /* 0x008fe400000000ff */
[----:B----4-:R-:W-:Y:S07]  /*8800*/  F2FP.PACK_AB R102, R212, R208 ;  /* 0x000000d0d466723e */ /* 0x010fee00000000ff */
[----:B------:R-:W-:Y:S01]  /*8810*/  MUFU.EX2 R175, R162 ;  /* 0x000000a200af7308 */ /* 0x000fe20000000800 */
[-C--:B------:R-:W-:Y:S09]  /*8820*/  HMMA.16816.F32 R4, R100, R104.reuse, R4 ;  /* 0x000000686404723c */ /* 0x080ff20000001804 */
[----:B------:R3:W-:Y:S03]  /*8830*/  MUFU.EX2 R165, R3 ;  /* 0x0000000300a57308 */ /* 0x0007e60000000800 */
[----:B-1----:R-:W-:Y:S01]  /*8840*/  FFMA.FTZ R2, R174, c[0x0][0x2d0], -R163 ;  /* 0x0000b400ae027a23 */ /* 0x002fe200000108a3 */
[----:B--2---:R-:W-:Y:S06]  /*8850*/  F2FP.PACK_AB R110, R205, R202 ;  /* 0x000000cacd6e723e */ /* 0x004fec00000000ff */
[----:B------:R1:W-:Y:S10]  /*8860*/  MUFU.EX2 R181, R2 ;  /* 0x0000000200b57308 */ /* 0x0003f40000000800 */
[----:B------:R-:W-:Y:S01]  /*8870*/  MUFU.EX2 R174, R160 ;  /* 0x000000a000ae7308 */ /* 0x000fe20000000800 */
[----:B---3--:R-:W-:Y:S09]  /*8880*/  FADD.FTZ R3, R230, R141 ;  /* 0x0000008de6037221 */ /* 0x008ff20000010000 */
[----:B------:R-:W-:Y:S01]  /*8890*/  MUFU.EX2 R166, R121 ;  /* 0x0000007900a67308 */ /* 0x000fe20000000800 */
[----:B-1----:R-:W-:Y:S02]  /*88a0*/  FFMA.FTZ R2, R177, c[0x0][0x2d0], -R163 ;  /* 0x0000b400b1027a23 */ /* 0x002fe400000108a3 */
[----:B------:R-:W-:Y:S07]  /*88b0*/  FADD.FTZ R177, R229, R3 ;  /* 0x00000003e5b17221 */ /* 0x000fee0000010000 */
[----:B------:R1:W2:Y:S10]  /*88c0*/  MUFU.EX2 R180, R2 ;  /* 0x0000000200b47308 */ /* 0x0002b40000000800 */
[----:B------:R-:W3:Y:S01]  /*88d0*/  MUFU.EX2 R167, R120 ;  /* 0x0000007800a77308 */ /* 0x000ee20000000800 */
[--C-:B-1----:R-:W-:Y:S01]  /*88e0*/  FFMA.FTZ R2, R170, c[0x0][0x2d0], -R163.reuse ;  /* 0x0000b400aa027a23 */ /* 0x102fe200000108a3 */
[----:B--2---:R-:W-:Y:S08]  /*88f0*/  F2FP.PACK_AB R109, R180, R181 ;  /* 0x000000b5b46d723e */ /* 0x004ff000000000ff */
[----:B------:R-:W1:Y:S01]  /*8900*/  MUFU.EX2 R170, R123 ;  /* 0x0000007b00aa7308 */ /* 0x000e620000000800 */
[----:B---3--:R-:W-:Y:S09]  /*8910*/  F2FP.PACK_AB R160, R167, R166 ;  /* 0x000000a6a7a0723e */ /* 0x008ff200000000ff */
[----:B------:R2:W-:Y:S01]  /*8920*/  MUFU.EX2 R178, R2 ;  /* 0x0000000200b27308 */ /* 0x0005e20000000800 */
[----:B-1----:R-:W-:Y:S01]  /*8930*/  F2FP.PACK_AB R141, R170, R168 ;  /* 0x000000a8aa8d723e */ /* 0x002fe200000000ff */
[--C-:B--2---:R-:W-:Y:S08]  /*8940*/  FFMA.FTZ R2, R172, c[0x0][0x2d0], -R163.reuse ;  /* 0x0000b400ac027a23 */ /* 0x104ff000000108a3 */
[----:B------:R-:W1:Y:S01]  /*8950*/  MUFU.EX2 R172, R122 ;  /* 0x0000007a00ac7308 */ /* 0x000e620000000800 */
[----:B------:R-:W-:Y:S09]  /*8960*/  FFMA.FTZ R163, R135, c[0x0][0x2d0], -R163 ;  /* 0x0000b40087a37a23 */ /* 0x000ff200000108a3 */
[----:B------:R-:W2:Y:S10]  /*8970*/  MUFU.EX2 R179, R2 ;  /* 0x0000000200b37308 */ /* 0x000eb40000000800 */
[----:B------:R3:W4:Y:S01]  /*8980*/  MUFU.EX2 R135, R161 ;  /* 0x000000a100877308 */ /* 0x0007220000000800 */
[----:B-1----:R-:W-:Y:S09]  /*8990*/  F2FP.PACK_AB R143, R174, R172 ;  /* 0x000000acae8f723e */ /* 0x002ff200000000ff */
[----:B------:R-:W-:Y:S01]  /*89a0*/  MUFU.EX2 R132, R163 ;  /* 0x000000a300847308 */ /* 0x000fe20000000800 */
[----:B--2---:R-:W-:Y:S01]  /*89b0*/  F2FP.PACK_AB R111, R179, R178 ;  /* 0x000000b2b36f723e */ /* 0x004fe200000000ff */
[----:B------:R-:W-:Y:S04]  /*89c0*/  FFMA.FTZ R2, R133, R241, R173 ;  /* 0x000000f185027223 */ /* 0x000fe800000100ad */
[----:B------:R-:W-:Y:S04]  /*89d0*/  FADD.FTZ R131, R204, R2 ;  /* 0x00000002cc837221 */ /* 0x000fe80000010000 */
[----:B------:R-:W1:Y:S01]  /*89e0*/  MUFU.EX2 R133, R130 ;  /* 0x0000008200857308 */ /* 0x000e620000000800 */
[C---:B------:R-:W-:Y:S01]  /*89f0*/  HMMA.16816.F32 R8, R108.reuse, R104, R8 ;  /* 0x000000686c08723c */ /* 0x040fe20000001808 */
[----:B------:R-:W-:Y:S01]  /*8a00*/  FADD.FTZ R2, R227, R140 ;  /* 0x0000008ce3027221 */ /* 0x000fe20000010000 */
[----:B------:R-:W-:Y:S02]  /*8a10*/  F2FP.PACK_AB R140, R171, R169 ;  /* 0x000000a9ab8c723e */ /* 0x000fe400000000ff */
[----:B---3--:R-:W-:Y:S01]  /*8a20*/  F2FP.PACK_AB R161, R164, R165 ;  /* 0x000000a5a4a1723e */ /* 0x008fe200000000ff */
[----:B------:R-:W-:Y:S01]  /*8a30*/  FADD.FTZ R3, R226, R2 ;  /* 0x00000002e2037221 */ /* 0x000fe20000010000 */
[----:B----4-:R-:W-:Y:S01]  /*8a40*/  F2FP.PACK_AB R162, R135, R139 ;  /* 0x0000008b87a2723e */ /* 0x010fe200000000ff */
[----:B------:R-:W-:Y:S01]  /*8a50*/  FADD.FTZ R2, R225, R0 ;  /* 0x00000000e1027221 */ /* 0x000fe20000010000 */
[-C--:B------:R-:W-:Y:S01]  /*8a60*/  HMMA.16816.F32 R12, R108, R106.reuse, R12 ;  /* 0x0000006a6c0c723c */ /* 0x080fe2000000180c */
[----:B------:R-:W2:Y:S03]  /*8a70*/  MUFU.EX2 R173, R125 ;  /* 0x0000007d00ad7308 */ /* 0x000ea60000000800 */
[----:B------:R-:W-:Y:S02]  /*8a80*/  FADD.FTZ R0, R234, R177 ;  /* 0x000000b1ea007221 */ /* 0x000fe40000010000 */
[----:B------:R-:W-:Y:S02]  /*8a90*/  FADD.FTZ R3, R233, R3 ;  /* 0x00000003e9037221 */ /* 0x000fe40000010000 */
[C---:B------:R-:W-:Y:S01]  /*8aa0*/  HMMA.16816.F32 R16, R100.reuse, R106, R16 ;  /* 0x0000006a6410723c */ /* 0x040fe20000001810 */
[----:B------:R-:W3:Y:S03]  /*8ab0*/  LDSM.16.MT88.4 R104, [R186+0x1000] ;  /* 0x00100000ba68783b */ /* 0x000ee60000004200 */
[----:B------:R-:W-:Y:S02]  /*8ac0*/  FADD.FTZ R2, R228, R2 ;  /* 0x00000002e4027221 */ /* 0x000fe40000010000 */
[----:B------:R-:W-:Y:S01]  /*8ad0*/  FADD.FTZ R3, R182, R3 ;  /* 0x00000003b6037221 */ /* 0x000fe20000010000 */
[----:B-1----:R-:W-:Y:S01]  /*8ae0*/  F2FP.PACK_AB R163, R132, R133 ;  /* 0x0000008584a3723e */ /* 0x002fe200000000ff */
[-C--:B------:R-:W-:Y:S01]  /*8af0*/  HMMA.16816.F32 R20, R100, R112.reuse, R20 ;  /* 0x000000706414723c */ /* 0x080fe20000001814 */
[----:B------:R-:W-:Y:S07]  /*8b00*/  FADD.FTZ R2, R181, R2 ;  /* 0x00000002b5027221 */ /* 0x000fee0000010000 */
[C---:B------:R-:W-:Y:S01]  /*8b10*/  HMMA.16816.F32 R24, R108.reuse, R112, R24 ;  /* 0x000000706c18723c */ /* 0x040fe20000001818 */
[----:B--2---:R-:W-:Y:S07]  /*8b20*/  F2FP.PACK_AB R142, R175, R173 ;  /* 0x000000adaf8e723e */ /* 0x004fee00000000ff */
        /* <DEDUP_REMOVED lines=8> */
[-C--:B---3--:R-:W-:Y:S08]  /*8bb0*/  HMMA.16816.F32 R52, R100, R104.reuse, R52 ;  /* 0x000000686434723c */ /* 0x088ff00000001834 */
[C---:B------:R-:W-:Y:S07]  /*8bc0*/  HMMA.16816.F32 R56, R108.reuse, R104, R56 ;  /* 0x000000686c38723c */ /* 0x040fee0000001838 */
[----:B------:R-:W-:Y:S01]  /*8bd0*/  FADD.FTZ R104, R231, R131 ;  /* 0x00000083e7687221 */ /* 0x000fe20000010000 */
[-C--:B------:R-:W-:Y:S01]  /*8be0*/  HMMA.16816.F32 R60, R108, R106.reuse, R60 ;  /* 0x0000006a6c3c723c */ /* 0x080fe2000000183c */
[----:B------:R-:W-:Y:S03]  /*8bf0*/  LDSM.16.MT88.4 R128, [R185+0x1400] ;  /* 0x00140000b980783b */ /* 0x000fe60000004200 */
[----:B------:R-:W-:Y:S04]  /*8c00*/  FADD.FTZ R176, R232, R104 ;  /* 0x00000068e8b07221 */ /* 0x000fe80000010000 */
[C---:B------:R-:W-:Y:S08]  /*8c10*/  HMMA.16816.F32 R64, R100.reuse, R106, R64 ;  /* 0x0000006a6440723c */ /* 0x040ff00000001840 */
        /* <DEDUP_REMOVED lines=8> */
[----:B------:R-:W-:Y:S08]  /*8ca0*/  HMMA.16816.F32 R96, R100, R118, R96 ;  /* 0x000000766460723c */ /* 0x000ff00000001860 */
[-C--:B------:R-:W-:Y:S01]  /*8cb0*/  HMMA.16816.F32 R148, R140, R156.reuse, R4 ;  /* 0x0000009c8c94723c */ /* 0x080fe20000001804 */
[----:B------:R-:W2:Y:S07]  /*8cc0*/  LDSM.16.MT88.4 R4, [R186+0x1400] ;  /* 0x00140000ba04783b */ /* 0x000eae0000004200 */
[C---:B------:R-:W-:Y:S01]  /*8cd0*/  HMMA.16816.F32 R144, R160.reuse, R156, R8 ;  /* 0x0000009ca090723c */ /* 0x040fe20000001808 */
[----:B------:R-:W3:Y:S07]  /*8ce0*/  LDSM.16.MT88.4 R8, [R185+0x2000] ;  /* 0x00200000b908783b */ /* 0x000eee0000004200 */
[-C--:B------:R-:W-:Y:S01]  /*8cf0*/  HMMA.16816.F32 R152, R160, R158.reuse, R12 ;  /* 0x0000009ea098723c */ /* 0x080fe2000000180c */
[----:B------:R-:W4:Y:S07]  /*8d00*/  LDSM.16.MT88.4 R12, [R186+0x2000] ;  /* 0x00200000ba0c783b */ /* 0x000f2e0000004200 */
[C---:B------:R-:W-:Y:S08]  /*8d10*/  HMMA.16816.F32 R156, R140.reuse, R158, R16 ;  /* 0x0000009e8c9c723c */ /* 0x040ff00000001810 */
[-C--:B-1----:R-:W-:Y:S08]  /*8d20*/  HMMA.16816.F32 R100, R140, R112.reuse, R20 ;  /* 0x000000708c64723c */ /* 0x082ff00000001814 */
[C---:B------:R-:W-:Y:S08]  /*8d30*/  HMMA.16816.F32 R104, R160.reuse, R112, R24 ;  /* 0x00000070a068723c */ /* 0x040ff00000001818 */
[-C--:B------:R-:W-:Y:S08]  /*8d40*/  HMMA.16816.F32 R108, R160, R114.reuse, R28 ;  /* 0x00000072a06c723c */ /* 0x080ff0000000181c */
[C---:B------:R-:W-:Y:S08]  /*8d50*/  HMMA.16816.F32 R112, R140.reuse, R114, R32 ;  /* 0x000000728c70723c */ /* 0x040ff00000001820 */
[-C--:B------:R-:W-:Y:S08]  /*8d60*/  HMMA.16816.F32 R116, R140, R128.reuse, R36 ;  /* 0x000000808c74723c */ /* 0x080ff00000001824 */
        /* <DEDUP_REMOVED lines=10> */
[C---:B------:R-:W-:Y:S07]  /*8e10*/  HMMA.16816.F32 R64, R140.reuse, R6, R64 ;  /* 0x000000068c40723c */ /* 0x040fee0000001840 */
        /* <DEDUP_REMOVED lines=28> */
[----:B------:R-:W-:Y:S01]  /*8fe0*/  MOV R139, R136 ;  /* 0x00000088008b7202 */ /* 0x000fe20000000f00 */
[----:B------:R-:W-:Y:S02]  /*8ff0*/  FADD.FTZ R0, R133, R0 ;  /* 0x0000000085007221 */ /* 0x000fe40000010000 */
[----:B------:R-:W-:Y:S01]  /*9000*/  HMMA.16816.F32 R96, R140, R14, R96 ;  /* 0x0000000e8c60723c */ /* 0x000fe20000001860 */
[----:B------:R-:W-:Y:S03]  /*9010*/  FADD.FTZ R241, R175, R4 ;  /* 0x00000004aff17221 */ /* 0x000fe60000010000 */
[----:B------:R-:W-:Y:S01]  /*9020*/  FADD.FTZ R243, R174, R3 ;  /* 0x00000003aef37221 */ /* 0x000fe20000010000 */
[----:B------:R-:W-:Y:S01]  /*9030*/  MOV R3, R138 ;  /* 0x0000008a00037202 */ /* 0x000fe20000000f00 */
[----:B------:R-:W-:Y:S01]  /*9040*/  FADD.FTZ R242, R135, R2 ;  /* 0x0000000287f27221 */ /* 0x000fe20000010000 */
[----:B------:R-:W-:Y:S01]  /*9050*/  MOV R140, R134 ;  /* 0x00000086008c7202 */ /* 0x000fe20000000f00 */
[----:B------:R-:W-:Y:S01]  /*9060*/  FADD.FTZ R244, R132, R0 ;  /* 0x0000000084f47221 */ /* 0x000fe20000010000 */
[----:B------:R-:W-:Y:S01]  /*9070*/  MOV R132, R137 ;  /* 0x0000008900847202 */ /* 0x000fe20000000f00 */
[----:B------:R-:W-:-:S05]  /*9080*/  @P0 BRA `(.L_x_1082) ;  /* 0xffffd0f000000947 */ /* 0x000fca000383ffff */
.L_x_1077:
[----:B------:R-:W-:-:S13]  /*9090*/  ISETP.GE.AND P0, PT, R199, R245, PT ;  /* 0x000000f5c700720c */ /* 0x000fda0003f06270 */
[----:B------:R-:W-:Y:S05]  /*90a0*/  @!P0 BRA `(.L_x_1083) ;  /* 0x0000297000008947 */ /* 0x000fea0003800000 */
.L_x_1086:
[----:B------:R-:W-:Y:S04]  /*90b0*/  DEPBAR.LE SB0, 0x0 ;  /* 0x000080000000791a */ /* 0x000fe80000000000 */
[----:B------:R-:W-:Y:S01]  /*90c0*/  WARPSYNC 0xffffffff ;  /* 0xffffffff00007948 */ /* 0x000fe20003800000 */
[----:B------:R-:W-:Y:S01]  /*90d0*/  BAR.SYNC.DEFER_BLOCKING 0x0 ;  /* 0x0000000000007b1d */ /* 0x000fe20000010000 */
[----:B------:R-:W-:Y:S01]  /*90e0*/  SHF.R.S32.HI R0, RZ, 0x1f, R199 ;  /* 0x0000001fff007819 */ /* 0x000fe200000114c7 */
[----:B------:R-:W-:Y:S04]  /*90f0*/  IMAD.MOV.U32 R132, RZ, RZ, R136 ;  /* 0x000000ffff847224 */ /* 0x000fe800078e0088 */
[----:B------:R-:W-:Y:S04]  /*9100*/  IMAD R0, R0, c[0x0][0x208], RZ ;  /* 0x0000820000007a24 */ /* 0x000fe800078e02ff */
[C---:B------:R-:W-:Y:S01]  /*9110*/  IMAD R0, R199.reuse, c[0x0][0x20c], R0 ;  /* 0x00008300c7007a24 */ /* 0x040fe200078e0200 */
[----:B------:R-:W-:Y:S01]  /*9120*/  LDSM.16.M88.4 R48, [R187] ;  /* 0x00000000bb30783b */ /* 0x000fe20000000200 */
[----:B------:R-:W-:Y:S06]  /*9130*/  BSSY B0, `(.L_x_1084) ;  /* 0x00000d8000007945 */ /* 0x000fec0003800000 */
[----:B------:R-:W1:Y:S07]  /*9140*/  S2R R2, SR_TID.X ;  /* 0x0000000000027919 */ /* 0x000e6e0000002100 */
[----:B------:R-:W2:Y:S07]  /*9150*/  LDSM.16.M88.4 R16, [R184] ;  /* 0x00000000b810783b */ /* 0x000eae0000000200 */
[----:B------:R-:W3:Y:S07]  /*9160*/  LDSM.16.M88.4 R44, [R187+0x1000] ;  /* 0x00100000bb2c783b */ /* 0x000eee0000000200 */
[----:B------:R-:W4:Y:S07]  /*9170*/  LDSM.16.M88.4 R32, [R184+0x400] ;  /* 0x00040000b820783b */ /* 0x000f2e0000000200 */
[----:B------:R-:W5:Y:S07]  /*9180*/  LDSM.16.M88.4 R140, [R184+0x800] ;  /* 0x00080000b88c783b */ /* 0x000f6e0000000200 */
[----:B------:R-:W-:Y:S07]  /*9190*/  LDSM.16.M88.4 R160, [R188] ;  /* 0x00000000bca0783b */ /* 0x000fee0000000200 */
[----:B------:R-:W2:Y:S07]  /*91a0*/  LDSM.16.M88.4 R164, [R189] ;  /* 0x00000000bda4783b */ /* 0x000eae0000000200 */
[----:B------:R-:W3:Y:S07]  /*91b0*/  LDSM.16.M88.4 R168, [R188+0x1000] ;  /* 0x00100000bca8783b */ /* 0x000eee0000000200 */
[----:B------:R-:W3:Y:S07]  /*91c0*/  LDSM.16.M88.4 R172, [R197] ;  /* 0x00000000c5ac783b */ /* 0x000eee0000000200 */
[----:B------:R-:W4:Y:S01]  /*91d0*/  LDSM.16.M88.4 R176, [R196] ;  /* 0x00000000c4b0783b */ /* 0x000f220000000200 */
[----:B-1----:R-:W-:Y:S01]  /*91e0*/  ISETP.GT.AND P0, PT, R2, 0x3f, PT ;  /* 0x0000003f0200780c */ /* 0x002fe20003f04270 */
[----:B------:R-:W-:Y:S04]  /*91f0*/  IMAD.WIDE.U32 R2, R199, c[0x0][0x208], RZ ;  /* 0x00008200c7027a25 */ /* 0x000fe800078e00ff */
[----:B------:R-:W-:Y:S02]  /*9200*/  IMAD.IADD R0, R3, 0x1, R0 ;  /* 0x0000000103007824 */ /* 0x000fe400078e0200 */
[----:B------:R-:W-:Y:S04]  /*9210*/  IMAD.WIDE.U32 R2, R2, 0x30, RZ ;  /* 0x0000003002027825 */ /* 0x000fe800078e00ff */
[----:B------:R-:W-:Y:S01]  /*9220*/  IMAD R0, R0, 0x30, RZ ;  /* 0x0000003000007824 */ /* 0x000fe200078e02ff */
[-C--:B------:R-:W-:Y:S01]  /*9230*/  IADD3 R8, P1, R236, R2.reuse, RZ ;  /* 0x00000002ec087210 */ /* 0x080fe20007f3e0ff */
[----:B------:R-:W-:Y:S02]  /*9240*/  @!P0 IMAD.MOV.U32 R4, RZ, RZ, c[0x0][0x208] ;  /* 0x00008200ff048624 */ /* 0x000fe400078e00ff */
[----:B------:R-:W-:Y:S02]  /*9250*/  IMAD.IADD R0, R3, 0x1, R0 ;  /* 0x0000000103007824 */ /* 0x000fe400078e0200 */
[----:B------:R-:W-:Y:S01]  /*9260*/  @!P0 IMAD.MOV.U32 R5, RZ, RZ, c[0x0][0x20c] ;  /* 0x00008300ff058624 */ /* 0x000fe200078e00ff */
[----:B------:R-:W-:Y:S01]  /*9270*/  @!P0 LEA R20, P2, R4, R2, 0x5 ;  /* 0x0000000204148211 */ /* 0x000fe200078428ff */
[----:B------:R-:W-:Y:S01]  /*9280*/  IMAD.X R9, R0, 0x1, R235, P1 ;  /* 0x0000000100097824 */ /* 0x000fe200008e06eb */
[----:B------:R-:W-:Y:S02]  /*9290*/  LEA R26, P1, R8, c[0x0][0x1f8], 0x1 ;  /* 0x00007e00081a7a11 */ /* 0x000fe400078208ff */
[----:B------:R-:W-:Y:S02]  /*92a0*/  @!P0 LEA.HI.X R3, R4, R0, R5, 0x5, P2 ;  /* 0x0000000004038211 */ /* 0x000fe400010f2c05 */
[-C--:B--2---:R-:W-:Y:S03]  /*92b0*/  HMMA.16816.F32 R4, R48, R16.reuse, RZ ;  /* 0x000000103004723c */ /* 0x084fe600000018ff */
[--C-:B------:R-:W-:Y:S02]  /*92c0*/  IADD3 R12, P3, P2, R2, 0x20, R236.reuse ;  /* 0x00000020020c7810 */ /* 0x100fe40007a7e0ec */
[----:B------:R-:W-:Y:S02]  /*92d0*/  LEA.HI.X R27, R8, c[0x0][0x1fc], R9, 0x1, P1 ;  /* 0x00007f00081b7a11 */ /* 0x000fe400008f0c09 */
[----:B------:R-:W-:Y:S01]  /*92e0*/  IADD3.X R13, R0, RZ, R235, P3, P2 ;  /* 0x000000ff000d7210 */ /* 0x000fe20001fe44eb */
[C---:B---3--:R-:W-:Y:S02]  /*92f0*/  HMMA.16816.F32 R8, R44.reuse, R16, RZ ;  /* 0x000000102c08723c */ /* 0x048fe400000018ff */
[----:B------:R-:W-:Y:S01]  /*9300*/  @!PT LDS RZ, [RZ] ;  /* 0x00000000fffff984 */ /* 0x000fe20000000800 */
[----:B------:R-:W-:Y:S01]  /*9310*/  @!PT LDS RZ, [RZ] ;  /* 0x00000000fffff984 */ /* 0x000fe20000000800 */
[----:B------:R-:W-:Y:S01]  /*9320*/  @!PT LDS RZ, [RZ] ;  /* 0x00000000fffff984 */ /* 0x000fe20000000800 */
[----:B------:R1:W-:Y:S02]  /*9330*/  LDGSTS.E.BYPASS.LTC128B.128 [R198+0x1880], [R26.64], !P6 ;  /* 0x018800001ac67fae */ /* 0x0003e4000f101d46 */
[----:B------:R-:W-:Y:S02]  /*9340*/  LEA R30, P3, R12, c[0x0][0x1f8], 0x1 ;  /* 0x00007e000c1e7a11 */ /* 0x000fe400078608ff */
[--C-:B------:R-:W-:Y:S02]  /*9350*/  IADD3 R2, P2, P1, R2, 0x40, R236.reuse ;  /* 0x0000004002027810 */ /* 0x100fe4000795e0ec */
[----:B------:R-:W-:Y:S02]  /*9360*/  LEA.HI.X R31, R12, c[0x0][0x1fc], R13, 0x1, P3 ;  /* 0x00007f000c1f7a11 */ /* 0x000fe400018f0c0d */
[-C--:B------:R-:W-:Y:S02]  /*9370*/  HMMA.16816.F32 R12, R44, R18.reuse, RZ ;  /* 0x000000122c0c723c */ /* 0x080fe400000018ff */
[----:B------:R-:W-:Y:S01]  /*9380*/  LEA R28, P3, R2, c[0x0][0x1f8], 0x1 ;  /* 0x00007e00021c7a11 */ /* 0x000fe200078608ff */
[----:B------:R2:W-:Y:S01]  /*9390*/  LDGSTS.E.BYPASS.LTC128B.128 [R198+0x2480], [R30.64], !P5 ;  /* 0x024800001ec67fae */ /* 0x0005e2000e901d46 */
[--C-:B------:R-:W-:Y:S02]  /*93a0*/  IADD3.X R0, R0, RZ, R235.reuse, P2, P1 ;  /* 0x000000ff00007210 */ /* 0x100fe400017e24eb */
[----:B------:R-:W-:Y:S02]  /*93b0*/  @!P0 IADD3 R24, P2, P1, R20, 0x20, R236 ;  /* 0x0000002014188810 */ /* 0x000fe4000795e0ec */
[C---:B------:R-:W-:Y:S04]  /*93c0*/  HMMA.16816.F32 R16, R48.reuse, R18, RZ ;  /* 0x000000123010723c */ /* 0x040fe800000018ff */
[----:B------:R-:W-:Y:S02]  /*93d0*/  LEA.HI.X R29, R2, c[0x0][0x1fc], R0, 0x1, P3 ;  /* 0x00007f00021d7a11 */ /* 0x000fe400018f0c00 */
[C-C-:B------:R-:W-:Y:S02]  /*93e0*/  @!P0 IADD3.X R39, R3.reuse, RZ, R235.reuse, P2, P1 ;  /* 0x000000ff03278210 */ /* 0x140fe400017e24eb */
[C---:B------:R-:W-:Y:S01]  /*93f0*/  @!P0 IADD3 R0, P1, R20.reuse, R236, RZ ;  /* 0x000000ec14008210 */ /* 0x040fe20007f3e0ff */
[----:B------:R2:W-:Y:S03]  /*9400*/  LDGSTS.E.BYPASS.LTC128B.128 [R198+0x3080], [R28.64], !P4 ;  /* 0x030800001cc67fae */ /* 0x0005e6000e101d46 */
[----:B------:R-:W-:Y:S02]  /*9410*/  @!P0 IADD3 R2, P3, P2, R20, 0x40, R236 ;  /* 0x0000004014028810 */ /* 0x000fe40007a7e0ec */
[-C--:B----4-:R-:W-:Y:S02]  /*9420*/  HMMA.16816.F32 R20, R48, R32.reuse, RZ ;  /* 0x000000203014723c */ /* 0x090fe400000018ff */
[C-C-:B------:R-:W-:Y:S01]  /*9430*/  @!P0 IADD3.X R25, R3.reuse, RZ, R235.reuse, P3, P2 ;  /* 0x000000ff03198210 */ /* 0x140fe20001fe44eb */
[----:B------:R-:W-:Y:S01]  /*9440*/  @!P0 IMAD.X R3, R3, 0x1, R235, P1 ;  /* 0x0000000103038824 */ /* 0x000fe200008e06eb */
[----:B------:R-:W-:Y:S02]  /*9450*/  @!P0 LEA R36, P3, R0, c[0x0][0x1f8], 0x1 ;  /* 0x00007e0000248a11 */ /* 0x000fe400078608ff */
[----:B------:R-:W-:Y:S02]  /*9460*/  @!P0 LEA R40, P2, R24, c[0x0][0x1f8], 0x1 ;  /* 0x00007e0018288a11 */ /* 0x000fe400078408ff */
[----:B------:R-:W-:Y:S01]  /*9470*/  @!P0 LEA.HI.X R37, R0, c[0x0][0x1fc], R3, 0x1, P3 ;  /* 0x00007f0000258a11 */ /* 0x000fe200018f0c03 */
[----:B------:R-:W-:Y:S03]  /*9480*/  IMAD.MOV.U32 R0, RZ, RZ, R138 ;  /* 0x000000ffff007224 */ /* 0x000fe600078e008a */
[----:B------:R-:W-:Y:S01]  /*9490*/  @!P0 LEA.HI.X R41, R24, c[0x0][0x1fc], R39, 0x1, P2 ;  /* 0x00007f0018298a11 */ /* 0x000fe200010f0c27 */
[----:B------:R5:W-:Y:S01]  /*94a0*/  @!P0 LDGSTS.E.BYPASS.LTC128B.128 [R198+0x2080], [R36.64], !P6 ;  /* 0x0208000024c68fae */ /* 0x000be2000f101d46 */
[C---:B------:R-:W-:Y:S02]  /*94b0*/  @!P0 LEA R38, P1, R2.reuse, c[0x0][0x1f8], 0x1 ;  /* 0x00007e0002268a11 */ /* 0x040fe400078208ff */
[----:B------:R-:W-:Y:S02]  /*94c0*/  ISETP.GT.AND P2, PT, R199, R245, PT ;  /* 0x000000f5c700720c */ /* 0x000fe40003f44270 */
[----:B------:R-:W-:Y:S01]  /*94d0*/  @!P0 LEA.HI.X R39, R2, c[0x0][0x1fc], R25, 0x1, P1 ;  /* 0x00007f0002278a11 */ /* 0x000fe200008f0c19 */
[----:B------:R-:W-:Y:S01]  /*94e0*/  IMAD.MOV.U32 R2, RZ, RZ, R137 ;  /* 0x000000ffff027224 */ /* 0x000fe200078e0089 */
[C---:B-1----:R-:W-:Y:S01]  /*94f0*/  HMMA.16816.F32 R24, R44.reuse, R32, RZ ;  /* 0x000000202c18723c */ /* 0x042fe200000018ff */
[----:B------:R1:W-:Y:S07]  /*9500*/  @!P0 LDGSTS.E.BYPASS.LTC128B.128 [R198+0x2c80], [R40.64], !P5 ;  /* 0x02c8000028c68fae */ /* 0x0003ee000e901d46 */
[-C--:B--2---:R-:W-:Y:S01]  /*9510*/  HMMA.16816.F32 R28, R44, R34.reuse, RZ ;  /* 0x000000222c1c723c */ /* 0x084fe200000018ff */
[----:B------:R5:W-:Y:S07]  /*9520*/  @!P0 LDGSTS.E.BYPASS.LTC128B.128 [R198+0x3880], [R38.64], !P4 ;  /* 0x0388000026c68fae */ /* 0x000bee000e101d46 */
[C---:B------:R-:W-:Y:S01]  /*9530*/  HMMA.16816.F32 R32, R48.reuse, R34, RZ ;  /* 0x000000223020723c */ /* 0x040fe200000018ff */
[----:B------:R-:W0:Y:S07]  /*9540*/  LDGDEPBAR ;  /* 0x00000000000079af */ /* 0x000e2e0000000000 */
[-C--:B-----5:R-:W-:Y:S08]  /*9550*/  HMMA.16816.F32 R36, R48, R140.reuse, RZ ;  /* 0x0000008c3024723c */ /* 0x0a0ff000000018ff */
[C---:B-1----:R-:W-:Y:S08]  /*9560*/  HMMA.16816.F32 R40, R44.reuse, R140, RZ ;  /* 0x0000008c2c28723c */ /* 0x042ff000000018ff */
        /* <DEDUP_REMOVED lines=51> */
[----:B------:R-:W3:Y:S07]  /*98a0*/  LDSM.16.M88.4 R160, [R184+0x1c00] ;  /* 0x001c0000b8a0783b */ /* 0x000eee0000000200 */
        /* <DEDUP_REMOVED lines=16> */
[----:B------:R-:W3:Y:S07]  /*99b0*/  LDSM.16.M88.4 R140, [R191] ;  /* 0x00000000bf8c783b */ /* 0x000eee0000000200 */
[----:B------:R-:W4:Y:S01]  /*99c0*/  LDSM.16.M88.4 R172, [R190] ;  /* 0x00000000beac783b */ /* 0x000f220000000200 */
[-C--:B-1----:R-:W-:Y:S01]  /*99d0*/  HMMA.16816.F32 R4, R160, R164.reuse, R4 ;  /* 0x000000a4a004723c */ /* 0x082fe20000001804 */
[----:B------:R-:W-:Y:S05]  /*99e0*/  DEPBAR.LE SB0, 0x0 ;  /* 0x000080000000791a */ /* 0x000fea0000000000 */
[----:B------:R-:W-:Y:S02]  /*99f0*/  BAR.SYNC.DEFER_BLOCKING 0x0 ;  /* 0x0000000000007b1d */ /* 0x000fe40000010000 */
        /* <DEDUP_REMOVED lines=13> */
[----:B------:R-:W-:Y:S02]  /*9ad0*/  IADD3 R3, -R247, 0x30, RZ ;  /* 0x00000030f7037810 */ /* 0x000fe40007ffe1ff */
[----:B------:R-:W-:Y:S02]  /*9ae0*/  P2R R162, PR, RZ, 0x4 ;  /* 0x00000004ffa27803 */ /* 0x000fe40000000000 */
[----:B------:R-:W-:Y:S11]  /*9af0*/  ISETP.GE.AND P0, PT, R3, 0x21, PT ;  /* 0x000000210300780c */ /* 0x000ff60003f06270 */
[----:B------:R-:W-:Y:S02]  /*9b00*/  @!UPT UIADD3 URZ, URZ, URZ, URZ ;  /* 0x0000003f3f3ff290 */ /* 0x000fe4000fffe03f */
[----:B------:R-:W-:Y:S01]  /*9b10*/  @P0 IADD3 R133, R199, -0x1, RZ ;  /* 0xffffffffc7850810 */ /* 0x000fe20007ffe0ff */
[----:B------:R-:W-:Y:S02]  /*9b20*/  @P0 IMAD.MOV.U32 R139, RZ, RZ, c[0x0][0x1e0] ;  /* 0x00007800ff8b0624 */ /* 0x000fe400078e00ff */
[----:B------:R-:W-:Y:S01]  /*9b30*/  @P0 IMAD.MOV.U32 R140, RZ, RZ, 0x5 ;  /* 0x00000005ff8c0424 */ /* 0x000fe200078e00ff */
[----:B------:R-:W-:Y:S01]  /*9b40*/  @P0 SHF.R.S32.HI R135, RZ, 0x1f, R133 ;  /* 0x0000001fff870819 */ /* 0x000fe20000011485 */
[----:B------:R-:W-:Y:S03]  /*9b50*/  @P0 IMAD.WIDE.U32 R142, R133, c[0x0][0x1e0], RZ ;  /* 0x00007800858e0a25 */ /* 0x000fe600078e00ff */
[----:B------:R-:W-:Y:S01]  /*9b60*/  @P0 SHF.L.U64.HI R141, R139, R140, c[0x0][0x1e4] ;  /* 0x000079008b8d0619 */ /* 0x000fe2000001028c */
[----:B------:R-:W-:Y:S02]  /*9b70*/  @P0 IMAD R135, R135, c[0x0][0x1e0], RZ ;  /* 0x0000780087870a24 */ /* 0x000fe400078e02ff */
[----:B------:R-:W-:Y:S02]  /*9b80*/  @P0 IMAD.SHL.U32 R140, R139, 0x20, RZ ;  /* 0x000000208b8c0824 */ /* 0x000fe400078e00ff */
[----:B------:R-:W-:Y:S02]  /*9b90*/  @P0 IMAD R135, R133, c[0x0][0x1e4], R135 ;  /* 0x0000790085870a24 */ /* 0x000fe400078e0287 */
[----:B------:R-:W-:Y:S04]  /*9ba0*/  @P0 IMAD.WIDE.U32 R140, R142, 0x30, R140 ;  /* 0x000000308e8c0825 */ /* 0x000fe800078e008c */
[----:B------:R-:W-:Y:S01]  /*9bb0*/  @P0 IMAD.IADD R135, R143, 0x1, R135 ;  /* 0x000000018f870824 */ /* 0x000fe200078e0287 */
[C---:B------:R-:W-:Y:S03]  /*9bc0*/  @P0 IADD3 R168, P3, P1, R140.reuse, 0x20, R238 ;  /* 0x000000208ca80810 */ /* 0x040fe6000797e0ee */
[----:B------:R-:W-:Y:S04]  /*9bd0*/  @P0 IMAD R135, R135, 0x30, RZ ;  /* 0x0000003087870824 */ /* 0x000fe800078e02ff */
        /* <DEDUP_REMOVED lines=15> */
[C---:B------:R-:W-:Y:S02]  /*9cd0*/  @P1 IMAD.SHL.U32 R133, R142.reuse, 0x2, RZ ;  /* 0x000000028e851824 */ /* 0x040fe400078e00ff */
[----:B------:R-:W-:Y:S03]  /*9ce0*/  @P1 IMAD R3, R3, 0x30, RZ ;  /* 0x0000003003031824 */ /* 0x000fe600078e02ff */
[----:B------:R-:W-:Y:S01]  /*9cf0*/  @P1 IADD3 R139, P2, R133, 0x40, RZ ;  /* 0x00000040858b1810 */ /* 0x000fe20007f5e0ff */
[----:B------:R-:W-:Y:S03]  /*9d00*/  @P1 IMAD.IADD R3, R143, 0x1, R3 ;  /* 0x000000018f031824 */ /* 0x000fe600078e0203 */
[----:B------:R-:W-:Y:S02]  /*9d10*/  @P1 IADD3 R166, P3, R139, c[0x0][0x1c8], RZ ;  /* 0x000072008ba61a10 */ /* 0x000fe40007f7e0ff */
[----:B------:R-:W-:Y:S04]  /*9d20*/  @P1 SHF.L.U64.HI R3, R142, 0x1, R3 ;  /* 0x000000018e031819 */ /* 0x000fe80000010203 */
[--C-:B------:R-:W-:Y:S02]  /*9d30*/  @P1 IADD3.X R167, RZ, c[0x0][0x1cc], R3.reuse, P3, P2 ;  /* 0x00007300ffa71a10 */ /* 0x100fe40001fe4403 */
[----:B------:R-:W-:Y:S04]  /*9d40*/  @P1 IADD3 R139, P2, R133, 0x80, RZ ;  /* 0x00000080858b1810 */ /* 0x000fe80007f5e0ff */
[----:B------:R-:W-:Y:S04]  /*9d50*/  @P1 IADD3 R164, P3, R139, c[0x0][0x1c8], RZ ;  /* 0x000072008ba41a10 */ /* 0x000fe80007f7e0ff */
[----:B------:R-:W-:Y:S02]  /*9d60*/  @P1 IADD3.X R165, RZ, c[0x0][0x1cc], R3, P3, P2 ;  /* 0x00007300ffa51a10 */ /* 0x000fe40001fe4403 */
[----:B------:R-:W-:Y:S02]  /*9d70*/  @P0 IADD3 R139, P3, R238, R140, RZ ;  /* 0x0000008cee8b0210 */ /* 0x000fe40007f7e0ff */
[----:B------:R-:W-:Y:S03]  /*9d80*/  ISETP.NE.AND P2, PT, R162, RZ, PT ;  /* 0x000000ffa200720c */ /* 0x000fe60003f45270 */
        /* <DEDUP_REMOVED lines=18> */
.L_x_1085:
[----:B------:R-:W-:Y:S05]  /*9eb0*/  BSYNC B0 ;  /* 0x0000000000007941 */ /* 0x000fea0003800000 */
.L_x_1084:
[----:B------:R-:W-:Y:S01]  /*9ec0*/  FMNMX.FTZ R3, R4, R138, !PT ;  /* 0x0000008a04037209 */ /* 0x000fe20007810000 */
[----:B-1----:R-:W-:Y:S01]  /*9ed0*/  LDSM.16.MT88.4 R160, [R185] ;  /* 0x00000000b9a0783b */ /* 0x002fe20000004200 */
[----:B------:R-:W-:Y:S02]  /*9ee0*/  FMNMX.FTZ R133, R6, R137, !PT ;  /* 0x0000008906857209 */ /* 0x000fe40007810000 */
[----:B------:R-:W-:Y:S02]  /*9ef0*/  FMNMX.FTZ R3, R5, R3, !PT ;  /* 0x0000000305037209 */ /* 0x000fe40007810000 */
        /* <DEDUP_REMOVED lines=33> */
[----:B------:R-:W-:Y:S01]  /*a110*/  IADD3 R199, R199, -0x1, RZ ;  /* 0xffffffffc7c77810 */ /* 0x000fe20007ffe0ff */
[----:B------:R-:W2:Y:S01]  /*a120*/  SHFL.BFLY PT, R137, R133, 0x2, 0x1f ;  /* 0x0c401f0085897f89 */ /* 0x000ea200000e0000 */
[----:B------:R-:W-:Y:S04]  /*a130*/  FMNMX.FTZ R135, R44, R135, !PT ;  /* 0x000000872c877209 */ /* 0x000fe80007810000 */
[----:B------:R-:W-:Y:S05]  /*a140*/  FMNMX.FTZ R135, R45, R135, !PT ;  /* 0x000000872d877209 */ /* 0x000fea0007810000 */
[----:B------:R-:W3:Y:S01]  /*a150*/  SHFL.BFLY PT, R138, R135, 0x2, 0x1f ;  /* 0x0c401f00878a7f89 */ /* 0x000ee200000e0000 */
[----:B-1----:R-:W-:Y:S02]  /*a160*/  FMNMX.FTZ R3, R3, R136, !PT ;  /* 0x0000008803037209 */ /* 0x002fe40007810000 */
[----:B------:R-:W-:Y:S05]  /*a170*/  FMNMX.FTZ R136, R10, R134, !PT ;  /* 0x000000860a887209 */ /* 0x000fea0007810000 */
[----:B------:R-:W1:Y:S01]  /*a180*/  SHFL.BFLY PT, R139, R3, 0x1, 0x1f ;  /* 0x0c201f00038b7f89 */ /* 0x000e6200000e0000 */
[----:B------:R-:W-:Y:S02]  /*a190*/  FMNMX.FTZ R136, R11, R136, !PT ;  /* 0x000000880b887209 */ /* 0x000fe40007810000 */
[----:B--2---:R-:W-:Y:S02]  /*a1a0*/  FMNMX.FTZ R133, R133, R137, !PT ;  /* 0x0000008985857209 */ /* 0x004fe40007810000 */
[----:B------:R-:W-:Y:S03]  /*a1b0*/  FMNMX.FTZ R137, R14, R136, !PT ;  /* 0x000000880e897209 */ /* 0x000fe60007810000 */
[----:B------:R-:W2:Y:S01]  /*a1c0*/  SHFL.BFLY PT, R140, R133, 0x1, 0x1f ;  /* 0x0c201f00858c7f89 */ /* 0x000ea200000e0000 */
[----:B---3--:R-:W-:Y:S02]  /*a1d0*/  FMNMX.FTZ R136, R135, R138, !PT ;  /* 0x0000008a87887209 */ /* 0x008fe40007810000 */
[----:B------:R-:W-:Y:S05]  /*a1e0*/  FMNMX.FTZ R135, R15, R137, !PT ;  /* 0x000000890f877209 */ /* 0x000fea0007810000 */
[----:B------:R-:W3:Y:S01]  /*a1f0*/  SHFL.BFLY PT, R141, R136, 0x1, 0x1f ;  /* 0x0c201f00888d7f89 */ /* 0x000ee200000e0000 */
        /* <DEDUP_REMOVED lines=8> */
[----:B--2---:R-:W-:Y:S01]  /*a280*/  FMNMX.FTZ R137, R133, R140, !PT ;  /* 0x0000008c85897209 */ /* 0x004fe20007810000 */
[--C-:B------:R-:W-:Y:S01]  /*a290*/  FFMA.FTZ R20, R20, c[0x0][0x2d0], -R165.reuse ;  /* 0x0000b40014147a23 */ /* 0x100fe200000108a5 */
[----:B------:R-:W-:Y:S01]  /*a2a0*/  FMNMX.FTZ R133, R42, R3, !PT ;  /* 0x000000032a857209 */ /* 0x000fe20007810000 */
[----:B------:R-:W-:Y:S01]  /*a2b0*/  FMUL.FTZ R3, R0, c[0x0][0x2d0] ;  /* 0x0000b40000037a20 */ /* 0x000fe20000410000 */
[----:B------:R-:W-:Y:S01]  /*a2c0*/  MUFU.EX2 R200, R4 ;  /* 0x0000000400c87308 */ /* 0x000fe20000000800 */
[----:B------:R-:W-:Y:S01]  /*a2d0*/  FMUL.FTZ R166, R137, c[0x0][0x2d0] ;  /* 0x0000b40089a67a20 */ /* 0x000fe20000410000 */
[----:B------:R-:W-:Y:S01]  /*a2e0*/  FMNMX.FTZ R0, R43, R133, !PT ;  /* 0x000000852b007209 */ /* 0x000fe20007810000 */
[----:B------:R-:W-:Y:S01]  /*a2f0*/  FADD.FTZ R2, -R137, R2 ;  /* 0x0000000289027221 */ /* 0x000fe20000010100 */
[----:B---3--:R-:W-:Y:S01]  /*a300*/  FMNMX.FTZ R136, R136, R141, !PT ;  /* 0x0000008d88887209 */ /* 0x008fe20007810000 */
[--C-:B------:R-:W-:Y:S01]  /*a310*/  FFMA.FTZ R21, R21, c[0x0][0x2d0], -R165.reuse ;  /* 0x0000b40015157a23 */ /* 0x100fe200000108a5 */
[----:B------:R-:W-:Y:S01]  /*a320*/  FMNMX.FTZ R0, R46, R0, !PT ;  /* 0x000000002e007209 */ /* 0x000fe20007810000 */
[----:B------:R-:W-:Y:S02]  /*a330*/  FMUL.FTZ R2, R2, c[0x0][0x2d0] ;  /* 0x0000b40002027a20 */ /* 0x000fe40000410000 */
[----:B------:R-:W-:Y:S01]  /*a340*/  FMUL.FTZ R164, R136, c[0x0][0x2d0] ;  /* 0x0000b40088a47a20 */ /* 0x000fe20000410000 */
[----:B------:R1:W2:Y:S01]  /*a350*/  MUFU.EX2 R135, R3 ;  /* 0x0000000300877308 */ /* 0x0002a20000000800 */
[----:B------:R-:W-:Y:S01]  /*a360*/  FMNMX.FTZ R0, R47, R0, !PT ;  /* 0x000000002f007209 */ /* 0x000fe20007810000 */
[--C-:B------:R-:W-:Y:S02]  /*a370*/  FFMA.FTZ R22, R22, c[0x0][0x2d0], -R166.reuse ;  /* 0x0000b40016167a23 */ /* 0x100fe400000108a6 */
[----:B------:R-:W-:Y:S02]  /*a380*/  FFMA.FTZ R23, R23, c[0x0][0x2d0], -R166 ;  /* 0x0000b40017177a23 */ /* 0x000fe400000108a6 */
[----:B------:R-:W-:Y:S02]  /*a390*/  FFMA.FTZ R25, R25, c[0x0][0x2d0], -R164 ;  /* 0x0000b40019197a23 */ /* 0x000fe400000108a4 */
[--C-:B------:R-:W-:Y:S02]  /*a3a0*/  FFMA.FTZ R34, R34, c[0x0][0x2d0], -R166.reuse ;  /* 0x0000b40022227a23 */ /* 0x100fe400000108a6 */
[----:B------:R3:W4:Y:S01]  /*a3b0*/  MUFU.EX2 R133, R2 ;  /* 0x0000000200857308 */ /* 0x0007220000000800 */
[----:B------:R-:W-:Y:S02]  /*a3c0*/  FFMA.FTZ R35, R35, c[0x0][0x2d0], -R166 ;  /* 0x0000b40023237a23 */ /* 0x000fe400000108a6 */
[----:B------:R-:W-:Y:S02]  /*a3d0*/  FFMA.FTZ R24, R24, c[0x0][0x2d0], -R164 ;  /* 0x0000b40018187a23 */ /* 0x000fe400000108a4 */
[--C-:B------:R-:W-:Y:S02]  /*a3e0*/  FFMA.FTZ R139, R48, c[0x0][0x2d0], -R165.reuse ;  /* 0x0000b400308b7a23 */ /* 0x100fe400000108a5 */
[--C-:B------:R-:W-:Y:S02]  /*a3f0*/  FFMA.FTZ R48, R39, c[0x0][0x2d0], -R166.reuse ;  /* 0x0000b40027307a23 */ /* 0x100fe400000108a6 */
[----:B------:R-:W-:Y:S01]  /*a400*/  FFMA.FTZ R51, R51, c[0x0][0x2d0], -R166 ;  /* 0x0000b40033337a23 */ /* 0x000fe200000108a6 */
[----:B------:R5:W-:Y:S01]  /*a410*/  MUFU.EX2 R177, R20 ;  /* 0x0000001400b17308 */ /* 0x000be20000000800 */
[--C-:B------:R-:W-:Y:S02]  /*a420*/  FFMA.FTZ R40, R40, c[0x0][0x2d0], -R164.reuse ;  /* 0x0000b40028287a23 */ /* 0x100fe400000108a4 */
[----:B------:R-:W-:Y:S01]  /*a430*/  FFMA.FTZ R44, R44, c[0x0][0x2d0], -R164 ;  /* 0x0000b4002c2c7a23 */ /* 0x000fe200000108a4 */
[----:B-1----:R-:W1:Y:S01]  /*a440*/  SHFL.BFLY PT, R3, R0, 0x2, 0x1f ;  /* 0x0c401f0000037f89 */ /* 0x002e6200000e0000 */
[C---:B--2---:R-:W-:Y:S02]  /*a450*/  FMUL.FTZ R100, R135.reuse, R100 ;  /* 0x0000006487647220 */ /* 0x044fe40000410000 */
[C---:B------:R-:W-:Y:S02]  /*a460*/  FMUL.FTZ R101, R135.reuse, R101 ;  /* 0x0000006587657220 */ /* 0x040fe40000410000 */
[C---:B------:R-:W-:Y:S01]  /*a470*/  FMUL.FTZ R112, R135.reuse, R112 ;  /* 0x0000007087707220 */ /* 0x040fe20000410000 */
[----:B------:R-:W-:Y:S01]  /*a480*/  MUFU.EX2 R178, R21 ;  /* 0x0000001500b27308 */ /* 0x000fe20000000800 */
[C---:B------:R-:W-:Y:S02]  /*a490*/  FMUL.FTZ R113, R135.reuse, R113 ;  /* 0x0000007187717220 */ /* 0x040fe40000410000 */
[----:B------:R-:W-:Y:S02]  /*a4a0*/  FMUL.FTZ R116, R135, R116 ;  /* 0x0000007487747220 */ /* 0x000fe40000410000 */
[----:B---3--:R-:W-:Y:S02]  /*a4b0*/  FADD.FTZ R2, -R136, R132 ;  /* 0x0000008488027221 */ /* 0x008fe40000010100 */
[C---:B----4-:R-:W-:Y:S02]  /*a4c0*/  FMUL.FTZ R102, R133.reuse, R102 ;  /* 0x0000006685667220 */ /* 0x050fe40000410000 */
[----:B------:R-:W-:Y:S01]  /*a4d0*/  FMUL.FTZ R2, R2, c[0x0][0x2d0] ;  /* 0x0000b40002027a20 */ /* 0x000fe20000410000 */
[----:B------:R-:W-:Y:S01]  /*a4e0*/  MUFU.EX2 R176, R22 ;  /* 0x0000001600b07308 */ /* 0x000fe20000000800 */
[C---:B------:R-:W-:Y:S02]  /*a4f0*/  FMUL.FTZ R103, R133.reuse, R103 ;  /* 0x0000006785677220 */ /* 0x040fe40000410000 */
[C---:B------:R-:W-:Y:S02]  /*a500*/  FMUL.FTZ R114, R133.reuse, R114 ;  /* 0x0000007285727220 */ /* 0x040fe40000410000 */
[----:B------:R-:W-:Y:S02]  /*a510*/  FMUL.FTZ R115, R133, R115 ;  /* 0x0000007385737220 */ /* 0x000fe40000410000 */
[----:B------:R-:W-:Y:S01]  /*a520*/  FMUL.FTZ R117, R135, R117 ;  /* 0x0000007587757220 */ /* 0x000fe20000410000 */
[----:B-1----:R-:W-:Y:S01]  /*a530*/  FMNMX.FTZ R0, R0, R3, !PT ;  /* 0x0000000300007209 */ /* 0x002fe20007810000 */
[--C-:B------:R-:W-:Y:S01]  /*a540*/  FFMA.FTZ R3, R7, c[0x0][0x2d0], -R166.reuse ;  /* 0x0000b40007037a23 */ /* 0x100fe200000108a6 */
[----:B------:R1:W2:Y:S01]  /*a550*/  MUFU.EX2 R132, R2 ;  /* 0x0000000200847308 */ /* 0x0002a20000000800 */
[C---:B------:R-:W-:Y:S02]  /*a560*/  FMUL.FTZ R7, R133.reuse, R151 ;  /* 0x0000009785077220 */ /* 0x040fe40000410000 */
[C---:B------:R-:W-:Y:S02]  /*a570*/  FMUL.FTZ R118, R133.reuse, R118 ;  /* 0x0000007685767220 */ /* 0x040fe40000410000 */
[----:B------:R-:W-:Y:S02]  /*a580*/  FMUL.FTZ R119, R133, R119 ;  /* 0x0000007785777220 */ /* 0x000fe40000410000 */
[C---:B------:R-:W-:Y:S02]  /*a590*/  FMUL.FTZ R128, R135.reuse, R128 ;  /* 0x0000008087807220 */ /* 0x040fe40000410000 */
[----:B------:R-:W-:Y:S01]  /*a5a0*/  FMUL.FTZ R129, R135, R129 ;  /* 0x0000008187817220 */ /* 0x000fe20000410000 */
[----:B------:R3:W-:Y:S01]  /*a5b0*/  MUFU.EX2 R202, R3 ;  /* 0x0000000300ca7308 */ /* 0x0007e20000000800 */
[C---:B------:R-:W-:Y:S02]  /*a5c0*/  FMUL.FTZ R130, R133.reuse, R130 ;  /* 0x0000008285827220 */ /* 0x040fe40000410000 */
[----:B------:R-:W-:Y:S02]  /*a5d0*/  FMUL.FTZ R131, R133, R131 ;  /* 0x0000008385837220 */ /* 0x000fe40000410000 */
[C---:B------:R-:W-:Y:S02]  /*a5e0*/  FMUL.FTZ R52, R135.reuse, R52 ;  /* 0x0000003487347220 */ /* 0x040fe40000410000 */
[----:B------:R-:W-:Y:S02]  /*a5f0*/  FMUL.FTZ R53, R135, R53 ;  /* 0x0000003587357220 */ /* 0x000fe40000410000 */
[C---:B------:R-:W-:Y:S01]  /*a600*/  FMUL.FTZ R54, R133.reuse, R54 ;  /* 0x0000003685367220 */ /* 0x040fe20000410000 */
[----:B------:R-:W-:Y:S01]  /*a610*/  MUFU.EX2 R175, R23 ;  /* 0x0000001700af7308 */ /* 0x000fe20000000800 */
[----:B------:R-:W-:Y:S02]  /*a620*/  FMUL.FTZ R55, R133, R55 ;  /* 0x0000003785377220 */ /* 0x000fe40000410000 */
[--C-:B-----5:R-:W-:Y:S02]  /*a630*/  FFMA.FTZ R20, R32, c[0x0][0x2d0], -R165.reuse ;  /* 0x0000b40020147a23 */ /* 0x120fe400000108a5 */
[--C-:B-1----:R-:W-:Y:S02]  /*a640*/  FFMA.FTZ R2, R5, c[0x0][0x2d0], -R165.reuse ;  /* 0x0000b40005027a23 */ /* 0x102fe400000108a5 */
[C---:B------:R-:W-:Y:S02]  /*a650*/  FMUL.FTZ R5, R135.reuse, R149 ;  /* 0x0000009587057220 */ /* 0x040fe40000410000 */
[C---:B--2---:R-:W-:Y:S01]  /*a660*/  FMUL.FTZ R104, R132.reuse, R104 ;  /* 0x0000006884687220 */ /* 0x044fe20000410000 */
[----:B------:R-:W1:Y:S01]  /*a670*/  MUFU.EX2 R201, R2 ;  /* 0x0000000200c97308 */ /* 0x000e620000000800 */
[C---:B------:R-:W-:Y:S02]  /*a680*/  FMUL.FTZ R105, R132.reuse, R105 ;  /* 0x0000006984697220 */ /* 0x040fe40000410000 */
[----:B------:R-:W-:Y:S02]  /*a690*/  FMUL.FTZ R108, R132, R108 ;  /* 0x0000006c846c7220 */ /* 0x000fe40000410000 */
[--C-:B---3--:R-:W-:Y:S02]  /*a6a0*/  FFMA.FTZ R3, R16, c[0x0][0x2d0], -R165.reuse ;  /* 0x0000b40010037a23 */ /* 0x108fe400000108a5 */
        /* <DEDUP_REMOVED lines=10> */
[----:B------:R-:W-:Y:S01]  /*a750*/  FMUL.FTZ R60, R132, R60 ;  /* 0x0000003c843c7220 */ /* 0x000fe20000410000 */
[----:B-1----:R-:W-:Y:S01]  /*a760*/  F2FP.PACK_AB R140, R201, R200 ;  /* 0x000000c8c98c723e */ /* 0x002fe200000000ff */
[--C-:B------:R-:W-:Y:S02]  /*a770*/  FFMA.FTZ R2, R6, c[0x0][0x2d0], -R166.reuse ;  /* 0x0000b40006027a23 */ /* 0x100fe400000108a6 */
[----:B------:R-:W-:Y:S02]  /*a780*/  FMUL.FTZ R6, R133, R150 ;  /* 0x0000009685067220 */ /* 0x000fe40000410000 */
[C---:B------:R-:W-:Y:S01]  /*a790*/  FMUL.FTZ R61, R132.reuse, R61 ;  /* 0x0000003d843d7220 */ /* 0x040fe20000410000 */
[----:B------:R1:W4:Y:S01]  /*a7a0*/  MUFU.EX2 R183, R2 ;  /* 0x0000000200b77308 */ /* 0x0003220000000800 */
[C---:B------:R-:W-:Y:S02]  /*a7b0*/  FMUL.FTZ R64, R135.reuse, R64 ;  /* 0x0000004087407220 */ /* 0x040fe40000410000 */
[----:B------:R-:W-:Y:S02]  /*a7c0*/  FMUL.FTZ R65, R135, R65 ;  /* 0x0000004187417220 */ /* 0x000fe40000410000 */
[--C-:B--2---:R-:W-:Y:S02]  /*a7d0*/  FFMA.FTZ R3, R17, c[0x0][0x2d0], -R165.reuse ;  /* 0x0000b40011037a23 */ /* 0x104fe400000108a5 */
[----:B------:R-:W-:Y:S02]  /*a7e0*/  FMUL.FTZ R17, R135, R157 ;  /* 0x0000009d87117220 */ /* 0x000fe40000410000 */
[C---:B------:R-:W-:Y:S01]  /*a7f0*/  FMUL.FTZ R66, R133.reuse, R66 ;  /* 0x0000004285427220 */ /* 0x040fe20000410000 */
[----:B------:R-:W2:Y:S01]  /*a800*/  MUFU.EX2 R210, R3 ;  /* 0x0000000300d27308 */ /* 0x000ea20000000800 */
[----:B------:R-:W-:Y:S02]  /*a810*/  FMUL.FTZ R67, R133, R67 ;  /* 0x0000004385437220 */ /* 0x000fe40000410000 */
[----:B------:R-:W-:Y:S02]  /*a820*/  FMUL.FTZ R68, R135, R68 ;  /* 0x0000004487447220 */ /* 0x000fe40000410000 */
[--C-:B---3--:R-:W-:Y:S02]  /*a830*/  FFMA.FTZ R20, R33, c[0x0][0x2d0], -R165.reuse ;  /* 0x0000b40021147a23 */ /* 0x108fe400000108a5 */
[----:B------:R-:W-:Y:S02]  /*a840*/  FMUL.FTZ R69, R135, R69 ;  /* 0x0000004587457220 */ /* 0x000fe40000410000 */
[C---:B------:R-:W-:Y:S01]  /*a850*/  FMUL.FTZ R70, R133.reuse, R70 ;  /* 0x0000004685467220 */ /* 0x040fe20000410000 */
[----:B------:R3:W-:Y:S01]  /*a860*/  MUFU.EX2 R173, R20 ;  /* 0x0000001400ad7308 */ /* 0x0007e20000000800 */
[----:B------:R-:W-:Y:S02]  /*a870*/  FMUL.FTZ R71, R133, R71 ;  /* 0x0000004785477220 */ /* 0x000fe40000410000 */
[----:B------:R-:W-:Y:S01]  /*a880*/  FMUL.FTZ R72, R132, R72 ;  /* 0x0000004884487220 */ /* 0x000fe20000410000 */
[----:B-1----:R-:W1:Y:S01]  /*a890*/  SHFL.BFLY PT, R2, R0, 0x1, 0x1f ;  /* 0x0c201f0000027f89 */ /* 0x002e6200000e0000 */
[----:B----4-:R-:W-:Y:S01]  /*a8a0*/  F2FP.PACK_AB R141, R202, R183 ;  /* 0x000000b7ca8d723e */ /* 0x010fe200000000ff */
[C---:B------:R-:W-:Y:S02]  /*a8b0*/  FMUL.FTZ R73, R132.reuse, R73 ;  /* 0x0000004984497220 */ /* 0x040fe40000410000 */
[C---:B------:R-:W-:Y:S02]  /*a8c0*/  FMUL.FTZ R76, R132.reuse, R76 ;  /* 0x0000004c844c7220 */ /* 0x040fe40000410000 */
[----:B------:R-:W-:Y:S01]  /*a8d0*/  MUFU.EX2 R170, R25 ;  /* 0x0000001900aa7308 */ /* 0x000fe20000000800 */
[----:B------:R-:W-:Y:S02]  /*a8e0*/  FMUL.FTZ R77, R132, R77 ;  /* 0x0000004d844d7220 */ /* 0x000fe40000410000 */
[----:B------:R-:W-:Y:S01]  /*a8f0*/  FMUL.FTZ R80, R135, R80 ;  /* 0x0000005087507220 */ /* 0x000fe20000410000 */
[----:B--2---:R-:W-:Y:S01]  /*a900*/  F2FP.PACK_AB R142, R210, R209 ;  /* 0x000000d1d28e723e */ /* 0x004fe200000000ff */
[--C-:B------:R-:W-:Y:S02]  /*a910*/  FFMA.FTZ R3, R18, c[0x0][0x2d0], -R166.reuse ;  /* 0x0000b40012037a23 */ /* 0x100fe400000108a6 */
[----:B------:R-:W-:Y:S02]  /*a920*/  FMUL.FTZ R18, R133, R158 ;  /* 0x0000009e85127220 */ /* 0x000fe40000410000 */
[----:B------:R-:W-:Y:S01]  /*a930*/  FMUL.FTZ R81, R135, R81 ;  /* 0x0000005187517220 */ /* 0x000fe20000410000 */
[----:B------:R2:W-:Y:S01]  /*a940*/  MUFU.EX2 R208, R3 ;  /* 0x0000000300d07308 */ /* 0x0005e20000000800 */
[C---:B------:R-:W-:Y:S02]  /*a950*/  FMUL.FTZ R82, R133.reuse, R82 ;  /* 0x0000005285527220 */ /* 0x040fe40000410000 */
[----:B------:R-:W-:Y:S01]  /*a960*/  FMUL.FTZ R83, R133, R83 ;  /* 0x0000005385537220 */ /* 0x000fe20000410000 */
[----:B---3--:R-:W-:Y:S01]  /*a970*/  LDSM.16.MT88.4 R20, [R186+0x1800] ;  /* 0x00180000ba14783b */ /* 0x008fe20000004200 */
[C---:B------:R-:W-:Y:S02]  /*a980*/  FMUL.FTZ R88, R132.reuse, R88 ;  /* 0x0000005884587220 */ /* 0x040fe40000410000 */
[----:B------:R-:W-:Y:S01]  /*a990*/  FMUL.FTZ R89, R132, R89 ;  /* 0x0000005984597220 */ /* 0x000fe20000410000 */
[----:B-1----:R-:W-:Y:S01]  /*a9a0*/  FMNMX.FTZ R2, R0, R2, !PT ;  /* 0x0000000200027209 */ /* 0x002fe20007810000 */
[----:B------:R-:W-:Y:S01]  /*a9b0*/  FFMA.FTZ R0, R19, c[0x0][0x2d0], -R166 ;  /* 0x0000b40013007a23 */ /* 0x000fe200000108a6 */
[----:B------:R-:W-:Y:S01]  /*a9c0*/  MUFU.EX2 R171, R34 ;  /* 0x0000002200ab7308 */ /* 0x000fe20000000800 */
[----:B------:R-:W-:Y:S02]  /*a9d0*/  FMUL.FTZ R19, R133, R159 ;  /* 0x0000009f85137220 */ /* 0x000fe40000410000 */
[----:B------:R-:W-:Y:S01]  /*a9e0*/  LDSM.16.MT88.4 R156, [R185+0x800] ;  /* 0x00080000b99c783b */ /* 0x000fe20000004200 */
[C---:B------:R-:W-:Y:S02]  /*a9f0*/  FMUL.FTZ R92, R132.reuse, R92 ;  /* 0x0000005c845c7220 */ /* 0x040fe40000410000 */
[----:B------:R-:W-:Y:S02]  /*aa00*/  FMUL.FTZ R93, R132, R93 ;  /* 0x0000005d845d7220 */ /* 0x000fe40000410000 */
[C---:B------:R-:W-:Y:S02]  /*aa10*/  FMUL.FTZ R96, R135.reuse, R96 ;  /* 0x0000006087607220 */ /* 0x040fe40000410000 */
[----:B------:R1:W3:Y:S01]  /*aa20*/  MUFU.EX2 R207, R0 ;  /* 0x0000000000cf7308 */ /* 0x0002e20000000800 */
[----:B------:R-:W-:Y:S02]  /*aa30*/  FMUL.FTZ R97, R135, R97 ;  /* 0x0000006187617220 */ /* 0x000fe40000410000 */
[C---:B------:R-:W-:Y:S02]  /*aa40*/  FMUL.FTZ R98, R133.reuse, R98 ;  /* 0x0000006285627220 */ /* 0x040fe40000410000 */
[----:B--2---:R-:W-:Y:S02]  /*aa50*/  FFMA.FTZ R3, R8, c[0x0][0x2d0], -R164 ;  /* 0x0000b40008037a23 */ /* 0x004fe400000108a4 */
[----:B------:R-:W-:Y:S02]  /*aa60*/  FMUL.FTZ R8, R132, R144 ;  /* 0x0000009084087220 */ /* 0x000fe40000410000 */
[----:B------:R-:W-:Y:S01]  /*aa70*/  FMUL.FTZ R99, R133, R99 ;  /* 0x0000006385637220 */ /* 0x000fe20000410000 */
[----:B------:R2:W-:Y:S01]  /*aa80*/  MUFU.EX2 R180, R3 ;  /* 0x0000000300b47308 */ /* 0x0005e20000000800 */
[C---:B------:R-:W-:Y:S02]  /*aa90*/  FMUL.FTZ R84, R135.reuse, R84 ;  /* 0x0000005487547220 */ /* 0x040fe40000410000 */
[----:B------:R-:W-:Y:S02]  /*aaa0*/  FMUL.FTZ R85, R135, R85 ;  /* 0x0000005587557220 */ /* 0x000fe40000410000 */
[C---:B------:R-:W-:Y:S02]  /*aab0*/  FMUL.FTZ R86, R133.reuse, R86 ;  /* 0x0000005685567220 */ /* 0x040fe40000410000 */
[----:B------:R-:W-:Y:S03]  /*aac0*/  FMUL.FTZ R87, R133, R87 ;  /* 0x0000005785577220 */ /* 0x000fe60000410000 */
[----:B------:R4:W-:Y:S01]  /*aad0*/  MUFU.EX2 R172, R35 ;  /* 0x0000002300ac7308 */ /* 0x0009e20000000800 */
[----:B-1----:R-:W-:Y:S01]  /*aae0*/  FADD.FTZ R0, -R2, R134 ;  /* 0x0000008602007221 */ /* 0x002fe20000010100 */
[----:B---3--:R-:W-:Y:S01]  /*aaf0*/  F2FP.PACK_AB R143, R207, R208 ;  /* 0x000000d0cf8f723e */ /* 0x008fe200000000ff */
[----:B------:R-:W-:Y:S02]  /*ab00*/  FFMA.FTZ R134, R49, c[0x0][0x2d0], -R165 ;  /* 0x0000b40031867a23 */ /* 0x000fe400000108a5 */
[----:B------:R-:W-:Y:S05]  /*ab10*/  FMUL.FTZ R0, R0, c[0x0][0x2d0] ;  /* 0x0000b40000007a20 */ /* 0x000fea0000410000 */
[----:B------:R1:W3:Y:S01]  /*ab20*/  MUFU.EX2 R169, R24 ;  /* 0x0000001800a97308 */ /* 0x0002e20000000800 */
[----:B------:R-:W-:Y:S02]  /*ab30*/  FFMA.FTZ R49, R38, c[0x0][0x2d0], -R166 ;  /* 0x0000b40026317a23 */ /* 0x000fe400000108a6 */
[--C-:B--2---:R-:W-:Y:S02]  /*ab40*/  FFMA.FTZ R3, R9, c[0x0][0x2d0], -R164.reuse ;  /* 0x0000b40009037a23 */ /* 0x104fe400000108a4 */
[----:B------:R-:W-:Y:S05]  /*ab50*/  FMUL.FTZ R9, R132, R145 ;  /* 0x0000009184097220 */ /* 0x000fea0000410000 */
[----:B------:R2:W5:Y:S01]  /*ab60*/  MUFU.EX2 R182, R3 ;  /* 0x0000000300b67308 */ /* 0x0005620000000800 */
[----:B----4-:R-:W-:Y:S09]  /*ab70*/  LDSM.16.MT88.4 R32, [R186+0x400] ;  /* 0x00040000ba20783b */ /* 0x010ff20000004200 */
[----:B------:R-:W4:Y:S01]  /*ab80*/  MUFU.EX2 R0, R0 ;  /* 0x0000000000007308 */ /* 0x000f220000000800 */
[--C-:B-1----:R-:W-:Y:S01]  /*ab90*/  FFMA.FTZ R24, R28, c[0x0][0x2d0], -R164.reuse ;  /* 0x0000b4001c187a23 */ /* 0x102fe200000108a4 */
[----:B---3--:R-:W-:Y:S08]  /*aba0*/  F2FP.PACK_AB R28, R170, R169 ;  /* 0x000000a9aa1c723e */ /* 0x008ff000000000ff */
[----:B------:R-:W-:Y:S01]  /*abb0*/  MUFU.EX2 R48, R48 ;  /* 0x0000003000307308 */ /* 0x000fe20000000800 */
[--C-:B--2---:R-:W-:Y:S01]  /*abc0*/  FFMA.FTZ R3, R12, c[0x0][0x2d0], -R164.reuse ;  /* 0x0000b4000c037a23 */ /* 0x104fe200000108a4 */
[----:B-----5:R-:W-:Y:S01]  /*abd0*/  F2FP.PACK_AB R144, R182, R180 ;  /* 0x000000b4b690723e */ /* 0x020fe200000000ff */
[----:B------:R-:W-:Y:S07]  /*abe0*/  FMUL.FTZ R12, R132, R152 ;  /* 0x00000098840c7220 */ /* 0x000fee0000410000 */
[----:B------:R1:W-:Y:S01]  /*abf0*/  MUFU.EX2 R205, R3 ;  /* 0x0000000300cd7308 */ /* 0x0003e20000000800 */
[C---:B----4-:R-:W-:Y:S02]  /*ac00*/  FMUL.FTZ R106, R0.reuse, R106 ;  /* 0x0000006a006a7220 */ /* 0x050fe40000410000 */
        /* <DEDUP_REMOVED lines=11> */
[----:B-1----:R-:W-:Y:S02]  /*acc0*/  FFMA.FTZ R3, R13, c[0x0][0x2d0], -R164 ;  /* 0x0000b4000d037a23 */ /* 0x002fe400000108a4 */
[----:B------:R-:W-:Y:S02]  /*acd0*/  FMUL.FTZ R13, R132, R153 ;  /* 0x00000099840d7220 */ /* 0x000fe40000410000 */
[C---:B------:R-:W-:Y:S02]  /*ace0*/  FMUL.FTZ R62, R0.reuse, R62 ;  /* 0x0000003e003e7220 */ /* 0x040fe40000410000 */
[C---:B------:R-:W-:Y:S01]  /*acf0*/  FMUL.FTZ R63, R0.reuse, R63 ;  /* 0x0000003f003f7220 */ /* 0x040fe20000410000 */
[----:B------:R1:W2:Y:S01]  /*ad00*/  MUFU.EX2 R206, R3 ;  /* 0x0000000300ce7308 */ /* 0x0002a20000000800 */
        /* <DEDUP_REMOVED lines=9> */
[----:B-1----:R-:W-:Y:S04]  /*ada0*/  FMUL.FTZ R3, R2, c[0x0][0x2d0] ;  /* 0x0000b40002037a20 */ /* 0x002fe80000410000 */
[--C-:B------:R-:W-:Y:S02]  /*adb0*/  FFMA.FTZ R4, R10, c[0x0][0x2d0], -R3.reuse ;  /* 0x0000b4000a047a23 */ /* 0x100fe40000010803 */
[----:B------:R-:W-:Y:S01]  /*adc0*/  FMUL.FTZ R10, R0, R146 ;  /* 0x00000092000a7220 */ /* 0x000fe20000410000 */
[----:B--2---:R-:W-:Y:S01]  /*add0*/  F2FP.PACK_AB R146, R206, R205 ;  /* 0x000000cdce92723e */ /* 0x004fe200000000ff */
[----:B------:R1:W-:Y:S01]  /*ade0*/  MUFU.EX2 R179, R4 ;  /* 0x0000000400b37308 */ /* 0x0003e20000000800 */
[--C-:B------:R-:W-:Y:S02]  /*adf0*/  FFMA.FTZ R26, R26, c[0x0][0x2d0], -R3.reuse ;  /* 0x0000b4001a1a7a23 */ /* 0x100fe40000010803 */
[--C-:B------:R-:W-:Y:S02]  /*ae00*/  FFMA.FTZ R27, R27, c[0x0][0x2d0], -R3.reuse ;  /* 0x0000b4001b1b7a23 */ /* 0x100fe40000010803 */
[--C-:B------:R-:W-:Y:S02]  /*ae10*/  FFMA.FTZ R39, R42, c[0x0][0x2d0], -R3.reuse ;  /* 0x0000b4002a277a23 */ /* 0x100fe40000010803 */
[--C-:B------:R-:W-:Y:S03]  /*ae20*/  FFMA.FTZ R38, R43, c[0x0][0x2d0], -R3.reuse ;  /* 0x0000b4002b267a23 */ /* 0x100fe60000010803 */
[----:B------:R-:W-:Y:S10]  /*ae30*/  MUFU.EX2 R167, R26 ;  /* 0x0000001a00a77308 */ /* 0x000ff40000000800 */
[----:B------:R-:W-:Y:S01]  /*ae40*/  MUFU.EX2 R168, R27 ;  /* 0x0000001b00a87308 */ /* 0x000fe20000000800 */
[--C-:B-1----:R-:W-:Y:S02]  /*ae50*/  FFMA.FTZ R4, R11, c[0x0][0x2d0], -R3.reuse ;  /* 0x0000b4000b047a23 */ /* 0x102fe40000010803 */
[----:B------:R-:W-:Y:S07]  /*ae60*/  FMUL.FTZ R11, R0, R147 ;  /* 0x00000093000b7220 */ /* 0x000fee0000410000 */
[----:B------:R1:W2:Y:S10]  /*ae70*/  MUFU.EX2 R181, R4 ;  /* 0x0000000400b57308 */ /* 0x0002b40000000800 */
[----:B------:R-:W-:Y:S10]  /*ae80*/  MUFU.EX2 R39, R39 ;  /* 0x0000002700277308 */ /* 0x000ff40000000800 */
[----:B------:R-:W-:Y:S01]  /*ae90*/  MUFU.EX2 R38, R38 ;  /* 0x0000002600267308 */ /* 0x000fe20000000800 */
[--C-:B-1----:R-:W-:Y:S01]  /*aea0*/  FFMA.FTZ R4, R14, c[0x0][0x2d0], -R3.reuse ;  /* 0x0000b4000e047a23 */ /* 0x102fe20000010803 */
[----:B--2---:R-:W-:Y:S01]  /*aeb0*/  F2FP.PACK_AB R145, R181, R179 ;  /* 0x000000b3b591723e */ /* 0x004fe200000000ff */
[C---:B------:R-:W-:Y:S07]  /*aec0*/  FMUL.FTZ R14, R0.reuse, R154 ;  /* 0x0000009a000e7220 */ /* 0x040fee0000410000 */
[----:B------:R1:W2:Y:S10]  /*aed0*/  MUFU.EX2 R203, R4 ;  /* 0x0000000400cb7308 */ /* 0x0002b40000000800 */
[----:B------:R-:W-:Y:S01]  /*aee0*/  MUFU.EX2 R43, R44 ;  /* 0x0000002c002b7308 */ /* 0x000fe20000000800 */
[----:B-1----:R-:W-:Y:S02]  /*aef0*/  FFMA.FTZ R4, R15, c[0x0][0x2d0], -R3 ;  /* 0x0000b4000f047a23 */ /* 0x002fe40000010803 */
[C---:B------:R-:W-:Y:S07]  /*af00*/  FMUL.FTZ R15, R0.reuse, R155 ;  /* 0x0000009b000f7220 */ /* 0x040fee0000410000 */
[----:B------:R1:W3:Y:S01]  /*af10*/  MUFU.EX2 R204, R4 ;  /* 0x0000000400cc7308 */ /* 0x0002e20000000800 */
[----:B------:R-:W-:Y:S04]  /*af20*/  FFMA.FTZ R0, R0, R244, R179 ;  /* 0x000000f400007223 */ /* 0x000fe800000100b3 */
[----:B------:R-:W-:Y:S04]  /*af30*/  FADD.FTZ R0, R181, R0 ;  /* 0x00000000b5007221 */ /* 0x000fe80000010000 */
[----:B--2---:R-:W-:Y:S02]  /*af40*/  FADD.FTZ R0, R203, R0 ;  /* 0x00000000cb007221 */ /* 0x004fe40000010000 */
[----:B-1----:R-:W-:Y:S01]  /*af50*/  FMUL.FTZ R4, R135, R148 ;  /* 0x0000009487047220 */ /* 0x002fe20000410000 */
[C---:B---3--:R-:W-:Y:S01]  /*af60*/  F2FP.PACK_AB R147, R204.reuse, R203 ;  /* 0x000000cbcc93723e */ /* 0x048fe200000000ff */
[----:B------:R-:W1:Y:S01]  /*af70*/  LDSM.16.MT88.4 R148, [R186] ;  /* 0x00000000ba94783b */ /* 0x000e620000004200 */
[----:B------:R-:W-:Y:S04]  /*af80*/  FADD.FTZ R0, R204, R0 ;  /* 0x00000000cc007221 */ /* 0x000fe80000010000 */
[-C--:B------:R-:W-:Y:S08]  /*af90*/  HMMA.16816.F32 R4, R140, R160.reuse, R4 ;  /* 0x000000a08c04723c */ /* 0x080ff00000001804 */
[C---:B------:R-:W-:Y:S08]  /*afa0*/  HMMA.16816.F32 R8, R144.reuse, R160, R8 ;  /* 0x000000a09008723c */ /* 0x040ff00000001808 */
[-C--:B------:R-:W-:Y:S08]  /*afb0*/  HMMA.16816.F32 R12, R144, R162.reuse, R12 ;  /* 0x000000a2900c723c */ /* 0x080ff0000000180c */
[C---:B------:R-:W-:Y:S01]  /*afc0*/  HMMA.16816.F32 R16, R140.reuse, R162, R16 ;  /* 0x000000a28c10723c */ /* 0x040fe20000001810 */
[----:B------:R2:W-:Y:S07]  /*afd0*/  MUFU.EX2 R162, R24 ;  /* 0x0000001800a27308 */ /* 0x0005ee0000000800 */
[-C--:B-1----:R-:W-:Y:S08]  /*afe0*/  HMMA.16816.F32 R100, R140, R148.reuse, R100 ;  /* 0x000000948c64723c */ /* 0x082ff00000001864 */
[C---:B------:R-:W-:Y:S01]  /*aff0*/  HMMA.16816.F32 R104, R144.reuse, R148, R104 ;  /* 0x000000949068723c */ /* 0x040fe20000001868 */
[----:B--2---:R-:W-:Y:S07]  /*b000*/  LDSM.16.MT88.4 R24, [R185+0x400] ;  /* 0x00040000b918783b */ /* 0x004fee0000004200 */
        /* <DEDUP_REMOVED lines=22> */
[----:B------:R-:W-:Y:S02]  /*b170*/  F2FP.PACK_AB R29, R168, R167 ;  /* 0x000000a7a81d723e */ /* 0x000fe400000000ff */
[----:B------:R-:W-:Y:S01]  /*b180*/  F2FP.PACK_AB R21, R175, R176 ;  /* 0x000000b0af15723e */ /* 0x000fe200000000ff */
[--C-:B------:R-:W-:Y:S01]  /*b190*/  FFMA.FTZ R145, R36, c[0x0][0x2d0], -R165.reuse ;  /* 0x0000b40024917a23 */ /* 0x100fe200000108a5 */
[----:B------:R-:W-:Y:S04]  /*b1a0*/  HMMA.16816.F32 R96, R140, R22, R96 ;  /* 0x000000168c60723c */ /* 0x000fe80000001860 */
[----:B------:R-:W-:Y:S02]  /*b1b0*/  FFMA.FTZ R144, R37, c[0x0][0x2d0], -R165 ;  /* 0x0000b40025907a23 */ /* 0x000fe400000108a5 */
[--C-:B------:R-:W-:Y:S01]  /*b1c0*/  FFMA.FTZ R37, R46, c[0x0][0x2d0], -R3.reuse ;  /* 0x0000b4002e257a23 */ /* 0x100fe20000010803 */
[----:B------:R-:W-:Y:S01]  /*b1d0*/  F2FP.PACK_AB R22, R173, R174 ;  /* 0x000000aead16723e */ /* 0x000fe200000000ff */
[----:B------:R-:W-:Y:S01]  /*b1e0*/  MUFU.EX2 R46, R145 ;  /* 0x00000091002e7308 */ /* 0x000fe20000000800 */
[----:B------:R-:W-:Y:S03]  /*b1f0*/  F2FP.PACK_AB R23, R172, R171 ;  /* 0x000000abac17723e */ /* 0x000fe600000000ff */
[----:B------:R-:W-:Y:S02]  /*b200*/  FFMA.FTZ R36, R50, c[0x0][0x2d0], -R166 ;  /* 0x0000b40032247a23 */ /* 0x000fe400000108a6 */
[--C-:B------:R-:W-:Y:S02]  /*b210*/  FFMA.FTZ R50, R41, c[0x0][0x2d0], -R164.reuse ;  /* 0x0000b40029327a23 */ /* 0x100fe400000108a4 */
[----:B------:R-:W-:Y:S02]  /*b220*/  FFMA.FTZ R41, R45, c[0x0][0x2d0], -R164 ;  /* 0x0000b4002d297a23 */ /* 0x000fe400000108a4 */
[----:B------:R-:W-:Y:S01]  /*b230*/  MUFU.EX2 R140, R144 ;  /* 0x00000090008c7308 */ /* 0x000fe20000000800 */
[--C-:B-1----:R-:W-:Y:S01]  /*b240*/  FFMA.FTZ R20, R30, c[0x0][0x2d0], -R3.reuse ;  /* 0x0000b4001e147a23 */ /* 0x102fe20000010803 */
[----:B--2---:R-:W-:Y:S08]  /*b250*/  F2FP.PACK_AB R30, R163, R162 ;  /* 0x000000a2a31e723e */ /* 0x004ff000000000ff */
[----:B------:R1:W-:Y:S10]  /*b260*/  MUFU.EX2 R161, R20 ;  /* 0x0000001400a17308 */ /* 0x0003f40000000800 */
[----:B------:R-:W-:Y:S10]  /*b270*/  MUFU.EX2 R45, R51 ;  /* 0x00000033002d7308 */ /* 0x000ff40000000800 */
[----:B------:R-:W-:Y:S01]  /*b280*/  MUFU.EX2 R42, R50 ;  /* 0x00000032002a7308 */ /* 0x000fe20000000800 */
[--C-:B-1----:R-:W-:Y:S02]  /*b290*/  FFMA.FTZ R20, R31, c[0x0][0x2d0], -R3.reuse ;  /* 0x0000b4001f147a23 */ /* 0x102fe40000010803 */
[----:B------:R-:W-:Y:S07]  /*b2a0*/  FFMA.FTZ R3, R47, c[0x0][0x2d0], -R3 ;  /* 0x0000b4002f037a23 */ /* 0x000fee0000010803 */
[----:B------:R1:W2:Y:S10]  /*b2b0*/  MUFU.EX2 R160, R20 ;  /* 0x0000001400a07308 */ /* 0x0002b40000000800 */
[----:B------:R-:W-:Y:S10]  /*b2c0*/  MUFU.EX2 R47, R49 ;  /* 0x00000031002f7308 */ /* 0x000ff40000000800 */
[----:B------:R-:W-:Y:S01]  /*b2d0*/  MUFU.EX2 R49, R36 ;  /* 0x0000002400317308 */ /* 0x000fe20000000800 */
[----:B-1----:R-:W-:Y:S02]  /*b2e0*/  F2FP.PACK_AB R20, R178, R177 ;  /* 0x000000b1b214723e */ /* 0x002fe400000000ff */
[----:B--2---:R-:W-:Y:S07]  /*b2f0*/  F2FP.PACK_AB R31, R160, R161 ;  /* 0x000000a1a01f723e */ /* 0x004fee00000000ff */
[----:B------:R-:W1:Y:S01]  /*b300*/  MUFU.EX2 R41, R41 ;  /* 0x0000002900297308 */ /* 0x000e620000000800 */
[-C--:B------:R-:W-:Y:S08]  /*b310*/  HMMA.16816.F32 R4, R20, R24.reuse, R4 ;  /* 0x000000181404723c */ /* 0x080ff00000001804 */
[C---:B------:R-:W-:Y:S01]  /*b320*/  HMMA.16816.F32 R8, R28.reuse, R24, R8 ;  /* 0x000000181c08723c */ /* 0x040fe20000001808 */
[----:B------:R-:W-:Y:S07]  /*b330*/  MUFU.EX2 R37, R37 ;  /* 0x0000002500257308 */ /* 0x000fee0000000800 */
[-C--:B------:R-:W-:Y:S03]  /*b340*/  HMMA.16816.F32 R12, R28, R26.reuse, R12 ;  /* 0x0000001a1c0c723c */ /* 0x080fe6000000180c */
[----:B------:R2:W3:Y:S05]  /*b350*/  MUFU.EX2 R36, R3 ;  /* 0x0000000300247308 */ /* 0x0004ea0000000800 */
[C---:B------:R-:W-:Y:S01]  /*b360*/  HMMA.16816.F32 R16, R20.reuse, R26, R16 ;  /* 0x0000001a1410723c */ /* 0x040fe20000001810 */
[----:B------:R-:W4:Y:S07]  /*b370*/  LDSM.16.MT88.4 R24, [R185+0x1000] ;  /* 0x00100000b918783b */ /* 0x000f2e0000004200 */
[-C--:B------:R-:W-:Y:S08]  /*b380*/  HMMA.16816.F32 R100, R20, R32.reuse, R100 ;  /* 0x000000201464723c */ /* 0x080ff00000001864 */
[C---:B------:R-:W-:Y:S04]  /*b390*/  HMMA.16816.F32 R104, R28.reuse, R32, R104 ;  /* 0x000000201c68723c */ /* 0x040fe80000001868 */
[----:B--2---:R-:W-:Y:S04]  /*b3a0*/  FFMA.FTZ R3, R135, R241, R200 ;  /* 0x000000f187037223 */ /* 0x004fe800000100c8 */
[-C--:B------:R-:W-:Y:S04]  /*b3b0*/  HMMA.16816.F32 R108, R28, R34.reuse, R108 ;  /* 0x000000221c6c723c */ /* 0x080fe8000000186c */
[----:B------:R-:W-:Y:S04]  /*b3c0*/  FADD.FTZ R3, R201, R3 ;  /* 0x00000003c9037221 */ /* 0x000fe80000010000 */
[C---:B------:R-:W-:Y:S01]  /*b3d0*/  HMMA.16816.F32 R112, R20.reuse, R34, R112 ;  /* 0x000000221470723c */ /* 0x040fe20000001870 */
[----:B------:R-:W2:Y:S03]  /*b3e0*/  LDSM.16.MT88.4 R32, [R186+0x1000] ;  /* 0x00100000ba20783b */ /* 0x000ea60000004200 */
[----:B------:R-:W-:Y:S04]  /*b3f0*/  FADD.FTZ R3, R209, R3 ;  /* 0x00000003d1037221 */ /* 0x000fe80000010000 */
[----:B------:R-:W-:Y:S01]  /*b400*/  FADD.FTZ R3, R210, R3 ;  /* 0x00000003d2037221 */ /* 0x000fe20000010000 */
[-C--:B----4-:R-:W-:Y:S03]  /*b410*/  HMMA.16816.F32 R116, R20, R24.reuse, R116 ;  /* 0x000000181474723c */ /* 0x090fe60000001874 */
[----:B------:R-:W-:Y:S04]  /*b420*/  FADD.FTZ R3, R177, R3 ;  /* 0x00000003b1037221 */ /* 0x000fe80000010000 */
[----:B------:R-:W-:Y:S01]  /*b430*/  FADD.FTZ R3, R178, R3 ;  /* 0x00000003b2037221 */ /* 0x000fe20000010000 */
[C---:B------:R-:W-:Y:S08]  /*b440*/  HMMA.16816.F32 R120, R28.reuse, R24, R120 ;  /* 0x000000181c78723c */ /* 0x040ff00000001878 */
[-C--:B------:R-:W-:Y:S08]  /*b450*/  HMMA.16816.F32 R124, R28, R26.reuse, R124 ;  /* 0x0000001a1c7c723c */ /* 0x080ff0000000187c */
[C---:B------:R-:W-:Y:S01]  /*b460*/  HMMA.16816.F32 R128, R20.reuse, R26, R128 ;  /* 0x0000001a1480723c */ /* 0x040fe20000001880 */
[----:B------:R-:W4:Y:S07]  /*b470*/  LDSM.16.MT88.4 R24, [R185+0x1c00] ;  /* 0x001c0000b918783b */ /* 0x000f2e0000004200 */
[-C--:B--2---:R-:W-:Y:S08]  /*b480*/  HMMA.16816.F32 R52, R20, R32.reuse, R52 ;  /* 0x000000201434723c */ /* 0x084ff00000001834 */
[C---:B------:R-:W-:Y:S08]  /*b490*/  HMMA.16816.F32 R56, R28.reuse, R32, R56 ;  /* 0x000000201c38723c */ /* 0x040ff00000001838 */
[-C--:B------:R-:W-:Y:S08]  /*b4a0*/  HMMA.16816.F32 R60, R28, R34.reuse, R60 ;  /* 0x000000221c3c723c */ /* 0x080ff0000000183c */
[C---:B------:R-:W-:Y:S01]  /*b4b0*/  HMMA.16816.F32 R64, R20.reuse, R34, R64 ;  /* 0x000000221440723c */ /* 0x040fe20000001840 */
[----:B------:R-:W2:Y:S07]  /*b4c0*/  LDSM.16.MT88.4 R32, [R186+0x1c00] ;  /* 0x001c0000ba20783b */ /* 0x000eae0000004200 */
[-C--:B----4-:R-:W-:Y:S08]  /*b4d0*/  HMMA.16816.F32 R68, R20, R24.reuse, R68 ;  /* 0x000000181444723c */ /* 0x090ff00000001844 */
[C---:B------:R-:W-:Y:S07]  /*b4e0*/  HMMA.16816.F32 R72, R28.reuse, R24, R72 ;  /* 0x000000181c48723c */ /* 0x040fee0000001848 */
[----:B------:R-:W-:Y:S01]  /*b4f0*/  FFMA.FTZ R25, R133, R243, R183 ;  /* 0x000000f385197223 */ /* 0x000fe200000100b7 */
[-C--:B------:R-:W-:Y:S04]  /*b500*/  HMMA.16816.F32 R76, R28, R26.reuse, R76 ;  /* 0x0000001a1c4c723c */ /* 0x080fe8000000184c */
[----:B------:R-:W-:Y:S04]  /*b510*/  FFMA.FTZ R24, R132, R242, R180 ;  /* 0x000000f284187223 */ /* 0x000fe800000100b4 */
[C---:B------:R-:W-:Y:S07]  /*b520*/  HMMA.16816.F32 R80, R20.reuse, R26, R80 ;  /* 0x0000001a1450723c */ /* 0x040fee0000001850 */
[----:B-1----:R-:W-:Y:S01]  /*b530*/  F2FP.PACK_AB R26, R41, R43 ;  /* 0x0000002b291a723e */ /* 0x002fe200000000ff */
[-C--:B--2---:R-:W-:Y:S04]  /*b540*/  HMMA.16816.F32 R84, R20, R32.reuse, R84 ;  /* 0x000000201454723c */ /* 0x084fe80000001854 */
[----:B---3--:R-:W-:Y:S04]  /*b550*/  F2FP.PACK_AB R27, R36, R37 ;  /* 0x00000025241b723e */ /* 0x008fe800000000ff */
[C---:B------:R-:W-:Y:S07]  /*b560*/  HMMA.16816.F32 R88, R28.reuse, R32, R88 ;  /* 0x000000201c58723c */ /* 0x040fee0000001858 */
[----:B------:R-:W-:Y:S01]  /*b570*/  FADD.FTZ R33, R202, R25 ;  /* 0x00000019ca217221 */ /* 0x000fe20000010000 */
[-C--:B------:R-:W-:Y:S01]  /*b580*/  HMMA.16816.F32 R92, R28, R34.reuse, R92 ;  /* 0x000000221c5c723c */ /* 0x080fe2000000185c */
[----:B------:R-:W-:Y:S03]  /*b590*/  LDSM.16.MT88.4 R28, [R186+0x1400] ;  /* 0x00140000ba1c783b */ /* 0x000fe60000004200 */
[----:B------:R-:W-:Y:S01]  /*b5a0*/  F2FP.PACK_AB R25, R38, R39 ;  /* 0x000000272619723e */ /* 0x000fe200000000ff */
[----:B------:R-:W-:Y:S01]  /*b5b0*/  FADD.FTZ R32, R182, R24 ;  /* 0x00000018b6207221 */ /* 0x000fe20000010000 */
[----:B------:R-:W-:Y:S02]  /*b5c0*/  F2FP.PACK_AB R24, R42, R40 ;  /* 0x000000282a18723e */ /* 0x000fe400000000ff */
[----:B------:R-:W-:Y:S07]  /*b5d0*/  HMMA.16816.F32 R96, R20, R34, R96 ;  /* 0x000000221460723c */ /* 0x000fee0000001860 */
[----:B------:R-:W-:Y:S02]  /*b5e0*/  F2FP.PACK_AB R20, R140, R46 ;  /* 0x0000002e8c14723e */ /* 0x000fe400000000ff */
[----:B------:R-:W-:Y:S03]  /*b5f0*/  F2FP.PACK_AB R21, R48, R47 ;  /* 0x0000002f3015723e */ /* 0x000fe600000000ff */
[----:B------:R-:W-:Y:S02]  /*b600*/  F2FP.PACK_AB R22, R134, R139 ;  /* 0x0000008b8616723e */ /* 0x000fe400000000ff */
[----:B------:R-:W-:Y:S07]  /*b610*/  F2FP.PACK_AB R23, R45, R49 ;  /* 0x000000312d17723e */ /* 0x000fee00000000ff */
[-C--:B------:R-:W-:Y:S01]  /*b620*/  HMMA.16816.F32 R148, R20, R156.reuse, R4 ;  /* 0x0000009c1494723c */ /* 0x080fe20000001804 */
[----:B------:R-:W1:Y:S07]  /*b630*/  LDSM.16.MT88.4 R4, [R186+0x800] ;  /* 0x00080000ba04783b */ /* 0x000e6e0000004200 */
        /* <DEDUP_REMOVED lines=53> */
[----:B------:R-:W-:Y:S01]  /*b990*/  FADD.FTZ R241, R134, R6 ;  /* 0x0000000686f17221 */ /* 0x000fe20000010000 */
[----:B------:R-:W-:Y:S01]  /*b9a0*/  MOV R134, R2 ;  /* 0x0000000200867202 */ /* 0x000fe20000000f00 */
[C---:B------:R-:W-:Y:S04]  /*b9b0*/  HMMA.16816.F32 R88, R24.reuse, R16, R88 ;  /* 0x000000101858723c */ /* 0x040fe80000001858 */
[----:B------:R-:W-:Y:S02]  /*b9c0*/  FADD.FTZ R243, R45, R4 ;  /* 0x000000042df37221 */ /* 0x000fe40000010000 */
[----:B------:R-:W-:Y:S02]  /*b9d0*/  FADD.FTZ R242, R41, R3 ;  /* 0x0000000329f27221 */ /* 0x000fe40000010000 */
[-C--:B------:R-:W-:Y:S04]  /*b9e0*/  HMMA.16816.F32 R92, R24, R18.reuse, R92 ;  /* 0x00000012185c723c */ /* 0x080fe8000000185c */
[----:B------:R-:W-:Y:S04]  /*b9f0*/  FADD.FTZ R244, R36, R0 ;  /* 0x0000000024f47221 */ /* 0x000fe80000010000 */
[----:B------:R-:W-:Y:S01]  /*ba00*/  HMMA.16816.F32 R96, R20, R18, R96 ;  /* 0x000000121460723c */ /* 0x000fe20000001860 */
[----:B------:R-:W-:-:S07]  /*ba10*/  @P2 BRA `(.L_x_1086) ;  /* 0xffffd69000002947 */ /* 0x000fce000383ffff */
.L_x_1083:
[----:B------:R-:W-:Y:S07]  /*ba20*/  @!UPT UIADD3 URZ, URZ, URZ, URZ ;  /* 0x0000003f3f3ff290 */ /* 0x000fee000fffe03f */
[----:B------:R-:W-:Y:S02]  /*ba30*/  MOV R9, 0x1f ;  /* 0x0000001f00097802 */ /* 0x000fe40000000f00 */
[----:B------:R-:W-:Y:S01]  /*ba40*/  MOV R8, 0xffffffff ;  /* 0xffffffff00087802 */ /* 0x000fe20000000f00 */
[----:B------:R-:W-:Y:S06]  /*ba50*/  BRA.DIV ~URZ, `(.L_x_1087) ;  /* 0x00005c827f007947 */ /* 0x000fec000b800000 */
[----:B------:R1:W2:Y:S02]  /*ba60*/  SHFL.BFLY PT, R0, R241, 0x2, 0x1f ;  /* 0x0c401f00f1007f89 */ /* 0x0002a400000e0000 */
.L_x_1167:
        /* <DEDUP_REMOVED lines=15> */
.L_x_1168:
        /* <DEDUP_REMOVED lines=11> */
[----:B------:R-:W-:Y:S02]  /*bc10*/  MOV R22, 0xff800000 ;  /* 0xff80000000167802 */ /* 0x000fe40000000f00 */
[----:B------:R-:W-:Y:S02]  /*bc20*/  @P2 MOV R10, 0x3f317218 ;  /* 0x3f317218000a2802 */ /* 0x000fe40000000f00 */
[----:B------:R-:W-:Y:S01]  /*bc30*/  @P1 MOV R11, 0x3f317218 ;  /* 0x3f317218000b1802 */ /* 0x000fe20000000f00 */
[----:B------:R-:W2:Y:S01]  /*bc40*/  @P3 MUFU.LG2 R7, R7 ;  /* 0x0000000700073308 */ /* 0x000ea20000000c00 */
[----:B-1----:R-:W-:-:S07]  /*bc50*/  FMUL.FTZ R132, R0, R148 ;  /* 0x0000009400847220 */ /* 0x002fce0000410000 */
[----:B------:R-:W1:Y:S01]  /*bc60*/  @P2 MUFU.RCP R3, R4 ;  /* 0x0000000400032308 */ /* 0x000e620000001000 */
        /* <DEDUP_REMOVED lines=25> */
[----:B------:R-:W3:Y:S01]  /*be00*/  @P1 MUFU.LG2 R0, R6 ;  /* 0x0000000600001308 */ /* 0x000ee20000000c00 */
[----:B--2---:R-:W-:-:S02]  /*be10*/  @P3 FMUL.FTZ R9, R7, 0.69314718246459960938 ;  /* 0x3f31721807093820 */ /* 0x004fc40000410000 */
[C---:B-1----:R-:W-:Y:S02]  /*be20*/  FMUL.FTZ R128, R3.reuse, R150 ;  /* 0x0000009603807220 */ /* 0x042fe40000410000 */
[C---:B------:R-:W-:Y:S02]  /*be30*/  FMUL.FTZ R129, R3.reuse, R151 ;  /* 0x0000009703817220 */ /* 0x040fe40000410000 */
[C---:B------:R-:W-:Y:S02]  /*be40*/  FMUL.FTZ R150, R3.reuse, R102 ;  /* 0x0000006603967220 */ /* 0x040fe40000410000 */
[C---:B------:R-:W-:Y:S02]  /*be50*/  FMUL.FTZ R151, R3.reuse, R103 ;  /* 0x0000006703977220 */ /* 0x040fe40000410000 */
[C---:B------:R-:W-:Y:S02]  /*be60*/  FMUL.FTZ R102, R3.reuse, R118 ;  /* 0x0000007603667220 */ /* 0x040fe40000410000 */
[----:B------:R-:W-:-:S02]  /*be70*/  FMUL.FTZ R103, R3, R119 ;  /* 0x0000007703677220 */ /* 0x000fc40000410000 */
[C---:B------:R-:W-:Y:S02]  /*be80*/  FMUL.FTZ R96, R3.reuse, R114 ;  /* 0x0000007203607220 */ /* 0x040fe40000410000 */
        /* <DEDUP_REMOVED lines=21> */
[----:B------:R-:W-:Y:S01]  /*bfe0*/  FMUL.FTZ R81, R3, R99 ;  /* 0x0000006303517220 */ /* 0x000fe20000410000 */
[----:B------:R-:W-:Y:S01]  /*bff0*/  @P3 MOV R3, 0x3f317218 ;  /* 0x3f31721800033802 */ /* 0x000fe20000000f00 */
        /* <DEDUP_REMOVED lines=22> */
[----:B------:R-:W2:Y:S01]  /*c160*/  @P0 MUFU.LG2 R2, R5 ;  /* 0x0000000500020308 */ /* 0x000ea20000000c00 */
[----:B------:R-:W-:Y:S02]  /*c170*/  @P3 FMUL.FTZ R6, R3, c[0x0][0x2d0] ;  /* 0x0000b40003063a20 */ /* 0x000fe40000410000 */
[----:B------:R-:W-:Y:S02]  /*c180*/  @P1 FMUL.FTZ R3, R11, c[0x0][0x2d0] ;  /* 0x0000b4000b031a20 */ /* 0x000fe40000410000 */
[----:B------:R-:W-:Y:S02]  /*c190*/  @P2 FMUL.FTZ R8, R4, 0.69314718246459960938 ;  /* 0x3f31721804082820 */ /* 0x000fe40000410000 */
[----:B------:R-:W-:Y:S01]  /*c1a0*/  @P1 FFMA.FTZ R25, R3, R136, R7 ;  /* 0x0000008803191223 */ /* 0x000fe20000010007 */
[----:B------:R-:W-:Y:S01]  /*c1b0*/  @P0 MOV R3, 0x3f317218 ;  /* 0x3f31721800030802 */ /* 0x000fe20000000f00 */
[----:B------:R-:W-:-:S02]  /*c1c0*/  @P2 FMUL.FTZ R4, R10, c[0x0][0x2d0] ;  /* 0x0000b4000a042a20 */ /* 0x000fc40000410000 */
[----:B-1----:R-:W-:Y:S02]  /*c1d0*/  FMUL.FTZ R50, R0, R58 ;  /* 0x0000003a00327220 */ /* 0x002fe40000410000 */
[----:B------:R-:W-:Y:S01]  /*c1e0*/  @P2 FFMA.FTZ R24, R4, R137, R8 ;  /* 0x0000008904182223 */ /* 0x000fe20000010008 */
[----:B------:R-:W-:Y:S01]  /*c1f0*/  MOV R4, 0x1 ;  /* 0x0000000100047802 */ /* 0x000fe20000000f00 */
[----:B------:R-:W-:Y:S02]  /*c200*/  @P0 FMUL.FTZ R3, R3, c[0x0][0x2d0] ;  /* 0x0000b40003030a20 */ /* 0x000fe40000410000 */
[----:B--2---:R-:W-:Y:S02]  /*c210*/  @P0 FMUL.FTZ R2, R2, 0.69314718246459960938 ;  /* 0x3f31721802020820 */ /* 0x004fe40000410000 */
        /* <DEDUP_REMOVED lines=23> */
[----:B------:R-:W-:Y:S01]  /*c390*/  PRMT R0, R4, 0x7610, R0 ;  /* 0x0000761004007816 */ /* 0x000fe20000000000 */
[----:B------:R-:W-:Y:S02]  /*c3a0*/  @P3 FFMA.FTZ R23, R6, R138, R9 ;  /* 0x0000008a06173223 */ /* 0x000fe40000010009 */
[----:B------:R-:W-:Y:S02]  /*c3b0*/  @P0 FFMA.FTZ R22, R3, R134, R2 ;  /* 0x0000008603160223 */ /* 0x000fe40000010002 */
.L_x_1062:
[----:B------:R2:W5:Y:S04]  /*c3c0*/  LDL R6, [R1] ;  /* 0x0000000001067983 */ /* 0x0005680000100800 */
[----:B------:R-:W3:Y:S01]  /*c3d0*/  S2R R2, SR_TID.X ;  /* 0x0000000000027919 */ /* 0x000ee20000002100 */
[----:B------:R-:W-:Y:S01]  /*c3e0*/  BSSY B0, `(.L_x_1089) ;  /* 0x0000011000007945 */ /* 0x000fe20003800000 */
[----:B---3--:R-:W-:-:S13]  /*c3f0*/  LOP3.LUT P0, RZ, R2, 0x7f, RZ, 0xc0, !PT ;  /* 0x0000007f02ff7812 */ /* 0x008fda000780c0ff */
[----:B------:R-:W-:Y:S05]  /*c400*/  @P0 BRA `(.L_x_1090) ;  /* 0x000000e000000947 */ /* 0x000fea0003800000 */
[----:B--2---:R-:W2:Y:S01]  /*c410*/  S2R R4, SR_LANEID ;  /* 0x0000000000047919 */ /* 0x004ea20000000000 */
[----:B------:R-:W-:Y:S01]  /*c420*/  VOTEU.ANY UR4, UPT, PT ;  /* 0x0000000000047886 */ /* 0x000fe200038e0100 */
[----:B-1----:R-:W-:Y:S01]  /*c430*/  IMAD.MOV.U32 R5, RZ, RZ, c[0x0][0x564] ;  /* 0x00015900ff057624 */ /* 0x002fe200078e00ff */
[----:B------:R-:W2:Y:S08]  /*c440*/  FLO.U32 R3, UR4 ;  /* 0x0000000400037d00 */ /* 0x000eb000080e0000 */
        /* <DEDUP_REMOVED lines=9> */
[----:B------:R1:W-:Y:S02]  /*c4e0*/  STL [R1], R6 ;  /* 0x0000000601007387 */ /* 0x0003e40000100800 */
.L_x_1090:
[----:B--2---:R-:W-:Y:S05]  /*c4f0*/  BSYNC B0 ;  /* 0x0000000000007941 */ /* 0x004fea0003800000 */
.L_x_1089:
        /* <DEDUP_REMOVED lines=115> */
[----:B------:R1:W-:Y:S01]  /*cc30*/  STS [R12+0x5000], R3 ;  /* 0x005000030c007388 */ /* 0x0003e20000000800 */
        /* <DEDUP_REMOVED lines=14> */
.L_x_1093:
        /* <DEDUP_REMOVED lines=8> */
[----:B------:R1:W1:Y:S08]  /*cda0*/  LDC.64 R6, c[0x0][R0+0x170] ;  /* 0x00005c0000067b82 */ /* 0x0002700000000a00 */
[----:B------:R1:W3:Y:S08]  /*cdb0*/  LDC.64 R14, c[0x0][R0+0x168] ;  /* 0x00005a00000e7b82 */ /* 0x0002f00000000a00 */
[----:B------:R1:W2:Y:S08]  /*cdc0*/  LDC.64 R18, c[0x0][R0+0x178] ;  /* 0x00005e0000127b82 */ /* 0x0002b00000000a00 */
[----:B------:R1:W2:Y:S01]  /*cdd0*/  LDC.64 R20, c[0x0][R0+0x160] ;  /* 0x0000580000147b82 */ /* 0x0002a20000000a00 */
[----:B------:R-:W-:-:S04]  /*cde0*/  ISETP.NE.U32.AND P0, PT, RZ, c[0x0][0x500], PT ;  /* 0x00014000ff007a0c */ /* 0x000fc80003f05070 */
[----:B------:R-:W-:Y:S01]  /*cdf0*/  ISETP.NE.AND.EX P0, PT, RZ, c[0x0][0x504], PT, P0 ;  /* 0x00014100ff007a0c */ /* 0x000fe20003f05300 */
[----:B-1----:R-:W-:-:S05]  /*ce00*/  IMAD.MOV.U32 R0, RZ, RZ, c[0x0][0x4e8] ;  /* 0x00013a00ff007624 */ /* 0x002fca00078e00ff */
[----:B------:R-:W-:Y:S02]  /*ce10*/  ISETP.NE.AND P2, PT, R0, 0x1, PT ;  /* 0x000000010000780c */ /* 0x000fe40003f45270 */
[----:B------:R-:W-:-:S05]  /*ce20*/  SEL R0, R9, RZ, !P0 ;  /* 0x000000ff09007207 */ /* 0x000fca0004000000 */
[----:B------:R-:W-:Y:S01]  /*ce30*/  IMAD R3, R7, R0, RZ ;  /* 0x0000000007037224 */ /* 0x000fe200078e02ff */
[----:B------:R-:W1:Y:S01]  /*ce40*/  S2R R78, SR_TID.X ;  /* 0x00000000004e7919 */ /* 0x000e620000002100 */
[----:B-----5:R-:W-:Y:S02]  /*ce50*/  SHF.R.S32.HI R17, RZ, 0x1f, R2 ;  /* 0x0000001fff117819 */ /* 0x020fe40000011402 */
[----:B-1----:R-:W-:-:S04]  /*ce60*/  SHF.R.S32.HI R16, RZ, 0x1f, R78 ;  /* 0x0000001fff107819 */ /* 0x002fc8000001144e */
[----:B------:R-:W-:-:S04]  /*ce70*/  LEA.HI R16, R16, R78, RZ, 0x5 ;  /* 0x0000004e10107211 */ /* 0x000fc800078f28ff */
[----:B------:R-:W-:-:S05]  /*ce80*/  LOP3.LUT R16, R16, 0xffffffe0, RZ, 0xc0, !PT ;  /* 0xffffffe010107812 */ /* 0x000fca00078ec0ff */
[----:B------:R-:W-:Y:S02]  /*ce90*/  IMAD.IADD R16, R78, 0x1, -R16 ;  /* 0x000000014e107824 */ /* 0x000fe400078e0a10 */
[----:B--2---:R-:W-:Y:S01]  /*cea0*/  IMAD.IADD R10, R4, 0x1, R75 ;  /* 0x00000001040a7824 */ /* 0x004fe200078e024b */
[----:B------:R-:W-:-:S03]  /*ceb0*/  SEL R4, R8, RZ, !P0 ;  /* 0x000000ff08047207 */ /* 0x000fc60004000000 */
        /* <DEDUP_REMOVED lines=36> */
[----:B------:R-:W3:Y:S04]  /*d100*/  SHFL.IDX PT, R9, R3, 0x2, 0x1c1f ;  /* 0x005c1f0003097f89 */ /* 0x000ee800000e0000 */
[----:B------:R4:W-:Y:S01]  /*d110*/  SHFL.IDX PT, R7, R3, 0x3, 0x1c1f ;  /* 0x007c1f0003077f89 */ /* 0x0009e200000e0000 */
[----:B------:R-:W-:-:S03]  /*d120*/  IMAD R4, R11, c[0x0][0x4e8], RZ ;  /* 0x00013a000b047a24 */ /* 0x000fc600078e02ff */
[----:B------:R1:W1:Y:S01]  /*d130*/  SHFL.IDX PT, R6, R5, 0x3, 0x1c1f ;  /* 0x007c1f0005067f89 */ /* 0x00026200000e0000 */
[----:B------:R-:W-:Y:S01]  /*d140*/  LOP3.LUT P0, RZ, R16, 0x3, RZ, 0xc0, !PT ;  /* 0x0000000310ff7812 */ /* 0x000fe2000780c0ff */
[----:B----4-:R-:W-:-:S05]  /*d150*/  IMAD.IADD R3, R77, 0x1, R75 ;  /* 0x000000014d037824 */ /* 0x010fca00078e024b */
[C---:B------:R-:W-:Y:S02]  /*d160*/  IADD3 R16, R3.reuse, 0x8, RZ ;  /* 0x0000000803107810 */ /* 0x040fe40007ffe0ff */
[C---:B------:R-:W-:Y:S02]  /*d170*/  IADD3 R11, R3.reuse, 0x40, RZ ;  /* 0x00000040030b7810 */ /* 0x040fe40007ffe0ff */
[C---:B-1----:R-:W-:Y:S02]  /*d180*/  IADD3 R5, R3.reuse, 0x48, RZ ;  /* 0x0000004803057810 */ /* 0x042fe40007ffe0ff */
[-C--:B------:R-:W-:Y:S02]  /*d190*/  ISETP.GE.OR P5, PT, R3, R4.reuse, P0 ;  /* 0x000000040300720c */ /* 0x080fe400007a6670 */
[-C--:B------:R-:W-:Y:S02]  /*d1a0*/  ISETP.GE.OR P4, PT, R16, R4.reuse, P0 ;  /* 0x000000041000720c */ /* 0x080fe40000786670 */
[----:B------:R-:W-:-:S02]  /*d1b0*/  ISETP.GE.OR P1, PT, R11, R4, P0 ;  /* 0x000000040b00720c */ /* 0x000fc40000726670 */
[----:B------:R-:W-:-:S07]  /*d1c0*/  ISETP.GE.OR P0, PT, R5, R4, P0 ;  /* 0x000000040500720c */ /* 0x000fce0000706670 */
[----:B------:R1:W-:Y:S01]  /*d1d0*/  @!P5 ST.E [R14.64], R23 ;  /* 0x000000170e00d985 */ /* 0x0003e2000c101906 */
[----:B------:R-:W-:-:S03]  /*d1e0*/  ISETP.GE.AND P5, PT, R5, R4, PT ;  /* 0x000000040500720c */ /* 0x000fc60003fa6270 */
[----:B--2---:R1:W-:Y:S01]  /*d1f0*/  @!P4 ST.E [R12.64], R24 ;  /* 0x000000180c00c985 */ /* 0x0043e2000c101906 */
[----:B------:R-:W-:-:S03]  /*d200*/  ISETP.GE.AND P4, PT, R11, R4, PT ;  /* 0x000000040b00720c */ /* 0x000fc60003f86270 */
[----:B---3--:R1:W-:Y:S01]  /*d210*/  @!P1 ST.E [R8.64], R25 ;  /* 0x0000001908009985 */ /* 0x0083e2000c101906 */
[----:B------:R-:W-:-:S03]  /*d220*/  ISETP.GE.AND P1, PT, R3, R4, PT ;  /* 0x000000040300720c */ /* 0x000fc60003f26270 */
[----:B------:R1:W-:Y:S01]  /*d230*/  @!P0 ST.E [R6.64], R22 ;  /* 0x0000001606008985 */ /* 0x0003e2000c101906 */
[----:B------:R-:W-:Y:S01]  /*d240*/  ISETP.GE.AND P0, PT, R16, R4, PT ;  /* 0x000000041000720c */ /* 0x000fe20003f06270 */
[----:B------:R-:W-:Y:S05]  /*d250*/  @P3 BRA `(.L_x_1094) ;  /* 0x0000094000003947 */ /* 0x000fea0003800000 */
[----:B------:R-:W2:Y:S04]  /*d260*/  LDL R18, [R1+0x78] ;  /* 0x0000780001127983 */ /* 0x000ea80000100800 */
[----:B------:R-:W3:Y:S01]  /*d270*/  S2R R78, SR_TID.X ;  /* 0x00000000004e7919 */ /* 0x000ee20000002100 */
[----:B------:R-:W-:Y:S02]  /*d280*/  IMAD R3, R17, c[0x0][0x3a0], RZ ;  /* 0x0000e80011037a24 */ /* 0x000fe400078e02ff */
        /* <DEDUP_REMOVED lines=9> */
[----:B------:R-:W-:-:S03]  /*d320*/  IADD3 R5, R75, R5, RZ ;  /* 0x000000054b057210 */ /* 0x000fc60007ffe0ff */
        /* <DEDUP_REMOVED lines=15> */
[----:B------:R-:W-:Y:S02]  /*d420*/  IADD3 R11, R247, R75, RZ ;  /* 0x0000004bf70b7210 */ /* 0x000fe40007ffe0ff */
        /* <DEDUP_REMOVED lines=24> */
.L_x_1169:
[----:B------:R-:W-:Y:S05]  /*d5b0*/  BRA.DIV ~URZ, `(.L_x_1096) ;  /* 0x000044227f007947 */ /* 0x000fea000b800000 */
[----:B------:R3:W4:Y:S02]  /*d5c0*/  SHFL.IDX PT, R0, R13, RZ, 0x1c1f ;  /* 0x001c1fff0d007589 */ /* 0x00072400000e0000 */
.L_x_1170:
[----:B------:R-:W-:Y:S01]  /*d5d0*/  ISETP.GE.AND P0, PT, R11, R4, PT ;  /* 0x000000040b00720c */ /* 0x000fe20003f06270 */
[----:B------:R-:W-:-:S12]  /*d5e0*/  BSSY B0, `(.L_x_1097) ;  /* 0x0000012000007945 */ /* 0x000fd80003800000 */
[----:B------:R-:W-:Y:S05]  /*d5f0*/  @P0 BRA `(.L_x_1098) ;  /* 0x0000010000000947 */ /* 0x000fea0003800000 */
[----:B------:R-:W5:Y:S04]  /*d600*/  LDL.64 R64, [R1+0x10] ;  /* 0x0000100001407983 */ /* 0x000f680000100a00 */
[----:B---3--:R-:W3:Y:S04]  /*d610*/  LDL R5, [R1+0x18] ;  /* 0x0000180001057983 */ /* 0x008ee80000100800 */
[----:B----4-:R-:W4:Y:S04]  /*d620*/  LDL R15, [R1+0x70] ;  /* 0x00007000010f7983 */ /* 0x010f280000100800 */
[----:B--2---:R-:W2:Y:S01]  /*d630*/  LDL R14, [R1+0x6c] ;  /* 0x00006c00010e7983 */ /* 0x004ea20000100800 */
[----:B------:R-:W-:-:S13]  /*d640*/  ISETP.GE.AND P4, PT, R252, c[0x0][0x3c8], PT ;  /* 0x0000f200fc007a0c */ /* 0x000fda0003f86270 */
[----:B------:R-:W-:Y:S02]  /*d650*/  @!P4 LEA R6, P1, R252, R0, 0x1 ;  /* 0x00000000fc06c211 */ /* 0x000fe400078208ff */
[----:B-----5:R-:W-:Y:S02]  /*d660*/  ISETP.GE.AND P5, PT, R64, c[0x0][0x3c8], PT ;  /* 0x0000f20040007a0c */ /* 0x020fe40003fa6270 */
[----:B---3--:R-:W-:Y:S02]  /*d670*/  ISETP.GE.AND P3, PT, R5, c[0x0][0x3c8], PT ;  /* 0x0000f20005007a0c */ /* 0x008fe40003f66270 */
[----:B----4-:R-:W-:-:S09]  /*d680*/  @!P4 LEA.HI.X R7, R252, R10, R15, 0x1, P1 ;  /* 0x0000000afc07c211 */ /* 0x010fd200008f0c0f */
[CC--:B------:R-:W-:Y:S02]  /*d690*/  @!P5 LEA R8, P2, R64.reuse, R0.reuse, 0x1 ;  /* 0x000000004008d211 */ /* 0x0c0fe400078408ff */
[C---:B------:R-:W-:Y:S02]  /*d6a0*/  @!P3 LEA R2, P0, R5.reuse, R0, 0x1 ;  /* 0x000000000502b211 */ /* 0x040fe400078008ff */
[-C--:B------:R-:W-:Y:S02]  /*d6b0*/  @!P5 LEA.HI.X R9, R64, R10.reuse, R65, 0x1, P2 ;  /* 0x0000000a4009d211 */ /* 0x080fe400010f0c41 */
[----:B--2---:R-:W-:-:S03]  /*d6c0*/  @!P3 LEA.HI.X R3, R5, R10, R14, 0x1, P0 ;  /* 0x0000000a0503b211 */ /* 0x004fc600000f0c0e */
[----:B------:R2:W-:Y:S04]  /*d6d0*/  @!P5 ST.E.128 [R8.64], R24 ;  /* 0x000000180800d985 */ /* 0x0005e8000c101d06 */
[----:B------:R2:W-:Y:S04]  /*d6e0*/  @!P4 ST.E.128 [R6.64], R20 ;  /* 0x000000140600c985 */ /* 0x0005e8000c101d06 */
[----:B------:R2:W-:Y:S02]  /*d6f0*/  @!P3 ST.E.128 [R2.64], R16 ;  /* 0x000000100200b985 */ /* 0x0005e4000c101d06 */
.L_x_1098:
[----:B------:R-:W-:Y:S05]  /*d700*/  BSYNC B0 ;  /* 0x0000000000007941 */ /* 0x000fea0003800000 */
.L_x_1097:
[----:B------:R-:W-:Y:S05]  /*d710*/  BRA.DIV ~URZ, `(.L_x_1099) ;  /* 0x000043227f007947 */ /* 0x000fea000b800000 */
[----:B--2---:R2:W1:Y:S04]  /*d720*/  SHFL.IDX PT, R10, R12, 0x1, 0x1c1f ;  /* 0x003c1f000c0a7f89 */ /* 0x00446800000e0000 */
[----:B----4-:R2:W4:Y:S02]  /*d730*/  SHFL.IDX PT, R0, R13, 0x1, 0x1c1f ;  /* 0x003c1f000d007f89 */ /* 0x01052400000e0000 */
.L_x_1171:
[----:B------:R-:W-:Y:S01]  /*d740*/  IADD3 R2, R11, 0x20, RZ ;  /* 0x000000200b027810 */ /* 0x000fe20007ffe0ff */
[----:B------:R-:W-:Y:S03]  /*d750*/  BSSY B0, `(.L_x_1100) ;  /* 0x0000013000007945 */ /* 0x000fe60003800000 */
[----:B------:R-:W-:-:S13]  /*d760*/  ISETP.GE.AND P0, PT, R2, R4, PT ;  /* 0x000000040200720c */ /* 0x000fda0003f06270 */
[----:B------:R-:W-:Y:S05]  /*d770*/  @P0 BRA `(.L_x_1101) ;  /* 0x0000010000000947 */ /* 0x000fea0003800000 */
[----:B------:R-:W5:Y:S04]  /*d780*/  LDL.64 R16, [R1+0x10] ;  /* 0x0000100001107983 */ /* 0x000f680000100a00 */
[----:B--2---:R-:W2:Y:S04]  /*d790*/  LDL R5, [R1+0x18] ;  /* 0x0000180001057983 */ /* 0x004ea80000100800 */
[----:B---3--:R-:W3:Y:S04]  /*d7a0*/  LDL R15, [R1+0x70] ;  /* 0x00007000010f7983 */ /* 0x008ee80000100800 */
[----:B----4-:R-:W4:Y:S01]  /*d7b0*/  LDL R14, [R1+0x6c] ;  /* 0x00006c00010e7983 */ /* 0x010f220000100800 */
[----:B------:R-:W-:-:S13]  /*d7c0*/  ISETP.GE.AND P1, PT, R252, c[0x0][0x3c8], PT ;  /* 0x0000f200fc007a0c */ /* 0x000fda0003f26270 */
[----:B------:R-:W-:Y:S02]  /*d7d0*/  @!P1 LEA R6, P4, R252, R0, 0x1 ;  /* 0x00000000fc069211 */ /* 0x000fe400078808ff */
[----:B-----5:R-:W-:Y:S02]  /*d7e0*/  ISETP.GE.AND P2, PT, R16, c[0x0][0x3c8], PT ;  /* 0x0000f20010007a0c */ /* 0x020fe40003f46270 */
[----:B--2---:R-:W-:Y:S02]  /*d7f0*/  ISETP.GE.AND P0, PT, R5, c[0x0][0x3c8], PT ;  /* 0x0000f20005007a0c */ /* 0x004fe40003f06270 */
[----:B-1-3--:R-:W-:-:S09]  /*d800*/  @!P1 LEA.HI.X R7, R252, R10, R15, 0x1, P4 ;  /* 0x0000000afc079211 */ /* 0x00afd200020f0c0f */
[CC--:B------:R-:W-:Y:S02]  /*d810*/  @!P2 LEA R8, P5, R16.reuse, R0.reuse, 0x1 ;  /* 0x000000001008a211 */ /* 0x0c0fe400078a08ff */
[C---:B------:R-:W-:Y:S02]  /*d820*/  @!P0 LEA R2, P3, R5.reuse, R0, 0x1 ;  /* 0x0000000005028211 */ /* 0x040fe400078608ff */
[-C--:B------:R-:W-:Y:S02]  /*d830*/  @!P2 LEA.HI.X R9, R16, R10.reuse, R17, 0x1, P5 ;  /* 0x0000000a1009a211 */ /* 0x080fe400028f0c11 */
[----:B----4-:R-:W-:-:S03]  /*d840*/  @!P0 LEA.HI.X R3, R5, R10, R14, 0x1, P3 ;  /* 0x0000000a05038211 */ /* 0x010fc600018f0c0e */
[----:B------:R1:W-:Y:S04]  /*d850*/  @!P2 ST.E.128 [R8.64], R36 ;  /* 0x000000240800a985 */ /* 0x0003e8000c101d06 */
[----:B------:R1:W-:Y:S04]  /*d860*/  @!P1 ST.E.128 [R6.64], R32 ;  /* 0x0000002006009985 */ /* 0x0003e8000c101d06 */
[----:B------:R1:W-:Y:S02]  /*d870*/  @!P0 ST.E.128 [R2.64], R28 ;  /* 0x0000001c02008985 */ /* 0x0003e4000c101d06 */
.L_x_1101:
[----:B------:R-:W-:Y:S05]  /*d880*/  BSYNC B0 ;  /* 0x0000000000007941 */ /* 0x000fea0003800000 */
.L_x_1100:
[----:B------:R-:W-:Y:S05]  /*d890*/  BRA.DIV ~URZ, `(.L_x_1102) ;  /* 0x000042627f007947 */ /* 0x000fea000b800000 */
[----:B-1----:R1:W2:Y:S02]  /*d8a0*/  SHFL.IDX PT, R10, R12, 0x2, 0x1c1f ;  /* 0x005c1f000c0a7f89 */ /* 0x0022a400000e0000 */
.L_x_1172:
[----:B------:R-:W-:Y:S05]  /*d8b0*/  BRA.DIV ~URZ, `(.L_x_1103) ;  /* 0x000042b27f007947 */ /* 0x000fea000b800000 */
[----:B----4-:R4:W1:Y:S02]  /*d8c0*/  SHFL.IDX PT, R0, R13, 0x2, 0x1c1f ;  /* 0x005c1f000d007f89 */ /* 0x01086400000e0000 */
.L_x_1173:
[----:B------:R-:W-:Y:S01]  /*d8d0*/  IADD3 R2, R11, 0x40, RZ ;  /* 0x000000400b027810 */ /* 0x000fe20007ffe0ff */
[----:B------:R-:W-:Y:S03]  /*d8e0*/  BSSY B0, `(.L_x_1104) ;  /* 0x0000013000007945 */ /* 0x000fe60003800000 */
[----:B------:R-:W-:-:S13]  /*d8f0*/  ISETP.GE.AND P0, PT, R2, R4, PT ;  /* 0x000000040200720c */ /* 0x000fda0003f06270 */
[----:B------:R-:W-:Y:S05]  /*d900*/  @P0 BRA `(.L_x_1105) ;  /* 0x0000010000000947 */ /* 0x000fea0003800000 */
[----:B------:R-:W5:Y:S04]  /*d910*/  LDL.64 R16, [R1+0x10] ;  /* 0x0000100001107983 */ /* 0x000f680000100a00 */
[----:B---3--:R-:W3:Y:S04]  /*d920*/  LDL R5, [R1+0x18] ;  /* 0x0000180001057983 */ /* 0x008ee80000100800 */
[----:B----4-:R-:W4:Y:S04]  /*d930*/  LDL R15, [R1+0x70] ;  /* 0x00007000010f7983 */ /* 0x010f280000100800 */
[----:B--2---:R-:W2:Y:S01]  /*d940*/  LDL R14, [R1+0x6c] ;  /* 0x00006c00010e7983 */ /* 0x004ea20000100800 */
[----:B------:R-:W-:-:S13]  /*d950*/  ISETP.GE.AND P1, PT, R252, c[0x0][0x3c8], PT ;  /* 0x0000f200fc007a0c */ /* 0x000fda0003f26270 */
[----:B-1----:R-:W-:Y:S02]  /*d960*/  @!P1 LEA R6, P4, R252, R0, 0x1 ;  /* 0x00000000fc069211 */ /* 0x002fe400078808ff */
        /* <DEDUP_REMOVED lines=10> */
.L_x_1105:
[----:B------:R-:W-:Y:S05]  /*da10*/  BSYNC B0 ;  /* 0x0000000000007941 */ /* 0x000fea0003800000 */
.L_x_1104:
[----:B------:R-:W-:Y:S05]  /*da20*/  BRA.DIV ~URZ, `(.L_x_1106) ;  /* 0x000041a27f007947 */ /* 0x000fea000b800000 */
[----:B-1----:R1:W3:Y:S04]  /*da30*/  SHFL.IDX PT, R6, R12, 0x3, 0x1c1f ;  /* 0x007c1f000c067f89 */ /* 0x0022e800000e0000 */
[----:B------:R1:W4:Y:S02]  /*da40*/  SHFL.IDX PT, R0, R13, 0x3, 0x1c1f ;  /* 0x007c1f000d007f89 */ /* 0x00032400000e0000 */
.L_x_1174:
[----:B------:R-:W-:-:S04]  /*da50*/  IADD3 R2, R11, 0x60, RZ ;  /* 0x000000600b027810 */ /* 0x000fc80007ffe0ff */
[----:B------:R-:W-:-:S13]  /*da60*/  ISETP.GE.AND P0, PT, R2, R4, PT ;  /* 0x000000040200720c */ /* 0x000fda0003f06270 */
[----:B------:R-:W-:Y:S05]  /*da70*/  @P0 BRA `(.L_x_1107) ;  /* 0x0000247000000947 */ /* 0x000fea0003800000 */
[----:B-1234-:R-:W2:Y:S04]  /*da80*/  LDL.64 R12, [R1+0x10] ;  /* 0x00001000010c7983 */ /* 0x01eea80000100a00 */
[----:B------:R-:W3:Y:S04]  /*da90*/  LDL R8, [R1+0x70] ;  /* 0x0000700001087983 */ /* 0x000ee80000100800 */
[----:B------:R-:W4:Y:S01]  /*daa0*/  LDL R7, [R1+0x18] ;  /* 0x0000180001077983 */ /* 0x000f220000100800 */
[----:B------:R-:W-:-:S13]  /*dab0*/  ISETP.GE.AND P0, PT, R252, c[0x0][0x3c8], PT ;  /* 0x0000f200fc007a0c */ /* 0x000fda0003f06270 */
[----:B------:R-:W-:Y:S02]  /*dac0*/  @!P0 LEA R2, P2, R252, R0, 0x1 ;  /* 0x00000000fc028211 */ /* 0x000fe400078408ff */
[----:B--2---:R-:W-:Y:S02]  /*dad0*/  ISETP.GE.AND P1, PT, R12, c[0x0][0x3c8], PT ;  /* 0x0000f2000c007a0c */ /* 0x004fe40003f26270 */
[----:B---3--:R-:W-:-:S11]  /*dae0*/  @!P0 LEA.HI.X R3, R252, R6, R8, 0x1, P2 ;  /* 0x00000006fc038211 */ /* 0x008fd600010f0c08 */
[----:B------:R-:W-:-:S04]  /*daf0*/  @!P1 LEA R4, P3, R12, R0, 0x1 ;  /* 0x000000000c049211 */ /* 0x000fc800078608ff */
[----:B------:R-:W-:-:S05]  /*db00*/  @!P1 LEA.HI.X R5, R12, R6, R13, 0x1, P3 ;  /* 0x000000060c059211 */ /* 0x000fca00018f0c0d */
[----:B------:R1:W-:Y:S04]  /*db10*/  @!P1 ST.E.128 [R4.64], R60 ;  /* 0x0000003c04009985 */ /* 0x0003e8000c101d06 */
[----:B------:R1:W-:Y:S01]  /*db20*/  @!P0 ST.E.128 [R2.64], R56 ;  /* 0x0000003802008985 */ /* 0x0003e2000c101d06 */
[----:B----4-:R-:W-:-:S13]  /*db30*/  ISETP.GE.AND P0, PT, R7, c[0x0][0x3c8], PT ;  /* 0x0000f20007007a0c */ /* 0x010fda0003f06270 */
[----:B------:R-:W-:Y:S05]  /*db40*/  @P0 BRA `(.L_x_1107) ;  /* 0x000023a000000947 */ /* 0x000fea0003800000 */
[----:B------:R-:W2:Y:S01]  /*db50*/  LDL R8, [R1+0x6c] ;  /* 0x00006c0001087983 */ /* 0x000ea20000100800 */
[----:B-1----:R-:W-:-:S04]  /*db60*/  LEA R2, P0, R7, R0, 0x1 ;  /* 0x0000000007027211 */ /* 0x002fc800078008ff */
[----:B--2---:R-:W-:-:S05]  /*db70*/  LEA.HI.X R3, R7, R6, R8, 0x1, P0 ;  /* 0x0000000607037211 */ /* 0x004fca00000f0c08 */
[----:B------:R1:W-:Y:S01]  /*db80*/  ST.E.128 [R2.64], R52 ;  /* 0x0000003402007985 */ /* 0x0003e2000c101d06 */
[----:B------:R-:W-:Y:S05]  /*db90*/  BRA `(.L_x_1107) ;  /* 0x0000235000007947 */ /* 0x000fea0003800000 */
.L_x_1094:
        /* <DEDUP_REMOVED lines=35> */
.L_x_1175:
[----:B------:R-:W-:Y:S05]  /*ddd0*/  BRA.DIV ~URZ, `(.L_x_1109) ;  /* 0x00003f227f007947 */ /* 0x000fea000b800000 */
[----:B------:R3:W4:Y:S02]  /*dde0*/  SHFL.IDX PT, R0, R13, RZ, 0x1c1f ;  /* 0x001c1fff0d007589 */ /* 0x00072400000e0000 */
.L_x_1176:
        /* <DEDUP_REMOVED lines=22> */
[----:B---3--:R-:W-:-:S11]  /*df50*/  ISETP.GE.AND P3, PT, R9, c[0x0][0x3c8], PT ;  /* 0x0000f20009007a0c */ /* 0x008fd60003f66270 */
[----:B------:R-:W-:-:S04]  /*df60*/  @!P6 LEA R2, P2, R5, R0, 0x2 ;  /* 0x000000000502e211 */ /* 0x000fc800078410ff */
[----:B----4-:R-:W-:Y:S02]  /*df70*/  @!P6 LEA.HI.X R3, R5, R4, R6, 0x2, P2 ;  /* 0x000000040503e211 */ /* 0x010fe400010f1406 */
[C---:B------:R-:W-:Y:S01]  /*df80*/  @!P3 LEA R6, P2, R9.reuse, R0, 0x2 ;  /* 0x000000000906b211 */ /* 0x040fe200078410ff */
[----:B------:R-:W3:Y:S01]  /*df90*/  LDL R5, [R1+0x38] ;  /* 0x0000380001057983 */ /* 0x000ee20000100800 */
[C---:B--2---:R-:W-:Y:S02]  /*dfa0*/  ISETP.GE.AND P1, PT, R10.reuse, c[0x0][0x3c8], PT ;  /* 0x0000f2000a007a0c */ /* 0x044fe40003f26270 */
[----:B------:R-:W-:Y:S02]  /*dfb0*/  @!P3 LEA.HI.X R7, R9, R4, R16, 0x2, P2 ;  /* 0x000000040907b211 */ /* 0x000fe400010f1410 */
        /* <DEDUP_REMOVED lines=9> */
[----:B------:R-:W-:-:S03]  /*e050*/  ISETP.GE.AND P3, PT, R23, c[0x0][0x3c8], PT ;  /* 0x0000f20017007a0c */ /* 0x000fc60003f66270 */
[----:B------:R1:W-:Y:S01]  /*e060*/  @!P1 ST.E.64 [R2.64], R148 ;  /* 0x0000009402009985 */ /* 0x0003e2000c101b06 */
[----:B------:R-:W-:-:S05]  /*e070*/  ISETP.GE.AND P1, PT, R21, c[0x0][0x3c8], PT ;  /* 0x0000f20015007a0c */ /* 0x000fca0003f26270 */
[----:B-1----:R-:W-:-:S04]  /*e080*/  @!P6 LEA R6, P2, R25, R0, 0x2 ;  /* 0x000000001906e211 */ /* 0x002fc800078410ff */
[----:B------:R-:W-:Y:S02]  /*e090*/  @!P6 LEA.HI.X R7, R25, R4, R75, 0x2, P2 ;  /* 0x000000041907e211 */ /* 0x000fe400010f144b */
[----:B------:R-:W-:-:S03]  /*e0a0*/  @!P3 LEA R2, P2, R23, R0, 0x2 ;  /* 0x000000001702b211 */ /* 0x000fc600078410ff */
[----:B------:R1:W-:Y:S01]  /*e0b0*/  @!P6 ST.E.64 [R6.64], R156 ;  /* 0x0000009c0600e985 */ /* 0x0003e2000c101b06 */
[----:B------:R-:W-:Y:S02]  /*e0c0*/  @!P3 LEA.HI.X R3, R23, R4, R24, 0x2, P2 ;  /* 0x000000041703b211 */ /* 0x000fe400010f1418 */
[----:B------:R-:W-:-:S03]  /*e0d0*/  ISETP.GE.AND P6, PT, R19, c[0x0][0x3c8], PT ;  /* 0x0000f20013007a0c */ /* 0x000fc60003fc6270 */
[----:B------:R1:W-:Y:S01]  /*e0e0*/  @!P3 ST.E.64 [R2.64], R160 ;  /* 0x000000a00200b985 */ /* 0x0003e2000c101b06 */
[----:B------:R-:W-:Y:S02]  /*e0f0*/  ISETP.GE.AND P3, PT, R17, c[0x0][0x3c8], PT ;  /* 0x0000f20011007a0c */ /* 0x000fe40003f66270 */
[----:B-1----:R-:W-:-:S04]  /*e100*/  @!P1 LEA R6, P2, R21, R0, 0x2 ;  /* 0x0000000015069211 */ /* 0x002fc800078410ff */
[----:B------:R-:W-:-:S03]  /*e110*/  @!P1 LEA.HI.X R7, R21, R4, R22, 0x2, P2 ;  /* 0x0000000415079211 */ /* 0x000fc600010f1416 */
[C---:B------:R-:W-:Y:S02]  /*e120*/  @!P6 LEA R2, P2, R19.reuse, R0, 0x2 ;  /* 0x000000001302e211 */ /* 0x040fe400078410ff */
[----:B------:R1:W-:Y:S01]  /*e130*/  @!P1 ST.E.64 [R6.64], R162 ;  /* 0x000000a206009985 */ /* 0x0003e2000c101b06 */
[----:B------:R-:W-:Y:S02]  /*e140*/  ISETP.GE.AND P1, PT, R8, c[0x0][0x3c8], PT ;  /* 0x0000f20008007a0c */ /* 0x000fe40003f26270 */
[----:B------:R-:W-:-:S05]  /*e150*/  @!P6 LEA.HI.X R3, R19, R4, R20, 0x2, P2 ;  /* 0x000000041303e211 */ /* 0x000fca00010f1414 */
[----:B------:R1:W-:Y:S01]  /*e160*/  @!P6 ST.E.64 [R2.64], R164 ;  /* 0x000000a40200e985 */ /* 0x0003e2000c101b06 */
[----:B------:R-:W-:Y:S02]  /*e170*/  ISETP.GE.AND P6, PT, R15, c[0x0][0x3c8], PT ;  /* 0x0000f2000f007a0c */ /* 0x000fe40003fc6270 */
[----:B-1----:R-:W-:-:S04]  /*e180*/  @!P3 LEA R6, P2, R17, R0, 0x2 ;  /* 0x000000001106b211 */ /* 0x002fc800078410ff */
[----:B------:R-:W-:Y:S02]  /*e190*/  @!P3 LEA.HI.X R7, R17, R4, R18, 0x2, P2 ;  /* 0x000000041107b211 */ /* 0x000fe400010f1412 */
[----:B------:R-:W-:-:S03]  /*e1a0*/  @!P1 LEA R2, P2, R8, R0, 0x2 ;  /* 0x0000000008029211 */ /* 0x000fc600078410ff */
[----:B------:R1:W-:Y:S01]  /*e1b0*/  @!P3 ST.E.64 [R6.64], R166 ;  /* 0x000000a60600b985 */ /* 0x0003e2000c101b06 */
[----:B------:R-:W-:Y:S02]  /*e1c0*/  ISETP.GE.AND P3, PT, R11, c[0x0][0x3c8], PT ;  /* 0x0000f2000b007a0c */ /* 0x000fe40003f66270 */
[----:B--2---:R-:W-:Y:S02]  /*e1d0*/  @!P1 LEA.HI.X R3, R8, R4, R9, 0x2, P2 ;  /* 0x0000000408039211 */ /* 0x004fe400010f1409 */
[----:B---3--:R-:W-:-:S03]  /*e1e0*/  ISETP.GE.AND P2, PT, R5, c[0x0][0x3c8], PT ;  /* 0x0000f20005007a0c */ /* 0x008fc60003f46270 */
[----:B------:R2:W-:Y:S01]  /*e1f0*/  @!P1 ST.E.64 [R2.64], R100 ;  /* 0x0000006402009985 */ /* 0x0005e2000c101b06 */
[----:B------:R-:W-:-:S04]  /*e200*/  @!P6 LEA R8, P1, R15, R0, 0x2 ;  /* 0x000000000f08e211 */ /* 0x000fc800078210ff */
[----:B-----5:R-:W-:Y:S02]  /*e210*/  @!P6 LEA.HI.X R9, R15, R4, R16, 0x2, P1 ;  /* 0x000000040f09e211 */ /* 0x020fe400008f1410 */
[----:B-1----:R-:W-:-:S03]  /*e220*/  @!P3 LEA R6, P1, R11, R0, 0x2 ;  /* 0x000000000b06b211 */ /* 0x002fc600078210ff */
[----:B------:R1:W-:Y:S01]  /*e230*/  @!P6 ST.E.64 [R8.64], R170 ;  /* 0x000000aa0800e985 */ /* 0x0003e2000c101b06 */
[----:B----4-:R-:W-:Y:S02]  /*e240*/  @!P3 LEA.HI.X R7, R11, R4, R14, 0x2, P1 ;  /* 0x000000040b07b211 */ /* 0x010fe400008f140e */
[----:B--2---:R-:W-:-:S04]  /*e250*/  @!P2 LEA R2, P1, R5, R0, 0x2 ;  /* 0x000000000502a211 */ /* 0x004fc800078210ff */
[----:B------:R-:W-:Y:S01]  /*e260*/  @!P2 LEA.HI.X R3, R5, R4, R10, 0x2, P1 ;  /* 0x000000040503a211 */ /* 0x000fe200008f140a */
[----:B------:R1:W-:Y:S04]  /*e270*/  @!P3 ST.E.64 [R6.64], R168 ;  /* 0x000000a80600b985 */ /* 0x0003e8000c101b06 */
[----:B------:R1:W-:Y:S04]  /*e280*/  @!P2 ST.E.64 [R2.64], R84 ;  /* 0x000000540200a985 */ /* 0x0003e8000c101b06 */
.L_x_1111:
[----:B------:R-:W-:Y:S05]  /*e290*/  BSYNC B0 ;  /* 0x0000000000007941 */ /* 0x000fea0003800000 */
.L_x_1110:
[----:B------:R-:W-:Y:S05]  /*e2a0*/  BRA.DIV ~URZ, `(.L_x_1112) ;  /* 0x00003ab27f007947 */ /* 0x000fea000b800000 */
[----:B--2---:R2:W1:Y:S04]  /*e2b0*/  SHFL.IDX PT, R4, R12, 0x1, 0x1c1f ;  /* 0x003c1f000c047f89 */ /* 0x00446800000e0000 */
[----:B----4-:R2:W4:Y:S02]  /*e2c0*/  SHFL.IDX PT, R0, R13, 0x1, 0x1c1f ;  /* 0x003c1f000d007f89 */ /* 0x01052400000e0000 */
.L_x_1177:
[----:B------:R-:W-:Y:S01]  /*e2d0*/  BSSY B0, `(.L_x_1113) ;  /* 0x000004a000007945 */ /* 0x000fe20003800000 */
[----:B------:R-:W-:Y:S05]  /*e2e0*/  @P0 BRA `(.L_x_1114) ;  /* 0x0000048000000947 */ /* 0x000fea0003800000 */
[----:B------:R-:W5:Y:S04]  /*e2f0*/  LDL R5, [R1+0x1c] ;  /* 0x00001c0001057983 */ /* 0x000f680000100800 */
[----:B--2---:R-:W2:Y:S04]  /*e300*/  LDL R14, [R1+0x60] ;  /* 0x00006000010e7983 */ /* 0x004ea80000100800 */
[----:B-1-3--:R-:W3:Y:S04]  /*e310*/  LDL R6, [R1+0xa8] ;  /* 0x0000a80001067983 */ /* 0x00aee80000100800 */
[----:B----4-:R-:W4:Y:S04]  /*e320*/  LDL R16, [R1+0xa4] ;  /* 0x0000a40001107983 */ /* 0x010f280000100800 */
        /* <DEDUP_REMOVED lines=19> */
[----:B------:R-:W-:-:S04]  /*e460*/  @!P2 LEA R2, P3, R5, R0, 0x2 ;  /* 0x000000000502a211 */ /* 0x000fc800078610ff */
[----:B---3--:R-:W-:Y:S02]  /*e470*/  @!P2 LEA.HI.X R3, R5, R4, R6, 0x2, P3 ;  /* 0x000000040503a211 */ /* 0x008fe400018f1406 */
[----:B------:R-:W2:Y:S01]  /*e480*/  LDL R5, [R1+0x38] ;  /* 0x0000380001057983 */ /* 0x000ea20000100800 */
[----:B------:R-:W-:-:S04]  /*e490*/  @!P6 LEA R6, P3, R14, R0, 0x2 ;  /* 0x000000000e06e211 */ /* 0x000fc800078610ff */
[----:B----4-:R-:W-:Y:S02]  /*e4a0*/  @!P6 LEA.HI.X R7, R14, R4, R16, 0x2, P3 ;  /* 0x000000040e07e211 */ /* 0x010fe400018f1410 */
[----:B------:R-:W3:Y:S04]  /*e4b0*/  LDL R16, [R1+0x80] ;  /* 0x0000800001107983 */ /* 0x000ee80000100800 */
[----:B------:R-:W4:Y:S01]  /*e4c0*/  LDL R14, [R1+0x7c] ;  /* 0x00007c00010e7983 */ /* 0x000f220000100800 */
[----:B------:R-:W-:Y:S02]  /*e4d0*/  ISETP.GE.AND P1, PT, R76, c[0x0][0x3c8], PT ;  /* 0x0000f2004c007a0c */ /* 0x000fe40003f26270 */
[----:B------:R-:W-:Y:S01]  /*e4e0*/  ISETP.GE.AND P0, PT, R25, c[0x0][0x3c8], PT ;  /* 0x0000f20019007a0c */ /* 0x000fe20003f06270 */
[----:B------:R1:W-:Y:S01]  /*e4f0*/  @!P2 ST.E.64 [R2.64], R128 ;  /* 0x000000800200a985 */ /* 0x0003e2000c101b06 */
[----:B------:R-:W-:-:S03]  /*e500*/  ISETP.GE.AND P2, PT, R8, c[0x0][0x3c8], PT ;  /* 0x0000f20008007a0c */ /* 0x000fc60003f46270 */
[----:B------:R5:W-:Y:S01]  /*e510*/  @!P6 ST.E.64 [R6.64], R142 ;  /* 0x0000008e0600e985 */ /* 0x000be2000c101b06 */
[----:B------:R-:W-:-:S05]  /*e520*/  ISETP.GE.AND P6, PT, R23, c[0x0][0x3c8], PT ;  /* 0x0000f20017007a0c */ /* 0x000fca0003fc6270 */
[----:B-1----:R-:W-:-:S04]  /*e530*/  @!P1 LEA R2, P3, R76, R0, 0x2 ;  /* 0x000000004c029211 */ /* 0x002fc800078610ff */
[----:B------:R-:W-:Y:S02]  /*e540*/  @!P1 LEA.HI.X R3, R76, R4, R77, 0x2, P3 ;  /* 0x000000044c039211 */ /* 0x000fe400018f144d */
[----:B-----5:R-:W-:-:S03]  /*e550*/  @!P0 LEA R6, P3, R25, R0, 0x2 ;  /* 0x0000000019068211 */ /* 0x020fc600078610ff */
[----:B------:R1:W-:Y:S01]  /*e560*/  @!P1 ST.E.64 [R2.64], R150 ;  /* 0x0000009602009985 */ /* 0x0003e2000c101b06 */
[----:B------:R-:W-:Y:S02]  /*e570*/  @!P0 LEA.HI.X R7, R25, R4, R75, 0x2, P3 ;  /* 0x0000000419078211 */ /* 0x000fe400018f144b */
[----:B------:R-:W-:-:S03]  /*e580*/  ISETP.GE.AND P1, PT, R21, c[0x0][0x3c8], PT ;  /* 0x0000f20015007a0c */ /* 0x000fc60003f26270 */
[----:B------:R5:W-:Y:S01]  /*e590*/  @!P0 ST.E.64 [R6.64], R96 ;  /* 0x0000006006008985 */ /* 0x000be2000c101b06 */
[----:B------:R-:W-:Y:S02]  /*e5a0*/  ISETP.GE.AND P0, PT, R10, c[0x0][0x3c8], PT ;  /* 0x0000f2000a007a0c */ /* 0x000fe40003f06270 */
[----:B-1----:R-:W-:-:S04]  /*e5b0*/  @!P2 LEA R2, P3, R8, R0, 0x2 ;  /* 0x000000000802a211 */ /* 0x002fc800078610ff */
[----:B------:R-:W-:Y:S02]  /*e5c0*/  @!P2 LEA.HI.X R3, R8, R4, R9, 0x2, P3 ;  /* 0x000000040803a211 */ /* 0x000fe400018f1409 */
[----:B------:R-:W-:-:S03]  /*e5d0*/  @!P6 LEA R8, P3, R23, R0, 0x2 ;  /* 0x000000001708e211 */ /* 0x000fc600078610ff */
[----:B------:R1:W-:Y:S01]  /*e5e0*/  @!P2 ST.E.64 [R2.64], R102 ;  /* 0x000000660200a985 */ /* 0x0003e2000c101b06 */
[----:B------:R-:W-:Y:S02]  /*e5f0*/  @!P6 LEA.HI.X R9, R23, R4, R24, 0x2, P3 ;  /* 0x000000041709e211 */ /* 0x000fe400018f1418 */
[----:B------:R-:W-:Y:S02]  /*e600*/  ISETP.GE.AND P3, PT, R19, c[0x0][0x3c8], PT ;  /* 0x0000f20013007a0c */ /* 0x000fe40003f66270 */
[C---:B-----5:R-:W-:Y:S01]  /*e610*/  @!P1 LEA R6, P2, R21.reuse, R0, 0x2 ;  /* 0x0000000015069211 */ /* 0x060fe200078410ff */
[----:B------:R5:W-:Y:S03]  /*e620*/  @!P6 ST.E.64 [R8.64], R112 ;  /* 0x000000700800e985 */ /* 0x000be6000c101b06 */
        /* <DEDUP_REMOVED lines=9> */
[----:B-----5:R-:W-:-:S04]  /*e6c0*/  @!P2 LEA R8, P6, R17, R0, 0x2 ;  /* 0x000000001108a211 */ /* 0x020fc800078c10ff */
[----:B------:R-:W-:Y:S02]  /*e6d0*/  @!P2 LEA.HI.X R9, R17, R4, R18, 0x2, P6 ;  /* 0x000000041109a211 */ /* 0x000fe400030f1412 */
[----:B------:R-:W-:Y:S01]  /*e6e0*/  @!P1 LEA R6, P6, R15, R0, 0x2 ;  /* 0x000000000f069211 */ /* 0x000fe200078c10ff */
[----:B------:R1:W-:Y:S04]  /*e6f0*/  @!P3 ST.E.64 [R10.64], R130 ;  /* 0x000000820a00b985 */ /* 0x0003e8000c101b06 */
[----:B------:R1:W-:Y:S01]  /*e700*/  @!P2 ST.E.64 [R8.64], R118 ;  /* 0x000000760800a985 */ /* 0x0003e2000c101b06 */
[----:B--2---:R-:W-:Y:S02]  /*e710*/  ISETP.GE.AND P0, PT, R5, c[0x0][0x3c8], PT ;  /* 0x0000f20005007a0c */ /* 0x004fe40003f06270 */
[----:B---3--:R-:W-:-:S11]  /*e720*/  @!P1 LEA.HI.X R7, R15, R4, R16, 0x2, P6 ;  /* 0x000000040f079211 */ /* 0x008fd600030f1410 */
[----:B-1----:R-:W-:-:S04]  /*e730*/  @!P0 LEA R2, P6, R5, R0, 0x2 ;  /* 0x0000000005028211 */ /* 0x002fc800078c10ff */
[----:B----4-:R-:W-:Y:S01]  /*e740*/  @!P0 LEA.HI.X R3, R5, R4, R14, 0x2, P6 ;  /* 0x0000000405038211 */ /* 0x010fe200030f140e */
[----:B------:R1:W-:Y:S04]  /*e750*/  @!P1 ST.E.64 [R6.64], R82 ;  /* 0x0000005206009985 */ /* 0x0003e8000c101b06 */
[----:B------:R1:W-:Y:S04]  /*e760*/  @!P0 ST.E.64 [R2.64], R80 ;  /* 0x0000005002008985 */ /* 0x0003e8000c101b06 */
.L_x_1114:
[----:B------:R-:W-:Y:S05]  /*e770*/  BSYNC B0 ;  /* 0x0000000000007941 */ /* 0x000fea0003800000 */
.L_x_1113:
[----:B------:R-:W-:Y:S05]  /*e780*/  BRA.DIV ~URZ, `(.L_x_1115) ;  /* 0x000036927f007947 */ /* 0x000fea000b800000 */
[----:B-1----:R1:W2:Y:S02]  /*e790*/  SHFL.IDX PT, R4, R12, 0x2, 0x1c1f ;  /* 0x005c1f000c047f89 */ /* 0x0022a400000e0000 */
.L_x_1178:
[----:B------:R-:W-:Y:S05]  /*e7a0*/  BRA.DIV ~URZ, `(.L_x_1116) ;  /* 0x000036e27f007947 */ /* 0x000fea000b800000 */
[----:B----4-:R4:W1:Y:S02]  /*e7b0*/  SHFL.IDX PT, R0, R13, 0x2, 0x1c1f ;  /* 0x005c1f000d007f89 */ /* 0x01086400000e0000 */
.L_x_1179:
        /* <DEDUP_REMOVED lines=24> */
[----:B-----5:R-:W-:-:S13]  /*e940*/  ISETP.GE.AND P0, PT, R11, c[0x0][0x3c8], PT ;  /* 0x0000f2000b007a0c */ /* 0x020fda0003f06270 */
[----:B-1----:R-:W-:-:S04]  /*e950*/  @!P0 LEA R2, P6, R11, R0, 0x2 ;  /* 0x000000000b028211 */ /* 0x002fc800078c10ff */
[----:B---3--:R-:W-:Y:S02]  /*e960*/  @!P0 LEA.HI.X R3, R11, R4, R14, 0x2, P6 ;  /* 0x000000040b038211 */ /* 0x008fe400030f140e */
[----:B------:R-:W3:Y:S04]  /*e970*/  LDL R11, [R1+0x8c] ;  /* 0x00008c00010b7983 */ /* 0x000ee80000100800 */
[----:B------:R-:W5:Y:S01]  /*e980*/  LDL R14, [R1+0x7c] ;  /* 0x00007c00010e7983 */ /* 0x000f620000100800 */
[----:B----4-:R-:W-:Y:S02]  /*e990*/  ISETP.GE.AND P1, PT, R6, c[0x0][0x3c8], PT ;  /* 0x0000f20006007a0c */ /* 0x010fe40003f26270 */
[----:B--2---:R-:W-:Y:S02]  /*e9a0*/  ISETP.GE.AND P2, PT, R78, c[0x0][0x3c8], PT ;  /* 0x0000f2004e007a0c */ /* 0x004fe40003f46270 */
[----:B------:R-:W-:Y:S01]  /*e9b0*/  ISETP.GE.AND P4, PT, R76, c[0x0][0x3c8], PT ;  /* 0x0000f2004c007a0c */ /* 0x000fe20003f86270 */
[----:B------:R1:W-:Y:S08]  /*e9c0*/  @!P0 ST.E.64 [R2.64], R36 ;  /* 0x0000002402008985 */ /* 0x0003f0000c101b06 */
[----:B------:R-:W-:-:S04]  /*e9d0*/  @!P1 LEA R8, P3, R6, R0, 0x2 ;  /* 0x0000000006089211 */ /* 0x000fc800078610ff */
[----:B------:R-:W-:Y:S02]  /*e9e0*/  @!P1 LEA.HI.X R9, R6, R4, R7, 0x2, P3 ;  /* 0x0000000406099211 */ /* 0x000fe400018f1407 */
[----:B------:R-:W-:Y:S02]  /*e9f0*/  ISETP.GE.AND P3, PT, R25, c[0x0][0x3c8], PT ;  /* 0x0000f20019007a0c */ /* 0x000fe40003f66270 */
[C---:B------:R-:W-:Y:S01]  /*ea00*/  @!P2 LEA R6, P0, R78.reuse, R0, 0x2 ;  /* 0x000000004e06a211 */ /* 0x040fe200078010ff */
[----:B------:R2:W-:Y:S01]  /*ea10*/  @!P1 ST.E.64 [R8.64], R38 ;  /* 0x0000002608009985 */ /* 0x0005e2000c101b06 */
[----:B------:R-:W-:Y:S02]  /*ea20*/  ISETP.GE.AND P1, PT, R23, c[0x0][0x3c8], PT ;  /* 0x0000f20017007a0c */ /* 0x000fe40003f26270 */
[----:B------:R-:W-:Y:S02]  /*ea30*/  @!P2 LEA.HI.X R7, R78, R4, R79, 0x2, P0 ;  /* 0x000000044e07a211 */ /* 0x000fe400000f144f */
[----:B------:R-:W-:-:S02]  /*ea40*/  ISETP.GE.AND P0, PT, R21, c[0x0][0x3c8], PT ;  /* 0x0000f20015007a0c */ /* 0x000fc40003f06270 */
[----:B-1----:R-:W-:-:S04]  /*ea50*/  @!P4 LEA R2, P6, R76, R0, 0x2 ;  /* 0x000000004c02c211 */ /* 0x002fc800078c10ff */
[----:B------:R-:W-:Y:S01]  /*ea60*/  @!P4 LEA.HI.X R3, R76, R4, R77, 0x2, P6 ;  /* 0x000000044c03c211 */ /* 0x000fe200030f144d */
[----:B------:R1:W-:Y:S04]  /*ea70*/  @!P2 ST.E.64 [R6.64], R40 ;  /* 0x000000280600a985 */ /* 0x0003e8000c101b06 */
[----:B------:R4:W-:Y:S01]  /*ea80*/  @!P4 ST.E.64 [R2.64], R42 ;  /* 0x0000002a0200c985 */ /* 0x0009e2000c101b06 */
[----:B------:R-:W-:Y:S02]  /*ea90*/  ISETP.GE.AND P4, PT, R10, c[0x0][0x3c8], PT ;  /* 0x0000f2000a007a0c */ /* 0x000fe40003f86270 */
[----:B--2---:R-:W-:-:S04]  /*eaa0*/  @!P3 LEA R8, P2, R25, R0, 0x2 ;  /* 0x000000001908b211 */ /* 0x004fc800078410ff */
[----:B------:R-:W-:-:S05]  /*eab0*/  @!P3 LEA.HI.X R9, R25, R4, R75, 0x2, P2 ;  /* 0x000000041909b211 */ /* 0x000fca00010f144b */
[----:B------:R-:W-:Y:S01]  /*eac0*/  @!P3 ST.E.64 [R8.64], R66 ;  /* 0x000000420800b985 */ /* 0x000fe2000c101b06 */
[----:B------:R-:W-:Y:S02]  /*ead0*/  ISETP.GE.AND P3, PT, R19, c[0x0][0x3c8], PT ;  /* 0x0000f20013007a0c */ /* 0x000fe40003f66270 */
[-C--:B-1----:R-:W-:Y:S02]  /*eae0*/  @!P0 LEA R6, P2, R21, R0.reuse, 0x2 ;  /* 0x0000000015068211 */ /* 0x082fe400078410ff */
[----:B----4-:R-:W-:Y:S02]  /*eaf0*/  @!P1 LEA R2, P6, R23, R0, 0x2 ;  /* 0x0000000017029211 */ /* 0x010fe400078c10ff */
[-C--:B------:R-:W-:Y:S02]  /*eb00*/  @!P0 LEA.HI.X R7, R21, R4.reuse, R22, 0x2, P2 ;  /* 0x0000000415078211 */ /* 0x080fe400010f1416 */
[----:B------:R-:W-:Y:S02]  /*eb10*/  @!P1 LEA.HI.X R3, R23, R4, R24, 0x2, P6 ;  /* 0x0000000417039211 */ /* 0x000fe400030f1418 */
[----:B------:R-:W-:-:S03]  /*eb20*/  ISETP.GE.AND P2, PT, R17, c[0x0][0x3c8], PT ;  /* 0x0000f20011007a0c */ /* 0x000fc60003f46270 */
[----:B------:R1:W-:Y:S01]  /*eb30*/  @!P1 ST.E.64 [R2.64], R44 ;  /* 0x0000002c02009985 */ /* 0x0003e2000c101b06 */
[----:B------:R-:W-:-:S03]  /*eb40*/  ISETP.GE.AND P1, PT, R15, c[0x0][0x3c8], PT ;  /* 0x0000f2000f007a0c */ /* 0x000fc60003f26270 */
[----:B------:R2:W-:Y:S01]  /*eb50*/  @!P0 ST.E.64 [R6.64], R48 ;  /* 0x0000003006008985 */ /* 0x0005e2000c101b06 */
[----:B------:R-:W-:Y:S02]  /*eb60*/  ISETP.GE.AND P0, PT, R5, c[0x0][0x3c8], PT ;  /* 0x0000f20005007a0c */ /* 0x000fe40003f06270 */
        /* <DEDUP_REMOVED lines=8> */
[----:B------:R-:W-:Y:S01]  /*ebf0*/  @!P1 LEA.HI.X R7, R15, R4, R16, 0x2, P6 ;  /* 0x000000040f079211 */ /* 0x000fe200030f1410 */
[----:B------:R2:W-:Y:S04]  /*ec00*/  @!P3 ST.E.64 [R10.64], R72 ;  /* 0x000000480a00b985 */ /* 0x0005e8000c101b06 */
[----:B------:R2:W-:Y:S04]  /*ec10*/  @!P2 ST.E.64 [R8.64], R68 ;  /* 0x000000440800a985 */ /* 0x0005e8000c101b06 */
[----:B------:R2:W-:Y:S01]  /*ec20*/  @!P1 ST.E.64 [R6.64], R56 ;  /* 0x0000003806009985 */ /* 0x0005e2000c101b06 */
[----:B-1----:R-:W-:-:S04]  /*ec30*/  @!P0 LEA R2, P4, R5, R0, 0x2 ;  /* 0x0000000005028211 */ /* 0x002fc800078810ff */
[----:B-----5:R-:W-:-:S05]  /*ec40*/  @!P0 LEA.HI.X R3, R5, R4, R14, 0x2, P4 ;  /* 0x0000000405038211 */ /* 0x020fca00020f140e */
[----:B------:R2:W-:Y:S04]  /*ec50*/  @!P0 ST.E.64 [R2.64], R28 ;  /* 0x0000001c02008985 */ /* 0x0005e8000c101b06 */
.L_x_1118:
[----:B------:R-:W-:Y:S05]  /*ec60*/  BSYNC B0 ;  /* 0x0000000000007941 */ /* 0x000fea0003800000 */
.L_x_1117:
[----:B------:R-:W-:Y:S05]  /*ec70*/  BRA.DIV ~URZ, `(.L_x_1119) ;  /* 0x000032727f007947 */ /* 0x000fea000b800000 */
[----:B--2---:R2:W3:Y:S04]  /*ec80*/  SHFL.IDX PT, R4, R12, 0x3, 0x1c1f ;  /* 0x007c1f000c047f89 */ /* 0x0044e800000e0000 */
[----:B-1----:R2:W1:Y:S02]  /*ec90*/  SHFL.IDX PT, R0, R13, 0x3, 0x1c1f ;  /* 0x007c1f000d007f89 */ /* 0x00246400000e0000 */
.L_x_1180:
[----:B------:R-:W-:Y:S05]  /*eca0*/  @P5 BRA `(.L_x_1107) ;  /* 0x0000124000005947 */ /* 0x000fea0003800000 */
[----:B------:R-:W5:Y:S04]  /*ecb0*/  LDL R9, [R1+0x1c] ;  /* 0x00001c0001097983 */ /* 0x000f680000100800 */
[----:B--2---:R-:W2:Y:S04]  /*ecc0*/  LDL R5, [R1+0x60] ;  /* 0x0000600001057983 */ /* 0x004ea80000100800 */
[----:B---34-:R-:W3:Y:S04]  /*ecd0*/  LDL R13, [R1+0xa8] ;  /* 0x0000a800010d7983 */ /* 0x018ee80000100800 */
[----:B------:R-:W4:Y:S04]  /*ece0*/  LDL R8, [R1+0xa4] ;  /* 0x0000a40001087983 */ /* 0x000f280000100800 */
        /* <DEDUP_REMOVED lines=19> */
[----:B-1----:R-:W-:-:S04]  /*ee20*/  @!P4 LEA R6, P6, R9, R0, 0x2 ;  /* 0x000000000906c211 */ /* 0x002fc800078c10ff */
[----:B---3--:R-:W-:Y:S02]  /*ee30*/  @!P4 LEA.HI.X R7, R9, R4, R13, 0x2, P6 ;  /* 0x000000040907c211 */ /* 0x008fe400030f140d */
[----:B------:R-:W2:Y:S01]  /*ee40*/  LDL R13, [R1+0x80] ;  /* 0x00008000010d7983 */ /* 0x000ea20000100800 */
[----:B------:R-:W-:-:S04]  /*ee50*/  @!P3 LEA R2, P5, R5, R0, 0x2 ;  /* 0x000000000502b211 */ /* 0x000fc800078a10ff */
[----:B----4-:R-:W-:Y:S02]  /*ee60*/  @!P3 LEA.HI.X R3, R5, R4, R8, 0x2, P5 ;  /* 0x000000040503b211 */ /* 0x010fe400028f1408 */
[----:B------:R-:W3:Y:S01]  /*ee70*/  LDL R5, [R1+0x38] ;  /* 0x0000380001057983 */ /* 0x000ee20000100800 */
[----:B------:R-:W-:Y:S02]  /*ee80*/  ISETP.GE.AND P2, PT, R28, c[0x0][0x3c8], PT ;  /* 0x0000f2001c007a0c */ /* 0x000fe40003f46270 */
[----:B------:R-:W-:Y:S02]  /*ee90*/  ISETP.GE.AND P1, PT, R24, c[0x0][0x3c8], PT ;  /* 0x0000f20018007a0c */ /* 0x000fe40003f26270 */
[----:B------:R-:W-:Y:S01]  /*eea0*/  ISETP.GE.AND P0, PT, R22, c[0x0][0x3c8], PT ;  /* 0x0000f20016007a0c */ /* 0x000fe20003f06270 */
[----:B------:R1:W-:Y:S01]  /*eeb0*/  @!P4 ST.E.64 [R6.64], R60 ;  /* 0x0000003c0600c985 */ /* 0x0003e2000c101b06 */
[----:B------:R-:W-:-:S03]  /*eec0*/  ISETP.GE.AND P4, PT, R20, c[0x0][0x3c8], PT ;  /* 0x0000f20014007a0c */ /* 0x000fc60003f86270 */
[----:B------:R4:W-:Y:S04]  /*eed0*/  @!P3 ST.E.64 [R2.64], R34 ;  /* 0x000000220200b985 */ /* 0x0009e8000c101b06 */
[----:B------:R-:W-:-:S04]  /*eee0*/  @!P2 LEA R8, P5, R28, R0, 0x2 ;  /* 0x000000001c08a211 */ /* 0x000fc800078a10ff */
[----:B------:R-:W-:Y:S02]  /*eef0*/  @!P2 LEA.HI.X R9, R28, R4, R29, 0x2, P5 ;  /* 0x000000041c09a211 */ /* 0x000fe400028f141d */
[----:B------:R-:W-:-:S03]  /*ef00*/  ISETP.GE.AND P5, PT, R10, c[0x0][0x3c8], PT ;  /* 0x0000f2000a007a0c */ /* 0x000fc60003fa6270 */
[----:B------:R-:W-:Y:S01]  /*ef10*/  @!P2 ST.E.64 [R8.64], R70 ;  /* 0x000000460800a985 */ /* 0x000fe2000c101b06 */
[-C--:B-1----:R-:W-:Y:S02]  /*ef20*/  @!P1 LEA R6, P6, R24, R0.reuse, 0x2 ;  /* 0x0000000018069211 */ /* 0x082fe400078c10ff */
[----:B----4-:R-:W-:Y:S02]  /*ef30*/  @!P0 LEA R2, P3, R22, R0, 0x2 ;  /* 0x0000000016028211 */ /* 0x010fe400078610ff */
[-C--:B------:R-:W-:Y:S02]  /*ef40*/  @!P1 LEA.HI.X R7, R24, R4.reuse, R25, 0x2, P6 ;  /* 0x0000000418079211 */ /* 0x080fe400030f1419 */
[----:B------:R-:W-:-:S03]  /*ef50*/  @!P0 LEA.HI.X R3, R22, R4, R23, 0x2, P3 ;  /* 0x0000000416038211 */ /* 0x000fc600018f1417 */
[----:B------:R1:W-:Y:S01]  /*ef60*/  @!P1 ST.E.64 [R6.64], R64 ;  /* 0x0000004006009985 */ /* 0x0003e2000c101b06 */
[----:B------:R-:W-:-:S03]  /*ef70*/  ISETP.GE.AND P3, PT, R18, c[0x0][0x3c8], PT ;  /* 0x0000f20012007a0c */ /* 0x000fc60003f66270 */
[----:B------:R4:W-:Y:S01]  /*ef80*/  @!P0 ST.E.64 [R2.64], R30 ;  /* 0x0000001e02008985 */ /* 0x0009e2000c101b06 */
[----:B------:R-:W-:Y:S02]  /*ef90*/  ISETP.GE.AND P2, PT, R16, c[0x0][0x3c8], PT ;  /* 0x0000f20010007a0c */ /* 0x000fe40003f46270 */
[----:B------:R-:W-:Y:S02]  /*efa0*/  ISETP.GE.AND P1, PT, R14, c[0x0][0x3c8], PT ;  /* 0x0000f2000e007a0c */ /* 0x000fe40003f26270 */
[----:B-1----:R-:W-:-:S04]  /*efb0*/  @!P4 LEA R6, P0, R20, R0, 0x2 ;  /* 0x000000001406c211 */ /* 0x002fc800078010ff */
[----:B------:R-:W-:Y:S02]  /*efc0*/  @!P4 LEA.HI.X R7, R20, R4, R21, 0x2, P0 ;  /* 0x000000041407c211 */ /* 0x000fe400000f1415 */
[----:B------:R-:W-:Y:S02]  /*efd0*/  ISETP.GE.AND P0, PT, R12, c[0x0][0x3c8], PT ;  /* 0x0000f2000c007a0c */ /* 0x000fe40003f06270 */
[C---:B----4-:R-:W-:Y:S01]  /*efe0*/  @!P5 LEA R2, P6, R10.reuse, R0, 0x2 ;  /* 0x000000000a02d211 */ /* 0x050fe200078c10ff */
[----:B------:R1:W-:Y:S03]  /*eff0*/  @!P4 ST.E.64 [R6.64], R46 ;  /* 0x0000002e0600c985 */ /* 0x0003e6000c101b06 */
[----:B------:R-:W-:Y:S02]  /*f000*/  @!P5 LEA.HI.X R3, R10, R4, R11, 0x2, P6 ;  /* 0x000000040a03d211 */ /* 0x000fe400030f140b */
[----:B------:R-:W-:-:S02]  /*f010*/  @!P3 LEA R10, P4, R18, R0, 0x2 ;  /* 0x00000000120ab211 */ /* 0x000fc400078810ff */
[----:B------:R-:W-:Y:S01]  /*f020*/  @!P2 LEA R8, P6, R16, R0, 0x2 ;  /* 0x000000001008a211 */ /* 0x000fe200078c10ff */
[----:B------:R4:W-:Y:S01]  /*f030*/  @!P5 ST.E.64 [R2.64], R50 ;  /* 0x000000320200d985 */ /* 0x0009e2000c101b06 */
[-C--:B------:R-:W-:Y:S02]  /*f040*/  @!P3 LEA.HI.X R11, R18, R4.reuse, R19, 0x2, P4 ;  /* 0x00000004120bb211 */ /* 0x080fe400020f1413 */
[----:B------:R-:W-:-:S03]  /*f050*/  @!P2 LEA.HI.X R9, R16, R4, R17, 0x2, P6 ;  /* 0x000000041009a211 */ /* 0x000fc600030f1411 */
[----:B------:R2:W-:Y:S04]  /*f060*/  @!P3 ST.E.64 [R10.64], R62 ;  /* 0x0000003e0a00b985 */ /* 0x0005e8000c101b06 */
[----:B------:R2:W-:Y:S01]  /*f070*/  @!P2 ST.E.64 [R8.64], R58 ;  /* 0x0000003a0800a985 */ /* 0x0005e2000c101b06 */
[----:B-1----:R-:W-:-:S04]  /*f080*/  @!P1 LEA R6, P5, R14, R0, 0x2 ;  /* 0x000000000e069211 */ /* 0x002fc800078a10ff */
[----:B------:R-:W-:Y:S02]  /*f090*/  @!P1 LEA.HI.X R7, R14, R4, R15, 0x2, P5 ;  /* 0x000000040e079211 */ /* 0x000fe400028f140f */
[----:B----4-:R-:W-:-:S03]  /*f0a0*/  @!P0 LEA R2, P4, R12, R0, 0x2 ;  /* 0x000000000c028211 */ /* 0x010fc600078810ff */
[----:B------:R1:W-:Y:S01]  /*f0b0*/  @!P1 ST.E.64 [R6.64], R54 ;  /* 0x0000003606009985 */ /* 0x0003e2000c101b06 */
[----:B--2---:R-:W-:-:S05]  /*f0c0*/  @!P0 LEA.HI.X R3, R12, R4, R13, 0x2, P4 ;  /* 0x000000040c038211 */ /* 0x004fca00020f140d */
[----:B------:R1:W-:Y:S01]  /*f0d0*/  @!P0 ST.E.64 [R2.64], R32 ;  /* 0x0000002002008985 */ /* 0x0003e2000c101b06 */
[----:B---3--:R-:W-:-:S13]  /*f0e0*/  ISETP.GE.AND P0, PT, R5, c[0x0][0x3c8], PT ;  /* 0x0000f20005007a0c */ /* 0x008fda0003f06270 */
[----:B------:R-:W-:Y:S05]  /*f0f0*/  @P0 BRA `(.L_x_1107) ;  /* 0x00000df000000947 */ /* 0x000fea0003800000 */
[----:B------:R-:W2:Y:S01]  /*f100*/  LDL R12, [R1+0x7c] ;  /* 0x00007c00010c7983 */ /* 0x000ea20000100800 */
[----:B-1----:R-:W-:-:S04]  /*f110*/  LEA R2, P0, R5, R0, 0x2 ;  /* 0x0000000005027211 */ /* 0x002fc800078010ff */
[----:B--2---:R-:W-:-:S05]  /*f120*/  LEA.HI.X R3, R5, R4, R12, 0x2, P0 ;  /* 0x0000000405037211 */ /* 0x004fca00000f140c */
[----:B------:R1:W-:Y:S01]  /*f130*/  ST.E.64 [R2.64], R26 ;  /* 0x0000001a02007985 */ /* 0x0003e2000c101b06 */
[----:B------:R-:W-:Y:S05]  /*f140*/  BRA `(.L_x_1107) ;  /* 0x00000da000007947 */ /* 0x000fea0003800000 */
.L_x_1092:
[----:B------:R-:W2:Y:S04]  /*f150*/  LDL.LU R8, [R1+0x8] ;  /* 0x0000080001087983 */ /* 0x000ea80000300800 */
[----:B------:R-:W3:Y:S04]  /*f160*/  LDL R7, [R1+0x20] ;  /* 0x0000200001077983 */ /* 0x000ee80000100800 */
[----:B-1----:R-:W4:Y:S01]  /*f170*/  LDL R6, [R1+0x2c] ;  /* 0x00002c0001067983 */ /* 0x002f220000100800 */
[----:B------:R-:W-:Y:S01]  /*f180*/  ISETP.NE.U32.AND P1, PT, RZ, c[0x0][0x508], PT ;  /* 0x00014200ff007a0c */ /* 0x000fe20003f25070 */
[----:B------:R-:W-:Y:S01]  /*f190*/  IMAD.MOV.U32 R4, RZ, RZ, 0x4 ;  /* 0x00000004ff047424 */ /* 0x000fe200078e00ff */
[----:B------:R-:W-:Y:S01]  /*f1a0*/  ISETP.NE.U32.AND P2, PT, RZ, c[0x0][0x500], PT ;  /* 0x00014000ff007a0c */ /* 0x000fe20003f45070 */
[----:B------:R-:W-:Y:S01]  /*f1b0*/  IMAD.MOV.U32 R0, RZ, RZ, RZ ;  /* 0x000000ffff007224 */ /* 0x000fe200078e00ff */
[----:B------:R-:W-:Y:S01]  /*f1c0*/  ISETP.NE.AND.EX P1, PT, RZ, c[0x0][0x50c], PT, P1 ;  /* 0x00014300ff007a0c */ /* 0x000fe20003f25310 */
[----:B------:R-:W-:Y:S01]  /*f1d0*/  IMAD.MOV.U32 R19, RZ, RZ, c[0x0][0x388] ;  /* 0x0000e200ff137624 */ /* 0x000fe200078e00ff */
[----:B------:R-:W-:-:S11]  /*f1e0*/  ISETP.NE.AND.EX P2, PT, RZ, c[0x0][0x504], PT, P2 ;  /* 0x00014100ff007a0c */ /* 0x000fd60003f45320 */
[C---:B---3--:R-:W-:Y:S01]  /*f1f0*/  @P1 LEA R2, P0, R7.reuse, c[0x0][0x508], 0x2 ;  /* 0x0001420007021a11 */ /* 0x048fe200078010ff */
[----:B------:R-:W-:-:S03]  /*f200*/  IMAD.WIDE R4, R7, R4, c[0x0][0x500] ;  /* 0x0001400007047625 */ /* 0x000fc600078e0204 */
[----:B----4-:R-:W-:Y:S02]  /*f210*/  @P1 LEA.HI.X R3, R7, c[0x0][0x50c], R6, 0x2, P0 ;  /* 0x0001430007031a11 */ /* 0x010fe400000f1406 */
        /* <DEDUP_REMOVED lines=9> */
.L_x_1120:
        /* <DEDUP_REMOVED lines=57> */
.L_x_1122:
[----:B------:R-:W-:Y:S05]  /*f640*/  BSYNC B0 ;  /* 0x0000000000007941 */ /* 0x000fea0003800000 */
.L_x_1121:
[----:B------:R-:W-:-:S13]  /*f650*/  ISETP.GT.AND P0, PT, R18, 0x1, PT ;  /* 0x000000011200780c */ /* 0x000fda0003f04270 */
[----:B------:R-:W-:Y:S05]  /*f660*/  @P0 BRA `(.L_x_1107) ;  /* 0x0000088000000947 */ /* 0x000fea0003800000 */
[----:B-1----:R-:W2:Y:S04]  /*f670*/  LDL.LU R2, [R1+0x4] ;  /* 0x0000040001027983 */ /* 0x002ea80000300800 */
[----:B------:R-:W3:Y:S01]  /*f680*/  LDL.LU R7, [R1+0x24] ;  /* 0x0000240001077983 */ /* 0x000ee20000300800 */
        /* <DEDUP_REMOVED lines=8> */
[----:B------:R-:W-:Y:S02]  /*f710*/  IADD3 R11, R247, R8, RZ ;  /* 0x00000008f70b7210 */ /* 0x000fe40007ffe0ff */
[----:B------:R-:W-:Y:S01]  /*f720*/  ISETP.NE.AND P0, PT, R2, 0x1, PT ;  /* 0x000000010200780c */ /* 0x000fe20003f05270 */
[----:B------:R-:W-:-:S04]  /*f730*/  IMAD.WIDE.U32 R2, R0, c[0x0][0x3a0], RZ ;  /* 0x0000e80000027a25 */ /* 0x000fc800078e00ff */
[----:B------:R-:W-:Y:S01]  /*f740*/  IMAD R0, R0, c[0x0][0x3a4], R4 ;  /* 0x0000e90000007a24 */ /* 0x000fe200078e0204 */
[----:B------:R-:W-:Y:S01]  /*f750*/  LEA R4, R5, R247, 0x5 ;  /* 0x000000f705047211 */ /* 0x000fe200078e28ff */
[----:B------:R-:W-:Y:S02]  /*f760*/  IMAD R5, R20, c[0x0][0x3f0], RZ ;  /* 0x0000fc0014057a24 */ /* 0x000fe400078e02ff */
[----:B------:R-:W-:Y:S01]  /*f770*/  IMAD.IADD R3, R3, 0x1, R0 ;  /* 0x0000000103037824 */ /* 0x000fe200078e0200 */
[----:B------:R-:W-:-:S03]  /*f780*/  IADD3 R4, R8, R4, RZ ;  /* 0x0000000408047210 */ /* 0x000fc60007ffe0ff */
[----:B---3--:R-:W-:Y:S01]  /*f790*/  IMAD.WIDE.U32 R2, R7, c[0x0][0x3e8], R2 ;  /* 0x0000fa0007027a25 */ /* 0x008fe200078e0002 */
[----:B------:R-:W-:-:S03]  /*f7a0*/  MOV R0, R4 ;  /* 0x0000000400007202 */ /* 0x000fc60000000f00 */
[----:B------:R-:W-:-:S04]  /*f7b0*/  @P0 IMAD.HI.U32 R6, R4, c[0x0][0x4ec], RZ ;  /* 0x00013b0004060a27 */ /* 0x000fc800078e00ff */
[----:B------:R-:W-:Y:S01]  /*f7c0*/  IMAD R3, R7, c[0x0][0x3ec], R3 ;  /* 0x0000fb0007037a24 */ /* 0x000fe200078e0203 */
[----:B------:R-:W-:Y:S01]  /*f7d0*/  @P0 SHF.R.U32.HI R0, RZ, c[0x0][0x4f0], R6 ;  /* 0x00013c00ff000a19 */ /* 0x000fe20000011606 */
[C---:B------:R-:W-:Y:S02]  /*f7e0*/  IMAD R7, R12.reuse, c[0x0][0x3f4], R5 ;  /* 0x0000fd000c077a24 */ /* 0x040fe400078e0205 */
[----:B------:R-:W-:Y:S01]  /*f7f0*/  IMAD.WIDE.U32 R2, R12, c[0x0][0x3f0], R2 ;  /* 0x0000fc000c027a25 */ /* 0x000fe200078e0002 */
[----:B------:R-:W-:Y:S02]  /*f800*/  SHF.R.S32.HI R6, RZ, 0x1f, R0 ;  /* 0x0000001fff067819 */ /* 0x000fe40000011400 */
[----:B------:R-:W-:Y:S01]  /*f810*/  IADD3 R5, -R0, RZ, RZ ;  /* 0x000000ff00057210 */ /* 0x000fe20007ffe1ff */
[----:B------:R-:W-:Y:S02]  /*f820*/  IMAD.IADD R3, R3, 0x1, R7 ;  /* 0x0000000103037824 */ /* 0x000fe400078e0207 */
[----:B------:R-:W-:-:S02]  /*f830*/  IMAD R6, R6, c[0x0][0x3e0], RZ ;  /* 0x0000f80006067a24 */ /* 0x000fc400078e02ff */
        /* <DEDUP_REMOVED lines=13> */
.L_x_1181:
[----:B------:R-:W-:Y:S05]  /*f910*/  BRA.DIV ~URZ, `(.L_x_1124) ;  /* 0x000027027f007947 */ /* 0x000fea000b800000 */
[----:B------:R3:W4:Y:S02]  /*f920*/  SHFL.IDX PT, R0, R12, RZ, 0x1c1f ;  /* 0x001c1fff0c007589 */ /* 0x00072400000e0000 */
.L_x_1182:
[----:B------:R-:W-:Y:S01]  /*f930*/  IMAD R10, R19, c[0x0][0x4e8], RZ ;  /* 0x00013a00130a7a24 */ /* 0x000fe200078e02ff */
[----:B------:R-:W-:Y:S04]  /*f940*/  BSSY B0, `(.L_x_1125) ;  /* 0x0000013000007945 */ /* 0x000fe80003800000 */
[----:B------:R-:W-:-:S13]  /*f950*/  ISETP.GE.AND P0, PT, R11, R10, PT ;  /* 0x0000000a0b00720c */ /* 0x000fda0003f06270 */
        /* <DEDUP_REMOVED lines=14> */
[----:B------:R2:W-:Y:S04]  /*fa40*/  @!P2 ST.E.128 [R6.64], RZ ;  /* 0x000000ff0600a985 */ /* 0x0005e8000c101d06 */
[----:B------:R2:W-:Y:S04]  /*fa50*/  @!P1 ST.E.128 [R4.64], RZ ;  /* 0x000000ff04009985 */ /* 0x0005e8000c101d06 */
[----:B------:R2:W-:Y:S02]  /*fa60*/  @!P0 ST.E.128 [R2.64], RZ ;  /* 0x000000ff02008985 */ /* 0x0005e4000c101d06 */
.L_x_1126:
[----:B------:R-:W-:Y:S05]  /*fa70*/  BSYNC B0 ;  /* 0x0000000000007941 */ /* 0x000fea0003800000 */
.L_x_1125:
[----:B------:R-:W-:Y:S05]  /*fa80*/  BRA.DIV ~URZ, `(.L_x_1127) ;  /* 0x000025f27f007947 */ /* 0x000fea000b800000 */
[----:B--2---:R2:W1:Y:S04]  /*fa90*/  SHFL.IDX PT, R8, R9, 0x1, 0x1c1f ;  /* 0x003c1f0009087f89 */ /* 0x00446800000e0000 */
[----:B----4-:R2:W4:Y:S02]  /*faa0*/  SHFL.IDX PT, R0, R12, 0x1, 0x1c1f ;  /* 0x003c1f000c007f89 */ /* 0x01052400000e0000 */
.L_x_1183:
        /* <DEDUP_REMOVED lines=17> */
[----:B------:R1:W-:Y:S04]  /*fbc0*/  @!P2 ST.E.128 [R6.64], RZ ;  /* 0x000000ff0600a985 */ /* 0x0003e8000c101d06 */
[----:B------:R1:W-:Y:S04]  /*fbd0*/  @!P1 ST.E.128 [R4.64], RZ ;  /* 0x000000ff04009985 */ /* 0x0003e8000c101d06 */
[----:B------:R1:W-:Y:S02]  /*fbe0*/  @!P0 ST.E.128 [R2.64], RZ ;  /* 0x000000ff02008985 */ /* 0x0003e4000c101d06 */
.L_x_1129:
[----:B------:R-:W-:Y:S05]  /*fbf0*/  BSYNC B0 ;  /* 0x0000000000007941 */ /* 0x000fea0003800000 */
.L_x_1128:
[----:B------:R-:W-:Y:S05]  /*fc00*/  BRA.DIV ~URZ, `(.L_x_1130) ;  /* 0x000025327f007947 */ /* 0x000fea000b800000 */
[----:B-1----:R1:W2:Y:S02]  /*fc10*/  SHFL.IDX PT, R8, R9, 0x2, 0x1c1f ;  /* 0x005c1f0009087f89 */ /* 0x0022a400000e0000 */
.L_x_1184:
[----:B------:R-:W-:Y:S05]  /*fc20*/  BRA.DIV ~URZ, `(.L_x_1131) ;  /* 0x000025827f007947 */ /* 0x000fea000b800000 */
[----:B----4-:R4:W1:Y:S02]  /*fc30*/  SHFL.IDX PT, R0, R12, 0x2, 0x1c1f ;  /* 0x005c1f000c007f89 */ /* 0x01086400000e0000 */
.L_x_1185:
        /* <DEDUP_REMOVED lines=20> */
.L_x_1133:
[----:B------:R-:W-:Y:S05]  /*fd80*/  BSYNC B0 ;  /* 0x0000000000007941 */ /* 0x000fea0003800000 */
.L_x_1132:
[----:B------:R-:W-:Y:S05]  /*fd90*/  BRA.DIV ~URZ, `(.L_x_1134) ;  /* 0x000024727f007947 */ /* 0x000fea000b800000 */
[----:B--2---:R2:W3:Y:S04]  /*fda0*/  SHFL.IDX PT, R8, R9, 0x3, 0x1c1f ;  /* 0x007c1f0009087f89 */ /* 0x0044e800000e0000 */
[----:B-1----:R2:W1:Y:S02]  /*fdb0*/  SHFL.IDX PT, R0, R12, 0x3, 0x1c1f ;  /* 0x007c1f000c007f89 */ /* 0x00246400000e0000 */
.L_x_1186:
[----:B------:R-:W-:-:S04]  /*fdc0*/  IADD3 R2, R11, 0x60, RZ ;  /* 0x000000600b027810 */ /* 0x000fc80007ffe0ff */
[----:B------:R-:W-:-:S13]  /*fdd0*/  ISETP.GE.AND P0, PT, R2, R10, PT ;  /* 0x0000000a0200720c */ /* 0x000fda0003f06270 */
[----:B------:R-:W-:Y:S05]  /*fde0*/  @P0 BRA `(.L_x_1107) ;  /* 0x0000010000000947 */ /* 0x000fea0003800000 */
[----:B------:R-:W5:Y:S04]  /*fdf0*/  LDL.64 R14, [R1+0x10] ;  /* 0x00001000010e7983 */ /* 0x000f680000100a00 */
[----:B--2---:R-:W2:Y:S04]  /*fe00*/  LDL R9, [R1+0x18] ;  /* 0x0000180001097983 */ /* 0x004ea80000100800 */
[----:B----4-:R-:W4:Y:S04]  /*fe10*/  LDL R13, [R1+0x70] ;  /* 0x00007000010d7983 */ /* 0x010f280000100800 */
[----:B---3--:R-:W3:Y:S01]  /*fe20*/  LDL R12, [R1+0x6c] ;  /* 0x00006c00010c7983 */ /* 0x008ee20000100800 */
[----:B------:R-:W-:-:S13]  /*fe30*/  ISETP.GE.AND P1, PT, R252, c[0x0][0x3c8], PT ;  /* 0x0000f200fc007a0c */ /* 0x000fda0003f26270 */
[----:B-1----:R-:W-:Y:S02]  /*fe40*/  @!P1 LEA R4, P4, R252, R0, 0x1 ;  /* 0x00000000fc049211 */ /* 0x002fe400078808ff */
[----:B-----5:R-:W-:Y:S02]  /*fe50*/  ISETP.GE.AND P2, PT, R14, c[0x0][0x3c8], PT ;  /* 0x0000f2000e007a0c */ /* 0x020fe40003f46270 */
[----:B--2---:R-:W-:Y:S02]  /*fe60*/  ISETP.GE.AND P0, PT, R9, c[0x0][0x3c8], PT ;  /* 0x0000f20009007a0c */ /* 0x004fe40003f06270 */
[----:B----4-:R-:W-:-:S09]  /*fe70*/  @!P1 LEA.HI.X R5, R252, R8, R13, 0x1, P4 ;  /* 0x00000008fc059211 */ /* 0x010fd200020f0c0d */
[CC--:B------:R-:W-:Y:S02]  /*fe80*/  @!P2 LEA R6, P5, R14.reuse, R0.reuse, 0x1 ;  /* 0x000000000e06a211 */ /* 0x0c0fe400078a08ff */
[C---:B------:R-:W-:Y:S02]  /*fe90*/  @!P0 LEA R2, P3, R9.reuse, R0, 0x1 ;  /* 0x0000000009028211 */ /* 0x040fe400078608ff */
[-C--:B------:R-:W-:Y:S02]  /*fea0*/  @!P2 LEA.HI.X R7, R14, R8.reuse, R15, 0x1, P5 ;  /* 0x000000080e07a211 */ /* 0x080fe400028f0c0f */
[----:B---3--:R-:W-:-:S03]  /*feb0*/  @!P0 LEA.HI.X R3, R9, R8, R12, 0x1, P3 ;  /* 0x0000000809038211 */ /* 0x008fc600018f0c0c */
[----:B------:R1:W-:Y:S04]  /*fec0*/  @!P2 ST.E.128 [R6.64], RZ ;  /* 0x000000ff0600a985 */ /* 0x0003e8000c101d06 */
[----:B------:R1:W-:Y:S04]  /*fed0*/  @!P1 ST.E.128 [R4.64], RZ ;  /* 0x000000ff04009985 */ /* 0x0003e8000c101d06 */
[----:B------:R1:W-:Y:S02]  /*fee0*/  @!P0 ST.E.128 [R2.64], RZ ;  /* 0x000000ff02008985 */ /* 0x0003e4000c101d06 */
.L_x_1107:
[----:B------:R-:W-:Y:S05]  /*fef0*/  BSYNC B1 ;  /* 0x0000000000017941 */ /* 0x000fea0003800000 */
.L_x_1091:
        /* <DEDUP_REMOVED lines=15> */
.L_x_1187:
[----:B------:R-:W-:Y:S05]  /*fff0*/  BRA.DIV ~URZ, `(.L_x_1137) ;  /* 0x000023427f007947 */ /* 0x000fea000b800000 */
[----:B------:R3:W4:Y:S02]  /*10000*/  SHFL.IDX PT, R8, R74, 0x1, 0x1f ;  /* 0x00201f004a087f89 */ /* 0x00072400000e0000 */
.L_x_1188:
        /* <DEDUP_REMOVED lines=19> */
.L_x_1189:
        /* <DEDUP_REMOVED lines=16> */
.L_x_1190:
[----:B---3--:R-:W-:Y:S01]  /*10240*/  IMAD R0, R0, c[0x0][0x538], RZ ;  /* 0x00014e0000007a24 */ /* 0x008fe200078e02ff */
[----:B------:R-:W-:Y:S04]  /*10250*/  BSSY B1, `(.L_x_1140) ;  /* 0x00000ce000017945 */ /* 0x000fe80003800000 */
[----:B----4-:R-:W-:-:S04]  /*10260*/  IADD3 R8, R0, R8, RZ ;  /* 0x0000000800087210 */ /* 0x010fc80007ffe0ff */
[----:B--2---:R-:W-:-:S13]  /*10270*/  ISETP.GT.AND P6, PT, R8, R9, PT ;  /* 0x000000090800720c */ /* 0x004fda0003fc4270 */
[----:B------:R-:W-:Y:S05]  /*10280*/  @P6 BRA `(.L_x_1141) ;  /* 0x0000025000006947 */ /* 0x000fea0003800000 */
.L_x_1145:
        /* <DEDUP_REMOVED lines=17> */
.L_x_1191:
        /* <DEDUP_REMOVED lines=16> */
.L_x_1192:
[----:B--2---:R-:W-:-:S05]  /*104a0*/  IMAD R0, R0, c[0x0][0x538], RZ ;  /* 0x00014e0000007a24 */ /* 0x004fca00078e02ff */
[----:B------:R-:W-:-:S04]  /*104b0*/  IADD3 R8, R0, R8, RZ ;  /* 0x0000000800087210 */ /* 0x000fc80007ffe0ff */
[----:B------:R-:W-:-:S13]  /*104c0*/  ISETP.GT.AND P6, PT, R8, R9, PT ;  /* 0x000000090800720c */ /* 0x000fda0003fc4270 */
[----:B-1----:R-:W-:Y:S05]  /*104d0*/  @!P6 BRA `(.L_x_1145) ;  /* 0xfffffdb00000e947 */ /* 0x002fea000383ffff */
.L_x_1141:
[----:B------:R-:W-:-:S05]  /*104e0*/  IADD3 R11, -R0, R8, RZ ;  /* 0x00000008000b7210 */ /* 0x000fca0007ffe1ff */
[----:B------:R-:W-:-:S05]  /*104f0*/  IMAD R0, R4, c[0x0][0x538], R11 ;  /* 0x00014e0004007a24 */ /* 0x000fca00078e020b */
[----:B------:R-:W-:Y:S01]  /*10500*/  ISETP.GT.AND P0, PT, R0, R9, PT ;  /* 0x000000090000720c */ /* 0x000fe20003f04270 */
[----:B------:R-:W-:-:S12]  /*10510*/  BRA.DIV ~URZ, `(.L_x_1146) ;  /* 0x000022627f007947 */ /* 0x000fd8000b800000 */
[----:B------:R-:W-:-:S03]  /*10520*/  VOTE.ANY R10, PT, !P0 ;  /* 0x00000000000a7806 */ /* 0x000fc600040e0100 */
.L_x_1193:
[----:B------:R-:W2:Y:S01]  /*10530*/  LDL.LU R0, [R1+0xc] ;  /* 0x00000c0001007983 */ /* 0x000ea20000300800 */
[----:B------:R-:W2:Y:S02]  /*10540*/  POPC R8, R10 ;  /* 0x0000000a00087309 */ /* 0x000ea40000000000 */
[----:B--2---:R-:W-:-:S05]  /*10550*/  IADD3 R0, R8, R0, RZ ;  /* 0x0000000008007210 */ /* 0x004fca0007ffe0ff */
[----:B------:R2:W-:Y:S01]  /*10560*/  STL [R1+0xc], R0 ;  /* 0x00000c0001007387 */ /* 0x0005e20000100800 */
[----:B------:R-:W-:Y:S05]  /*10570*/  BRA.DIV ~URZ, `(.L_x_1147) ;  /* 0x000022527f007947 */ /* 0x000fea000b800000 */
[----:B------:R3:W4:Y:S04]  /*10580*/  SHFL.IDX PT, R12, R6, R8, 0x1f ;  /* 0x00001f08060c7589 */ /* 0x00072800000e0000 */
[----:B------:R3:W1:Y:S02]  /*10590*/  SHFL.IDX PT, R7, R7, R8, 0x1f ;  /* 0x00001f0807077589 */ /* 0x00066400000e0000 */
.L_x_1194:
[----:B------:R-:W-:Y:S01]  /*105a0*/  ISETP.NE.AND P0, PT, R10, RZ, PT ;  /* 0x000000ff0a00720c */ /* 0x000fe20003f05270 */
[----:B------:R-:W-:-:S12]  /*105b0*/  BSSY B0, `(.L_x_1148) ;  /* 0x0000005000007945 */ /* 0x000fd80003800000 */
[----:B------:R-:W-:Y:S05]  /*105c0*/  @!P0 BRA `(.L_x_1149) ;  /* 0x0000003000008947 */ /* 0x000fea0003800000 */
[----:B------:R-:W-:Y:S01]  /*105d0*/  IADD3 R3, R8, -0x1, RZ ;  /* 0xffffffff08037810 */ /* 0x000fe20007ffe0ff */
[----:B------:R-:W-:Y:S05]  /*105e0*/  BRA.DIV ~URZ, `(.L_x_1150) ;  /* 0x000022b27f007947 */ /* 0x000fea000b800000 */
[----:B------:R2:W3:Y:S02]  /*105f0*/  SHFL.IDX PT, R13, R4, R3, 0x1f ;  /* 0x00001f03040d7589 */ /* 0x0004e400000e0000 */
.L_x_1149:
[----:B------:R-:W-:Y:S05]  /*10600*/  BSYNC B0 ;  /* 0x0000000000007941 */ /* 0x000fea0003800000 */
.L_x_1148:
[----:B--23--:R-:W-:Y:S01]  /*10610*/  IMAD R0, R13, c[0x0][0x538], R11 ;  /* 0x00014e000d007a24 */ /* 0x00cfe200078e020b */
[----:B-1----:R-:W-:Y:S01]  /*10620*/  ISETP.NE.AND P0, PT, R7, 0x1, PT ;  /* 0x000000010700780c */ /* 0x002fe20003f05270 */
[----:B------:R-:W-:Y:S03]  /*10630*/  BSSY B0, `(.L_x_1151) ;  /* 0x0000086000007945 */ /* 0x000fe60003800000 */
[----:B------:R1:W-:Y:S01]  /*10640*/  STL [R1], R0 ;  /* 0x0000000001007387 */ /* 0x0003e20000100800 */
        /* <DEDUP_REMOVED lines=64> */
.L_x_1152:
        /* <DEDUP_REMOVED lines=68> */
.L_x_1153:
[----:B------:R-:W-:Y:S05]  /*10e90*/  BSYNC B0 ;  /* 0x0000000000007941 */ /* 0x000fea0003800000 */
.L_x_1151:
[----:B------:R-:W-:-:S04]  /*10ea0*/  LOP3.LUT R2, RZ, R2, RZ, 0x33, !PT ;  /* 0x00000002ff027212 */ /* 0x000fc800078e33ff */
[----:B-1----:R-:W-:-:S05]  /*10eb0*/  IADD3 R0, R2, R12, RZ ;  /* 0x0000000c02007210 */ /* 0x002fca0007ffe0ff */
[----:B------:R1:W-:Y:S01]  /*10ec0*/  STL [R1+0x4], R0 ;  /* 0x0000040001007387 */ /* 0x0003e20000100800 */
[----:B------:R-:W-:Y:S05]  /*10ed0*/  BRA `(.L_x_1154) ;  /* 0x0000005000007947 */ /* 0x000fea0003800000 */
.L_x_1142:
[----:B------:R-:W-:Y:S01]  /*10ee0*/  MOV R0, c[0x0][0x53c] ;  /* 0x00014f0000007a02 */ /* 0x000fe20000000f00 */
[----:B------:R2:W-:Y:S04]  /*10ef0*/  STL [R1], R9 ;  /* 0x0000000901007387 */ /* 0x0005e80000100800 */
[----:B------:R2:W-:Y:S04]  /*10f00*/  STL [R1+0x4], RZ ;  /* 0x000004ff01007387 */ /* 0x0005e80000100800 */
[----:B------:R2:W-:Y:S04]  /*10f10*/  STL [R1+0x8], RZ ;  /* 0x000008ff01007387 */ /* 0x0005e80000100800 */
[----:B------:R2:W-:Y:S02]  /*10f20*/  STL [R1+0xc], R0 ;  /* 0x00000c0001007387 */ /* 0x0005e40000100800 */
.L_x_1154:
[----:B------:R-:W-:Y:S05]  /*10f30*/  BSYNC B1 ;  /* 0x0000000000017941 */ /* 0x000fea0003800000 */
.L_x_1140:
        /* <DEDUP_REMOVED lines=9> */
.L_x_1135:
[----:B--2---:R-:W2:Y:S02]  /*10fd0*/  LDL R0, [R1+0xc] ;  /* 0x00000c0001007983 */ /* 0x004ea40000100800 */
[----:B--2---:R-:W-:-:S13]  /*10fe0*/  ISETP.GE.AND P0, PT, R0, c[0x0][0x53c], PT ;  /* 0x00014f0000007a0c */ /* 0x004fda0003f06270 */
[----:B-1----:R-:W-:Y:S01]  /*10ff0*/  @P0 CALL.REL.NOINC `(.L_x_1155) ;  /* 0x0000001000000944 */ /* 0x002fe20003c00000 */
[----:B------:R-:W-:Y:S05]  /*11000*/  BRA `(.L_x_1156) ;  /* 0xffff0cc000007947 */ /* 0x000fea000383ffff */
.L_x_1155:
[----:B------:R-:W-:Y:S05]  /*11010*/  EXIT ;  /* 0x000000000000794d */ /* 0x000fea0003800000 */
.L_x_1045:
[----:B------:R-:W-:Y:S01]  /*11020*/  IMAD.MOV.U32 R0, RZ, RZ, R5 ;  /* 0x000000ffff007224 */ /* 0x000fe200078e0005 */
[----:B------:R-:W-:Y:S02]  /*11030*/  MOV R2, 0x1 ;  /* 0x0000000100027802 */ /* 0x000fe40000000f00 */
[----:B------:R-:W-:Y:S02]  /*11040*/  MOV R3, 0x11060 ;  /* 0x0001106000037802 */ /* 0x000fe40000000f00 */
[----:B------:R-:W-:Y:S05]  /*11050*/  CALL.REL.NOINC `($__internal_20_$__cuda_sm70_shflsync_up_p) ;  /* 0x0000193000007944 */ /* 0x000fea0003c00000 */
[----:B------:R-:W-:Y:S01]  /*11060*/  MOV R0, R4 ;  /* 0x0000000400007202 */ /* 0x000fe20000000f00 */
[----:B------:R-:W-:Y:S05]  /*11070*/  BRA `(.L_x_1157) ;  /* 0xfffef3e000007947 */ /* 0x000fea000383ffff */
.L_x_1046:
[----:B------:R-:W-:Y:S01]  /*11080*/  IMAD.MOV.U32 R0, RZ, RZ, R5 ;  /* 0x000000ffff007224 */ /* 0x000fe200078e0005 */
[----:B------:R-:W-:Y:S02]  /*11090*/  MOV R2, 0x2 ;  /* 0x0000000200027802 */ /* 0x000fe40000000f00 */
[----:B------:R-:W-:Y:S02]  /*110a0*/  MOV R3, 0x110c0 ;  /* 0x000110c000037802 */ /* 0x000fe40000000f00 */
[----:B------:R-:W-:Y:S05]  /*110b0*/  CALL.REL.NOINC `($__internal_20_$__cuda_sm70_shflsync_up_p) ;  /* 0x000018d000007944 */ /* 0x000fea0003c00000 */
[----:B------:R-:W-:Y:S01]  /*110c0*/  SEL R0, R4, RZ, P4 ;  /* 0x000000ff04007207 */ /* 0x000fe20002000000 */
[----:B------:R-:W-:Y:S01]  /*110d0*/  IMAD.MOV.U32 R2, RZ, RZ, 0x4 ;  /* 0x00000004ff027424 */ /* 0x000fe200078e00ff */
[----:B------:R-:W-:-:S03]  /*110e0*/  MOV R3, 0x11110 ;  /* 0x0001111000037802 */ /* 0x000fc60000000f00 */
[----:B------:R-:W-:Y:S02]  /*110f0*/  IMAD.IADD R0, R5, 0x1, R0 ;  /* 0x0000000105007824 */ /* 0x000fe400078e0200 */
        /* <DEDUP_REMOVED lines=14> */
[----:B------:R-:W-:Y:S01]  /*111e0*/  IMAD.IADD R4, R0, 0x1, R4 ;  /* 0x0000000100047824 */ /* 0x000fe200078e0204 */
[----:B------:R-:W-:-:S03]  /*111f0*/  MOV R0, 0x1f ;  /* 0x0000001f00007802 */ /* 0x000fc60000000f00 */
[----:B------:R-:W-:Y:S02]  /*11200*/  IMAD.MOV.U32 R5, RZ, RZ, R4 ;  /* 0x000000ffff057224 */ /* 0x000fe400078e0004 */
[----:B------:R-:W-:Y:S05]  /*11210*/  CALL.REL.NOINC `($__internal_19_$__cuda_sm70_shflsync_idx_p) ;  /* 0x0000172000007944 */ /* 0x000fea0003c00000 */
[----:B------:R-:W-:Y:S05]  /*11220*/  BRA `(.L_x_1158) ;  /* 0xfffef33000007947 */ /* 0x000fea000383ffff */
.L_x_1048:
[----:B------:R-:W-:Y:S02]  /*11230*/  SEL R0, RZ, 0x1, P0 ;  /* 0x00000001ff007807 */ /* 0x000fe40000000000 */
[----:B------:R-:W-:Y:S02]  /*11240*/  MOV R2, 0x11260 ;  /* 0x0001126000027802 */ /* 0x000fe40000000f00 */
[----:B------:R-:W-:Y:S05]  /*11250*/  CALL.REL.NOINC `($__internal_21_$__cuda_sm70_votesync_ballot) ;  /* 0x000017a000007944 */ /* 0x000fea0003c00000 */
[----:B------:R-:W-:Y:S01]  /*11260*/  MOV R10, R0 ;  /* 0x00000000000a7202 */ /* 0x000fe20000000f00 */
[----:B------:R-:W-:Y:S05]  /*11270*/  BRA `(.L_x_1159) ;  /* 0xfffef37000007947 */ /* 0x000fea000383ffff */
.L_x_1049:
[----:B------:R-:W-:Y:S01]  /*11280*/  IMAD.MOV.U32 R5, RZ, RZ, R9 ;  /* 0x000000ffff057224 */ /* 0x000fe200078e0009 */
[----:B------:R-:W-:Y:S01]  /*11290*/  MOV R3, R6 ;  /* 0x0000000600037202 */ /* 0x000fe20000000f00 */
[----:B-1----:R-:W-:Y:S01]  /*112a0*/  IMAD.MOV.U32 R0, RZ, RZ, 0x1f ;  /* 0x0000001fff007424 */ /* 0x002fe200078e00ff */
[----:B------:R-:W-:Y:S02]  /*112b0*/  MOV R2, 0x112d0 ;  /* 0x000112d000027802 */ /* 0x000fe40000000f00 */
[----:B------:R-:W-:Y:S05]  /*112c0*/  CALL.REL.NOINC `($__internal_19_$__cuda_sm70_shflsync_idx_p) ;  /* 0x0000167000007944 */ /* 0x000fea0003c00000 */
[----:B------:R-:W-:Y:S01]  /*112d0*/  IMAD.MOV.U32 R12, RZ, RZ, R0 ;  /* 0x000000ffff0c7224 */ /* 0x000fe200078e0000 */
[----:B------:R-:W-:Y:S01]  /*112e0*/  MOV R5, R8 ;  /* 0x0000000800057202 */ /* 0x000fe20000000f00 */
[----:B------:R-:W-:Y:S01]  /*112f0*/  IMAD.MOV.U32 R7, RZ, RZ, RZ ;  /* 0x000000ffff077224 */ /* 0x000fe200078e00ff */
[----:B------:R-:W-:Y:S01]  /*11300*/  MOV R3, R6 ;  /* 0x0000000600037202 */ /* 0x000fe20000000f00 */
[----:B------:R-:W-:Y:S01]  /*11310*/  IMAD.MOV.U32 R0, RZ, RZ, 0x1f ;  /* 0x0000001fff007424 */ /* 0x000fe200078e00ff */
[----:B------:R-:W-:-:S02]  /*11320*/  MOV R2, 0x11340 ;  /* 0x0001134000027802 */ /* 0x000fc40000000f00 */
[----:B------:R-:W-:Y:S05]  /*11330*/  CALL.REL.NOINC `($__internal_19_$__cuda_sm70_shflsync_idx_p) ;  /* 0x0000160000007944 */ /* 0x000fea0003c00000 */
[----:B------:R-:W-:Y:S01]  /*11340*/  MOV R9, R0 ;  /* 0x0000000000097202 */ /* 0x000fe20000000f00 */
[----:B------:R-:W-:Y:S05]  /*11350*/  BRA `(.L_x_1160) ;  /* 0xfffef30000007947 */ /* 0x000fea000383ffff */
.L_x_1052:
[----:B------:R-:W-:Y:S01]  /*11360*/  IMAD.MOV.U32 R5, RZ, RZ, R4 ;  /* 0x000000ffff057224 */ /* 0x000fe200078e0004 */
[----:B-1----:R-:W-:-:S02]  /*11370*/  MOV R0, 0x1f ;  /* 0x0000001f00007802 */ /* 0x002fc40000000f00 */
[----:B------:R-:W-:Y:S02]  /*11380*/  MOV R2, 0x113a0 ;  /* 0x000113a000027802 */ /* 0x000fe40000000f00 */
[----:B--234-:R-:W-:Y:S05]  /*11390*/  CALL.REL.NOINC `($__internal_19_$__cuda_sm70_shflsync_idx_p) ;  /* 0x000015a000007944 */ /* 0x01cfea0003c00000 */
[----:B------:R-:W-:Y:S01]  /*113a0*/  MOV R7, R0 ;  /* 0x0000000000077202 */ /* 0x000fe20000000f00 */
[----:B------:R-:W-:Y:S05]  /*113b0*/  BRA `(.L_x_1051) ;  /* 0xfffef30000007947 */ /* 0x000fea000383ffff */
.L_x_1063:
[----:B------:R-:W-:Y:S01]  /*113c0*/  IMAD.MOV.U32 R5, RZ, RZ, R11 ;  /* 0x000000ffff057224 */ /* 0x000fe200078e000b */
[----:B------:R-:W-:Y:S01]  /*113d0*/  MOV R3, RZ ;  /* 0x000000ff00037202 */ /* 0x000fe20000000f00 */
[----:B------:R-:W-:Y:S01]  /*113e0*/  IMAD.MOV.U32 R0, RZ, RZ, 0x1c1f ;  /* 0x00001c1fff007424 */ /* 0x000fe200078e00ff */
[----:B------:R-:W-:Y:S02]  /*113f0*/  MOV R2, 0x11410 ;  /* 0x0001141000027802 */ /* 0x000fe40000000f00 */
[----:B------:R-:W-:Y:S05]  /*11400*/  CALL.REL.NOINC `($__internal_19_$__cuda_sm70_shflsync_idx_p) ;  /* 0x0000153000007944 */ /* 0x000fea0003c00000 */
[----:B------:R-:W-:Y:S01]  /*11410*/  MOV R8, R0 ;  /* 0x0000000000087202 */ /* 0x000fe20000000f00 */
[----:B------:R-:W-:Y:S05]  /*11420*/  BRA `(.L_x_1161) ;  /* 0xffff195000007947 */ /* 0x000fea000383ffff */
.L_x_1064:
[----:B------:R-:W-:Y:S01]  /*11430*/  IMAD.MOV.U32 R5, RZ, RZ, R12 ;  /* 0x000000ffff057224 */ /* 0x000fe200078e000c */
[----:B------:R-:W-:Y:S01]  /*11440*/  MOV R3, RZ ;  /* 0x000000ff00037202 */ /* 0x000fe20000000f00 */
[----:B------:R-:W-:Y:S01]  /*11450*/  IMAD.MOV.U32 R0, RZ, RZ, 0x1c1f ;  /* 0x00001c1fff007424 */ /* 0x000fe200078e00ff */
[----:B------:R-:W-:Y:S02]  /*11460*/  MOV R2, 0x11480 ;  /* 0x0001148000027802 */ /* 0x000fe40000000f00 */
[----:B-12---:R-:W-:Y:S05]  /*11470*/  CALL.REL.NOINC `($__internal_19_$__cuda_sm70_shflsync_idx_p) ;  /* 0x000014c000007944 */ /* 0x006fea0003c00000 */
[----:B------:R-:W-:Y:S05]  /*11480*/  BRA `(.L_x_1162) ;  /* 0xffff191000007947 */ /* 0x000fea000383ffff */
.L_x_1067:
[----:B--2---:R-:W-:Y:S01]  /*11490*/  IMAD.MOV.U32 R5, RZ, RZ, R11 ;  /* 0x000000ffff057224 */ /* 0x004fe200078e000b */
[----:B------:R-:W-:Y:S01]  /*114a0*/  MOV R3, 0x1 ;  /* 0x0000000100037802 */ /* 0x000fe20000000f00 */
[----:B----4-:R-:W-:Y:S01]  /*114b0*/  IMAD.MOV.U32 R0, RZ, RZ, 0x1c1f ;  /* 0x00001c1fff007424 */ /* 0x010fe200078e00ff */
[----:B------:R-:W-:-:S02]  /*114c0*/  MOV R2, 0x114e0 ;  /* 0x000114e000027802 */ /* 0x000fc40000000f00 */
[----:B-1-3--:R-:W-:Y:S05]  /*114d0*/  CALL.REL.NOINC `($__internal_19_$__cuda_sm70_shflsync_idx_p) ;  /* 0x0000146000007944 */ /* 0x00afea0003c00000 */
[----:B------:R-:W-:Y:S01]  /*114e0*/  IMAD.MOV.U32 R8, RZ, RZ, R0 ;  /* 0x000000ffff087224 */ /* 0x000fe200078e0000 */
[----:B------:R-:W-:Y:S01]  /*114f0*/  MOV R3, 0x1 ;  /* 0x0000000100037802 */ /* 0x000fe20000000f00 */
[----:B------:R-:W-:Y:S01]  /*11500*/  IMAD.MOV.U32 R5, RZ, RZ, R12 ;  /* 0x000000ffff057224 */ /* 0x000fe200078e000c */
[----:B------:R-:W-:-:S02]  /*11510*/  MOV R0, 0x1c1f ;  /* 0x00001c1f00007802 */ /* 0x000fc40000000f00 */
[----:B------:R-:W-:Y:S02]  /*11520*/  MOV R2, 0x11540 ;  /* 0x0001154000027802 */ /* 0x000fe40000000f00 */
[----:B------:R-:W-:Y:S05]  /*11530*/  CALL.REL.NOINC `($__internal_19_$__cuda_sm70_shflsync_idx_p) ;  /* 0x0000140000007944 */ /* 0x000fea0003c00000 */
[----:B------:R-:W-:Y:S05]  /*11540*/  BRA `(.L_x_1163) ;  /* 0xffff1a2000007947 */ /* 0x000fea000383ffff */
.L_x_1070:
[----:B-1----:R-:W-:Y:S01]  /*11550*/  IMAD.MOV.U32 R5, RZ, RZ, R11 ;  /* 0x000000ffff057224 */ /* 0x002fe200078e000b */
[----:B------:R-:W-:Y:S01]  /*11560*/  MOV R3, 0x2 ;  /* 0x0000000200037802 */ /* 0x000fe20000000f00 */
[----:B----4-:R-:W-:Y:S01]  /*11570*/  IMAD.MOV.U32 R0, RZ, RZ, 0x1c1f ;  /* 0x00001c1fff007424 */ /* 0x010fe200078e00ff */
[----:B------:R-:W-:Y:S02]  /*11580*/  MOV R2, 0x115a0 ;  /* 0x000115a000027802 */ /* 0x000fe40000000f00 */
[----:B--23--:R-:W-:Y:S05]  /*11590*/  CALL.REL.NOINC `($__internal_19_$__cuda_sm70_shflsync_idx_p) ;  /* 0x000013a000007944 */ /* 0x00cfea0003c00000 */
[----:B------:R-:W-:Y:S01]  /*115a0*/  MOV R8, R0 ;  /* 0x0000000000087202 */ /* 0x000fe20000000f00 */
[----:B------:R-:W-:Y:S05]  /*115b0*/  BRA `(.L_x_1164) ;  /* 0xffff1b7000007947 */ /* 0x000fea000383ffff */
.L_x_1071:
[----:B------:R-:W-:Y:S01]  /*115c0*/  IMAD.MOV.U32 R5, RZ, RZ, R12 ;  /* 0x000000ffff057224 */ /* 0x000fe200078e000c */
[----:B------:R-:W-:Y:S01]  /*115d0*/  MOV R3, 0x2 ;  /* 0x0000000200037802 */ /* 0x000fe20000000f00 */
[----:B----4-:R-:W-:Y:S01]  /*115e0*/  IMAD.MOV.U32 R0, RZ, RZ, 0x1c1f ;  /* 0x00001c1fff007424 */ /* 0x010fe200078e00ff */
[----:B------:R-:W-:Y:S02]  /*115f0*/  MOV R2, 0x11610 ;  /* 0x0001161000027802 */ /* 0x000fe40000000f00 */
[----:B-123--:R-:W-:Y:S05]  /*11600*/  CALL.REL.NOINC `($__internal_19_$__cuda_sm70_shflsync_idx_p) ;  /* 0x0000133000007944 */ /* 0x00efea0003c00000 */
[----:B------:R-:W-:Y:S05]  /*11610*/  BRA `(.L_x_1165) ;  /* 0xffff1b3000007947 */ /* 0x000fea000383ffff */
.L_x_1074:
[----:B-1----:R-:W-:Y:S01]  /*11620*/  IMAD.MOV.U32 R5, RZ, RZ, R11 ;  /* 0x000000ffff057224 */ /* 0x002fe200078e000b */
[----:B------:R-:W-:Y:S01]  /*11630*/  MOV R3, 0x3 ;  /* 0x0000000300037802 */ /* 0x000fe20000000f00 */
[----:B------:R-:W-:Y:S01]  /*11640*/  IMAD.MOV.U32 R0, RZ, RZ, 0x1c1f ;  /* 0x00001c1fff007424 */ /* 0x000fe200078e00ff */
[----:B------:R-:W-:-:S02]  /*11650*/  MOV R2, 0x11670 ;  /* 0x0001167000027802 */ /* 0x000fc40000000f00 */
[----:B--234-:R-:W-:Y:S05]  /*11660*/  CALL.REL.NOINC `($__internal_19_$__cuda_sm70_shflsync_idx_p) ;  /* 0x000012d000007944 */ /* 0x01cfea0003c00000 */
[----:B------:R-:W-:Y:S01]  /*11670*/  IMAD.MOV.U32 R6, RZ, RZ, R0 ;  /* 0x000000ffff067224 */ /* 0x000fe200078e0000 */
[----:B------:R-:W-:Y:S01]  /*11680*/  MOV R3, 0x3 ;  /* 0x0000000300037802 */ /* 0x000fe20000000f00 */
[----:B------:R-:W-:Y:S01]  /*11690*/  IMAD.MOV.U32 R5, RZ, RZ, R12 ;  /* 0x000000ffff057224 */ /* 0x000fe200078e000c */
[----:B------:R-:W-:-:S02]  /*116a0*/  MOV R0, 0x1c1f ;  /* 0x00001c1f00007802 */ /* 0x000fc40000000f00 */
[----:B------:R-:W-:Y:S02]  /*116b0*/  MOV R2, 0x116d0 ;  /* 0x000116d000027802 */ /* 0x000fe40000000f00 */
[----:B------:R-:W-:Y:S05]  /*116c0*/  CALL.REL.NOINC `($__internal_19_$__cuda_sm70_shflsync_idx_p) ;  /* 0x0000127000007944 */ /* 0x000fea0003c00000 */
[----:B------:R-:W-:Y:S05]  /*116d0*/  BRA `(.L_x_1166) ;  /* 0xffff1c4000007947 */ /* 0x000fea000383ffff */
.L_x_1087:
[----:B------:R-:W-:Y:S01]  /*116e0*/  IMAD.MOV.U32 R0, RZ, RZ, R241 ;  /* 0x000000ffff007224 */ /* 0x000fe200078e00f1 */
[----:B------:R-:W-:Y:S02]  /*116f0*/  MOV R3, 0x2 ;  /* 0x0000000200037802 */ /* 0x000fe40000000f00 */
[----:B------:R-:W-:Y:S02]  /*11700*/  MOV R2, 0x11720 ;  /* 0x0001172000027802 */ /* 0x000fe40000000f00 */
[----:B------:R-:W-:Y:S05]  /*11710*/  CALL.REL.NOINC `($__internal_18_$__cuda_sm70_shflsync_bfly_p) ;  /* 0x000011e000007944 */ /* 0x000fea0003c00000 */
[----:B------:R-:W-:Y:S05]  /*11720*/  BRA `(.L_x_1167) ;  /* 0xffffa34000007947 */ /* 0x000fea000383ffff */
.L_x_1088:
[----:B------:R-:W-:Y:S01]  /*11730*/  IMAD.MOV.U32 R0, RZ, RZ, R7 ;  /* 0x000000ffff007224 */ /* 0x000fe200078e0007 */
[----:B------:R-:W-:Y:S02]  /*11740*/  MOV R3, 0x1 ;  /* 0x0000000100037802 */ /* 0x000fe40000000f00 */
[----:B------:R-:W-:Y:S02]  /*11750*/  MOV R2, 0x11770 ;  /* 0x0001177000027802 */ /* 0x000fe40000000f00 */
[----:B-1----:R-:W-:Y:S05]  /*11760*/  CALL.REL.NOINC `($__internal_18_$__cuda_sm70_shflsync_bfly_p) ;  /* 0x0000119000007944 */ /* 0x002fea0003c00000 */
[----:B------:R-:W-:Y:S01]  /*11770*/  FADD.FTZ R7, R7, R0 ;  /* 0x0000000007077221 */ /* 0x000fe20000010000 */
[----:B------:R-:W-:Y:S02]  /*11780*/  MOV R0, R243 ;  /* 0x000000f300007202 */ /* 0x000fe40000000f00 */
[----:B------:R-:W-:Y:S02]  /*11790*/  MOV R3, 0x2 ;  /* 0x0000000200037802 */ /* 0x000fe40000000f00 */
[----:B------:R-:W-:-:S02]  /*117a0*/  MOV R2, 0x117c0 ;  /* 0x000117c000027802 */ /* 0x000fc40000000f00 */
[----:B------:R-:W-:Y:S05]  /*117b0*/  CALL.REL.NOINC `($__internal_18_$__cuda_sm70_shflsync_bfly_p) ;  /* 0x0000114000007944 */ /* 0x000fea0003c00000 */
[----:B------:R-:W-:Y:S01]  /*117c0*/  FADD.FTZ R243, R243, R0 ;  /* 0x00000000f3f37221 */ /* 0x000fe20000010000 */
[----:B------:R-:W-:-:S02]  /*117d0*/  MOV R3, 0x1 ;  /* 0x0000000100037802 */ /* 0x000fc40000000f00 */
[----:B------:R-:W-:Y:S02]  /*117e0*/  MOV R2, 0x11810 ;  /* 0x0001181000027802 */ /* 0x000fe40000000f00 */
[----:B------:R-:W-:Y:S02]  /*117f0*/  MOV R0, R243 ;  /* 0x000000f300007202 */ /* 0x000fe40000000f00 */
[----:B------:R-:W-:Y:S05]  /*11800*/  CALL.REL.NOINC `($__internal_18_$__cuda_sm70_shflsync_bfly_p) ;  /* 0x000010f000007944 */ /* 0x000fea0003c00000 */
[----:B------:R-:W-:Y:S01]  /*11810*/  FADD.FTZ R4, R243, R0 ;  /* 0x00000000f3047221 */ /* 0x000fe20000010000 */
[----:B------:R-:W-:Y:S02]  /*11820*/  MOV R0, R242 ;  /* 0x000000f200007202 */ /* 0x000fe40000000f00 */
[----:B------:R-:W-:Y:S02]  /*11830*/  MOV R3, 0x2 ;  /* 0x0000000200037802 */ /* 0x000fe40000000f00 */
[----:B------:R-:W-:Y:S02]  /*11840*/  MOV R2, 0x11860 ;  /* 0x0001186000027802 */ /* 0x000fe40000000f00 */
[----:B------:R-:W-:Y:S05]  /*11850*/  CALL.REL.NOINC `($__internal_18_$__cuda_sm70_shflsync_bfly_p) ;  /* 0x000010a000007944 */ /* 0x000fea0003c00000 */
[----:B------:R-:W-:Y:S01]  /*11860*/  FADD.FTZ R6, R242, R0 ;  /* 0x00000000f2067221 */ /* 0x000fe20000010000 */
[----:B------:R-:W-:Y:S02]  /*11870*/  MOV R3, 0x1 ;  /* 0x0000000100037802 */ /* 0x000fe40000000f00 */
[----:B------:R-:W-:-:S02]  /*11880*/  MOV R2, 0x118b0 ;  /* 0x000118b000027802 */ /* 0x000fc40000000f00 */
        /* <DEDUP_REMOVED lines=9> */
[----:B------:R-:W-:Y:S02]  /*11920*/  MOV R2, 0x11950 ;  /* 0x0001195000027802 */ /* 0x000fe40000000f00 */
[----:B------:R-:W-:-:S02]  /*11930*/  MOV R0, R5 ;  /* 0x0000000500007202 */ /* 0x000fc40000000f00 */
[----:B------:R-:W-:Y:S05]  /*11940*/  CALL.REL.NOINC `($__internal_18_$__cuda_sm70_shflsync_bfly_p) ;  /* 0x00000fb000007944 */ /* 0x000fea0003c00000 */
[----:B------:R-:W-:Y:S01]  /*11950*/  MOV R8, R0 ;  /* 0x0000000000087202 */ /* 0x000fe20000000f00 */
[----:B------:R-:W-:Y:S05]  /*11960*/  BRA `(.L_x_1168) ;  /* 0xffffa1f000007947 */ /* 0x000fea000383ffff */
.L_x_1095:
[----:B-1234-:R-:W-:Y:S01]  /*11970*/  IMAD.MOV.U32 R5, RZ, RZ, R12 ;  /* 0x000000ffff057224 */ /* 0x01efe200078e000c */
[----:B------:R-:W-:Y:S01]  /*11980*/  MOV R3, RZ ;  /* 0x000000ff00037202 */ /* 0x000fe20000000f00 */
[----:B------:R-:W-:Y:S01]  /*11990*/  IMAD.MOV.U32 R0, RZ, RZ, 0x1c1f ;  /* 0x00001c1fff007424 */ /* 0x000fe200078e00ff */
[----:B------:R-:W-:-:S02]  /*119a0*/  MOV R2, 0x119c0 ;  /* 0x000119c000027802 */ /* 0x000fc40000000f00 */
[----:B------:R-:W-:Y:S05]  /*119b0*/  CALL.REL.NOINC `($__internal_19_$__cuda_sm70_shflsync_idx_p) ;  /* 0x00000f8000007944 */ /* 0x000fea0003c00000 */
[----:B------:R-:W-:Y:S01]  /*119c0*/  MOV R10, R0 ;  /* 0x00000000000a7202 */ /* 0x000fe20000000f00 */
[----:B------:R-:W-:Y:S05]  /*119d0*/  BRA `(.L_x_1169) ;  /* 0xffffbbd000007947 */ /* 0x000fea000383ffff */
.L_x_1096:
[----:B------:R-:W-:Y:S01]  /*119e0*/  IMAD.MOV.U32 R5, RZ, RZ, R13 ;  /* 0x000000ffff057224 */ /* 0x000fe200078e000d */
[----:B------:R-:W-:Y:S01]  /*119f0*/  MOV R3, RZ ;  /* 0x000000ff00037202 */ /* 0x000fe20000000f00 */
[----:B------:R-:W-:Y:S01]  /*11a00*/  IMAD.MOV.U32 R0, RZ, RZ, 0x1c1f ;  /* 0x00001c1fff007424 */ /* 0x000fe200078e00ff */
[----:B------:R-:W-:-:S02]  /*11a10*/  MOV R2, 0x11a30 ;  /* 0x00011a3000027802 */ /* 0x000fc40000000f00 */
[----:B-12---:R-:W-:Y:S05]  /*11a20*/  CALL.REL.NOINC `($__internal_19_$__cuda_sm70_shflsync_idx_p) ;  /* 0x00000f1000007944 */ /* 0x006fea0003c00000 */
[----:B------:R-:W-:Y:S05]  /*11a30*/  BRA `(.L_x_1170) ;  /* 0xffffbb9000007947 */ /* 0x000fea000383ffff */
.L_x_1099:
[----:B------:R-:W-:Y:S01]  /*11a40*/  IMAD.MOV.U32 R5, RZ, RZ, R12 ;  /* 0x000000ffff057224 */ /* 0x000fe200078e000c */
[----:B--2---:R-:W-:Y:S01]  /*11a50*/  MOV R3, 0x1 ;  /* 0x0000000100037802 */ /* 0x004fe20000000f00 */
        /* <DEDUP_REMOVED lines=10> */
.L_x_1102:
[----:B------:R-:W-:Y:S01]  /*11b00*/  IMAD.MOV.U32 R5, RZ, RZ, R12 ;  /* 0x000000ffff057224 */ /* 0x000fe200078e000c */
[----:B-1----:R-:W-:Y:S01]  /*11b10*/  MOV R3, 0x2 ;  /* 0x0000000200037802 */ /* 0x002fe20000000f00 */
[----:B----4-:R-:W-:Y:S01]  /*11b20*/  IMAD.MOV.U32 R0, RZ, RZ, 0x1c1f ;  /* 0x00001c1fff007424 */ /* 0x010fe200078e00ff */
[----:B------:R-:W-:Y:S02]  /*11b30*/  MOV R2, 0x11b50 ;  /* 0x00011b5000027802 */ /* 0x000fe40000000f00 */
[----:B--23--:R-:W-:Y:S05]  /*11b40*/  CALL.REL.NOINC `($__internal_19_$__cuda_sm70_shflsync_idx_p) ;  /* 0x00000df000007944 */ /* 0x00cfea0003c00000 */
[----:B------:R-:W-:Y:S01]  /*11b50*/  MOV R10, R0 ;  /* 0x00000000000a7202 */ /* 0x000fe20000000f00 */
[----:B------:R-:W-:Y:S05]  /*11b60*/  BRA `(.L_x_1172) ;  /* 0xffffbd4000007947 */ /* 0x000fea000383ffff */
.L_x_1103:
[----:B------:R-:W-:Y:S01]  /*11b70*/  IMAD.MOV.U32 R5, RZ, RZ, R13 ;  /* 0x000000ffff057224 */ /* 0x000fe200078e000d */
[----:B------:R-:W-:Y:S01]  /*11b80*/  MOV R3, 0x2 ;  /* 0x0000000200037802 */ /* 0x000fe20000000f00 */
[----:B----4-:R-:W-:Y:S01]  /*11b90*/  IMAD.MOV.U32 R0, RZ, RZ, 0x1c1f ;  /* 0x00001c1fff007424 */ /* 0x010fe200078e00ff */
[----:B------:R-:W-:Y:S02]  /*11ba0*/  MOV R2, 0x11bc0 ;  /* 0x00011bc000027802 */ /* 0x000fe40000000f00 */
[----:B-123--:R-:W-:Y:S05]  /*11bb0*/  CALL.REL.NOINC `($__internal_19_$__cuda_sm70_shflsync_idx_p) ;  /* 0x00000d8000007944 */ /* 0x00efea0003c00000 */
[----:B------:R-:W-:Y:S05]  /*11bc0*/  BRA `(.L_x_1173) ;  /* 0xffffbd0000007947 */ /* 0x000fea000383ffff */
.L_x_1106:
[----:B------:R-:W-:Y:S01]  /*11bd0*/  IMAD.MOV.U32 R5, RZ, RZ, R12 ;  /* 0x000000ffff057224 */ /* 0x000fe200078e000c */
[----:B-1----:R-:W-:Y:S01]  /*11be0*/  MOV R3, 0x3 ;  /* 0x0000000300037802 */ /* 0x002fe20000000f00 */
        /* <DEDUP_REMOVED lines=10> */
.L_x_1108:
[----:B------:R-:W-:Y:S01]  /*11c90*/  IMAD.MOV.U32 R5, RZ, RZ, R12 ;  /* 0x000000ffff057224 */ /* 0x000fe200078e000c */
[----:B------:R-:W-:Y:S01]  /*11ca0*/  MOV R3, RZ ;  /* 0x000000ff00037202 */ /* 0x000fe20000000f00 */
[----:B------:R-:W-:Y:S01]  /*11cb0*/  IMAD.MOV.U32 R0, RZ, RZ, 0x1c1f ;  /* 0x00001c1fff007424 */ /* 0x000fe200078e00ff */
[----:B------:R-:W-:Y:S02]  /*11cc0*/  MOV R2, 0x11ce0 ;  /* 0x00011ce000027802 */ /* 0x000fe40000000f00 */
[----:B------:R-:W-:Y:S05]  /*11cd0*/  CALL.REL.NOINC `($__internal_19_$__cuda_sm70_shflsync_idx_p) ;  /* 0x00000c6000007944 */ /* 0x000fea0003c00000 */
[----:B------:R-:W-:Y:S01]  /*11ce0*/  MOV R4, R0 ;  /* 0x0000000000047202 */ /* 0x000fe20000000f00 */
[----:B------:R-:W-:Y:S05]  /*11cf0*/  BRA `(.L_x_1175) ;  /* 0xffffc0d000007947 */ /* 0x000fea000383ffff */
.L_x_1109:
[----:B------:R-:W-:Y:S01]  /*11d00*/  IMAD.MOV.U32 R5, RZ, RZ, R13 ;  /* 0x000000ffff057224 */ /* 0x000fe200078e000d */
[----:B------:R-:W-:Y:S01]  /*11d10*/  MOV R3, RZ ;  /* 0x000000ff00037202 */ /* 0x000fe20000000f00 */
[----:B------:R-:W-:Y:S01]  /*11d20*/  IMAD.MOV.U32 R0, RZ, RZ, 0x1c1f ;  /* 0x00001c1fff007424 */ /* 0x000fe200078e00ff */
[----:B------:R-:W-:Y:S02]  /*11d30*/  MOV R2, 0x11d50 ;  /* 0x00011d5000027802 */ /* 0x000fe40000000f00 */
[----:B-12---:R-:W-:Y:S05]  /*11d40*/  CALL.REL.NOINC `($__internal_19_$__cuda_sm70_shflsync_idx_p) ;  /* 0x00000bf000007944 */ /* 0x006fea0003c00000 */
[----:B------:R-:W-:Y:S05]  /*11d50*/  BRA `(.L_x_1176) ;  /* 0xffffc09000007947 */ /* 0x000fea000383ffff */
.L_x_1112:
[----:B------:R-:W-:Y:S01]  /*11d60*/  IMAD.MOV.U32 R5, RZ, RZ, R12 ;  /* 0x000000ffff057224 */ /* 0x000fe200078e000c */
[----:B-1----:R-:W-:Y:S01]  /*11d70*/  MOV R3, 0x1 ;  /* 0x0000000100037802 */ /* 0x002fe20000000f00 */
[----:B----4-:R-:W-:Y:S01]  /*11d80*/  IMAD.MOV.U32 R0, RZ, RZ, 0x1c1f ;  /* 0x00001c1fff007424 */ /* 0x010fe200078e00ff */
[----:B------:R-:W-:-:S02]  /*11d90*/  MOV R2, 0x11db0 ;  /* 0x00011db000027802 */ /* 0x000fc40000000f00 */
[----:B--23--:R-:W-:Y:S05]  /*11da0*/  CALL.REL.NOINC `($__internal_19_$__cuda_sm70_shflsync_idx_p) ;  /* 0x00000b9000007944 */ /* 0x00cfea0003c00000 */
[----:B------:R-:W-:Y:S01]  /*11db0*/  IMAD.MOV.U32 R4, RZ, RZ, R0 ;  /* 0x000000ffff047224 */ /* 0x000fe200078e0000 */
[----:B------:R-:W-:Y:S01]  /*11dc0*/  MOV R3, 0x1 ;  /* 0x0000000100037802 */ /* 0x000fe20000000f00 */
[----:B------:R-:W-:Y:S01]  /*11dd0*/  IMAD.MOV.U32 R5, RZ, RZ, R13 ;  /* 0x000000ffff057224 */ /* 0x000fe200078e000d */
[----:B------:R-:W-:-:S02]  /*11de0*/  MOV R0, 0x1c1f ;  /* 0x00001c1f00007802 */ /* 0x000fc40000000f00 */
[----:B------:R-:W-:Y:S02]  /*11df0*/  MOV R2, 0x11e10 ;  /* 0x00011e1000027802 */ /* 0x000fe40000000f00 */
[----:B------:R-:W-:Y:S05]  /*11e00*/  CALL.REL.NOINC `($__internal_19_$__cuda_sm70_shflsync_idx_p) ;  /* 0x00000b3000007944 */ /* 0x000fea0003c00000 */
[----:B------:R-:W-:Y:S05]  /*11e10*/  BRA `(.L_x_1177) ;  /* 0xffffc4b000007947 */ /* 0x000fea000383ffff */
.L_x_1115:
[----:B------:R-:W-:Y:S01]  /*11e20*/  IMAD.MOV.U32 R5, RZ, RZ, R12 ;  /* 0x000000ffff057224 */ /* 0x000fe200078e000c */
[----:B-1----:R-:W-:Y:S01]  /*11e30*/  MOV R3, 0x2 ;  /* 0x0000000200037802 */ /* 0x002fe20000000f00 */
[----:B----4-:R-:W-:Y:S01]  /*11e40*/  IMAD.MOV.U32 R0, RZ, RZ, 0x1c1f ;  /* 0x00001c1fff007424 */ /* 0x010fe200078e00ff */
[----:B------:R-:W-:Y:S02]  /*11e50*/  MOV R2, 0x11e70 ;  /* 0x00011e7000027802 */ /* 0x000fe40000000f00 */
[----:B--23--:R-:W-:Y:S05]  /*11e60*/  CALL.REL.NOINC `($__internal_19_$__cuda_sm70_shflsync_idx_p) ;  /* 0x00000ad000007944 */ /* 0x00cfea0003c00000 */
[----:B------:R-:W-:Y:S01]  /*11e70*/  MOV R4, R0 ;  /* 0x0000000000047202 */ /* 0x000fe20000000f00 */
[----:B------:R-:W-:Y:S05]  /*11e80*/  BRA `(.L_x_1178) ;  /* 0xffffc91000007947 */ /* 0x000fea000383ffff */
.L_x_1116:
[----:B------:R-:W-:Y:S01]  /*11e90*/  IMAD.MOV.U32 R5, RZ, RZ, R13 ;  /* 0x000000ffff057224 */ /* 0x000fe200078e000d */
[----:B------:R-:W-:Y:S01]  /*11ea0*/  MOV R3, 0x2 ;  /* 0x0000000200037802 */ /* 0x000fe20000000f00 */
[----:B----4-:R-:W-:Y:S01]  /*11eb0*/  IMAD.MOV.U32 R0, RZ, RZ, 0x1c1f ;  /* 0x00001c1fff007424 */ /* 0x010fe200078e00ff */
[----:B------:R-:W-:Y:S02]  /*11ec0*/  MOV R2, 0x11ee0 ;  /* 0x00011ee000027802 */ /* 0x000fe40000000f00 */
[----:B-123--:R-:W-:Y:S05]  /*11ed0*/  CALL.REL.NOINC `($__internal_19_$__cuda_sm70_shflsync_idx_p) ;  /* 0x00000a6000007944 */ /* 0x00efea0003c00000 */
[----:B------:R-:W-:Y:S05]  /*11ee0*/  BRA `(.L_x_1179) ;  /* 0xffffc8d000007947 */ /* 0x000fea000383ffff */
.L_x_1119:
[----:B------:R-:W-:Y:S01]  /*11ef0*/  IMAD.MOV.U32 R5, RZ, RZ, R12 ;  /* 0x000000ffff057224 */ /* 0x000fe200078e000c */
[----:B--2---:R-:W-:Y:S01]  /*11f00*/  MOV R3, 0x3 ;  /* 0x0000000300037802 */ /* 0x004fe20000000f00 */
[----:B-1----:R-:W-:Y:S01]  /*11f10*/  IMAD.MOV.U32 R0, RZ, RZ, 0x1c1f ;  /* 0x00001c1fff007424 */ /* 0x002fe200078e00ff */
[----:B------:R-:W-:-:S02]  /*11f20*/  MOV R2, 0x11f40 ;  /* 0x00011f4000027802 */ /* 0x000fc40000000f00 */
[----:B---34-:R-:W-:Y:S05]  /*11f30*/  CALL.REL.NOINC `($__internal_19_$__cuda_sm70_shflsync_idx_p) ;  /* 0x00000a0000007944 */ /* 0x018fea0003c00000 */
[----:B------:R-:W-:Y:S01]  /*11f40*/  IMAD.MOV.U32 R4, RZ, RZ, R0 ;  /* 0x000000ffff047224 */ /* 0x000fe200078e0000 */
[----:B------:R-:W-:Y:S01]  /*11f50*/  MOV R3, 0x3 ;  /* 0x0000000300037802 */ /* 0x000fe20000000f00 */
[----:B------:R-:W-:Y:S01]  /*11f60*/  IMAD.MOV.U32 R5, RZ, RZ, R13 ;  /* 0x000000ffff057224 */ /* 0x000fe200078e000d */
[----:B------:R-:W-:-:S02]  /*11f70*/  MOV R0, 0x1c1f ;  /* 0x00001c1f00007802 */ /* 0x000fc40000000f00 */
[----:B------:R-:W-:Y:S02]  /*11f80*/  MOV R2, 0x11fa0 ;  /* 0x00011fa000027802 */ /* 0x000fe40000000f00 */
[----:B------:R-:W-:Y:S05]  /*11f90*/  CALL.REL.NOINC `($__internal_19_$__cuda_sm70_shflsync_idx_p) ;  /* 0x000009a000007944 */ /* 0x000fea0003c00000 */
[----:B------:R-:W-:Y:S05]  /*11fa0*/  BRA `(.L_x_1180) ;  /* 0xffffccf000007947 */ /* 0x000fea000383ffff */
.L_x_1123:
[----:B------:R-:W-:Y:S01]  /*11fb0*/  IMAD.MOV.U32 R5, RZ, RZ, R9 ;  /* 0x000000ffff057224 */ /* 0x000fe200078e0009 */
[----:B------:R-:W-:Y:S01]  /*11fc0*/  MOV R3, RZ ;  /* 0x000000ff00037202 */ /* 0x000fe20000000f00 */
[----:B------:R-:W-:Y:S01]  /*11fd0*/  IMAD.MOV.U32 R0, RZ, RZ, 0x1c1f ;  /* 0x00001c1fff007424 */ /* 0x000fe200078e00ff */
[----:B------:R-:W-:Y:S02]  /*11fe0*/  MOV R2, 0x12000 ;  /* 0x0001200000027802 */ /* 0x000fe40000000f00 */
[----:B------:R-:W-:Y:S05]  /*11ff0*/  CALL.REL.NOINC `($__internal_19_$__cuda_sm70_shflsync_idx_p) ;  /* 0x0000094000007944 */ /* 0x000fea0003c00000 */
[----:B------:R-:W-:Y:S01]  /*12000*/  MOV R8, R0 ;  /* 0x0000000000087202 */ /* 0x000fe20000000f00 */
[----:B------:R-:W-:Y:S05]  /*12010*/  BRA `(.L_x_1181) ;  /* 0xffffd8f000007947 */ /* 0x000fea000383ffff */
.L_x_1124:
[----:B------:R-:W-:Y:S01]  /*12020*/  IMAD.MOV.U32 R5, RZ, RZ, R12 ;  /* 0x000000ffff057224 */ /* 0x000fe200078e000c */
[----:B------:R-:W-:Y:S01]  /*12030*/  MOV R3, RZ ;  /* 0x000000ff00037202 */ /* 0x000fe20000000f00 */
[----:B------:R-:W-:Y:S01]  /*12040*/  IMAD.MOV.U32 R0, RZ, RZ, 0x1c1f ;  /* 0x00001c1fff007424 */ /* 0x000fe200078e00ff */
[----:B------:R-:W-:Y:S02]  /*12050*/  MOV R2, 0x12070 ;  /* 0x0001207000027802 */ /* 0x000fe40000000f00 */
[----:B-12---:R-:W-:Y:S05]  /*12060*/  CALL.REL.NOINC `($__internal_19_$__cuda_sm70_shflsync_idx_p) ;  /* 0x000008d000007944 */ /* 0x006fea0003c00000 */
[----:B------:R-:W-:Y:S05]  /*12070*/  BRA `(.L_x_1182) ;  /* 0xffffd8b000007947 */ /* 0x000fea000383ffff */
.L_x_1127:
        /* <DEDUP_REMOVED lines=12> */
.L_x_1130:
[----:B-1----:R-:W-:Y:S01]  /*12140*/  IMAD.MOV.U32 R5, RZ, RZ, R9 ;  /* 0x000000ffff057224 */ /* 0x002fe200078e0009 */
[----:B------:R-:W-:Y:S01]  /*12150*/  MOV R3, 0x2 ;  /* 0x0000000200037802 */ /* 0x000fe20000000f00 */
[----:B----4-:R-:W-:Y:S01]  /*12160*/  IMAD.MOV.U32 R0, RZ, RZ, 0x1c1f ;  /* 0x00001c1fff007424 */ /* 0x010fe200078e00ff */
[----:B------:R-:W-:Y:S02]  /*12170*/  MOV R2, 0x12190 ;  /* 0x0001219000027802 */ /* 0x000fe40000000f00 */
[----:B--23--:R-:W-:Y:S05]  /*12180*/  CALL.REL.NOINC `($__internal_19_$__cuda_sm70_shflsync_idx_p) ;  /* 0x000007b000007944 */ /* 0x00cfea0003c00000 */
[----:B------:R-:W-:Y:S01]  /*12190*/  MOV R8, R0 ;  /* 0x0000000000087202 */ /* 0x000fe20000000f00 */
[----:B------:R-:W-:Y:S05]  /*121a0*/  BRA `(.L_x_1184) ;  /* 0xffffda7000007947 */ /* 0x000fea000383ffff */
.L_x_1131:
[----:B------:R-:W-:Y:S01]  /*121b0*/  IMAD.MOV.U32 R5, RZ, RZ, R12 ;  /* 0x000000ffff057224 */ /* 0x000fe200078e000c */
[----:B------:R-:W-:Y:S01]  /*121c0*/  MOV R3, 0x2 ;  /* 0x0000000200037802 */ /* 0x000fe20000000f00 */
[----:B----4-:R-:W-:Y:S01]  /*121d0*/  IMAD.MOV.U32 R0, RZ, RZ, 0x1c1f ;  /* 0x00001c1fff007424 */ /* 0x010fe200078e00ff */
[----:B------:R-:W-:Y:S02]  /*121e0*/  MOV R2, 0x12200 ;  /* 0x0001220000027802 */ /* 0x000fe40000000f00 */
[----:B-123--:R-:W-:Y:S05]  /*121f0*/  CALL.REL.NOINC `($__internal_19_$__cuda_sm70_shflsync_idx_p) ;  /* 0x0000074000007944 */ /* 0x00efea0003c00000 */
[----:B------:R-:W-:Y:S05]  /*12200*/  BRA `(.L_x_1185) ;  /* 0xffffda3000007947 */ /* 0x000fea000383ffff */
.L_x_1134:
        /* <DEDUP_REMOVED lines=12> */
.L_x_1136:
[----:B------:R-:W-:Y:S01]  /*122d0*/  IMAD.MOV.U32 R5, RZ, RZ, R74 ;  /* 0x000000ffff057224 */ /* 0x000fe200078e004a */
[----:B------:R-:W-:Y:S01]  /*122e0*/  MOV R3, RZ ;  /* 0x000000ff00037202 */ /* 0x000fe20000000f00 */
[----:B------:R-:W-:Y:S01]  /*122f0*/  IMAD.MOV.U32 R0, RZ, RZ, 0x1f ;  /* 0x0000001fff007424 */ /* 0x000fe200078e00ff */
[----:B------:R-:W-:Y:S02]  /*12300*/  MOV R2, 0x12320 ;  /* 0x0001232000027802 */ /* 0x000fe40000000f00 */
[----:B--2---:R-:W-:Y:S05]  /*12310*/  CALL.REL.NOINC `($__internal_19_$__cuda_sm70_shflsync_idx_p) ;  /* 0x0000062000007944 */ /* 0x004fea0003c00000 */
[----:B------:R-:W-:Y:S01]  /*12320*/  MOV R9, R0 ;  /* 0x0000000000097202 */ /* 0x000fe20000000f00 */
[----:B------:R-:W-:Y:S05]  /*12330*/  BRA `(.L_x_1187) ;  /* 0xffffdcb000007947 */ /* 0x000fea000383ffff */
.L_x_1137:
[----:B------:R-:W-:Y:S01]  /*12340*/  IMAD.MOV.U32 R5, RZ, RZ, R74 ;  /* 0x000000ffff057224 */ /* 0x000fe200078e004a */
[----:B------:R-:W-:Y:S01]  /*12350*/  MOV R3, 0x1 ;  /* 0x0000000100037802 */ /* 0x000fe20000000f00 */
[----:B------:R-:W-:Y:S01]  /*12360*/  IMAD.MOV.U32 R0, RZ, RZ, 0x1f ;  /* 0x0000001fff007424 */ /* 0x000fe200078e00ff */
[----:B------:R-:W-:Y:S02]  /*12370*/  MOV R2, 0x12390 ;  /* 0x0001239000027802 */ /* 0x000fe40000000f00 */
[----:B-12---:R-:W-:Y:S05]  /*12380*/  CALL.REL.NOINC `($__internal_19_$__cuda_sm70_shflsync_idx_p) ;  /* 0x000005b000007944 */ /* 0x006fea0003c00000 */
[----:B------:R-:W-:Y:S01]  /*12390*/  MOV R8, R0 ;  /* 0x0000000000087202 */ /* 0x000fe20000000f00 */
[----:B------:R-:W-:Y:S05]  /*123a0*/  BRA `(.L_x_1188) ;  /* 0xffffdc6000007947 */ /* 0x000fea000383ffff */
.L_x_1138:
[----:B------:R-:W-:Y:S02]  /*123b0*/  MOV R2, 0x1 ;  /* 0x0000000100027802 */ /* 0x000fe40000000f00 */
[----:B------:R-:W-:-:S02]  /*123c0*/  MOV R3, 0x123e0 ;  /* 0x000123e000037802 */ /* 0x000fc40000000f00 */
[----:B-1234-:R-:W-:Y:S05]  /*123d0*/  CALL.REL.NOINC `($__internal_20_$__cuda_sm70_shflsync_up_p) ;  /* 0x000005b000007944 */ /* 0x01efea0003c00000 */
[----:B------:R-:W-:Y:S05]  /*123e0*/  BRA `(.L_x_1189) ;  /* 0xffffdd5000007947 */ /* 0x000fea000383ffff */
.L_x_1139:
[----:B------:R-:W-:Y:S02]  /*123f0*/  MOV R2, 0x2 ;  /* 0x0000000200027802 */ /* 0x000fe40000000f00 */
[----:B------:R-:W-:-:S02]  /*12400*/  MOV R3, 0x12420 ;  /* 0x0001242000037802 */ /* 0x000fc40000000f00 */
[----:B--2-4-:R-:W-:Y:S05]  /*12410*/  CALL.REL.NOINC `($__internal_20_$__cuda_sm70_shflsync_up_p) ;  /* 0x0000057000007944 */ /* 0x014fea0003c00000 */
        /* <DEDUP_REMOVED lines=23> */
.L_x_1143:
[----:B------:R-:W-:Y:S02]  /*12590*/  MOV R2, 0x1 ;  /* 0x0000000100027802 */ /* 0x000fe40000000f00 */
[----:B------:R-:W-:Y:S02]  /*125a0*/  MOV R3, 0x125c0 ;  /* 0x000125c000037802 */ /* 0x000fe40000000f00 */
[----:B------:R-:W-:Y:S05]  /*125b0*/  CALL.REL.NOINC `($__internal_20_$__cuda_sm70_shflsync_up_p) ;  /* 0x000003d000007944 */ /* 0x000fea0003c00000 */
[----:B------:R-:W-:Y:S01]  /*125c0*/  MOV R2, R4 ;  /* 0x0000000400027202 */ /* 0x000fe20000000f00 */
[----:B------:R-:W-:Y:S05]  /*125d0*/  BRA `(.L_x_1191) ;  /* 0xffffddc000007947 */ /* 0x000fea000383ffff */
.L_x_1144:
        /* <DEDUP_REMOVED lines=26> */
.L_x_1146:
[----:B------:R-:W-:Y:S02]  /*12780*/  SEL R0, RZ, 0x1, P0 ;  /* 0x00000001ff007807 */ /* 0x000fe40000000000 */
[----:B------:R-:W-:Y:S02]  /*12790*/  MOV R2, 0x127b0 ;  /* 0x000127b000027802 */ /* 0x000fe40000000f00 */
[----:B-1----:R-:W-:Y:S05]  /*127a0*/  CALL.REL.NOINC `($__internal_21_$__cuda_sm70_votesync_ballot) ;  /* 0x0000025000007944 */ /* 0x002fea0003c00000 */
[----:B------:R-:W-:Y:S01]  /*127b0*/  MOV R10, R0 ;  /* 0x00000000000a7202 */ /* 0x000fe20000000f00 */
[----:B------:R-:W-:Y:S05]  /*127c0*/  BRA `(.L_x_1193) ;  /* 0xffffdd6000007947 */ /* 0x000fea000383ffff */
.L_x_1147:
[----:B------:R-:W-:Y:S01]  /*127d0*/  IMAD.MOV.U32 R5, RZ, RZ, R6 ;  /* 0x000000ffff057224 */ /* 0x000fe200078e0006 */
[----:B------:R-:W-:Y:S01]  /*127e0*/  MOV R3, R8 ;  /* 0x0000000800037202 */ /* 0x000fe20000000f00 */
[----:B--2---:R-:W-:Y:S01]  /*127f0*/  IMAD.MOV.U32 R0, RZ, RZ, 0x1f ;  /* 0x0000001fff007424 */ /* 0x004fe200078e00ff */
[----:B------:R-:W-:Y:S02]  /*12800*/  MOV R2, 0x12820 ;  /* 0x0001282000027802 */ /* 0x000fe40000000f00 */
[----:B-1----:R-:W-:Y:S05]  /*12810*/  CALL.REL.NOINC `($__internal_19_$__cuda_sm70_shflsync_idx_p) ;  /* 0x0000012000007944 */ /* 0x002fea0003c00000 */
[----:B------:R-:W-:Y:S01]  /*12820*/  IMAD.MOV.U32 R12, RZ, RZ, R0 ;  /* 0x000000ffff0c7224 */ /* 0x000fe200078e0000 */
[----:B------:R-:W-:Y:S01]  /*12830*/  MOV R3, R8 ;  /* 0x0000000800037202 */ /* 0x000fe20000000f00 */
[----:B------:R-:W-:Y:S01]  /*12840*/  IMAD.MOV.U32 R5, RZ, RZ, R7 ;  /* 0x000000ffff057224 */ /* 0x000fe200078e0007 */
[----:B------:R-:W-:Y:S02]  /*12850*/  MOV R0, 0x1f ;  /* 0x0000001f00007802 */ /* 0x000fe40000000f00 */
[----:B------:R-:W-:-:S02]  /*12860*/  MOV R2, 0x12880 ;  /* 0x0001288000027802 */ /* 0x000fc40000000f00 */
[----:B------:R-:W-:Y:S05]  /*12870*/  CALL.REL.NOINC `($__internal_19_$__cuda_sm70_shflsync_idx_p) ;  /* 0x000000c000007944 */ /* 0x000fea0003c00000 */
[----:B------:R-:W-:Y:S01]  /*12880*/  MOV R7, R0 ;  /* 0x0000000000077202 */ /* 0x000fe20000000f00 */
[----:B------:R-:W-:Y:S05]  /*12890*/  BRA `(.L_x_1194) ;  /* 0xffffdd0000007947 */ /* 0x000fea000383ffff */
.L_x_1150:
[----:B------:R-:W-:Y:S01]  /*128a0*/  IMAD.MOV.U32 R5, RZ, RZ, R4 ;  /* 0x000000ffff057224 */ /* 0x000fe200078e0004 */
[----:B--2---:R-:W-:-:S02]  /*128b0*/  MOV R0, 0x1f ;  /* 0x0000001f00007802 */ /* 0x004fc40000000f00 */
[----:B------:R-:W-:Y:S02]  /*128c0*/  MOV R2, 0x128e0 ;  /* 0x000128e000027802 */ /* 0x000fe40000000f00 */
[----:B-1-34-:R-:W-:Y:S05]  /*128d0*/  CALL.REL.NOINC `($__internal_19_$__cuda_sm70_shflsync_idx_p) ;  /* 0x0000006000007944 */ /* 0x01afea0003c00000 */
[----:B------:R-:W-:Y:S01]  /*128e0*/  MOV R13, R0 ;  /* 0x00000000000d7202 */ /* 0x000fe20000000f00 */
[----:B------:R-:W-:Y:S05]  /*128f0*/  BRA `(.L_x_1149) ;  /* 0xffffdd0000007947 */ /* 0x000fea000383ffff */
        .weak           $__internal_18_$__cuda_sm70_shflsync_bfly_p
        .type           $__internal_18_$__cuda_sm70_shflsync_bfly_p,@function
        .size           $__internal_18_$__cuda_sm70_shflsync_bfly_p,($__internal_19_$__cuda_sm70_shflsync_idx_p - $__internal_18_$__cuda_sm70_shflsync_bfly_p)
$__internal_18_$__cuda_sm70_shflsync_bfly_p:
[----:B------:R-:W-:Y:S04]  /*12900*/  WARPSYNC R8 ;  /* 0x0000000800007348 */ /* 0x000fe80003800000 */
[----:B------:R1:W2:Y:S02]  /*12910*/  SHFL.BFLY PT, R0, R0, R3, R9 ;  /* 0x0c00000300007389 */ /* 0x0002a400000e0009 */
[----:B-1----:R-:W-:-:S04]  /*12920*/  MOV R3, 0x0 ;  /* 0x0000000000037802 */ /* 0x002fc80000000f00 */
[----:B--2---:R-:W-:Y:S05]  /*12930*/  RET.REL.NODEC R2 `(_ZN7cutlass13device_kernelIN5flash19enable_sm80_to_sm89INS1_16FlashAttnFwdSm80INS1_25CollectiveMainloopFwdSm80ILi4ELi1ELb0EN4cute5tupleIJNS5_1CILi128EEENS7_ILi48EEENS7_ILi96EEEEEELi96ENS_6half_tEfNS_4arch4Sm80ELb1ELb0ELb0ELb1ELb0ELb0ELb1ELb1EEENS1_21CollectiveEpilogueFwdINS6_IJS8_SA_S9_EEENS6_IJNS7_ILi1EEESI_SI_EEESC_SE_Li128ELb1ELb1ELb1ELb0EEENS1_36VarlenDynamicPersistentTileSchedulerILi128ELi48ELi128ELi128ELb1ELb1ELb0ELb1ELb1ELb1EEEEEEEEEvNT_6ParamsE) ;  /* 0xfffed6c002007950 */ /* 0x004fea0003c3ffff */
        .weak           $__internal_19_$__cuda_sm70_shflsync_idx_p
        .type           $__internal_19_$__cuda_sm70_shflsync_idx_p,@function
        .size           $__internal_19_$__cuda_sm70_shflsync_idx_p,($__internal_20_$__cuda_sm70_shflsync_up_p - $__internal_19_$__cuda_sm70_shflsync_idx_p)
$__internal_19_$__cuda_sm70_shflsync_idx_p:
[----:B------:R-:W-:-:S04]  /*12940*/  MOV R15, 0xffffffff ;  /* 0xffffffff000f7802 */ /* 0x000fc80000000f00 */
[----:B------:R-:W-:Y:S04]  /*12950*/  WARPSYNC R15 ;  /* 0x0000000f00007348 */ /* 0x000fe80003800000 */
[----:B------:R1:W2:Y:S02]  /*12960*/  SHFL.IDX PT, R0, R5, R3, R0 ;  /* 0x0000000305007389 */ /* 0x0002a400000e0000 */
[----:B-1----:R-:W-:-:S04]  /*12970*/  MOV R3, 0x0 ;  /* 0x0000000000037802 */ /* 0x002fc80000000f00 */
[----:B--2---:R-:W-:Y:S05]  /*12980*/  RET.REL.NODEC R2 `(_ZN7cutlass13device_kernelIN5flash19enable_sm80_to_sm89INS1_16FlashAttnFwdSm80INS1_25CollectiveMainloopFwdSm80ILi4ELi1ELb0EN4cute5tupleIJNS5_1CILi128EEENS7_ILi48EEENS7_ILi96EEEEEELi96ENS_6half_tEfNS_4arch4Sm80ELb1ELb0ELb0ELb1ELb0ELb0ELb1ELb1EEENS1_21CollectiveEpilogueFwdINS6_IJS8_SA_S9_EEENS6_IJNS7_ILi1EEESI_SI_EEESC_SE_Li128ELb1ELb1ELb1ELb0EEENS1_36VarlenDynamicPersistentTileSchedulerILi128ELi48ELi128ELi128ELb1ELb1ELb0ELb1ELb1ELb1EEEEEEEEEvNT_6ParamsE) ;  /* 0xfffed67002007950 */ /* 0x004fea0003c3ffff */
        .weak           $__internal_20_$__cuda_sm70_shflsync_up_p
        .type           $__internal_20_$__cuda_sm70_shflsync_up_p,@function
        .size           $__internal_20_$__cuda_sm70_shflsync_up_p,($__internal_21_$__cuda_sm70_votesync_ballot - $__internal_20_$__cuda_sm70_shflsync_up_p)
$__internal_20_$__cuda_sm70_shflsync_up_p:
[----:B------:R-:W-:Y:S02]  /*12990*/  IMAD.MOV.U32 R4, RZ, RZ, RZ ;  /* 0x000000ffff047224 */ /* 0x000fe400078e00ff */
[----:B------:R-:W-:-:S04]  /*129a0*/  IMAD.MOV.U32 R10, RZ, RZ, -0x1 ;  /* 0xffffffffff0a7424 */ /* 0x000fc800078e00ff */
[----:B------:R-:W-:Y:S04]  /*129b0*/  WARPSYNC R10 ;  /* 0x0000000a00007348 */ /* 0x000fe80003800000 */
[----:B------:R1:W2:Y:S02]  /*129c0*/  SHFL.UP PT, R4, R0, R2, R4 ;  /* 0x0400000200047389 */ /* 0x0002a400000e0004 */
[----:B-1----:R-:W-:Y:S02]  /*129d0*/  MOV R2, R3 ;  /* 0x0000000300027202 */ /* 0x002fe40000000f00 */
[----:B------:R-:W-:-:S04]  /*129e0*/  MOV R3, 0x0 ;  /* 0x0000000000037802 */ /* 0x000fc80000000f00 */
[----:B--2---:R-:W-:Y:S05]  /*129f0*/  RET.REL.NODEC R2 `(_ZN7cutlass13device_kernelIN5flash19enable_sm80_to_sm89INS1_16FlashAttnFwdSm80INS1_25CollectiveMainloopFwdSm80ILi4ELi1ELb0EN4cute5tupleIJNS5_1CILi128EEENS7_ILi48EEENS7_ILi96EEEEEELi96ENS_6half_tEfNS_4arch4Sm80ELb1ELb0ELb0ELb1ELb0ELb0ELb1ELb1EEENS1_21CollectiveEpilogueFwdINS6_IJS8_SA_S9_EEENS6_IJNS7_ILi1EEESI_SI_EEESC_SE_Li128ELb1ELb1ELb1ELb0EEENS1_36VarlenDynamicPersistentTileSchedulerILi128ELi48ELi128ELi128ELb1ELb1ELb0ELb1ELb1ELb1EEEEEEEEEvNT_6ParamsE) ;  /* 0xfffed60002007950 */ /* 0x004fea0003c3ffff */
        .weak           $__internal_21_$__cuda_sm70_votesync_ballot
        .type           $__internal_21_$__cuda_sm70_votesync_ballot,@function
        .size           $__internal_21_$__cuda_sm70_votesync_ballot,(.L_x_1449 - $__internal_21_$__cuda_sm70_votesync_ballot)
$__internal_21_$__cuda_sm70_votesync_ballot:
[----:B------:R-:W-:Y:S01]  /*12a00*/  ISETP.NE.U32.AND P0, PT, R0, 0x1, PT ;  /* 0x000000010000780c */ /* 0x000fe20003f05070 */
[----:B------:R-:W-:-:S04]  /*12a10*/  IMAD.MOV.U32 R3, RZ, RZ, -0x1 ;  /* 0xffffffffff037424 */ /* 0x000fc800078e00ff */
[----:B------:R-:W-:Y:S08]  /*12a20*/  WARPSYNC R3 ;  /* 0x0000000300007348 */ /* 0x000ff00003800000 */
[----:B------:R-:W-:-:S04]  /*12a30*/  VOTE.ANY R0, PT, !P0 ;  /* 0x0000000000007806 */ /* 0x000fc800040e0100 */
[----:B------:R-:W-:Y:S01]  /*12a40*/  LOP3.LUT R0, R0, R3, RZ, 0xc0, !PT ;  /* 0x0000000300007212 */ /* 0x000fe200078ec0ff */
[----:B------:R-:W-:-:S04]  /*12a50*/  IMAD.MOV.U32 R3, RZ, RZ, 0x0 ;  /* 0x00000000ff037424 */ /* 0x000fc800078e00ff */
[----:B------:R-:W-:Y:S05]  /*12a60*/  RET.REL.NODEC R2 `(_ZN7cutlass13device_kernelIN5flash19enable_sm80_to_sm89INS1_16FlashAttnFwdSm80INS1_25CollectiveMainloopFwdSm80ILi4ELi1ELb0EN4cute5tupleIJNS5_1CILi128EEENS7_ILi48EEENS7_ILi96EEEEEELi96ENS_6half_tEfNS_4arch4Sm80ELb1ELb0ELb0ELb1ELb0ELb0ELb1ELb1EEENS1_21CollectiveEpilogueFwdINS6_IJS8_SA_S9_EEENS6_IJNS7_ILi1EEESI_SI_EEESC_SE_Li128ELb1ELb1ELb1ELb0EEENS1_36VarlenDynamicPersistentTileSchedulerILi128ELi48ELi128ELi128ELb1ELb1ELb0ELb1ELb1ELb1EEEEEEEEEvNT_6ParamsE) ;  /* 0xfffed59002007950 */ /* 0x000fea0003c3ffff */
.L_x_1195:
        /* <DEDUP_REMOVED lines=9> */
.L_x_1449:


//--------------------- .text._ZN7cutlass13device_kernelIN5flash19enable_sm80_to_sm89INS1_16FlashAttnFwdSm80INS1_25CollectiveMainloopFwdSm80ILi4ELi1ELb0EN4cute5tupleIJNS5_1CILi128EEENS7_ILi48EEENS7_ILi96EEEEEELi96ENS_6half_tEfNS_4arch4Sm80ELb1ELb0ELb0ELb1ELb0ELb1ELb1ELb1EEENS1_21CollectiveEpilogueFwdINS6_IJS8_SA_S9_EEENS6_IJNS7_ILi1EEESI_SI_EEESC_SE_Li128ELb1ELb1ELb1ELb0EEENS1_36VarlenDynamicPersistentTileSchedulerILi128ELi48ELi128ELi128ELb1ELb1ELb0ELb1ELb1ELb1EEEEEEEEEvNT_6ParamsE --------------------------
	.section	.text._ZN7cutlass13device_kernelIN5flash19enable_sm80_to_sm89INS1_16FlashAttnFwdSm80INS1_25CollectiveMainloopFwdSm80ILi4ELi1ELb0EN4cute5tupleIJNS5_1CILi128EEENS7_ILi48EEENS7_ILi96EEEEEELi96ENS_6half_tEfNS_4arch4Sm80ELb1ELb0ELb0ELb1ELb0ELb1ELb1ELb1EEENS1_21CollectiveEpilogueFwdINS6_IJS8_SA_S9_EEENS6_IJNS7_ILi1EEESI_SI_EEESC_SE_Li128ELb1ELb1ELb1ELb0EEENS1_36VarlenDynamicPersistentTileSchedulerILi128ELi48ELi128ELi128ELb1ELb1ELb0ELb1ELb1ELb1EEEEEEEEEvNT_6ParamsE,"ax",@progbits
	.sectioninfo	@"SHI_REGISTERS=255"
	.align	128
.text._ZN7cutlass13device_kernelIN5flash19enable_sm80_to_sm89INS1_16FlashAttnFwdSm80INS1_25CollectiveMainloopFwdSm80ILi4ELi1ELb0EN4cute5tupleIJNS5_1CILi128EEENS7_ILi48EEENS7_ILi96EEEEEELi96ENS_6half_tEfNS_4arch4Sm80ELb1ELb0ELb0ELb1ELb0ELb1ELb1ELb1EEENS1_21CollectiveEpilogueFwdINS6_IJS8_SA_S9_EEENS6_IJNS7_ILi1EEESI_SI_EEESC_SE_Li128ELb1ELb1ELb1ELb0EEENS1_36VarlenDynamicPersistentTileSchedulerILi128ELi48ELi128ELi128ELb1ELb1ELb0ELb1ELb1ELb1EEEEEEEEEvNT_6ParamsE:
        .type           _ZN7cutlass13device_kernelIN5flash19enable_sm80_to_sm89INS1_16FlashAttnFwdSm80INS1_25CollectiveMainloopFwdSm80ILi4ELi1ELb0EN4cute5tupleIJNS5_1CILi128EEENS7_ILi48EEENS7_ILi96EEEEEELi96ENS_6half_tEfNS_4arch4Sm80ELb1ELb0ELb0ELb1ELb0ELb1ELb1ELb1EEENS1_21CollectiveEpilogueFwdINS6_IJS8_SA_S9_EEENS6_IJNS7_ILi1EEESI_SI_EEESC_SE_Li128ELb1ELb1ELb1ELb0EEENS1_36VarlenDynamicPersistentTileSchedulerILi128ELi48ELi128ELi128ELb1ELb1ELb0ELb1ELb1ELb1EEEEEEEEEvNT_6ParamsE,@function
        .size           _ZN7cutlass13device_kernelIN5flash19enable_sm80_to_sm89INS1_16FlashAttnFwdSm80INS1_25CollectiveMainloopFwdSm80ILi4ELi1ELb0EN4cute5tupleIJNS5_1CILi128EEENS7_ILi48EEENS7_ILi96EEEEEELi96ENS_6half_tEfNS_4arch4Sm80ELb1ELb0ELb0ELb1ELb0ELb1ELb1ELb1EEENS1_21CollectiveEpilogueFwdINS6_IJS8_SA_S9_EEENS6_IJNS7_ILi1EEESI_SI_EEESC_SE_Li128ELb1ELb1ELb1ELb0EEENS1_36VarlenDynamicPersistentTileSchedulerILi128ELi48ELi128ELi128ELb1ELb1ELb0ELb1ELb1ELb1EEEEEEEEEvNT_6ParamsE,(.L_x_1454 - _ZN7cutlass13device_kernelIN5flash19enable_sm80_to_sm89INS1_16FlashAttnFwdSm80INS1_25CollectiveMainloopFwdSm80ILi4ELi1ELb0EN4cute5tupleIJNS5_1CILi128EEENS7_ILi48EEENS7_ILi96EEEEEELi96ENS_6half_tEfNS_4arch4Sm80ELb1ELb0ELb0ELb1ELb0ELb1ELb1ELb1EEENS1_21CollectiveEpilogueFwdINS6_IJS8_SA_S9_EEENS6_IJNS7_ILi1EEESI_SI_EEESC_SE_Li128ELb1ELb1ELb1ELb0EEENS1_36VarlenDynamicPersistentTileSchedulerILi128ELi48ELi128ELi128ELb1ELb1ELb0ELb1ELb1ELb1EEEEEEEEEvNT_6ParamsE)
        .other          _ZN7cutlass13device_kernelIN5flash19enable_sm80_to_sm89INS1_16FlashAttnFwdSm80INS1_25CollectiveMainloopFwdSm80ILi4ELi1ELb0EN4cute5tupleIJNS5_1CILi128EEENS7_ILi48EEENS7_ILi96EEEEEELi96ENS_6half_tEfNS_4arch4Sm80ELb1ELb0ELb0ELb1ELb0ELb1ELb1ELb1EEENS1_21CollectiveEpilogueFwdINS6_IJS8_SA_S9_EEENS6_IJNS7_ILi1EEESI_SI_EEESC_SE_Li128ELb1ELb1ELb1ELb0EEENS1_36VarlenDynamicPersistentTileSchedulerILi128ELi48ELi128ELi128ELb1ELb1ELb0ELb1ELb1ELb1EEEEEEEEEvNT_6ParamsE,@"STO_CUDA_ENTRY STV_DEFAULT"
_ZN7cutlass13device_kernelIN5flash19enable_sm80_to_sm89INS1_16FlashAttnFwdSm80INS1_25CollectiveMainloopFwdSm80ILi4ELi1ELb0EN4cute5tupleIJNS5_1CILi128EEENS7_ILi48EEENS7_ILi96EEEEEELi96ENS_6half_tEfNS_4arch4Sm80ELb1ELb0ELb0ELb1ELb0ELb1ELb1ELb1EEENS1_21CollectiveEpilogueFwdINS6_IJS8_SA_S9_EEENS6_IJNS7_ILi1EEESI_SI_EEESC_SE_Li128ELb1ELb1ELb1ELb0EEENS1_36VarlenDynamicPersistentTileSchedulerILi128ELi48ELi128ELi128ELb1ELb1ELb0ELb1ELb1ELb1EEEEEEEEEvNT_6ParamsE:
        /* <DEDUP_REMOVED lines=54> */
.L_x_1201:
        /* <DEDUP_REMOVED lines=16> */
.L_x_1385:
        /* <DEDUP_REMOVED lines=16> */
.L_x_1386:
[----:B--2---:R-:W-:-:S05]  /*0560*/  IMAD R0, R0, c[0x0][0x538], RZ ;  /* 0x00014e0000007a24 */ /* 0x004fca00078e02ff */
[----:B------:R-:W-:-:S04]  /*0570*/  IADD3 R7, R0, R7, RZ ;  /* 0x0000000700077210 */ /* 0x000fc80007ffe0ff */
[----:B------:R-:W-:-:S13]  /*0580*/  ISETP.GT.AND P0, PT, R7, UR4, PT ;  /* 0x0000000407007c0c */ /* 0x000fda000bf04270 */
[----:B-1----:R-:W-:Y:S05]  /*0590*/  @!P0 BRA `(.L_x_1201) ;  /* 0xfffffdc000008947 */ /* 0x002fea000383ffff */
.L_x_1197:
[----:B------:R-:W-:-:S05]  /*05a0*/  IADD3 R11, -R0, R7, RZ ;  /* 0x00000007000b7210 */ /* 0x000fca0007ffe1ff */
[----:B------:R-:W-:-:S05]  /*05b0*/  IMAD R0, R4, c[0x0][0x538], R11 ;  /* 0x00014e0004007a24 */ /* 0x000fca00078e020b */
[----:B------:R-:W-:Y:S01]  /*05c0*/  ISETP.GT.AND P0, PT, R0, UR4, PT ;  /* 0x0000000400007c0c */ /* 0x000fe2000bf04270 */
[----:B------:R-:W-:-:S12]  /*05d0*/  BRA.DIV ~URZ, `(.L_x_1202) ;  /* 0x0001cf427f007947 */ /* 0x000fd8000b800000 */
[----:B------:R-:W-:-:S04]  /*05e0*/  VOTE.ANY R10, PT, !P0 ;  /* 0x00000000000a7806 */ /* 0x000fc800040e0100 */
.L_x_1387:
[----:B------:R-:W1:Y:S02]  /*05f0*/  POPC R7, R10 ;  /* 0x0000000a00077309 */ /* 0x000e640000000000 */
[----:B-1----:R-:W-:-:S05]  /*0600*/  IADD3 R0, R7, R6, RZ ;  /* 0x0000000607007210 */ /* 0x002fca0007ffe0ff */
[----:B------:R1:W-:Y:S01]  /*0610*/  STL [R1+0x34], R0 ;  /* 0x0000340001007387 */ /* 0x0003e20000100800 */
[----:B------:R-:W-:Y:S05]  /*0620*/  BRA.DIV ~URZ, `(.L_x_1203) ;  /* 0x0001cf427f007947 */ /* 0x000fea000b800000 */
[----:B------:R2:W3:Y:S01]  /*0630*/  SHFL.IDX PT, R12, R9, R7, 0x1f ;  /* 0x00001f07090c7589 */ /* 0x0004e200000e0000 */
[----:B------:R-:W-:-:S03]  /*0640*/  MOV R6, RZ ;  /* 0x000000ff00067202 */ /* 0x000fc60000000f00 */
[----:B------:R2:W4:Y:S04]  /*0650*/  SHFL.IDX PT, R9, R8, R7, 0x1f ;  /* 0x00001f0708097589 */ /* 0x00052800000e0000 */
.L_x_1388:
[----:B------:R-:W-:Y:S01]  /*0660*/  ISETP.NE.AND P0, PT, R10, RZ, PT ;  /* 0x000000ff0a00720c */ /* 0x000fe20003f05270 */
[----:B------:R-:W-:-:S12]  /*0670*/  BSSY B0, `(.L_x_1204) ;  /* 0x0000005000007945 */ /* 0x000fd80003800000 */
[----:B------:R-:W-:Y:S05]  /*0680*/  @!P0 BRA `(.L_x_1205) ;  /* 0x0000003000008947 */ /* 0x000fea0003800000 */
[----:B------:R-:W-:Y:S01]  /*0690*/  IADD3 R3, R7, -0x1, RZ ;  /* 0xffffffff07037810 */ /* 0x000fe20007ffe0ff */
[----:B------:R-:W-:Y:S05]  /*06a0*/  BRA.DIV ~URZ, `(.L_x_1206) ;  /* 0x0001cfa27f007947 */ /* 0x000fea000b800000 */
[----:B------:R1:W2:Y:S02]  /*06b0*/  SHFL.IDX PT, R6, R4, R3, 0x1f ;  /* 0x00001f0304067589 */ /* 0x0002a400000e0000 */
.L_x_1205:
[----:B------:R-:W-:Y:S05]  /*06c0*/  BSYNC B0 ;  /* 0x0000000000007941 */ /* 0x000fea0003800000 */
.L_x_1204:
        /* <DEDUP_REMOVED lines=69> */
.L_x_1208:
        /* <DEDUP_REMOVED lines=70> */
.L_x_1209:
[----:B------:R-:W-:Y:S05]  /*0f80*/  BSYNC B0 ;  /* 0x0000000000007941 */ /* 0x000fea0003800000 */
.L_x_1207:
[----:B------:R-:W-:-:S04]  /*0f90*/  LOP3.LUT R0, RZ, R0, RZ, 0x33, !PT ;  /* 0x00000000ff007212 */ /* 0x000fc800078e33ff */
[----:B------:R-:W-:-:S05]  /*0fa0*/  IADD3 R0, R0, R12, RZ ;  /* 0x0000000c00007210 */ /* 0x000fca0007ffe0ff */
[----:B------:R2:W-:Y:S01]  /*0fb0*/  STL [R1+0x2c], R0 ;  /* 0x00002c0001007387 */ /* 0x0005e20000100800 */
[----:B------:R-:W-:Y:S05]  /*0fc0*/  BRA `(.L_x_1210) ;  /* 0x0000006000007947 */ /* 0x000fea0003800000 */
.L_x_1198:
[----:B------:R-:W-:Y:S01]  /*0fd0*/  MOV R0, UR4 ;  /* 0x0000000400007c02 */ /* 0x000fe20008000f00 */
[----:B------:R-:W-:Y:S04]  /*0fe0*/  STL [R1+0x2c], RZ ;  /* 0x00002cff01007387 */ /* 0x000fe80000100800 */
[----:B------:R-:W-:Y:S04]  /*0ff0*/  STL [R1+0x30], RZ ;  /* 0x000030ff01007387 */ /* 0x000fe80000100800 */
[----:B------:R1:W-:Y:S02]  /*1000*/  STL [R1+0x28], R0 ;  /* 0x0000280001007387 */ /* 0x0003e40000100800 */
[----:B-1----:R-:W-:-:S05]  /*1010*/  MOV R0, c[0x0][0x53c] ;  /* 0x00014f0000007a02 */ /* 0x002fca0000000f00 */
[----:B------:R1:W-:Y:S02]  /*1020*/  STL [R1+0x34], R0 ;  /* 0x0000340001007387 */ /* 0x0003e40000100800 */
.L_x_1210:
        /* <DEDUP_REMOVED lines=8> */
.L_x_1196:
        /* <DEDUP_REMOVED lines=9> */
[----:B------:R-:W-:Y:S02]  /*1140*/  SHF.R.S32.HI R2, RZ, 0x3, R16 ;  /* 0x00000003ff027819 */ /* 0x000fe40000011410 */
[CC--:B------:R-:W-:Y:S01]  /*1150*/  LEA.HI R11, R7.reuse, R24.reuse, RZ, 0x5 ;  /* 0x00000018070b7211 */ /* 0x0c0fe200078f28ff */
[----:B------:R-:W-:Y:S01]  /*1160*/  IMAD.IADD R3, R24, 0x1, -R0 ;  /* 0x0000000118037824 */ /* 0x000fe200078e0a00 */
[----:B------:R-:W-:Y:S01]  /*1170*/  LOP3.LUT R4, R12, 0xfffffffc, RZ, 0xc0, !PT ;  /* 0xfffffffc0c047812 */ /* 0x000fe200078ec0ff */
[----:B------:R-:W-:Y:S01]  /*1180*/  IMAD.SHL.U32 R0, R2, 0x40, RZ ;  /* 0x0000004002007824 */ /* 0x000fe200078e00ff */
[----:B------:R-:W-:Y:S02]  /*1190*/  LEA.HI R7, R7, R24, RZ, 0x4 ;  /* 0x0000001807077211 */ /* 0x000fe400078f20ff */
[----:B------:R-:W-:Y:S01]  /*11a0*/  SHF.R.S32.HI R14, RZ, 0x1, R15 ;  /* 0x00000001ff0e7819 */ /* 0x000fe2000001140f */
[----:B------:R-:W-:Y:S01]  /*11b0*/  IMAD.IADD R25, R24, 0x1, -R4 ;  /* 0x0000000118197824 */ /* 0x000fe200078e0a04 */
[----:B------:R-:W-:-:S02]  /*11c0*/  SHF.R.S32.HI R8, RZ, 0x4, R7 ;  /* 0x00000004ff087819 */ /* 0x000fc40000011407 */
[----:B------:R-:W-:Y:S01]  /*11d0*/  LEA.HI R5, R15, R14, RZ, 0x1 ;  /* 0x0000000e0f057211 */ /* 0x000fe200078f08ff */
[----:B------:R-:W-:Y:S01]  /*11e0*/  IMAD.SHL.U32 R30, R25, 0x8, RZ ;  /* 0x00000008191e7824 */ /* 0x000fe200078e00ff */
[----:B------:R-:W-:Y:S02]  /*11f0*/  LEA.HI R10, R3, R3, RZ, 0x1 ;  /* 0x00000003030a7211 */ /* 0x000fe400078f08ff */
[----:B------:R-:W-:Y:S02]  /*1200*/  LEA.HI R6, R7, R8, RZ, 0x1 ;  /* 0x0000000807067211 */ /* 0x000fe400078f08ff */
[----:B------:R-:W-:Y:S02]  /*1210*/  LOP3.LUT R2, R5, 0x7fffffe, RZ, 0xc0, !PT ;  /* 0x07fffffe05027812 */ /* 0x000fe400078ec0ff */
[----:B------:R-:W-:Y:S02]  /*1220*/  LOP3.LUT R0, R0, 0xc0, RZ, 0xc0, !PT ;  /* 0x000000c000007812 */ /* 0x000fe400078ec0ff */
[----:B------:R-:W-:Y:S01]  /*1230*/  LOP3.LUT R4, R10, 0x3fffffe, RZ, 0xc0, !PT ;  /* 0x03fffffe0a047812 */ /* 0x000fe200078ec0ff */
[----:B------:R-:W-:Y:S01]  /*1240*/  IMAD.IADD R2, R14, 0x1, -R2 ;  /* 0x000000010e027824 */ /* 0x000fe200078e0a02 */
[----:B------:R-:W-:-:S02]  /*1250*/  LOP3.LUT R6, R6, 0xfffffffe, RZ, 0xc0, !PT ;  /* 0xfffffffe06067812 */ /* 0x000fc400078ec0ff */
[----:B------:R-:W-:Y:S01]  /*1260*/  SHF.R.U32.HI R5, RZ, 0x3, R0 ;  /* 0x00000003ff057819 */ /* 0x000fe20000011600 */
[----:B------:R-:W-:Y:S01]  /*1270*/  IMAD.IADD R18, R3, 0x1, -R4 ;  /* 0x0000000103127824 */ /* 0x000fe200078e0a04 */
[----:B------:R-:W-:Y:S01]  /*1280*/  LOP3.LUT R0, R0, 0x18, R30, 0xf8, !PT ;  /* 0x0000001800007812 */ /* 0x000fe200078ef81e */
[C---:B------:R-:W-:Y:S01]  /*1290*/  IMAD.IADD R17, R8.reuse, 0x1, -R6 ;  /* 0x0000000108117824 */ /* 0x040fe200078e0a06 */
[----:B------:R-:W-:Y:S01]  /*12a0*/  SHF.R.S32.HI R23, RZ, 0x2, R12 ;  /* 0x00000002ff177819 */ /* 0x000fe2000001140c */
[----:B------:R-:W-:Y:S01]  /*12b0*/  IMAD R20, R8, 0x8, R2 ;  /* 0x0000000808147824 */ /* 0x000fe200078e0202 */
[----:B------:R-:W-:Y:S02]  /*12c0*/  LOP3.LUT R9, R0, R5, RZ, 0x3c, !PT ;  /* 0x0000000500097212 */ /* 0x000fe400078e3cff */
[----:B------:R-:W-:Y:S01]  /*12d0*/  LOP3.LUT R3, R11, 0xffffffe0, RZ, 0xc0, !PT ;  /* 0xffffffe00b037812 */ /* 0x000fe200078ec0ff */
[----:B------:R-:W-:Y:S01]  /*12e0*/  IMAD.SHL.U32 R20, R20, 0x20, RZ ;  /* 0x0000002014147824 */ /* 0x000fe200078e00ff */
[----:B------:R-:W-:-:S02]  /*12f0*/  SHF.R.S32.HI R8, RZ, 0x5, R11 ;  /* 0x00000005ff087819 */ /* 0x000fc4000001140b */
[----:B------:R-:W-:Y:S01]  /*1300*/  SHF.R.S32.HI R0, RZ, 0x1f, R11 ;  /* 0x0000001fff007819 */ /* 0x000fe2000001140b */
[----:B------:R-:W-:Y:S01]  /*1310*/  IMAD.IADD R28, R24, 0x1, -R3 ;  /* 0x00000001181c7824 */ /* 0x000fe200078e0a03 */
[----:B------:R-:W-:Y:S02]  /*1320*/  LOP3.LUT R2, R7, 0xfffffff0, RZ, 0xc0, !PT ;  /* 0xfffffff007027812 */ /* 0x000fe400078ec0ff */
[----:B------:R-:W-:Y:S02]  /*1330*/  LEA.HI R5, R12, R23, RZ, 0x1 ;  /* 0x000000170c057211 */ /* 0x000fe400078f08ff */
[----:B------:R-:W-:Y:S01]  /*1340*/  LEA.HI R4, R0, R8, RZ, 0x2 ;  /* 0x0000000800047211 */ /* 0x000fe200078f10ff */
[----:B------:R-:W-:Y:S01]  /*1350*/  IMAD.IADD R0, R24, 0x1, -R2 ;  /* 0x0000000118007824 */ /* 0x000fe200078e0a02 */
[----:B------:R-:W-:Y:S02]  /*1360*/  LOP3.LUT R2, R5, 0x7fffffe, RZ, 0xc0, !PT ;  /* 0x07fffffe05027812 */ /* 0x000fe400078ec0ff */
[----:B------:R-:W-:-:S02]  /*1370*/  SHF.R.S32.HI R5, RZ, 0x1f, R28 ;  /* 0x0000001fff057819 */ /* 0x000fc4000001141c */
[----:B------:R-:W-:Y:S01]  /*1380*/  LEA.HI R6, R0, R0, RZ, 0x1 ;  /* 0x0000000000067211 */ /* 0x000fe200078f08ff */
[----:B------:R-:W-:Y:S01]  /*1390*/  IMAD.IADD R2, R23, 0x1, -R2 ;  /* 0x0000000117027824 */ /* 0x000fe200078e0a02 */
[----:B------:R-:W-:Y:S02]  /*13a0*/  LEA.HI R19, R5, R28, RZ, 0x2 ;  /* 0x0000001c05137211 */ /* 0x000fe400078f10ff */
[----:B------:R-:W-:Y:S01]  /*13b0*/  LOP3.LUT R5, R6, 0x7fffffe, RZ, 0xc0, !PT ;  /* 0x07fffffe06057812 */ /* 0x000fe200078ec0ff */
[----:B------:R-:W-:Y:S01]  /*13c0*/  IMAD R2, R8, 0x8, R2 ;  /* 0x0000000808027824 */ /* 0x000fe200078e0202 */
[----:B------:R-:W-:Y:S02]  /*13d0*/  SHF.R.S32.HI R13, RZ, 0x1f, R0 ;  /* 0x0000001fff0d7819 */ /* 0x000fe40000011400 */
[----:B------:R-:W-:Y:S01]  /*13e0*/  LOP3.LUT R3, R4, 0xffffffc, RZ, 0xc0, !PT ;  /* 0x0ffffffc04037812 */ /* 0x000fe200078ec0ff */
[----:B------:R-:W-:Y:S01]  /*13f0*/  IMAD.IADD R11, R0, 0x1, -R5 ;  /* 0x00000001000b7824 */ /* 0x000fe200078e0a05 */
[----:B------:R-:W-:Y:S01]  /*1400*/  LEA.HI R13, R13, R0, RZ, 0x3 ;  /* 0x000000000d0d7211 */ /* 0x000fe200078f18ff */
[----:B------:R-:W-:Y:S01]  /*1410*/  IMAD.U32 R0, R2, 0x20, R9 ;  /* 0x0000002002007824 */ /* 0x000fe200078e0009 */
[----:B------:R-:W-:Y:S01]  /*1420*/  LEA.HI R4, R25, R25, RZ, 0x1 ;  /* 0x0000001919047211 */ /* 0x000fe200078f08ff */
[----:B------:R-:W-:Y:S01]  /*1430*/  IMAD.IADD R7, R8, 0x1, -R3 ;  /* 0x0000000108077824 */ /* 0x000fe200078e0a03 */
[----:B------:R-:W-:-:S02]  /*1440*/  IADD3 R22, R14, 0x40, RZ ;  /* 0x000000400e167810 */ /* 0x000fc40007ffe0ff */
[----:B------:R1:W-:Y:S01]  /*1450*/  STL [R1+0xc], R0 ;  /* 0x00000c0001007387 */ /* 0x0003e20000100800 */
[----:B------:R-:W-:Y:S02]  /*1460*/  LOP3.LUT R2, R4, 0x1ffffffe, RZ, 0xc0, !PT ;  /* 0x1ffffffe04027812 */ /* 0x000fe400078ec0ff */
[----:B------:R-:W-:Y:S02]  /*1470*/  SHF.R.S32.HI R3, RZ, 0x2, R19 ;  /* 0x00000002ff037819 */ /* 0x000fe40000011413 */
[----:B------:R-:W-:Y:S01]  /*1480*/  SHF.R.S32.HI R9, RZ, 0x1f, R12 ;  /* 0x0000001fff097819 */ /* 0x000fe2000001140c */
[----:B------:R-:W-:Y:S01]  /*1490*/  IMAD.IADD R2, R25, 0x1, -R2 ;  /* 0x0000000119027824 */ /* 0x000fe200078e0a02 */
[----:B------:R-:W-:Y:S01]  /*14a0*/  LEA.HI R14, R22, R22, RZ, 0x1 ;  /* 0x00000016160e7211 */ /* 0x000fe200078f08ff */
[----:B------:R-:W-:Y:S01]  /*14b0*/  IMAD R26, R7, 0x10, R3 ;  /* 0x00000010071a7824 */ /* 0x000fe200078e0203 */
[----:B------:R-:W-:Y:S02]  /*14c0*/  LEA.HI R3, R9, R23, RZ, 0x3 ;  /* 0x0000001709037211 */ /* 0x000fe400078f18ff */
[----:B------:R-:W-:-:S02]  /*14d0*/  SHF.R.S32.HI R5, RZ, 0x1, R6 ;  /* 0x00000001ff057819 */ /* 0x000fc40000011406 */
[----:B------:R-:W-:Y:S01]  /*14e0*/  LOP3.LUT R3, R3, 0xfffffff8, RZ, 0xc0, !PT ;  /* 0xfffffff803037812 */ /* 0x000fe200078ec0ff */
[----:B------:R-:W-:Y:S01]  /*14f0*/  STL [R1+0xac], R26 ;  /* 0x0000ac1a01007387 */ /* 0x000fe20000100800 */
[----:B------:R-:W-:Y:S02]  /*1500*/  LOP3.LUT R12, R14, 0x7fffffe, RZ, 0xc0, !PT ;  /* 0x07fffffe0e0c7812 */ /* 0x000fe400078ec0ff */
[----:B------:R-:W-:Y:S01]  /*1510*/  SHF.R.S32.HI R31, RZ, 0x1f, R30 ;  /* 0x0000001fff1f7819 */ /* 0x000fe2000001141e */
        /* <DEDUP_REMOVED lines=14> */
[----:B------:R-:W-:-:S03]  /*1600*/  LOP3.LUT R2, R4, 0xfffffffc, RZ, 0xc0, !PT ;  /* 0xfffffffc04027812 */ /* 0x000fc600078ec0ff */
[----:B------:R-:W-:Y:S01]  /*1610*/  IMAD R22, R6, 0x20, R3 ;  /* 0x0000002006167824 */ /* 0x000fe200078e0203 */
[----:B------:R-:W-:Y:S01]  /*1620*/  LOP3.LUT R0, R0, 0xc0, RZ, 0xc0, !PT ;  /* 0x000000c000007812 */ /* 0x000fe200078ec0ff */
[----:B------:R-:W-:Y:S01]  /*1630*/  IMAD.IADD R12, R5, 0x1, -R2 ;  /* 0x00000001050c7824 */ /* 0x000fe200078e0a02 */
[----:B------:R-:W-:Y:S01]  /*1640*/  LEA.HI R6, R7, R7, RZ, 0x1 ;  /* 0x0000000707067211 */ /* 0x000fe200078f08ff */
[----:B------:R-:W-:Y:S01]  /*1650*/  IMAD.SHL.U32 R2, R13, 0x20, RZ ;  /* 0x000000200d027824 */ /* 0x000fe200078e00ff */
[----:B------:R-:W-:Y:S01]  /*1660*/  LOP3.LUT R5, R0, 0x8, R16, 0xf8, !PT ;  /* 0x0000000800057812 */ /* 0x000fe200078ef810 */
[----:B------:R-:W-:Y:S01]  /*1670*/  STL [R1+0x88], R22 ;  /* 0x0000881601007387 */ /* 0x000fe20000100800 */
[----:B------:R-:W-:Y:S01]  /*1680*/  SHF.R.U32.HI R3, RZ, 0x3, R0 ;  /* 0x00000003ff037819 */ /* 0x000fe20000011600 */
[----:B------:R-:W-:Y:S01]  /*1690*/  IMAD.SHL.U32 R0, R8, 0x200, RZ ;  /* 0x0000020008007824 */ /* 0x000fe200078e00ff */
[----:B------:R-:W-:Y:S01]  /*16a0*/  LOP3.LUT R4, R6, 0x3fffffe, RZ, 0xc0, !PT ;  /* 0x03fffffe06047812 */ /* 0x000fe200078ec0ff */
[----:B------:R-:W-:Y:S01]  /*16b0*/  STL [R1+0x70], R20 ;  /* 0x0000701401007387 */ /* 0x000fe20000100800 */
[----:B------:R-:W-:-:S02]  /*16c0*/  LOP3.LUT R8, R5, R3, RZ, 0x3c, !PT ;  /* 0x0000000305087212 */ /* 0x000fc400078e3cff */
[----:B------:R-:W-:Y:S01]  /*16d0*/  LOP3.LUT R3, R15, 0xfffffffe, RZ, 0xc0, !PT ;  /* 0xfffffffe0f037812 */ /* 0x000fe200078ec0ff */
[----:B------:R-:W-:Y:S01]  /*16e0*/  IMAD.IADD R7, R7, 0x1, -R4 ;  /* 0x0000000107077824 */ /* 0x000fe200078e0a04 */
[----:B------:R-:W-:Y:S02]  /*16f0*/  LOP3.LUT R2, R2, 0xffffff00, RZ, 0xc0, !PT ;  /* 0xffffff0002027812 */ /* 0x000fe400078ec0ff */
[----:B------:R-:W-:Y:S01]  /*1700*/  SHF.R.S32.HI R5, RZ, 0x1, R6 ;  /* 0x00000001ff057819 */ /* 0x000fe20000011406 */
[----:B------:R-:W-:Y:S01]  /*1710*/  IMAD.IADD R29, R24, 0x1, -R3 ;  /* 0x00000001181d7824 */ /* 0x000fe200078e0a03 */
[----:B------:R-:W-:Y:S01]  /*1720*/  LOP3.LUT P4, RZ, R12, 0x2, RZ, 0xc0, !PT ;  /* 0x000000020cff7812 */ /* 0x000fe2000788c0ff */
[----:B------:R-:W-:Y:S01]  /*1730*/  IMAD.IADD R4, R2, 0x1, R0 ;  /* 0x0000000102047824 */ /* 0x000fe200078e0200 */
[----:B------:R-:W-:Y:S01]  /*1740*/  LOP3.LUT R3, R5, 0x1, RZ, 0xc0, !PT ;  /* 0x0000000105037812 */ /* 0x000fe200078ec0ff */
[----:B------:R-:W-:Y:S01]  /*1750*/  IMAD R16, R11, 0x20, R2 ;  /* 0x000000200b107824 */ /* 0x000fe200078e0202 */
[----:B------:R-:W-:Y:S01]  /*1760*/  LEA.HI R2, R9, R23, RZ, 0x2 ;  /* 0x0000001709027211 */ /* 0x000fe200078f10ff */
[----:B------:R-:W-:Y:S01]  /*1770*/  IMAD.SHL.U32 R146, R29, 0x4, RZ ;  /* 0x000000041d927824 */ /* 0x000fe200078e00ff */
[----:B------:R-:W-:Y:S01]  /*1780*/  ISETP.NE.U32.AND P2, PT, R3, 0x1, PT ;  /* 0x000000010300780c */ /* 0x000fe20003f45070 */
[----:B------:R-:W-:Y:S01]  /*1790*/  IMAD R0, R25, 0x2, R0 ;  /* 0x0000000219007824 */ /* 0x000fe200078e0200 */
[----:B------:R-:W-:Y:S01]  /*17a0*/  LOP3.LUT R2, R2, 0xfffffffc, RZ, 0xc0, !PT ;  /* 0xfffffffc02027812 */ /* 0x000fe200078ec0ff */
[----:B------:R-:W-:Y:S01]  /*17b0*/  IMAD R15, R11, 0x20, R4 ;  /* 0x000000200b0f7824 */ /* 0x000fe200078e0204 */
[C---:B------:R-:W-:Y:S01]  /*17c0*/  IADD3 R164, R146.reuse, 0x10, RZ ;  /* 0x0000001092a47810 */ /* 0x040fe20007ffe0ff */
[----:B------:R-:W-:Y:S01]  /*17d0*/  IMAD R7, R7, 0x20, R0 ;  /* 0x0000002007077824 */ /* 0x000fe200078e0200 */
[----:B------:R-:W-:Y:S01]  /*17e0*/  SHF.R.S32.HI R3, RZ, 0x1, R14 ;  /* 0x00000001ff037819 */ /* 0x000fe2000001140e */
[----:B------:R-:W-:Y:S01]  /*17f0*/  IMAD.IADD R2, R23, 0x1, -R2 ;  /* 0x0000000117027824 */ /* 0x000fe200078e0a02 */
[----:B------:R-:W-:Y:S01]  /*1800*/  LOP3.LUT P1, RZ, R5, 0x2, RZ, 0xc0, !PT ;  /* 0x0000000205ff7812 */ /* 0x000fe2000782c0ff */
[C---:B------:R-:W-:Y:S01]  /*1810*/  IMAD.IADD R144, R146.reuse, 0x1, R164 ;  /* 0x0000000192907824 */ /* 0x040fe200078e02a4 */
[----:B------:R-:W-:Y:S01]  /*1820*/  IADD3 R145, R146, 0x20, RZ ;  /* 0x0000002092917810 */ /* 0x000fe20007ffe0ff */
[----:B------:R-:W-:Y:S01]  /*1830*/  IMAD.SHL.U32 R4, R3, 0x40, RZ ;  /* 0x0000004003047824 */ /* 0x000fe200078e00ff */
[----:B------:R-:W-:Y:S01]  /*1840*/  LOP3.LUT P0, RZ, R2, 0x2, RZ, 0xc0, !PT ;  /* 0x0000000202ff7812 */ /* 0x000fe2000780c0ff */
[----:B------:R-:W-:-:S02]  /*1850*/  IMAD R0, R17, 0x8, R18 ;  /* 0x0000000811007824 */ /* 0x000fc400078e0212 */
[----:B------:R-:W-:Y:S01]  /*1860*/  IMAD.SHL.U32 R3, R2, 0x40, RZ ;  /* 0x0000004002037824 */ /* 0x000fe200078e00ff */
[----:B------:R-:W-:Y:S01]  /*1870*/  SHF.R.S32.HI R2, RZ, 0x1f, R144 ;  /* 0x0000001fff027819 */ /* 0x000fe20000011490 */
[----:B------:R-:W-:Y:S01]  /*1880*/  IMAD.U32 R0, R0, 0x20, R8 ;  /* 0x0000002000007824 */ /* 0x000fe200078e0008 */
[----:B------:R-:W-:Y:S01]  /*1890*/  LOP3.LUT R27, R4, 0xc0, RZ, 0xc0, !PT ;  /* 0x000000c0041b7812 */ /* 0x000fe200078ec0ff */
[----:B------:R-:W-:Y:S01]  /*18a0*/  IMAD.SHL.U32 R5, R5, 0x40, RZ ;  /* 0x0000004005057824 */ /* 0x000fe200078e00ff */
[-C--:B------:R-:W-:Y:S01]  /*18b0*/  LEA.HI R8, R2, R144.reuse, RZ, 0x3 ;  /* 0x0000009002087211 */ /* 0x080fe200078f18ff */
[----:B------:R-:W-:Y:S01]  /*18c0*/  IMAD.IADD R143, R146, 0x1, R145 ;  /* 0x00000001928f7824 */ /* 0x000fe200078e0291 */
[----:B------:R-:W-:Y:S01]  /*18d0*/  LEA.HI R2, R2, R144, RZ, 0x5 ;  /* 0x0000009002027211 */ /* 0x000fe200078f28ff */
[----:B------:R-:W-:Y:S01]  /*18e0*/  STL [R1+0x80], R27 ;  /* 0x0000801b01007387 */ /* 0x000fe20000100800 */
[----:B------:R-:W-:Y:S01]  /*18f0*/  LOP3.LUT R25, R3, 0xc0, RZ, 0xc0, !PT ;  /* 0x000000c003197812 */ /* 0x000fe200078ec0ff */
[----:B------:R-:W-:Y:S01]  /*1900*/  IMAD.SHL.U32 R136, R29, 0x8, RZ ;  /* 0x000000081d887824 */ /* 0x000fe200078e00ff */
        /* <DEDUP_REMOVED lines=18> */
[----:B------:R-:W-:Y:S01]  /*1a30*/  SHF.R.S32.HI R8, RZ, 0x3, R8 ;  /* 0x00000003ff087819 */ /* 0x000fe20000011408 */
        /* <DEDUP_REMOVED lines=14> */
[----:B------:R-:W-:Y:S02]  /*1b20*/  IADD3 R10, R6, R2, R20 ;  /* 0x00000002060a7210 */ /* 0x000fe40007ffe014 */
[----:B------:R-:W-:-:S02]  /*1b30*/  LOP3.LUT R3, R7, R5, RZ, 0x3c, !PT ;  /* 0x0000000507037212 */ /* 0x000fc400078e3cff */
[C---:B------:R-:W-:Y:S02]  /*1b40*/  IADD3 R6, R18.reuse, 0x80, RZ ;  /* 0x0000008012067810 */ /* 0x040fe40007ffe0ff */
[----:B------:R-:W-:Y:S02]  /*1b50*/  LOP3.LUT R5, R9, R24, RZ, 0x3c, !PT ;  /* 0x0000001809057212 */ /* 0x000fe400078e3cff */
[----:B------:R-:W-:Y:S02]  /*1b60*/  IADD3 R14, R18, 0x70, RZ ;  /* 0x00000070120e7810 */ /* 0x000fe40007ffe0ff */
[----:B------:R-:W-:Y:S02]  /*1b70*/  @P2 IADD3 R14, R6, 0x10, RZ ;  /* 0x00000010060e2810 */ /* 0x000fe40007ffe0ff */
[----:B------:R-:W-:Y:S01]  /*1b80*/  IADD3 R9, R5, R22, R2 ;  /* 0x0000001605097210 */ /* 0x000fe20007ffe002 */
[----:B------:R-:W-:Y:S01]  /*1b90*/  IMAD.IADD R2, R3, 0x1, R15 ;  /* 0x0000000103027824 */ /* 0x000fe200078e020f */
[C---:B------:R-:W-:Y:S01]  /*1ba0*/  IADD3 R7, R30.reuse, 0x20, RZ ;  /* 0x000000201e077810 */ /* 0x040fe20007ffe0ff */
[----:B------:R-:W-:Y:S01]  /*1bb0*/  STL [R1+0x54], R14 ;  /* 0x0000540e01007387 */ /* 0x000fe20000100800 */
[----:B------:R-:W-:Y:S01]  /*1bc0*/  LOP3.LUT R5, R19, 0x7ffffffc, RZ, 0xc0, !PT ;  /* 0x7ffffffc13057812 */ /* 0x000fe200078ec0ff */
[----:B------:R-:W-:Y:S01]  /*1bd0*/  IMAD.IADD R3, R3, 0x1, R16 ;  /* 0x0000000103037824 */ /* 0x000fe200078e0210 */
[----:B------:R-:W-:Y:S01]  /*1be0*/  IADD3 R6, R30, 0x40, RZ ;  /* 0x000000401e067810 */ /* 0x000fe20007ffe0ff */
[----:B------:R1:W-:Y:S01]  /*1bf0*/  STL [R1+0x24], R7 ;  /* 0x0000240701007387 */ /* 0x0003e20000100800 */
[----:B------:R-:W-:Y:S01]  /*1c00*/  SHF.R.S32.HI R15, RZ, 0x1f, R7 ;  /* 0x0000001fff0f7819 */ /* 0x000fe20000011407 */
[----:B------:R-:W-:Y:S01]  /*1c10*/  IMAD.IADD R5, R28, 0x1, -R5 ;  /* 0x000000011c057824 */ /* 0x000fe200078e0a05 */
[----:B------:R-:W-:Y:S01]  /*1c20*/  LEA R165, R0, 0x3c80, 0x1 ;  /* 0x00003c8000a57811 */ /* 0x000fe200078e08ff */
[----:B------:R-:W-:Y:S01]  /*1c30*/  STL.64 [R1+0x18], R30 ;  /* 0x0000181e01007387 */ /* 0x000fe20000100a00 */
[----:B------:R-:W-:Y:S01]  /*1c40*/  LEA R0, R13, 0x6080, 0x1 ;  /* 0x000060800d007811 */ /* 0x000fe200078e08ff */
[----:B------:R-:W-:Y:S01]  /*1c50*/  IMAD.SHL.U32 R5, R5, 0x2, RZ ;  /* 0x0000000205057824 */ /* 0x000fe200078e00ff */
[----:B------:R-:W-:Y:S01]  /*1c60*/  IADD3 R194, R165, 0x20, RZ ;  /* 0x00000020a5c27810 */ /* 0x000fe20007ffe0ff */
[----:B------:R2:W-:Y:S01]  /*1c70*/  STL [R1+0x38], R6 ;  /* 0x0000380601007387 */ /* 0x0005e20000100800 */
[----:B------:R-:W-:-:S02]  /*1c80*/  LEA R192, R2, 0x6080, 0x1 ;  /* 0x0000608002c07811 */ /* 0x000fc400078e08ff */
[----:B------:R-:W-:Y:S01]  /*1c90*/  LEA R166, R3, 0x1880, 0x1 ;  /* 0x0000188003a67811 */ /* 0x000fe200078e08ff */
[----:B------:R-:W-:Y:S01]  /*1ca0*/  STL [R1+0x64], R15 ;  /* 0x0000640f01007387 */ /* 0x000fe20000100800 */
[----:B------:R-:W-:-:S04]  /*1cb0*/  @P3 IADD3 R194, R165, -0x20, RZ ;  /* 0xffffffe0a5c23810 */ /* 0x000fc80007ffe0ff */
[C---:B------:R-:W-:Y:S02]  /*1cc0*/  IADD3 R202, R194.reuse, 0x400, RZ ;  /* 0x00000400c2ca7810 */ /* 0x040fe40007ffe0ff */
[C---:B------:R-:W-:Y:S02]  /*1cd0*/  IADD3 R201, R194.reuse, 0x800, RZ ;  /* 0x00000800c2c97810 */ /* 0x040fe40007ffe0ff */
[C---:B------:R-:W-:Y:S02]  /*1ce0*/  IADD3 R200, R194.reuse, 0xc00, RZ ;  /* 0x00000c00c2c87810 */ /* 0x040fe40007ffe0ff */
[C---:B------:R-:W-:Y:S02]  /*1cf0*/  IADD3 R199, R194.reuse, 0x1000, RZ ;  /* 0x00001000c2c77810 */ /* 0x040fe40007ffe0ff */
[----:B-1----:R-:W-:Y:S02]  /*1d00*/  SHF.R.S32.HI R7, RZ, 0x1f, R6 ;  /* 0x0000001fff077819 */ /* 0x002fe40000011406 */
[----:B------:R-:W-:-:S02]  /*1d10*/  IADD3 R198, R194, 0x1400, RZ ;  /* 0x00001400c2c67810 */ /* 0x000fc40007ffe0ff */
[C---:B------:R-:W-:Y:S01]  /*1d20*/  IADD3 R197, R194.reuse, 0x1800, RZ ;  /* 0x00001800c2c57810 */ /* 0x040fe20007ffe0ff */
[----:B------:R1:W-:Y:S01]  /*1d30*/  STL [R1+0x60], R7 ;  /* 0x0000600701007387 */ /* 0x0003e20000100800 */
[C---:B------:R-:W-:Y:S02]  /*1d40*/  IADD3 R196, R194.reuse, 0x1c00, RZ ;  /* 0x00001c00c2c47810 */ /* 0x040fe40007ffe0ff */
[--C-:B--2---:R-:W-:Y:S01]  /*1d50*/  LOP3.LUT R6, R27, 0x18, R136.reuse, 0xf8, !PT ;  /* 0x000000181b067812 */ /* 0x104fe200078ef888 */
[----:B------:R2:W-:Y:S01]  /*1d60*/  STL [R1+0x20], R5 ;  /* 0x0000200501007387 */ /* 0x0005e20000100800 */
[----:B------:R-:W-:Y:S02]  /*1d70*/  IADD3 R195, R194, 0x2000, RZ ;  /* 0x00002000c2c37810 */ /* 0x000fe40007ffe0ff */
[----:B------:R-:W-:Y:S01]  /*1d80*/  LOP3.LUT R6, R6, R24, RZ, 0x3c, !PT ;  /* 0x0000001806067212 */ /* 0x000fe200078e3cff */
[----:B-1----:R-:W-:Y:S01]  /*1d90*/  IMAD.IADD R7, R26, 0x1, R21 ;  /* 0x000000011a077824 */ /* 0x002fe200078e0215 */
[----:B--2---:R-:W-:-:S04]  /*1da0*/  LOP3.LUT R5, R25, 0x8, R136, 0xf8, !PT ;  /* 0x0000000819057812 */ /* 0x004fc800078ef888 */
[----:B------:R1:W-:Y:S04]  /*1db0*/  STL [R1+0x8c], R7 ;  /* 0x00008c0701007387 */ /* 0x0003e80000100800 */
[----:B------:R2:W-:Y:S01]  /*1dc0*/  STL [R1+0x7c], R8 ;  /* 0x00007c0801007387 */ /* 0x0005e20000100800 */
[----:B-1----:R-:W-:Y:S02]  /*1dd0*/  LOP3.LUT R7, R25, 0x18, R136, 0xf8, !PT ;  /* 0x0000001819077812 */ /* 0x002fe400078ef888 */
[----:B--2---:R-:W-:Y:S02]  /*1de0*/  SHF.R.S32.HI R8, RZ, 0x3, R4 ;  /* 0x00000003ff087819 */ /* 0x004fe40000011404 */
[-C--:B------:R-:W-:Y:S01]  /*1df0*/  LOP3.LUT R4, R5, R23.reuse, RZ, 0x3c, !PT ;  /* 0x0000001705047212 */ /* 0x080fe200078e3cff */
[----:B------:R-:W-:Y:S01]  /*1e00*/  IMAD.IADD R5, R22, 0x1, R6 ;  /* 0x0000000116057824 */ /* 0x000fe200078e0206 */
[----:B------:R-:W-:Y:S01]  /*1e10*/  LOP3.LUT R7, R7, R23, RZ, 0x3c, !PT ;  /* 0x0000001707077212 */ /* 0x000fe200078e3cff */
[----:B------:R-:W-:Y:S01]  /*1e20*/  STL [R1+0x78], R8 ;  /* 0x0000780801007387 */ /* 0x000fe20000100800 */
[----:B------:R-:W-:Y:S01]  /*1e30*/  SEL R6, R12, 0xffffffe0, !P1 ;  /* 0xffffffe00c067807 */ /* 0x000fe20004800000 */
[C---:B------:R-:W-:Y:S01]  /*1e40*/  IMAD.IADD R248, R20.reuse, 0x1, R4 ;  /* 0x0000000114f87824 */ /* 0x040fe200078e0204 */
[----:B------:R-:W-:Y:S01]  /*1e50*/  LEA R5, R5, 0x6080, 0x1 ;  /* 0x0000608005057811 */ /* 0x000fe200078e08ff */
[----:B------:R-:W-:Y:S01]  /*1e60*/  IMAD.IADD R7, R20, 0x1, R7 ;  /* 0x0000000114077824 */ /* 0x000fe200078e0207 */
[----:B------:R-:W-:-:S02]  /*1e70*/  SEL R4, R12, 0xffffffe0, !P4 ;  /* 0xffffffe00c047807 */ /* 0x000fc40006000000 */
[----:B------:R-:W-:Y:S01]  /*1e80*/  LEA R248, R248, 0x1880, 0x1 ;  /* 0x00001880f8f87811 */ /* 0x000fe200078e08ff */
[----:B------:R1:W-:Y:S02]  /*1e90*/  STL [R1+0xa4], R5 ;  /* 0x0000a40501007387 */ /* 0x0003e40000100800 */
[----:B------:R-:W-:Y:S01]  /*1ea0*/  IMAD.IADD R193, R192, 0x1, R4 ;  /* 0x00000001c0c17824 */ /* 0x000fe200078e0204 */
[C---:B------:R-:W-:Y:S01]  /*1eb0*/  IADD3 R249, R248.reuse, 0x20, RZ ;  /* 0x00000020f8f97810 */ /* 0x040fe20007ffe0ff */
[----:B------:R2:W-:Y:S01]  /*1ec0*/  STL [R1+0xa0], R0 ;  /* 0x0000a00001007387 */ /* 0x0005e20000100800 */
[----:B------:R-:W-:Y:S01]  /*1ed0*/  @P0 IADD3 R249, R248, -0x20, RZ ;  /* 0xffffffe0f8f90810 */ /* 0x000fe20007ffe0ff */
[----:B------:R-:W-:Y:S01]  /*1ee0*/  IMAD.IADD R167, R4, 0x1, R166 ;  /* 0x0000000104a77824 */ /* 0x000fe200078e02a6 */
[----:B-1----:R-:W-:Y:S02]  /*1ef0*/  LEA R5, R11, 0x6080, 0x1 ;  /* 0x000060800b057811 */ /* 0x002fe400078e08ff */
[----:B--2---:R-:W-:-:S03]  /*1f00*/  LEA R0, R10, 0x6080, 0x1 ;  /* 0x000060800a007811 */ /* 0x004fc600078e08ff */
        /* <DEDUP_REMOVED lines=10> */
.L_x_1384:
        /* <DEDUP_REMOVED lines=11> */
[----:B------:R-:W-:Y:S02]  /*2060*/  ISETP.NE.U32.AND P5, PT, RZ, c[0x0][0x358], PT ;  /* 0x0000d600ff007a0c */ /* 0x000fe40003fa5070 */
[----:B------:R-:W-:Y:S02]  /*2070*/  ISETP.NE.AND.EX P3, PT, RZ, c[0x0][0x34c], PT, P3 ;  /* 0x0000d300ff007a0c */ /* 0x000fe40003f65330 */
[----:B------:R-:W-:Y:S01]  /*2080*/  ISETP.NE.AND.EX P5, PT, RZ, c[0x0][0x35c], PT, P5 ;  /* 0x0000d700ff007a0c */ /* 0x000fe20003fa5350 */
[----:B------:R-:W-:-:S02]  /*2090*/  IMAD.MOV.U32 R142, RZ, RZ, RZ ;  /* 0x000000ffff8e7224 */ /* 0x000fc400078e00ff */
[----:B------:R-:W-:Y:S01]  /*20a0*/  IMAD.MOV.U32 R13, RZ, RZ, RZ ;  /* 0x000000ffff0d7224 */ /* 0x000fe200078e00ff */
[----:B--2---:R-:W-:Y:S01]  /*20b0*/  SHF.R.S32.HI R20, RZ, 0x1f, R18 ;  /* 0x0000001fff147819 */ /* 0x004fe20000011412 */
[----:B------:R1:W-:Y:S01]  /*20c0*/  STL [R1+0x3c], R18 ;  /* 0x00003c1201007387 */ /* 0x0003e20000100800 */
[C---:B------:R-:W-:Y:S02]  /*20d0*/  @P4 LEA R2, P0, R18.reuse, c[0x0][0x360], 0x2 ;  /* 0x0000d80012024a11 */ /* 0x040fe400078010ff */
[C---:B------:R-:W-:Y:S01]  /*20e0*/  @P2 LEA R4, P1, R18.reuse, c[0x0][0x370], 0x2 ;  /* 0x0000dc0012042a11 */ /* 0x040fe200078210ff */
[----:B------:R1:W-:Y:S01]  /*20f0*/  STL [R1+0x4c], R20 ;  /* 0x00004c1401007387 */ /* 0x0003e20000100800 */
[C-C-:B------:R-:W-:Y:S02]  /*2100*/  @P4 LEA.HI.X R3, R18.reuse, c[0x0][0x364], R20.reuse, 0x2, P0 ;  /* 0x0000d90012034a11 */ /* 0x140fe400000f1414 */
[----:B------:R-:W-:-:S03]  /*2110*/  @P2 LEA.HI.X R5, R18, c[0x0][0x374], R20, 0x2, P1 ;  /* 0x0000dd0012052a11 */ /* 0x000fc600008f1414 */
[----:B------:R2:W4:Y:S01]  /*2120*/  @P4 LDG.E R0, [R2.64] ;  /* 0x0000000602004981 */ /* 0x000522000c1e1900 */
[----:B------:R-:W-:-:S03]  /*2130*/  ISETP.NE.U32.AND P0, PT, RZ, c[0x0][0x350], PT ;  /* 0x0000d400ff007a0c */ /* 0x000fc60003f05070 */
[----:B------:R1:W5:Y:S01]  /*2140*/  @P2 LDG.E R151, [R4.64] ;  /* 0x0000000604972981 */ /* 0x000362000c1e1900 */
[----:B------:R-:W-:Y:S02]  /*2150*/  ISETP.NE.AND.EX P6, PT, RZ, c[0x0][0x354], PT, P0 ;  /* 0x0000d500ff007a0c */ /* 0x000fe40003fc5300 */
[----:B------:R-:W-:-:S04]  /*2160*/  LEA R6, P2, R18, c[0x0][0x348], 0x2 ;  /* 0x0000d20012067a11 */ /* 0x000fc800078410ff */
[----:B------:R-:W-:-:S05]  /*2170*/  LEA.HI.X R7, R18, c[0x0][0x34c], R20, 0x2, P2 ;  /* 0x0000d30012077a11 */ /* 0x000fca00010f1414 */
[----:B------:R3:W5:Y:S01]  /*2180*/  @P3 LDG.E R142, [R6.64] ;  /* 0x00000006068e3981 */ /* 0x000762000c1e1900 */
[C---:B--2---:R-:W-:Y:S02]  /*2190*/  LEA R2, P0, R18.reuse, c[0x0][0x358], 0x2 ;  /* 0x0000d60012027a11 */ /* 0x044fe400078010ff */
[C---:B-1----:R-:W-:Y:S02]  /*21a0*/  LEA R4, P1, R18.reuse, c[0x0][0x350], 0x2 ;  /* 0x0000d40012047a11 */ /* 0x042fe400078210ff */
[C-C-:B------:R-:W-:Y:S02]  /*21b0*/  LEA.HI.X R3, R18.reuse, c[0x0][0x35c], R20.reuse, 0x2, P0 ;  /* 0x0000d70012037a11 */ /* 0x140fe400000f1414 */
[----:B------:R-:W-:-:S03]  /*21c0*/  LEA.HI.X R5, R18, c[0x0][0x354], R20, 0x2, P1 ;  /* 0x0000d50012057a11 */ /* 0x000fc600008f1414 */
[----:B------:R1:W5:Y:S04]  /*21d0*/  @P5 LDG.E R13, [R2.64] ;  /* 0x00000006020d5981 */ /* 0x000368000c1e1900 */
[----:B------:R1:W5:Y:S01]  /*21e0*/  @P6 LDG.E R150, [R4.64] ;  /* 0x0000000604966981 */ /* 0x000362000c1e1900 */
[----:B---3--:R-:W-:-:S05]  /*21f0*/  LOP3.LUT R22, R9, 0xffff, RZ, 0xc0, !PT ;  /* 0x0000ffff09167812 */ /* 0x008fca00078ec0ff */
[----:B------:R1:W-:Y:S01]  /*2200*/  STL [R1+0x44], R22 ;  /* 0x0000441601007387 */ /* 0x0003e20000100800 */
[----:B------:R-:W-:Y:S01]  /*2210*/  YIELD ;  /* 0x0000000000007946 */ /* 0x000fe20003800000 */
[----:B------:R-:W-:Y:S02]  /*2220*/  P2R R14, PR, RZ, 0x40 ;  /* 0x00000040ff0e7803 */ /* 0x000fe40000000000 */
[----:B----4-:R1:W-:Y:S01]  /*2230*/  @P4 STL [R1+0x40], R0 ;  /* 0x0000400001004387 */ /* 0x0103e20000100800 */
[----:B------:R-:W-:Y:S05]  /*2240*/  @P4 BRA `(.L_x_1211) ;  /* 0x0000007000004947 */ /* 0x000fea0003800000 */
[----:B-1----:R-:W-:-:S05]  /*2250*/  MOV R0, c[0x0][0x168] ;  /* 0x00005a0000007a02 */ /* 0x002fca0000000f00 */
[----:B------:R1:W-:Y:S01]  /*2260*/  STL [R1+0x40], R0 ;  /* 0x0000400001007387 */ /* 0x0003e20000100800 */
[----:B------:R-:W-:Y:S05]  /*2270*/  @!P3 BRA `(.L_x_1211) ;  /* 0x000000400000b947 */ /* 0x000fea0003800000 */
[----:B------:R-:W2:Y:S04]  /*2280*/  LDG.E R8, [R6.64] ;  /* 0x0000000606087981 */ /* 0x000ea8000c1e1900 */
[----:B-1----:R-:W2:Y:S02]  /*2290*/  LDG.E R0, [R6.64+0x4] ;  /* 0x0000040606007981 */ /* 0x002ea4000c1e1900 */
[----:B--2---:R-:W-:-:S05]  /*22a0*/  IADD3 R0, -R8, R0, RZ ;  /* 0x0000000008007210 */ /* 0x004fca0007ffe1ff */
[----:B------:R1:W-:Y:S02]  /*22b0*/  STL [R1+0x40], R0 ;  /* 0x0000400001007387 */ /* 0x0003e40000100800 */
.L_x_1211:
[----:B------:R-:W-:-:S04]  /*22c0*/  ISETP.NE.U32.AND P0, PT, RZ, c[0x0][0x368], PT ;  /* 0x0000da00ff007a0c */ /* 0x000fc80003f05070 */
[----:B------:R-:W-:-:S13]  /*22d0*/  ISETP.NE.AND.EX P0, PT, RZ, c[0x0][0x36c], PT, P0 ;  /* 0x0000db00ff007a0c */ /* 0x000fda0003f05300 */
[----:B------:R-:W-:Y:S05]  /*22e0*/  @!P0 BRA `(.L_x_1212) ;  /* 0x0000004000008947 */ /* 0x000fea0003800000 */
[----:B-1----:R-:W-:-:S04]  /*22f0*/  LEA R4, P0, R18, c[0x0][0x368], 0x2 ;  /* 0x0000da0012047a11 */ /* 0x002fc800078010ff */
[----:B------:R-:W-:-:S05]  /*2300*/  LEA.HI.X R5, R18, c[0x0][0x36c], R20, 0x2, P0 ;  /* 0x0000db0012057a11 */ /* 0x000fca00000f1414 */
[----:B------:R1:W5:Y:S01]  /*2310*/  LDG.E R12, [R4.64] ;  /* 0x00000006040c7981 */ /* 0x000362000c1e1900 */
[----:B------:R-:W-:Y:S05]  /*2320*/  BRA `(.L_x_1213) ;  /* 0x0000005000007947 */ /* 0x000fea0003800000 */
.L_x_1212:
[----:B------:R-:W-:Y:S01]  /*2330*/  MOV R12, c[0x0][0x1d0] ;  /* 0x00007400000c7a02 */ /* 0x000fe20000000f00 */
[----:B------:R-:W-:Y:S05]  /*2340*/  @!P6 BRA `(.L_x_1213) ;  /* 0x000000300000e947 */ /* 0x000fea0003800000 */
[----:B------:R-:W2:Y:S04]  /*2350*/  LDG.E R6, [R4.64] ;  /* 0x0000000604067981 */ /* 0x000ea8000c1e1900 */
[----:B-1----:R-:W2:Y:S02]  /*2360*/  LDG.E R0, [R4.64+0x4] ;  /* 0x0000040604007981 */ /* 0x002ea4000c1e1900 */
[----:B--2---:R-:W-:Y:S02]  /*2370*/  IADD3 R12, -R6, R0, RZ ;  /* 0x00000000060c7210 */ /* 0x004fe40007ffe1ff */
.L_x_1213:
[----:B-1----:R-:W2:Y:S04]  /*2380*/  LDL R4, [R1+0x40] ;  /* 0x0000400001047983 */ /* 0x002ea80000100800 */
[----:B------:R-:W3:Y:S04]  /*2390*/  LDL.LU R0, [R1+0x2c] ;  /* 0x00002c0001007983 */ /* 0x000ee80000300800 */
[----:B------:R-:W4:Y:S04]  /*23a0*/  LDL.LU R6, [R1+0x14] ;  /* 0x0000140001067983 */ /* 0x000f280000300800 */
[----:B------:R1:W3:Y:S01]  /*23b0*/  @P5 LDG.E R5, [R2.64] ;  /* 0x0000000602055981 */ /* 0x0002e2000c1e1900 */
[----:B------:R-:W-:-:S04]  /*23c0*/  ISETP.NE.U32.AND P0, PT, RZ, c[0x0][0x378], PT ;  /* 0x0000de00ff007a0c */ /* 0x000fc80003f05070 */
[----:B------:R-:W-:Y:S01]  /*23d0*/  ISETP.NE.AND.EX P1, PT, RZ, c[0x0][0x37c], PT, P0 ;  /* 0x0000df00ff007a0c */ /* 0x000fe20003f25300 */
[----:B------:R-:W-:Y:S02]  /*23e0*/  IMAD.MOV.U32 R7, RZ, RZ, c[0x0][0x2c4] ;  /* 0x0000b100ff077624 */ /* 0x000fe400078e00ff */
[----:B--2---:R-:W-:Y:S02]  /*23f0*/  IMAD.MOV.U32 R8, RZ, RZ, R4 ;  /* 0x000000ffff087224 */ /* 0x004fe400078e0004 */
[----:B------:R1:W2:Y:S01]  /*2400*/  @P5 LDG.E R4, [R2.64+0x4] ;  /* 0x0000040602045981 */ /* 0x0002a2000c1e1900 */
[----:B------:R-:W-:Y:S01]  /*2410*/  ISETP.NE.AND P2, PT, R7, 0x1, PT ;  /* 0x000000010700780c */ /* 0x000fe20003f45270 */
[----:B-----5:R-:W-:Y:S01]  /*2420*/  IMAD.MOV.U32 R133, RZ, RZ, R12 ;  /* 0x000000ffff857224 */ /* 0x020fe200078e000c */
[----:B----4-:R-:W-:Y:S01]  /*2430*/  LOP3.LUT R6, R6, 0xfffffffb, RZ, 0xc0, !PT ;  /* 0xfffffffb06067812 */ /* 0x010fe200078ec0ff */
[----:B------:R-:W-:-:S04]  /*2440*/  IMAD.IADD R7, R12, 0x1, -R151 ;  /* 0x000000010c077824 */ /* 0x000fc800078e0a97 */
[----:B-1----:R-:W-:-:S04]  /*2450*/  @P1 LEA R2, P0, R18, c[0x0][0x378], 0x2 ;  /* 0x0000de0012021a11 */ /* 0x002fc800078010ff */
[----:B------:R-:W-:-:S05]  /*2460*/  @P1 LEA.HI.X R3, R18, c[0x0][0x37c], R20, 0x2, P0 ;  /* 0x0000df0012031a11 */ /* 0x000fca00000f1414 */
[----:B------:R3:W5:Y:S01]  /*2470*/  @P1 LDG.E R133, [R2.64] ;  /* 0x0000000602851981 */ /* 0x000762000c1e1900 */
[----:B------:R-:W-:Y:S01]  /*2480*/  @P2 LOP3.LUT R6, R6, 0x4, RZ, 0xfc, !PT ;  /* 0x0000000406062812 */ /* 0x000fe200078efcff */
[----:B---3--:R-:W-:Y:S02]  /*2490*/  IMAD.SHL.U32 R2, R0, 0x80, RZ ;  /* 0x0000008000027824 */ /* 0x008fe400078e00ff */
[----:B------:R-:W-:-:S03]  /*24a0*/  IMAD.MOV.U32 R0, RZ, RZ, c[0x0][0x228] ;  /* 0x00008a00ff007624 */ /* 0x000fc600078e00ff */
[----:B------:R1:W-:Y:S04]  /*24b0*/  STL [R1+0x48], R2 ;  /* 0x0000480201007387 */ /* 0x0003e80000100800 */
[----:B------:R3:W-:Y:S01]  /*24c0*/  STL [R1+0x14], R6 ;  /* 0x0000140601007387 */ /* 0x0007e20000100800 */
[----:B-1----:R-:W-:-:S05]  /*24d0*/  IADD3 R2, R2, 0x7f, RZ ;  /* 0x0000007f02027810 */ /* 0x002fca0007ffe0ff */
[----:B------:R-:W-:-:S05]  /*24e0*/  @P2 IMAD.HI.U32 R3, R2, c[0x0][0x2c8], RZ ;  /* 0x0000b20002032a27 */ /* 0x000fca00078e00ff */
[----:B------:R-:W-:Y:S01]  /*24f0*/  @P2 SHF.R.U32.HI R2, RZ, c[0x0][0x2cc], R3 ;  /* 0x0000b300ff022a19 */ /* 0x000fe20000011603 */
[----:B------:R-:W-:Y:S01]  /*2500*/  BSSY B0, `(.L_x_1214) ;  /* 0x0000037000007945 */ /* 0x000fe20003800000 */
[----:B--2---:R-:W-:-:S04]  /*2510*/  @P5 IMAD.IADD R0, R4, 0x1, -R5 ;  /* 0x0000000104005824 */ /* 0x004fc800078e0a05 */
[----:B---3--:R-:W-:-:S05]  /*2520*/  IMAD.IADD R6, R7, 0x1, R0 ;  /* 0x0000000107067824 */ /* 0x008fca00078e0200 */
[C---:B------:R-:W-:Y:S02]  /*2530*/  IADD3 R156, R6.reuse, 0x30, -R8 ;  /* 0x00000030069c7810 */ /* 0x040fe40007ffe808 */
[----:B------:R-:W-:Y:S02]  /*2540*/  IADD3 R4, R6, 0x2f, RZ ;  /* 0x0000002f06047810 */ /* 0x000fe40007ffe0ff */
[----:B------:R-:W-:Y:S01]  /*2550*/  LOP3.LUT R5, R9, 0xff000000, RZ, 0xc0, !PT ;  /* 0xff00000009057812 */ /* 0x000fe200078ec0ff */
[----:B------:R-:W-:Y:S01]  /*2560*/  IMAD.IADD R3, R156, 0x1, R2 ;  /* 0x000000019c037824 */ /* 0x000fe200078e0202 */
[----:B------:R1:W-:Y:S01]  /*2570*/  STL [R1+0x2c], R6 ;  /* 0x00002c0601007387 */ /* 0x0003e20000100800 */
[----:B------:R-:W-:Y:S01]  /*2580*/  IMAD.HI R2, R4, 0x2aaaaaab, RZ ;  /* 0x2aaaaaab04027827 */ /* 0x000fe200078e02ff */
[----:B------:R-:W-:-:S04]  /*2590*/  SHF.R.U32.HI R8, RZ, 0x8, R5 ;  /* 0x00000008ff087819 */ /* 0x000fc80000011605 */
[----:B------:R-:W-:-:S04]  /*25a0*/  SHF.R.U32.HI R4, RZ, 0x1f, R2 ;  /* 0x0000001fff047819 */ /* 0x000fc80000011602 */
[----:B------:R-:W-:Y:S01]  /*25b0*/  LEA.HI.SX32 R155, R2, R4, 0x1d ;  /* 0x00000004029b7211 */ /* 0x000fe200078feaff */
[----:B-1----:R-:W-:Y:S01]  /*25c0*/  IMAD.HI R6, R3, 0x2aaaaaab, RZ ;  /* 0x2aaaaaab03067827 */ /* 0x002fe200078e02ff */
[----:B------:R-:W-:-:S04]  /*25d0*/  LOP3.LUT R3, R9, 0xff0000, RZ, 0xc0, !PT ;  /* 0x00ff000009037812 */ /* 0x000fc800078ec0ff */
[----:B------:R-:W-:Y:S02]  /*25e0*/  LEA.HI R3, R3, R8, RZ, 0x10 ;  /* 0x0000000803037211 */ /* 0x000fe400078f80ff */
[----:B------:R-:W-:Y:S02]  /*25f0*/  SHF.R.U32.HI R5, RZ, 0x1f, R6 ;  /* 0x0000001fff057819 */ /* 0x000fe40000011606 */
[----:B------:R-:W-:Y:S02]  /*2600*/  SHF.R.U32.HI R9, RZ, 0x10, R3 ;  /* 0x00000010ff097819 */ /* 0x000fe40000011603 */
[----:B------:R-:W-:Y:S02]  /*2610*/  LOP3.LUT R16, R3, 0xff, RZ, 0xc0, !PT ;  /* 0x000000ff03107812 */ /* 0x000fe400078ec0ff */
[----:B------:R-:W-:Y:S01]  /*2620*/  LEA.HI.SX32 R2, R6, R5, 0x1d ;  /* 0x0000000506027211 */ /* 0x000fe200078feaff */
[----:B------:R1:W-:Y:S03]  /*2630*/  STL [R1+0x30], R9 ;  /* 0x0000300901007387 */ /* 0x0003e60000100800 */
[----:B------:R-:W-:Y:S01]  /*2640*/  IMNMX R6, R155, R2, PT ;  /* 0x000000029b067217 */ /* 0x000fe20003800200 */
[----:B------:R1:W-:Y:S03]  /*2650*/  STL [R1+0x74], R16 ;  /* 0x0000741001007387 */ /* 0x0003e60000100800 */
[----:B------:R-:W-:-:S02]  /*2660*/  ISETP.GE.AND P0, PT, R6, 0x1, PT ;  /* 0x000000010600780c */ /* 0x000fc40003f06270 */
[----:B------:R-:W-:Y:S01]  /*2670*/  ISETP.NE.AND P1, PT, R9, RZ, PT ;  /* 0x000000ff0900720c */ /* 0x000fe20003f25270 */
[----:B------:R-:W-:-:S03]  /*2680*/  IMAD.MOV.U32 R2, RZ, RZ, RZ ;  /* 0x000000ffff027224 */ /* 0x000fc600078e00ff */
[----:B------:R-:W-:-:S07]  /*2690*/  SEL R132, R9, c[0x0][0x338], P1 ;  /* 0x0000ce0009847a07 */ /* 0x000fce0000800000 */
[----:B------:R-:W-:Y:S05]  /*26a0*/  @!P0 BRA `(.L_x_1215) ;  /* 0x000001c000008947 */ /* 0x000fea0003800000 */
        /* <DEDUP_REMOVED lines=10> */
[----:B-1----:R-:W-:Y:S02]  /*2750*/  IMAD R9, R4, R3, RZ ;  /* 0x0000000304097224 */ /* 0x002fe400078e02ff */
        /* <DEDUP_REMOVED lines=17> */
.L_x_1215:
[----:B------:R-:W-:Y:S05]  /*2870*/  BSYNC B0 ;  /* 0x0000000000007941 */ /* 0x000fea0003800000 */
.L_x_1214:
[----:B------:R-:W-:Y:S01]  /*2880*/  IMAD R3, R16, R2, RZ ;  /* 0x0000000210037224 */ /* 0x000fe200078e02ff */
        /* <DEDUP_REMOVED lines=21> */
[----:B------:R-:W3:Y:S04]  /*29e0*/  LDL R9, [R1+0x24] ;  /* 0x0000240001097983 */ /* 0x000ee80000100800 */
[----:B------:R-:W4:Y:S04]  /*29f0*/  LDL R8, [R1+0x38] ;  /* 0x0000380001087983 */ /* 0x000f280000100800 */
[----:B------:R-:W3:Y:S04]  /*2a00*/  LDL R21, [R1+0xc] ;  /* 0x00000c0001157983 */ /* 0x000ee80000100800 */
[----:B------:R-:W1:Y:S01]  /*2a10*/  S2R R11, SR_TID.X ;  /* 0x00000000000b7919 */ /* 0x000e620000002100 */
[----:B------:R-:W-:-:S02]  /*2a20*/  SHF.R.S32.HI R3, RZ, 0x1f, R13 ;  /* 0x0000001fff037819 */ /* 0x000fc4000001140d */
[----:B-1----:R-:W-:-:S04]  /*2a30*/  SHF.R.S32.HI R10, RZ, 0x1f, R11 ;  /* 0x0000001fff0a7819 */ /* 0x002fc8000001140b */
[----:B------:R-:W-:-:S04]  /*2a40*/  LEA.HI R10, R10, R11, RZ, 0x2 ;  /* 0x0000000b0a0a7211 */ /* 0x000fc800078f10ff */
[----:B------:R-:W-:-:S04]  /*2a50*/  SHF.R.S32.HI R10, RZ, 0x2, R10 ;  /* 0x00000002ff0a7819 */ /* 0x000fc8000001140a */
[----:B------:R-:W-:-:S04]  /*2a60*/  IADD3 R126, P0, R10, R13, RZ ;  /* 0x0000000d0a7e7210 */ /* 0x000fc80007f1e0ff */
[----:B------:R-:W-:-:S05]  /*2a70*/  LEA.HI.X.SX32 R129, R10, R3, 0x1, P0 ;  /* 0x000000030a817211 */ /* 0x000fca00000f0eff */
[----:B------:R-:W-:Y:S01]  /*2a80*/  IMAD R3, R129, c[0x0][0x238], RZ ;  /* 0x00008e0081037a24 */ /* 0x000fe200078e02ff */
[----:B------:R-:W-:-:S03]  /*2a90*/  IADD3 R33, R2, -0x1, RZ ;  /* 0xffffffff02217810 */ /* 0x000fc60007ffe0ff */
[----:B------:R-:W-:Y:S01]  /*2aa0*/  IMAD R3, R126, c[0x0][0x23c], R3 ;  /* 0x00008f007e037a24 */ /* 0x000fe200078e0203 */
[----:B------:R-:W-:Y:S02]  /*2ab0*/  ISETP.NE.AND P3, PT, R14, RZ, PT ;  /* 0x000000ff0e00720c */ /* 0x000fe40003f65270 */
[----:B------:R-:W-:Y:S01]  /*2ac0*/  SEL R14, R20, RZ, !P5 ;  /* 0x000000ff140e7207 */ /* 0x000fe20006800000 */
[----:B------:R-:W-:Y:S01]  /*2ad0*/  IMAD.MOV.U32 R134, RZ, RZ, 0x30 ;  /* 0x00000030ff867424 */ /* 0x000fe200078e00ff */
[----:B------:R-:W-:-:S03]  /*2ae0*/  SEL R13, R18, RZ, !P5 ;  /* 0x000000ff120d7207 */ /* 0x000fc60006800000 */
[C---:B------:R-:W-:Y:S02]  /*2af0*/  IMAD R158, R134.reuse, c[0x0][0x23c], RZ ;  /* 0x00008f00869e7a24 */ /* 0x040fe400078e02ff */
[----:B------:R-:W-:-:S04]  /*2b00*/  IMAD.WIDE.U32 R148, R134, c[0x0][0x238], RZ ;  /* 0x00008e0086947a25 */ /* 0x000fc800078e00ff */
[----:B------:R-:W-:Y:S01]  /*2b10*/  IMAD.IADD R158, R149, 0x1, R158 ;  /* 0x00000001959e7824 */ /* 0x000fe200078e029e */
[----:B------:R-:W-:Y:S01]  /*2b20*/  MOV R159, c[0x0][0x238] ;  /* 0x00008e00009f7a02 */ /* 0x000fe20000000f00 */
[----:B------:R-:W-:-:S05]  /*2b30*/  IMAD.MOV.U32 R157, RZ, RZ, 0x5 ;  /* 0x00000005ff9d7424 */ /* 0x000fca00078e00ff */
[C---:B------:R-:W-:Y:S02]  /*2b40*/  SHF.L.U64.HI R157, R159.reuse, R157, c[0x0][0x23c] ;  /* 0x00008f009f9d7619 */ /* 0x040fe4000001029d */
[----:B------:R-:W-:Y:S01]  /*2b50*/  SHF.L.U32 R159, R159, 0x5, RZ ;  /* 0x000000059f9f7819 */ /* 0x000fe200000006ff */
[----:B--2---:R-:W-:-:S04]  /*2b60*/  IMAD.WIDE.U32 R4, R126, c[0x0][0x238], R16 ;  /* 0x00008e007e047a25 */ /* 0x004fc800078e0010 */
[----:B------:R-:W-:Y:S01]  /*2b70*/  IMAD.IADD R3, R5, 0x1, R3 ;  /* 0x0000000105037824 */ /* 0x000fe200078e0203 */
[----:B------:R-:W-:Y:S01]  /*2b80*/  MOV R2, R4 ;  /* 0x0000000400027202 */ /* 0x000fe20000000f00 */
[----:B------:R-:W-:-:S04]  /*2b90*/  IMAD R5, R33, -0x30, R0 ;  /* 0xffffffd021057824 */ /* 0x000fc800078e0200 */
[----:B------:R-:W-:Y:S01]  /*2ba0*/  IMAD.WIDE.U32 R2, R22, c[0x0][0x240], R2 ;  /* 0x0000900016027a25 */ /* 0x000fe200078e0002 */
[----:B------:R-:W-:-:S03]  /*2bb0*/  IMNMX R5, R5, 0x30, PT ;  /* 0x0000003005057817 */ /* 0x000fc60003800200 */
[----:B------:R-:W-:Y:S02]  /*2bc0*/  IMAD R3, R22, c[0x0][0x244], R3 ;  /* 0x0000910016037a24 */ /* 0x000fe400078e0203 */
[----:B------:R-:W-:Y:S02]  /*2bd0*/  IMAD R4, R14, c[0x0][0x248], RZ ;  /* 0x000092000e047a24 */ /* 0x000fe400078e02ff */
[----:B------:R-:W-:Y:S02]  /*2be0*/  IMAD.IADD R7, R5, 0x1, -R10 ;  /* 0x0000000105077824 */ /* 0x000fe400078e0a0a */
[C---:B------:R-:W-:Y:S02]  /*2bf0*/  IMAD R4, R13.reuse, c[0x0][0x24c], R4 ;  /* 0x000093000d047a24 */ /* 0x040fe400078e0204 */
[----:B------:R-:W-:Y:S01]  /*2c00*/  IMAD.WIDE.U32 R100, R13, c[0x0][0x248], R2 ;  /* 0x000092000d647a25 */ /* 0x000fe200078e0002 */
[----:B------:R-:W-:Y:S02]  /*2c10*/  ISETP.GE.AND P1, PT, R7, 0x1, PT ;  /* 0x000000010700780c */ /* 0x000fe40003f26270 */
[----:B------:R-:W-:Y:S01]  /*2c20*/  SHF.R.S32.HI R3, RZ, 0x1f, R33 ;  /* 0x0000001fff037819 */ /* 0x000fe20000011421 */
[----:B------:R-:W-:Y:S01]  /*2c30*/  IMAD R2, R158, R33, RZ ;  /* 0x000000219e027224 */ /* 0x000fe200078e02ff */
[----:B------:R-:W-:Y:S01]  /*2c40*/  IADD3 R91, R101, R4, RZ ;  /* 0x00000004655b7210 */ /* 0x000fe20007ffe0ff */
[----:B------:R-:W-:-:S02]  /*2c50*/  IMAD.MOV.U32 R90, RZ, RZ, R100 ;  /* 0x000000ffff5a7224 */ /* 0x000fc400078e0064 */
[-C--:B------:R-:W-:Y:S02]  /*2c60*/  IMAD R2, R3, R148.reuse, R2 ;  /* 0x0000009403027224 */ /* 0x080fe400078e0202 */
[----:B------:R-:W-:Y:S01]  /*2c70*/  IMAD.WIDE.U32 R4, R33, R148, R90 ;  /* 0x0000009421047225 */ /* 0x000fe200078e005a */
[----:B------:R-:W-:-:S03]  /*2c80*/  ISETP.GE.AND P6, PT, R16, c[0x0][0x1d4], PT ;  /* 0x0000750010007a0c */ /* 0x000fc60003fc6270 */
[----:B------:R-:W-:Y:S01]  /*2c90*/  IMAD.IADD R6, R5, 0x1, R2 ;  /* 0x0000000105067824 */ /* 0x000fe200078e0202 */
[----:B------:R-:W-:Y:S02]  /*2ca0*/  @P1 LEA R2, P0, R4, c[0x0][0x220], 0x1 ;  /* 0x0000880004021a11 */ /* 0x000fe400078008ff */
[----:B---3--:R-:W-:Y:S02]  /*2cb0*/  ISETP.GE.AND P5, PT, R9, c[0x0][0x1d4], PT ;  /* 0x0000750009007a0c */ /* 0x008fe40003fa6270 */
[----:B----4-:R-:W-:Y:S02]  /*2cc0*/  ISETP.GE.AND P4, PT, R8, c[0x0][0x1d4], PT ;  /* 0x0000750008007a0c */ /* 0x010fe40003f86270 */
[----:B------:R-:W-:Y:S02]  /*2cd0*/  @P1 LEA.HI.X R3, R4, c[0x0][0x224], R6, 0x1, P0 ;  /* 0x0000890004031a11 */ /* 0x000fe400000f0c06 */
[----:B------:R-:W-:Y:S01]  /*2ce0*/  ISETP.GT.AND P0, PT, R7, 0x20, PT ;  /* 0x000000200700780c */ /* 0x000fe20003f04270 */
[----:B------:R-:W-:-:S05]  /*2cf0*/  @P1 IMAD.SHL.U32 R5, R21, 0x2, RZ ;  /* 0x0000000215051824 */ /* 0x000fca00078e00ff */
[----:B------:R-:W-:Y:S01]  /*2d00*/  @!PT LDS RZ, [RZ] ;  /* 0x00000000fffff984 */ /* 0x000fe20000000800 */
[----:B------:R-:W-:Y:S01]  /*2d10*/  @!PT LDS RZ, [RZ] ;  /* 0x00000000fffff984 */ /* 0x000fe20000000800 */
[----:B------:R-:W-:Y:S01]  /*2d20*/  @!PT LDS RZ, [RZ] ;  /* 0x00000000fffff984 */ /* 0x000fe20000000800 */
[----:B------:R1:W-:Y:S04]  /*2d30*/  @P1 LDGSTS.E.BYPASS.LTC128B.128 [R5+0x3c80], [R2.64], !P6 ;  /* 0x03c8000002051fae */ /* 0x0003e8000f101d46 */
[----:B------:R1:W-:Y:S04]  /*2d40*/  @P1 LDGSTS.E.BYPASS.LTC128B.128 [R5+0x4880], [R2.64+0x40], !P5 ;  /* 0x0488004002051fae */ /* 0x0003e8000e901d46 */
[----:B------:R1:W-:Y:S02]  /*2d50*/  @P1 LDGSTS.E.BYPASS.LTC128B.128 [R5+0x5480], [R2.64+0x80], !P4 ;  /* 0x0548008002051fae */ /* 0x0003e4000e101d46 */
[----:B-1----:R-:W-:-:S05]  /*2d60*/  @P0 IADD3 R3, P1, R159, R4, RZ ;  /* 0x000000049f030210 */ /* 0x002fca0007f3e0ff */
[----:B------:R-:W-:Y:S01]  /*2d70*/  @P0 IMAD.X R6, R6, 0x1, R157, P1 ;  /* 0x0000000106060824 */ /* 0x000fe200008e069d */
[----:B------:R-:W-:-:S04]  /*2d80*/  @P0 LEA R2, P1, R3, c[0x0][0x220], 0x1 ;  /* 0x0000880003020a11 */ /* 0x000fc800078208ff */
[----:B------:R-:W-:Y:S02]  /*2d90*/  @P0 LEA.HI.X R3, R3, c[0x0][0x224], R6, 0x1, P1 ;  /* 0x0000890003030a11 */ /* 0x000fe400008f0c06 */
[----:B------:R-:W-:-:S04]  /*2da0*/  ISETP.NE.U32.AND P1, PT, RZ, c[0x0][0x340], PT ;  /* 0x0000d000ff007a0c */ /* 0x000fc80003f25070 */
[----:B------:R-:W-:-:S13]  /*2db0*/  ISETP.NE.AND.EX P1, PT, RZ, c[0x0][0x344], PT, P1 ;  /* 0x0000d100ff007a0c */ /* 0x000fda0003f25310 */
[----:B------:R-:W-:-:S06]  /*2dc0*/  @P1 IMAD.WIDE R6, R18, R15, c[0x0][0x340] ;  /* 0x0000d00012061625 */ /* 0x000fcc00078e020f */
[----:B------:R1:W2:Y:S04]  /*2dd0*/  @P1 LDG.E R6, [R6.64] ;  /* 0x0000000606061981 */ /* 0x0002a8000c1e1900 */
[----:B------:R-:W3:Y:S01]  /*2de0*/  S2R R19, SR_TID.X ;  /* 0x0000000000137919 */ /* 0x000ee20000002100 */
[----:B-1----:R-:W-:-:S05]  /*2df0*/  IMAD.IADD R7, R12, 0x1, R150 ;  /* 0x000000010c077824 */ /* 0x002fca00078e0296 */
[----:B------:R-:W-:Y:S01]  /*2e00*/  SHF.R.S32.HI R11, RZ, 0x1f, R7 ;  /* 0x0000001fff0b7819 */ /* 0x000fe20000011407 */
[----:B------:R-:W-:-:S04]  /*2e10*/  IMAD.WIDE.U32 R4, R7, c[0x0][0x1e0], RZ ;  /* 0x0000780007047a25 */ /* 0x000fc800078e00ff */
[----:B------:R-:W-:-:S04]  /*2e20*/  IMAD R8, R11, c[0x0][0x1e0], RZ ;  /* 0x000078000b087a24 */ /* 0x000fc800078e02ff */
[----:B------:R-:W-:-:S05]  /*2e30*/  IMAD R8, R7, c[0x0][0x1e4], R8 ;  /* 0x0000790007087a24 */ /* 0x000fca00078e0208 */
[----:B------:R-:W-:-:S05]  /*2e40*/  IADD3 R5, R5, R8, RZ ;  /* 0x0000000805057210 */ /* 0x000fca0007ffe0ff */
[----:B------:R-:W-:-:S04]  /*2e50*/  IMAD.WIDE.U32 R8, R22, c[0x0][0x1e8], R4 ;  /* 0x00007a0016087a25 */ /* 0x000fc800078e0004 */
[----:B------:R-:W-:Y:S02]  /*2e60*/  @P0 IMAD.SHL.U32 R4, R21, 0x2, RZ ;  /* 0x0000000215040824 */ /* 0x000fe400078e00ff */
[----:B------:R-:W-:-:S03]  /*2e70*/  IMAD R5, R22, c[0x0][0x1ec], R9 ;  /* 0x00007b0016057a24 */ /* 0x000fc600078e0209 */
[----:B------:R1:W-:Y:S04]  /*2e80*/  @P0 LDGSTS.E.BYPASS.LTC128B.128 [R4+0x4480], [R2.64], !P6 ;  /* 0x0448000002040fae */ /* 0x0003e8000f101d46 */
[----:B------:R1:W-:Y:S04]  /*2e90*/  @P0 LDGSTS.E.BYPASS.LTC128B.128 [R4+0x5080], [R2.64+0x40], !P5 ;  /* 0x0508004002040fae */ /* 0x0003e8000e901d46 */
[----:B------:R1:W-:Y:S01]  /*2ea0*/  @P0 LDGSTS.E.BYPASS.LTC128B.128 [R4+0x5c80], [R2.64+0x80], !P4 ;  /* 0x05c8008002040fae */ /* 0x0003e2000e101d46 */
[----:B------:R-:W-:-:S03]  /*2eb0*/  IMAD.MOV.U32 R162, RZ, RZ, c[0x0][0x27c] ;  /* 0x00009f00ffa27624 */ /* 0x000fc600078e00ff */
[----:B------:R-:W0:Y:S01]  /*2ec0*/  LDGDEPBAR ;  /* 0x00000000000079af */ /* 0x000e220000000000 */
[----:B------:R-:W-:Y:S01]  /*2ed0*/  WARPSYNC 0xffffffff ;  /* 0xffffffff00007948 */ /* 0x000fe20003800000 */
[----:B------:R-:W-:Y:S02]  /*2ee0*/  ISETP.GE.AND P2, PT, R136, c[0x0][0x27c], PT ;  /* 0x00009f0088007a0c */ /* 0x000fe40003f46270 */
[----:B------:R-:W-:Y:S02]  /*2ef0*/  SHF.R.S32.HI R147, RZ, 0x1f, R146 ;  /* 0x0000001fff937819 */ /* 0x000fe40000011492 */
[----:B-----5:R-:W-:Y:S01]  /*2f00*/  SHF.R.S32.HI R25, RZ, 0x1f, R133 ;  /* 0x0000001fff197819 */ /* 0x020fe20000011485 */
[----:B-1----:R-:W-:Y:S01]  /*2f10*/  IMAD.MOV.U32 R4, RZ, RZ, R8 ;  /* 0x000000ffff047224 */ /* 0x002fe200078e0008 */
[----:B--2---:R-:W-:Y:S01]  /*2f20*/  @P1 SHF.R.S32.HI R10, RZ, 0x1f, R6 ;  /* 0x0000001fff0a1819 */ /* 0x004fe20000011406 */
[----:B------:R-:W-:Y:S01]  /*2f30*/  @!P1 IMAD.MOV.U32 R10, RZ, RZ, R20 ;  /* 0x000000ffff0a9224 */ /* 0x000fe200078e0014 */
[----:B---3--:R-:W-:-:S04]  /*2f40*/  LEA.HI R20, R19, R19, RZ, 0x1 ;  /* 0x0000001313147211 */ /* 0x008fc800078f08ff */
[----:B------:R-:W-:Y:S02]  /*2f50*/  SHF.R.S32.HI R20, RZ, 0x1, R20 ;  /* 0x00000001ff147819 */ /* 0x000fe40000011414 */
[----:B------:R-:W-:Y:S02]  /*2f60*/  @!P1 MOV R6, R18 ;  /* 0x0000001200069202 */ /* 0x000fe40000000f00 */
[----:B------:R-:W-:Y:S02]  /*2f70*/  SEL R21, R10, RZ, !P3 ;  /* 0x000000ff0a157207 */ /* 0x000fe40005800000 */
[----:B------:R-:W-:Y:S02]  /*2f80*/  SHF.R.S32.HI R9, RZ, 0x1f, R20 ;  /* 0x0000001fff097819 */ /* 0x000fe40000011414 */
[----:B------:R-:W-:Y:S01]  /*2f90*/  SEL R15, R6, RZ, !P3 ;  /* 0x000000ff060f7207 */ /* 0x000fe20005800000 */
[----:B------:R-:W-:Y:S02]  /*2fa0*/  IMAD R2, R21, c[0x0][0x1f0], RZ ;  /* 0x00007c0015027a24 */ /* 0x000fe400078e02ff */
[----:B------:R-:W-:-:S02]  /*2fb0*/  IMAD R3, R9, c[0x0][0x1e0], RZ ;  /* 0x0000780009037a24 */ /* 0x000fc400078e02ff */
[C---:B------:R-:W-:Y:S02]  /*2fc0*/  IMAD R2, R15.reuse, c[0x0][0x1f4], R2 ;  /* 0x00007d000f027a24 */ /* 0x040fe400078e0202 */
[----:B------:R-:W-:-:S04]  /*2fd0*/  IMAD.WIDE.U32 R80, R15, c[0x0][0x1f0], R4 ;  /* 0x00007c000f507a25 */ /* 0x000fc800078e0004 */
[----:B------:R-:W-:-:S04]  /*2fe0*/  IMAD.WIDE.U32 R160, R20, c[0x0][0x1e0], RZ ;  /* 0x0000780014a07a25 */ /* 0x000fc800078e00ff */
[----:B------:R-:W-:Y:S01]  /*2ff0*/  IMAD R3, R20, c[0x0][0x1e4], R3 ;  /* 0x0000790014037a24 */ /* 0x000fe200078e0203 */
[----:B------:R-:W-:Y:S02]  /*3000*/  SHF.L.U32 R6, R162, 0x1, RZ ;  /* 0x00000001a2067819 */ /* 0x000fe400000006ff */
[----:B------:R-:W-:Y:S01]  /*3010*/  IADD3 R79, R81, R2, RZ ;  /* 0x00000002514f7210 */ /* 0x000fe20007ffe0ff */
[----:B------:R-:W-:Y:S02]  /*3020*/  IMAD.IADD R128, R161, 0x1, R3 ;  /* 0x00000001a1807824 */ /* 0x000fe400078e0203 */
[----:B------:R-:W2:Y:S01]  /*3030*/  LDL R35, [R1+0x68] ;  /* 0x0000680001237983 */ /* 0x000ea20000100800 */
[----:B------:R-:W-:Y:S01]  /*3040*/  IMAD.WIDE.U32 R2, R22, c[0x0][0x260], R16 ;  /* 0x0000980016027a25 */ /* 0x000fe200078e0010 */
[----:B------:R-:W-:Y:S02]  /*3050*/  IADD3 R131, P0, R20, R7, RZ ;  /* 0x0000000714837210 */ /* 0x000fe40007f1e0ff */
[----:B------:R-:W3:Y:S01]  /*3060*/  LDL R29, [R1+0x6c] ;  /* 0x00006c00011d7983 */ /* 0x000ee20000100800 */
[----:B------:R-:W-:Y:S01]  /*3070*/  IMAD R4, R14, c[0x0][0x268], RZ ;  /* 0x00009a000e047a24 */ /* 0x000fe200078e02ff */
[----:B------:R-:W-:Y:S01]  /*3080*/  SEL R16, RZ, c[0x0][0x27c], !P2 ;  /* 0x00009f00ff107a07 */ /* 0x000fe20005000000 */
[----:B------:R-:W-:Y:S01]  /*3090*/  IMAD R3, R22, c[0x0][0x264], R3 ;  /* 0x0000990016037a24 */ /* 0x000fe200078e0203 */
[----:B------:R-:W4:Y:S01]  /*30a0*/  LDL R34, [R1+0x70] ;  /* 0x0000700001227983 */ /* 0x000f220000100800 */
[----:B------:R-:W-:Y:S01]  /*30b0*/  IMAD R8, R9, c[0x0][0x280], RZ ;  /* 0x0000a00009087a24 */ /* 0x000fe200078e02ff */
[----:B------:R-:W-:Y:S01]  /*30c0*/  ISETP.GE.AND P1, PT, R144, c[0x0][0x27c], PT ;  /* 0x00009f0090007a0c */ /* 0x000fe20003f26270 */
[----:B------:R-:W-:Y:S01]  /*30d0*/  IMAD.X R130, R11, 0x1, R9, P0 ;  /* 0x000000010b827824 */ /* 0x000fe200000e0609 */
[C---:B------:R-:W-:Y:S01]  /*30e0*/  IADD3 R19, -R6.reuse, c[0x0][0x1d4], RZ ;  /* 0x0000750006137a10 */ /* 0x040fe20007ffe1ff */
[----:B------:R-:W-:Y:S01]  /*30f0*/  IMAD R28, R13, c[0x0][0x26c], R4 ;  /* 0x00009b000d1c7a24 */ /* 0x000fe200078e0204 */
[----:B------:R-:W-:Y:S01]  /*3100*/  ISETP.GE.AND P0, PT, R143, c[0x0][0x27c], PT ;  /* 0x00009f008f007a0c */ /* 0x000fe20003f06270 */
[----:B------:R-:W-:Y:S01]  /*3110*/  IMAD R9, R9, c[0x0][0x290], RZ ;  /* 0x0000a40009097a24 */ /* 0x000fe200078e02ff */
[CC--:B------:R-:W-:Y:S01]  /*3120*/  SEL R18, R6.reuse, R19.reuse, !P2 ;  /* 0x0000001306127207 */ /* 0x0c0fe20005000000 */
[----:B------:R-:W-:Y:S01]  /*3130*/  IMAD.WIDE.U32 R84, R13, c[0x0][0x268], R2 ;  /* 0x00009a000d547a25 */ /* 0x000fe200078e0002 */
[----:B------:R-:W-:-:S02]  /*3140*/  SEL R17, R6, R19, !P1 ;  /* 0x0000001306117207 */ /* 0x000fc40004800000 */
[----:B------:R-:W-:Y:S01]  /*3150*/  SEL R19, R6, R19, !P0 ;  /* 0x0000001306137207 */ /* 0x000fe20004000000 */
[----:B------:R-:W-:Y:S01]  /*3160*/  IMAD.WIDE.U32 R4, R20, c[0x0][0x280], R146 ;  /* 0x0000a00014047a25 */ /* 0x000fe200078e0092 */
[----:B------:R-:W-:Y:S01]  /*3170*/  ULDC.U8 UR4, c[0x0][0x298] ;  /* 0x0000a60000047ab9 */ /* 0x000fe20000000000 */
[----:B------:R-:W-:Y:S02]  /*3180*/  ISETP.GE.AND P2, PT, R162, 0x1, PT ;  /* 0x00000001a200780c */ /* 0x000fe40003f46270 */
[C---:B------:R-:W-:Y:S02]  /*3190*/  IMAD R8, R20.reuse, c[0x0][0x284], R8 ;  /* 0x0000a10014087a24 */ /* 0x040fe400078e0208 */
[----:B------:R-:W-:-:S04]  /*31a0*/  IMAD.WIDE.U32 R12, R20, c[0x0][0x280], R136 ;  /* 0x0000a000140c7a25 */ /* 0x000fc800078e0088 */
[----:B------:R-:W-:Y:S02]  /*31b0*/  IMAD R14, R20, c[0x0][0x294], R9 ;  /* 0x0000a500140e7a24 */ /* 0x000fe400078e0209 */
[----:B------:R-:W-:Y:S02]  /*31c0*/  IMAD.IADD R9, R5, 0x1, R8 ;  /* 0x0000000105097824 */ /* 0x000fe400078e0208 */
[----:B------:R-:W-:Y:S02]  /*31d0*/  IMAD.IADD R5, R8, 0x1, R13 ;  /* 0x0000000108057824 */ /* 0x000fe400078e020d */
[----:B------:R-:W-:Y:S02]  /*31e0*/  IMAD.IADD R13, R136, 0x1, R16 ;  /* 0x00000001880d7824 */ /* 0x000fe400078e0210 */
[----:B------:R-:W-:-:S04]  /*31f0*/  IMAD.WIDE.U32 R2, R22, c[0x0][0x210], R136 ;  /* 0x0000840016027a25 */ /* 0x000fc800078e0088 */
[----:B------:R-:W-:Y:S02]  /*3200*/  IMAD.MOV.U32 R8, RZ, RZ, R4 ;  /* 0x000000ffff087224 */ /* 0x000fe400078e0004 */
[----:B------:R-:W-:Y:S01]  /*3210*/  IMAD.MOV.U32 R4, RZ, RZ, R12 ;  /* 0x000000ffff047224 */ /* 0x000fe200078e000c */
[----:B------:R-:W-:Y:S01]  /*3220*/  SHF.R.S32.HI R12, RZ, 0x1f, R13 ;  /* 0x0000001fff0c7819 */ /* 0x000fe2000001140d */
[----:B------:R-:W-:Y:S02]  /*3230*/  IMAD R11, R22, c[0x0][0x214], R3 ;  /* 0x00008500160b7a24 */ /* 0x000fe400078e0203 */
[----:B------:R-:W-:Y:S01]  /*3240*/  IMAD.MOV.U32 R10, RZ, RZ, R2 ;  /* 0x000000ffff0a7224 */ /* 0x000fe200078e0002 */
[-C--:B------:R-:W-:Y:S01]  /*3250*/  LEA.HI R16, R12, R13.reuse, RZ, 0x3 ;  /* 0x0000000d0c107211 */ /* 0x080fe200078f18ff */
[----:B------:R-:W-:Y:S01]  /*3260*/  IMAD.WIDE.U32 R6, R20, c[0x0][0x290], R146 ;  /* 0x0000a40014067a25 */ /* 0x000fe200078e0092 */
[----:B------:R-:W-:-:S03]  /*3270*/  LEA.HI R22, R12, R13, RZ, 0x5 ;  /* 0x0000000d0c167211 */ /* 0x000fc600078f28ff */
[----:B------:R-:W-:Y:S01]  /*3280*/  IMAD.WIDE.U32 R2, R20, c[0x0][0x290], R136 ;  /* 0x0000a40014027a25 */ /* 0x000fe200078e0088 */
[----:B------:R-:W-:-:S03]  /*3290*/  SEL R12, RZ, c[0x0][0x27c], !P1 ;  /* 0x00009f00ff0c7a07 */ /* 0x000fc60004800000 */
[----:B------:R-:W-:Y:S02]  /*32a0*/  IMAD.IADD R7, R7, 0x1, R14 ;  /* 0x0000000107077824 */ /* 0x000fe400078e020e */
[----:B------:R-:W-:Y:S01]  /*32b0*/  IMAD.IADD R3, R14, 0x1, R3 ;  /* 0x000000010e037824 */ /* 0x000fe200078e0203 */
[----:B------:R-:W-:Y:S01]  /*32c0*/  SHF.R.S32.HI R14, RZ, 0x1f, R17 ;  /* 0x0000001fff0e7819 */ /* 0x000fe20000011411 */
[----:B------:R-:W-:Y:S01]  /*32d0*/  IMAD.IADD R12, R144, 0x1, R12 ;  /* 0x00000001900c7824 */ /* 0x000fe200078e020c */
[----:B------:R-:W-:Y:S02]  /*32e0*/  SHF.R.S32.HI R13, RZ, 0x1f, R19 ;  /* 0x0000001fff0d7819 */ /* 0x000fe40000011413 */
[----:B------:R-:W-:Y:S01]  /*32f0*/  LEA.HI R23, R14, R17, RZ, 0x4 ;  /* 0x000000110e177211 */ /* 0x000fe200078f20ff */
[----:B------:R-:W-:Y:S01]  /*3300*/  IMAD R14, R21, c[0x0][0x218], RZ ;  /* 0x00008600150e7a24 */ /* 0x000fe200078e02ff */
[----:B------:R-:W-:Y:S02]  /*3310*/  LEA.HI R21, R13, R19, RZ, 0x4 ;  /* 0x000000130d157211 */ /* 0x000fe400078f20ff */
[----:B------:R-:W-:Y:S01]  /*3320*/  SHF.R.S32.HI R13, RZ, 0x1f, R12 ;  /* 0x0000001fff0d7819 */ /* 0x000fe2000001140c */
[----:B------:R-:W-:Y:S01]  /*3330*/  IMAD.WIDE.U32 R102, R15, c[0x0][0x218], R10 ;  /* 0x000086000f667a25 */ /* 0x000fe200078e000a */
[----:B------:R-:W-:-:S02]  /*3340*/  SHF.R.S32.HI R20, RZ, 0x1f, R18 ;  /* 0x0000001fff147819 */ /* 0x000fc40000011412 */
[----:B------:R-:W-:Y:S01]  /*3350*/  SEL R17, RZ, c[0x0][0x27c], !P0 ;  /* 0x00009f00ff117a07 */ /* 0x000fe20004000000 */
[----:B------:R-:W-:Y:S01]  /*3360*/  IMAD R27, R15, c[0x0][0x21c], R14 ;  /* 0x000087000f1b7a24 */ /* 0x000fe200078e020e */
[CC--:B------:R-:W-:Y:S02]  /*3370*/  LEA.HI R11, R13.reuse, R12.reuse, RZ, 0x5 ;  /* 0x0000000c0d0b7211 */ /* 0x0c0fe400078f28ff */
[----:B------:R-:W-:Y:S01]  /*3380*/  LEA.HI R15, R13, R12, RZ, 0x3 ;  /* 0x0000000c0d0f7211 */ /* 0x000fe200078f18ff */
[----:B------:R-:W-:Y:S01]  /*3390*/  IMAD.IADD R14, R143, 0x1, R17 ;  /* 0x000000018f0e7824 */ /* 0x000fe200078e0211 */
[----:B------:R-:W-:Y:S02]  /*33a0*/  LEA.HI R24, R20, R18, RZ, 0x4 ;  /* 0x0000001214187211 */ /* 0x000fe400078f20ff */
[----:B------:R-:W-:Y:S02]  /*33b0*/  SHF.R.S32.HI R11, RZ, 0x5, R11 ;  /* 0x00000005ff0b7819 */ /* 0x000fe4000001140b */
[----:B------:R-:W-:-:S02]  /*33c0*/  SHF.R.S32.HI R17, RZ, 0x5, R22 ;  /* 0x00000005ff117819 */ /* 0x000fc40000011416 */
[----:B------:R-:W-:-:S04]  /*33d0*/  SHF.R.S32.HI R10, RZ, 0x1f, R14 ;  /* 0x0000001fff0a7819 */ /* 0x000fc8000001140e */
[----:B------:R-:W-:Y:S02]  /*33e0*/  LEA.HI R13, R10, R14, RZ, 0x3 ;  /* 0x0000000e0a0d7211 */ /* 0x000fe400078f18ff */
[----:B------:R-:W-:Y:S01]  /*33f0*/  IADD3 R125, P1, P0, R80, R160, R136 ;  /* 0x000000a0507d7210 */ /* 0x000fe2000783e088 */
[----:B------:R-:W-:Y:S01]  /*3400*/  IMAD R152, R134, c[0x0][0x1e4], RZ ;  /* 0x0000790086987a24 */ /* 0x000fe200078e02ff */
[----:B------:R-:W-:Y:S01]  /*3410*/  LOP3.LUT R105, R16, 0xfffffff8, RZ, 0xc0, !PT ;  /* 0xfffffff810697812 */ /* 0x000fe200078ec0ff */
[C---:B------:R-:W-:Y:S01]  /*3420*/  IMAD R153, R134.reuse, c[0x0][0x284], RZ ;  /* 0x0000a10086997a24 */ /* 0x040fe200078e02ff */
[----:B------:R-:W-:Y:S01]  /*3430*/  IADD3.X R124, R79, R128, R137, P1, P0 ;  /* 0x000000804f7c7210 */ /* 0x000fe20000fe0489 */
[C---:B------:R-:W-:Y:S01]  /*3440*/  IMAD R154, R134.reuse, c[0x0][0x294], RZ ;  /* 0x0000a500869a7a24 */ /* 0x040fe200078e02ff */
[----:B------:R-:W-:Y:S01]  /*3450*/  ISETP.NE.AND P0, PT, RZ, UR4, PT ;  /* 0x00000004ff007c0c */ /* 0x000fe2000bf05270 */
[----:B------:R-:W-:Y:S01]  /*3460*/  IMAD.WIDE.U32 R140, R134, c[0x0][0x1e0], RZ ;  /* 0x00007800868c7a25 */ /* 0x000fe200078e00ff */
[----:B------:R-:W-:-:S02]  /*3470*/  LOP3.LUT R104, R15, 0xfffffff8, RZ, 0xc0, !PT ;  /* 0xfffffff80f687812 */ /* 0x000fc400078ec0ff */
[----:B------:R-:W-:Y:S01]  /*3480*/  LOP3.LUT R89, R13, 0xfffffff8, RZ, 0xc0, !PT ;  /* 0xfffffff80d597812 */ /* 0x000fe200078ec0ff */
        /* <DEDUP_REMOVED lines=26> */
[----:B------:R-:W-:Y:S02]  /*3630*/  LEA.HI.SX32 R12, R16, R10, 0x1d ;  /* 0x0000000a100c7211 */ /* 0x000fe400078feaff */
[----:B------:R-:W-:Y:S02]  /*3640*/  SHF.R.S32.HI R18, RZ, 0x5, R17 ;  /* 0x00000005ff127819 */ /* 0x000fe40000011411 */
[----:B------:R-:W-:Y:S02]  /*3650*/  LEA.HI.SX32 R11, R15, R11, 0x1d ;  /* 0x0000000b0f0b7211 */ /* 0x000fe400078feaff */
[----:B------:R-:W-:Y:S01]  /*3660*/  LEA.HI.SX32 R10, R13, R14, 0x1d ;  /* 0x0000000e0d0a7211 */ /* 0x000fe200078feaff */
[----:B------:R-:W-:Y:S01]  /*3670*/  IMAD R22, R18, 0x600, R34 ;  /* 0x0000060012167824 */ /* 0x000fe200078e0222 */
[----:B------:R-:W-:-:S02]  /*3680*/  SHF.R.S32.HI R17, RZ, 0x1f, R12 ;  /* 0x0000001fff117819 */ /* 0x000fc4000001140c */
[----:B------:R-:W-:Y:S02]  /*3690*/  SHF.R.S32.HI R14, RZ, 0x1f, R11 ;  /* 0x0000001fff0e7819 */ /* 0x000fe4000001140b */
[----:B------:R-:W-:Y:S02]  /*36a0*/  SHF.R.S32.HI R18, RZ, 0x1f, R10 ;  /* 0x0000001fff127819 */ /* 0x000fe4000001140a */
[----:B------:R-:W-:Y:S01]  /*36b0*/  IADD3 R26, R20, R19, RZ ;  /* 0x00000013141a7210 */ /* 0x000fe20007ffe0ff */
[----:B------:R-:W-:Y:S01]  /*36c0*/  IMAD.SHL.U32 R83, R11, 0x8, RZ ;  /* 0x000000080b537824 */ /* 0x000fe200078e00ff */
[----:B------:R-:W-:Y:S01]  /*36d0*/  LEA.HI R19, R17, R12, RZ, 0x2 ;  /* 0x0000000c11137211 */ /* 0x000fe200078f10ff */
[----:B------:R-:W-:Y:S01]  /*36e0*/  IMAD.SHL.U32 R86, R12, 0x8, RZ ;  /* 0x000000080c567824 */ /* 0x000fe200078e00ff */
[----:B------:R-:W-:Y:S01]  /*36f0*/  LEA.HI R17, R14, R11, RZ, 0x2 ;  /* 0x0000000b0e117211 */ /* 0x000fe200078f10ff */
[----:B------:R-:W-:Y:S01]  /*3700*/  IMAD.SHL.U32 R87, R10, 0x8, RZ ;  /* 0x000000080a577824 */ /* 0x000fe200078e00ff */
[----:B------:R-:W-:-:S02]  /*3710*/  LEA.HI R11, R18, R10, RZ, 0x2 ;  /* 0x0000000a120b7211 */ /* 0x000fc400078f10ff */
[C---:B------:R-:W-:Y:S02]  /*3720*/  LOP3.LUT R20, R35.reuse, 0x18, R13, 0xf8, !PT ;  /* 0x0000001823147812 */ /* 0x040fe400078ef80d */
        /* <DEDUP_REMOVED lines=14> */
[C---:B------:R-:W-:Y:S02]  /*3810*/  IMAD R10, R25.reuse, c[0x0][0x290], RZ ;  /* 0x0000a400190a7a24 */ /* 0x040fe400078e02ff */
        /* <DEDUP_REMOVED lines=20> */
.L_x_1243:
        /* <DEDUP_REMOVED lines=8> */
[----:B------:R-:W-:Y:S01]  /*39e0*/  IMAD R3, R82, R140, R2 ;  /* 0x0000008c52037224 */ /* 0x000fe200078e0202 */
[----:B------:R-:W-:Y:S03]  /*39f0*/  IADD3 R2, P0, R125, R10, RZ ;  /* 0x0000000a7d027210 */ /* 0x000fe60007f1e0ff */
[----:B------:R-:W-:Y:S04]  /*3a00*/  IMAD.IADD R16, R11, 0x1, R3 ;  /* 0x000000010b107824 */ /* 0x000fe800078e0203 */
[----:B------:R-:W-:Y:S01]  /*3a10*/  IMAD.X R3, R16, 0x1, R124, P0 ;  /* 0x0000000110037824 */ /* 0x000fe200000e067c */
[----:B------:R-:W-:Y:S02]  /*3a20*/  LEA R54, P0, R2, c[0x0][0x1c8], 0x1 ;  /* 0x0000720002367a11 */ /* 0x000fe400078008ff */
[----:B-1----:R-:W-:Y:S02]  /*3a30*/  LEA.HI R163, R168, R168, RZ, 0x1 ;  /* 0x000000a8a8a37211 */ /* 0x002fe400078f08ff */
[----:B------:R-:W-:Y:S02]  /*3a40*/  LEA.HI.X R55, R2, c[0x0][0x1cc], R3, 0x1, P0 ;  /* 0x0000730002377a11 */ /* 0x000fe400000f0c03 */
[----:B------:R-:W-:Y:S01]  /*3a50*/  SHF.R.S32.HI R163, RZ, 0x1, R163 ;  /* 0x00000001ffa37819 */ /* 0x000fe200000114a3 */
        /* <DEDUP_REMOVED lines=73> */
.L_x_1221:
[----:B------:R-:W-:Y:S05]  /*3ef0*/  BSYNC B0 ;  /* 0x0000000000007941 */ /* 0x000fea0003800000 */
.L_x_1220:
        /* <DEDUP_REMOVED lines=89> */
.L_x_1224:
[----:B------:R-:W-:Y:S05]  /*4490*/  BSYNC B0 ;  /* 0x0000000000007941 */ /* 0x000fea0003800000 */
.L_x_1223:
        /* <DEDUP_REMOVED lines=56> */
.L_x_1226:
[----:B------:R-:W-:Y:S05]  /*4820*/  BSYNC B0 ;  /* 0x0000000000007941 */ /* 0x000fea0003800000 */
.L_x_1225:
        /* <DEDUP_REMOVED lines=56> */
.L_x_1228:
[----:B------:R-:W-:Y:S05]  /*4bb0*/  BSYNC B0 ;  /* 0x0000000000007941 */ /* 0x000fea0003800000 */
.L_x_1227:
        /* <DEDUP_REMOVED lines=57> */
.L_x_1230:
[----:B------:R-:W-:Y:S05]  /*4f50*/  BSYNC B0 ;  /* 0x0000000000007941 */ /* 0x000fea0003800000 */
.L_x_1229:
        /* <DEDUP_REMOVED lines=57> */
.L_x_1232:
[----:B------:R-:W-:Y:S05]  /*52f0*/  BSYNC B0 ;  /* 0x0000000000007941 */ /* 0x000fea0003800000 */
.L_x_1231:
        /* <DEDUP_REMOVED lines=57> */
.L_x_1219:
        /* <DEDUP_REMOVED lines=47> */
.L_x_1234:
[----:B------:R-:W-:Y:S05]  /*5980*/  BSYNC B0 ;  /* 0x0000000000007941 */ /* 0x000fea0003800000 */
.L_x_1233:
        /* <DEDUP_REMOVED lines=149> */
.L_x_1236:
[----:B------:R-:W-:Y:S05]  /*62e0*/  BSYNC B0 ;  /* 0x0000000000007941 */ /* 0x000fea0003800000 */
.L_x_1235:
        /* <DEDUP_REMOVED lines=115> */
.L_x_1238:
[----:B------:R-:W-:Y:S05]  /*6a20*/  BSYNC B0 ;  /* 0x0000000000007941 */ /* 0x000fea0003800000 */
.L_x_1237:
[----:B------:R-:W-:Y:S11]  /*6a30*/  ISETP.GE.AND P0, PT, R143, c[0x0][0x1d4], PT ;  /* 0x000075008f007a0c */ /* 0x000ff60003f06270 */
[----:B------:R-:W-:Y:S02]  /*6a40*/  @!UPT UIADD3 URZ, URZ, URZ, URZ ;  /* 0x0000003f3f3ff290 */ /* 0x000fe4000fffe03f */
[----:B------:R-:W-:-:S05]  /*6a50*/  @P0 BRA `(.L_x_1222) ;  /* 0x000008f000000947 */ /* 0x000fca0003800000 */
[----:B-1----:R-:W-:Y:S01]  /*6a60*/  LDS.128 R40, [R106+0x3c80] ;  /* 0x003c80006a287984 */ /* 0x002fe20000000c00 */
[----:B------:R-:W-:Y:S04]  /*6a70*/  IADD3 R2, P1, P0, R80, R71, R89 ;  /* 0x0000004750027210 */ /* 0x000fe8000783e059 */
[----:B------:R-:W-:Y:S02]  /*6a80*/  IADD3.X R3, R79, R70, R114, P1, P0 ;  /* 0x000000464f037210 */ /* 0x000fe40000fe0472 */
[C---:B------:R-:W-:Y:S01]  /*6a90*/  LEA R46, P0, R2.reuse, c[0x0][0x1c8], 0x1 ;  /* 0x00007200022e7a11 */ /* 0x040fe200078008ff */
[----:B------:R-:W1:Y:S03]  /*6aa0*/  LDS.128 R12, [R109+0x3c80] ;  /* 0x003c80006d0c7984 */ /* 0x000e660000000c00 */
[----:B------:R-:W-:Y:S02]  /*6ab0*/  LEA.HI.X R47, R2, c[0x0][0x1cc], R3, 0x1, P0 ;  /* 0x00007300022f7a11 */ /* 0x000fe400000f0c03 */
[----:B------:R-:W-:Y:S11]  /*6ac0*/  ISETP.GE.AND P0, PT, R143, c[0x0][0x27c], PT ;  /* 0x00009f008f007a0c */ /* 0x000ff60003f06270 */
[----:B------:R-:W-:Y:S02]  /*6ad0*/  @!UPT UIADD3 URZ, URZ, URZ, URZ ;  /* 0x0000003f3f3ff290 */ /* 0x000fe4000fffe03f */
[----:B------:R-:W-:Y:S01]  /*6ae0*/  @!P0 HADD2.F32 R2, -RZ, R28.H0_H0 ;  /* 0x2000001cff028230 */ /* 0x000fe20000004100 */
[----:B------:R-:W-:Y:S01]  /*6af0*/  @!P0 SHF.R.U64 R11, R22, 0x10, R23 ;  /* 0x00000010160b8819 */ /* 0x000fe20000001217 */
[--C-:B------:R-:W-:Y:S01]  /*6b00*/  @!P0 HADD2.F32 R22, -RZ, R63.reuse.H0_H0 ;  /* 0x2000003fff168230 */ /* 0x100fe20000004100 */
[----:B------:R-:W-:Y:S01]  /*6b10*/  @!P0 SHF.R.U32.HI R6, RZ, 0x10, R21 ;  /* 0x00000010ff068819 */ /* 0x000fe20000011615 */
[----:B------:R-:W-:Y:S01]  /*6b20*/  @!P0 HADD2.F32 R19, -RZ, R63.H1_H1 ;  /* 0x3000003fff138230 */ /* 0x000fe20000004100 */
[----:B------:R-:W-:Y:S01]  /*6b30*/  @!P0 SHF.R.U32.HI R18, RZ, 0x10, R57 ;  /* 0x00000010ff128819 */ /* 0x000fe20000011639 */
[----:B------:R-:W-:Y:S01]  /*6b40*/  @!P0 HADD2.F32 R27, -RZ, R64.H0_H0 ;  /* 0x20000040ff1b8230 */ /* 0x000fe20000004100 */
[----:B------:R-:W-:Y:S01]  /*6b50*/  @!P0 SHF.R.U32.HI R17, RZ, 0x10, R23 ;  /* 0x00000010ff118819 */ /* 0x000fe20000011617 */
[----:B------:R-:W-:Y:S01]  /*6b60*/  @!P0 HADD2.F32 R8, -RZ, R6.H0_H0 ;  /* 0x20000006ff088230 */ /* 0x000fe20000004100 */
[----:B------:R-:W-:Y:S01]  /*6b70*/  @!P0 SHF.R.U64 R10, R20, 0x10, R21 ;  /* 0x00000010140a8819 */ /* 0x000fe20000001215 */
[----:B------:R-:W-:Y:S01]  /*6b80*/  @!P0 HADD2.F32 R25, -RZ, R18.H0_H0 ;  /* 0x20000012ff198230 */ /* 0x000fe20000004100 */
[----:B------:R-:W-:Y:S01]  /*6b90*/  @!P0 SHF.R.U64 R21, R56, 0x10, R57 ;  /* 0x0000001038158819 */ /* 0x000fe20000001239 */
[----:B------:R-:W-:Y:S01]  /*6ba0*/  @!P0 HADD2.F32 R17, -RZ, R17.H0_H0 ;  /* 0x20000011ff118230 */ /* 0x000fe20000004100 */
[--C-:B------:R-:W-:Y:S01]  /*6bb0*/  @!P0 SHF.R.U64 R34, R58, 0x10, R59.reuse ;  /* 0x000000103a228819 */ /* 0x100fe2000000123b */
[----:B------:R-:W-:Y:S01]  /*6bc0*/  @!P0 HADD2.F32 R35, -RZ, R64.H1_H1 ;  /* 0x30000040ff238230 */ /* 0x000fe20000004100 */
[----:B------:R-:W-:Y:S01]  /*6bd0*/  @!P0 SHF.R.U32.HI R37, RZ, 0x10, R59 ;  /* 0x00000010ff258819 */ /* 0x000fe2000001163b */
[----:B------:R-:W-:Y:S04]  /*6be0*/  @!P0 HADD2.F32 R21, -RZ, R21.H0_H0 ;  /* 0x20000015ff158230 */ /* 0x000fe80000004100 */
[----:B------:R-:W-:Y:S01]  /*6bf0*/  @!P0 HADD2.F32 R37, -RZ, R37.H0_H0 ;  /* 0x20000025ff258230 */ /* 0x000fe20000004100 */
[----:B-1----:R-:W-:Y:S02]  /*6c00*/  @!P0 MOV R5, R13 ;  /* 0x0000000d00058202 */ /* 0x002fe40000000f00 */
[----:B------:R-:W-:Y:S02]  /*6c10*/  @!P0 MOV R9, R41 ;  /* 0x0000002900098202 */ /* 0x000fe40000000f00 */
[----:B------:R-:W-:Y:S01]  /*6c20*/  @!P0 MOV R16, R40 ;  /* 0x0000002800108202 */ /* 0x000fe20000000f00 */
[----:B------:R-:W-:Y:S02]  /*6c30*/  @!P0 HADD2.F32 R3, -RZ, R5.H0_H0 ;  /* 0x20000005ff038230 */ /* 0x000fe40000004100 */
[--C-:B------:R-:W-:Y:S02]  /*6c40*/  @!P0 HADD2.F32 R24, -RZ, R9.reuse.H0_H0 ;  /* 0x20000009ff188230 */ /* 0x100fe40000004100 */
[----:B------:R-:W-:Y:S01]  /*6c50*/  @!P0 HADD2.F32 R23, -RZ, R9.H1_H1 ;  /* 0x30000009ff178230 */ /* 0x000fe20000004100 */
[-C--:B------:R-:W-:Y:S01]  /*6c60*/  @!P0 FMUL.FTZ R4, R3, R2.reuse ;  /* 0x0000000203048220 */ /* 0x080fe20000410000 */
[----:B------:R-:W-:Y:S01]  /*6c70*/  @!P0 HADD2.F32 R18, -RZ, R16.H0_H0 ;  /* 0x20000010ff128230 */ /* 0x000fe20000004100 */
[----:B------:R-:W-:Y:S01]  /*6c80*/  @!P0 FMUL.FTZ R7, R24, R2 ;  /* 0x0000000218078220 */ /* 0x000fe20000410000 */
[----:B------:R-:W-:Y:S01]  /*6c90*/  @!P0 HADD2.F32 R2, -RZ, R28.H1_H1 ;  /* 0x3000001cff028230 */ /* 0x000fe20000004100 */
[----:B------:R-:W-:Y:S02]  /*6ca0*/  @!P0 FMUL.FTZ R9, R23, R8 ;  /* 0x0000000817098220 */ /* 0x000fe40000410000 */
[----:B------:R-:W-:Y:S01]  /*6cb0*/  @!P0 FFMA.FTZ R52, R3, R22, -R7 ;  /* 0x0000001603348223 */ /* 0x000fe20000010807 */
[----:B------:R-:W-:Y:S01]  /*6cc0*/  @!P0 MOV R7, R12 ;  /* 0x0000000c00078202 */ /* 0x000fe20000000f00 */
[----:B------:R-:W-:Y:S01]  /*6cd0*/  @!P0 IMAD.MOV.U32 R28, RZ, RZ, R42 ;  /* 0x000000ffff1c8224 */ /* 0x000fe200078e002a */
[----:B------:R-:W-:Y:S01]  /*6ce0*/  @!P0 HADD2.F32 R3, -RZ, R5.H1_H1 ;  /* 0x30000005ff038230 */ /* 0x000fe20000004100 */
[----:B------:R-:W-:Y:S02]  /*6cf0*/  @!P0 FMUL.FTZ R20, R18, R2 ;  /* 0x0000000212148220 */ /* 0x000fe40000410000 */
[--C-:B------:R-:W-:Y:S02]  /*6d00*/  @!P0 HADD2.F32 R6, -RZ, R7.reuse.H0_H0 ;  /* 0x20000007ff068230 */ /* 0x100fe40000004100 */
[C---:B------:R-:W-:Y:S01]  /*6d10*/  @!P0 FFMA.FTZ R51, R3.reuse, R25, -R9 ;  /* 0x0000001903338223 */ /* 0x040fe20000010809 */
[----:B------:R-:W-:Y:S01]  /*6d20*/  @!P0 MOV R9, R14 ;  /* 0x0000000e00098202 */ /* 0x000fe20000000f00 */
[----:B------:R-:W-:Y:S01]  /*6d30*/  @!P0 FMUL.FTZ R5, R3, R8 ;  /* 0x0000000803058220 */ /* 0x000fe20000410000 */
[----:B------:R-:W-:Y:S01]  /*6d40*/  @!P0 HADD2.F32 R7, -RZ, R7.H1_H1 ;  /* 0x30000007ff078230 */ /* 0x000fe20000004100 */
[C---:B------:R-:W-:Y:S01]  /*6d50*/  @!P0 FMUL.FTZ R2, R6.reuse, R2 ;  /* 0x0000000206028220 */ /* 0x040fe20000410000 */
[----:B------:R-:W-:Y:S01]  /*6d60*/  @!P0 HADD2.F32 R3, -RZ, R10.H0_H0 ;  /* 0x2000000aff038230 */ /* 0x000fe20000004100 */
[-C--:B------:R-:W-:Y:S01]  /*6d70*/  @!P0 FFMA.FTZ R50, R6, R19.reuse, -R20 ;  /* 0x0000001306328223 */ /* 0x080fe20000010814 */
[----:B------:R-:W-:Y:S01]  /*6d80*/  @!P0 HADD2.F32 R6, -RZ, R29.H0_H0 ;  /* 0x2000001dff068230 */ /* 0x000fe20000004100 */
[----:B------:R-:W-:Y:S01]  /*6d90*/  @!P0 FFMA.FTZ R2, R18, R19, R2 ;  /* 0x0000001312028223 */ /* 0x000fe20000010002 */
[----:B------:R-:W-:Y:S02]  /*6da0*/  @!P0 HADD2.F32 R26, -RZ, R28.H0_H0 ;  /* 0x2000001cff1a8230 */ /* 0x000fe40000004100 */
[----:B------:R-:W-:Y:S02]  /*6db0*/  @!P0 HADD2.F32 R8, -RZ, R9.H0_H0 ;  /* 0x20000009ff088230 */ /* 0x000fe40000004100 */
[----:B------:R-:W-:Y:S01]  /*6dc0*/  @!P0 HADD2.F32 R20, -RZ, R16.H1_H1 ;  /* 0x30000010ff148230 */ /* 0x000fe20000004100 */
[-C--:B------:R-:W-:Y:S01]  /*6dd0*/  @!P0 FMUL.FTZ R10, R26, R6.reuse ;  /* 0x000000061a0a8220 */ /* 0x080fe20000410000 */
[----:B------:R-:W-:Y:S01]  /*6de0*/  @!P0 HADD2.F32 R28, -RZ, R28.H1_H1 ;  /* 0x3000001cff1c8230 */ /* 0x000fe20000004100 */
[----:B------:R-:W-:Y:S02]  /*6df0*/  @!P0 FMUL.FTZ R6, R8, R6 ;  /* 0x0000000608068220 */ /* 0x000fe40000410000 */
[----:B------:R-:W-:Y:S02]  /*6e00*/  @!P0 FMUL.FTZ R16, R20, R3 ;  /* 0x0000000314108220 */ /* 0x000fe40000410000 */
[----:B------:R-:W-:Y:S01]  /*6e10*/  @!P0 FFMA.FTZ R48, R8, R27, -R10 ;  /* 0x0000001b08308223 */ /* 0x000fe2000001080a */
[----:B------:R-:W-:Y:S01]  /*6e20*/  @!P0 MOV R10, R43 ;  /* 0x0000002b000a8202 */ /* 0x000fe20000000f00 */
        /* <DEDUP_REMOVED lines=9> */
[--C-:B------:R-:W-:Y:S01]  /*6ec0*/  @!P0 HADD2.F32 R34, -RZ, R10.reuse.H0_H0 ;  /* 0x2000000aff228230 */ /* 0x100fe20000004100 */
[----:B------:R-:W-:Y:S01]  /*6ed0*/  @!P0 FMUL.FTZ R44, R28, R16 ;  /* 0x000000101c2c8220 */ /* 0x000fe20000410000 */
[----:B------:R-:W-:Y:S01]  /*6ee0*/  @!P0 HADD2.F32 R36, -RZ, R10.H1_H1 ;  /* 0x3000000aff248230 */ /* 0x000fe20000004100 */
[----:B------:R-:W-:Y:S01]  /*6ef0*/  @!P0 FFMA.FTZ R6, R26, R27, R6 ;  /* 0x0000001b1a068223 */ /* 0x000fe20000010006 */
[----:B------:R-:W-:Y:S01]  /*6f00*/  @!P0 F2FP.PACK_AB R4, R5, R4 ;  /* 0x000000040504823e */ /* 0x000fe200000000ff */
[----:B------:R-:W-:Y:S01]  /*6f10*/  @!P0 HADD2.F32 R11, -RZ, R9.H1_H1 ;  /* 0x30000009ff0b8230 */ /* 0x000fe20000004100 */
[----:B------:R-:W-:Y:S01]  /*6f20*/  @!P0 FMUL.FTZ R39, R34, R8 ;  /* 0x0000000822278220 */ /* 0x000fe20000410000 */
[--C-:B------:R-:W-:Y:S01]  /*6f30*/  @!P0 HADD2.F32 R10, -RZ, R7.reuse.H0_H0 ;  /* 0x20000007ff0a8230 */ /* 0x100fe20000004100 */
[----:B------:R-:W-:Y:S01]  /*6f40*/  @!P0 MOV R41, R4 ;  /* 0x0000000400298202 */ /* 0x000fe20000000f00 */
[----:B------:R-:W-:Y:S01]  /*6f50*/  @!P0 HADD2.F32 R9, -RZ, R7.H1_H1 ;  /* 0x30000007ff098230 */ /* 0x000fe20000004100 */
[----:B------:R-:W-:Y:S02]  /*6f60*/  @!P0 FMUL.FTZ R38, R36, R17 ;  /* 0x0000001124268220 */ /* 0x000fe40000410000 */
[C---:B------:R-:W-:Y:S02]  /*6f70*/  @!P0 FFMA.FTZ R39, R10.reuse, R35, -R39 ;  /* 0x000000230a278223 */ /* 0x040fe40000010827 */
[----:B------:R-:W-:Y:S01]  /*6f80*/  @!P0 FFMA.FTZ R45, R9, R37, -R38 ;  /* 0x00000025092d8223 */ /* 0x000fe20000010826 */
[----:B------:R-:W-:Y:S01]  /*6f90*/  @!P0 F2FP.PACK_AB R38, R51, R52 ;  /* 0x000000343326823e */ /* 0x000fe200000000ff */
[C---:B------:R-:W-:Y:S02]  /*6fa0*/  @!P0 FFMA.FTZ R44, R11.reuse, R29, -R44 ;  /* 0x0000001d0b2c8223 */ /* 0x040fe4000001082c */
[----:B------:R-:W-:Y:S01]  /*6fb0*/  @!P0 FMUL.FTZ R7, R11, R16 ;  /* 0x000000100b078220 */ /* 0x000fe20000410000 */
[----:B------:R-:W-:Y:S01]  /*6fc0*/  @!P0 F2FP.PACK_AB R16, R49, R50 ;  /* 0x000000323110823e */ /* 0x000fe200000000ff */
[----:B------:R-:W-:Y:S01]  /*6fd0*/  @!P0 FMUL.FTZ R8, R10, R8 ;  /* 0x000000080a088220 */ /* 0x000fe20000410000 */
[----:B------:R-:W-:Y:S01]  /*6fe0*/  @!P0 F2FP.PACK_AB R11, R45, R39 ;  /* 0x000000272d0b823e */ /* 0x000fe200000000ff */
[----:B------:R-:W-:Y:S01]  /*6ff0*/  @!P0 FMUL.FTZ R9, R9, R17 ;  /* 0x0000001109098220 */ /* 0x000fe20000410000 */
[----:B------:R-:W-:Y:S01]  /*7000*/  @!P0 F2FP.PACK_AB R10, R44, R48 ;  /* 0x000000302c0a823e */ /* 0x000fe200000000ff */
[----:B------:R-:W-:Y:S01]  /*7010*/  @!P0 FFMA.FTZ R7, R28, R29, R7 ;  /* 0x0000001d1c078223 */ /* 0x000fe20000010007 */
[----:B------:R-:W-:Y:S01]  /*7020*/  @!P0 MOV R13, R38 ;  /* 0x00000026000d8202 */ /* 0x000fe20000000f00 */
[----:B------:R-:W-:Y:S01]  /*7030*/  @!P0 FFMA.FTZ R8, R34, R35, R8 ;  /* 0x0000002322088223 */ /* 0x000fe20000010008 */
[----:B------:R-:W-:Y:S01]  /*7040*/  @!P0 MOV R14, R10 ;  /* 0x0000000a000e8202 */ /* 0x000fe20000000f00 */
[----:B------:R-:W-:Y:S01]  /*7050*/  @!P0 IMAD.MOV.U32 R12, RZ, RZ, R16 ;  /* 0x000000ffff0c8224 */ /* 0x000fe200078e0010 */
[----:B------:R-:W-:Y:S01]  /*7060*/  @!P0 MOV R15, R11 ;  /* 0x0000000b000f8202 */ /* 0x000fe20000000f00 */
[----:B------:R-:W-:Y:S01]  /*7070*/  @!P0 FFMA.FTZ R9, R36, R37, R9 ;  /* 0x0000002524098223 */ /* 0x000fe20000010009 */
[----:B------:R-:W-:Y:S02]  /*7080*/  @!P0 F2FP.PACK_AB R10, R3, R2 ;  /* 0x00000002030a823e */ /* 0x000fe400000000ff */
[----:B------:R-:W-:Y:S01]  /*7090*/  @!P0 F2FP.PACK_AB R3, R7, R6 ;  /* 0x000000060703823e */ /* 0x000fe200000000ff */
[----:B------:R1:W-:Y:S01]  /*70a0*/  STG.E.128 [R46.64], R12 ;  /* 0x0000000c2e007986 */ /* 0x0003e2000c101d06 */
[----:B------:R-:W-:Y:S01]  /*70b0*/  @!P0 F2FP.PACK_AB R2, R9, R8 ;  /* 0x000000080902823e */ /* 0x000fe200000000ff */
[----:B------:R-:W-:Y:S01]  /*70c0*/  @!P0 IMAD.MOV.U32 R40, RZ, RZ, R10 ;  /* 0x000000ffff288224 */ /* 0x000fe200078e000a */
        /* <DEDUP_REMOVED lines=11> */
.L_x_1218:
[----:B------:R-:W-:Y:S05]  /*7180*/  IMAD R2, R33, -0x30, R0 ;  /* 0xffffffd021027824 */ /* 0x000fea00078e0200 */
[----:B------:R-:W-:Y:S04]  /*7190*/  IMNMX R78, R2, 0x30, PT ;  /* 0x00000030024e7817 */ /* 0x000fe80003800200 */
[----:B------:R-:W-:Y:S11]  /*71a0*/  ISETP.GE.AND P0, PT, R163, R78, PT ;  /* 0x0000004ea300720c */ /* 0x000ff60003f06270 */
[----:B------:R-:W-:Y:S02]  /*71b0*/  @!UPT UIADD3 URZ, URZ, URZ, URZ ;  /* 0x0000003f3f3ff290 */ /* 0x000fe4000fffe03f */
[----:B------:R-:W-:-:S05]  /*71c0*/  @P0 BRA `(.L_x_1222) ;  /* 0x0000018000000947 */ /* 0x000fca0003800000 */
[C---:B------:R-:W-:Y:S02]  /*71d0*/  ISETP.GE.AND P0, PT, R136.reuse, c[0x0][0x1d4], PT ;  /* 0x0000750088007a0c */ /* 0x040fe40003f06270 */
[----:B------:R-:W-:Y:S11]  /*71e0*/  IADD3 R2, R136, 0x30, RZ ;  /* 0x0000003088027810 */ /* 0x000ff60007ffe0ff */
[----:B------:R-:W1:Y:S04]  /*71f0*/  @!P0 LDS.128 R4, [R248+0x2400] ;  /* 0x00240000f8048984 */ /* 0x000e680000000c00 */
[----:B-1----:R-:W-:Y:S01]  /*7200*/  @!P0 STG.E.128 [R54.64], R4 ;  /* 0x0000000436008986 */ /* 0x002fe2000c101d06 */
[----:B------:R-:W-:Y:S11]  /*7210*/  ISETP.GE.AND P0, PT, R144, c[0x0][0x1d4], PT ;  /* 0x0000750090007a0c */ /* 0x000ff60003f06270 */
[----:B------:R-:W-:Y:S02]  /*7220*/  @!UPT UIADD3 URZ, URZ, URZ, URZ ;  /* 0x0000003f3f3ff290 */ /* 0x000fe4000fffe03f */
[----:B------:R-:W1:Y:S04]  /*7230*/  @!P0 LDS.128 R4, [R249+0x2400] ;  /* 0x00240000f9048984 */ /* 0x000e680000000c00 */
        /* <DEDUP_REMOVED lines=17> */
.L_x_1222:
[----:B------:R-:W-:Y:S05]  /*7350*/  BSYNC B1 ;  /* 0x0000000000017941 */ /* 0x000fea0003800000 */
.L_x_1217:
[----:B-12--5:R-:W-:Y:S01]  /*7360*/  IMAD R2, R82, 0x30, RZ ;  /* 0x0000003052027824 */ /* 0x026fe200078e02ff */
[----:B------:R-:W2:Y:S01]  /*7370*/  LDL R16, [R1+0xc] ;  /* 0x00000c0001107983 */ /* 0x000ea20000100800 */
[----:B------:R-:W-:Y:S01]  /*7380*/  SHF.R.S32.HI R17, RZ, 0x1f, R168 ;  /* 0x0000001fff117819 */ /* 0x000fe200000114a8 */
[----:B------:R-:W-:Y:S01]  /*7390*/  IMAD.WIDE.U32 R10, R33, 0x30, RZ ;  /* 0x00000030210a7825 */ /* 0x000fe200078e00ff */
[----:B------:R-:W-:Y:S02]  /*73a0*/  BSSY B0, `(.L_x_1239) ;  /* 0x0000052000007945 */ /* 0x000fe40003800000 */
[----:B------:R-:W-:Y:S01]  /*73b0*/  LEA.HI R17, R17, R168, RZ, 0x2 ;  /* 0x000000a811117211 */ /* 0x000fe200078f10ff */
[----:B------:R-:W-:Y:S01]  /*73c0*/  IMAD.IADD R12, R11, 0x1, R2 ;  /* 0x000000010b0c7824 */ /* 0x000fe200078e0202 */
[----:B------:R-:W-:Y:S02]  /*73d0*/  IADD3 R4, P0, R126, R10, RZ ;  /* 0x0000000a7e047210 */ /* 0x000fe40007f1e0ff */
[----:B------:R-:W-:Y:S02]  /*73e0*/  SHF.R.S32.HI R17, RZ, 0x2, R17 ;  /* 0x00000002ff117819 */ /* 0x000fe40000011411 */
[----:B------:R-:W-:Y:S03]  /*73f0*/  IADD3.X R2, R12, R129, RZ, P0, !PT ;  /* 0x000000810c027210 */ /* 0x000fe600007fe4ff */
[----:B------:R-:W-:Y:S05]  /*7400*/  IMAD.IADD R3, R78, 0x1, -R17 ;  /* 0x000000014e037824 */ /* 0x000fea00078e0a11 */
        /* <DEDUP_REMOVED lines=22> */
[C---:B--2---:R-:W-:Y:S01]  /*7570*/  @P1 IMAD.SHL.U32 R6, R16.reuse, 0x2, RZ ;  /* 0x0000000210061824 */ /* 0x044fe200078e00ff */
        /* <DEDUP_REMOVED lines=17> */
[----:B------:R-:W-:Y:S01]  /*7690*/  IADD3 R8, R136, 0x30, RZ ;  /* 0x0000003088087810 */ /* 0x000fe20007ffe0ff */
[----:B------:R-:W-:Y:S02]  /*76a0*/  IMAD.MOV.U32 R5, RZ, RZ, R122 ;  /* 0x000000ffff057224 */ /* 0x000fe400078e007a */
[----:B------:R-:W-:Y:S02]  /*76b0*/  IMAD.X R3, R12, 0x1, R130, P0 ;  /* 0x000000010c037824 */ /* 0x000fe400000e0682 */
[C---:B------:R-:W-:Y:S04]  /*76c0*/  IMAD.WIDE.U32 R4, R2.reuse, c[0x0][0x208], R4 ;  /* 0x0000820002047a25 */ /* 0x040fe800078e0004 */
[----:B------:R-:W-:Y:S04]  /*76d0*/  IMAD R3, R3, c[0x0][0x208], RZ ;  /* 0x0000820003037a24 */ /* 0x000fe800078e02ff */
[----:B------:R-:W-:Y:S01]  /*76e0*/  IMAD R3, R2, c[0x0][0x20c], R3 ;  /* 0x0000830002037a24 */ /* 0x000fe200078e0203 */
[C---:B------:R-:W-:Y:S03]  /*76f0*/  LEA R2, P0, R4.reuse, c[0x0][0x1f8], 0x1 ;  /* 0x00007e0004027a11 */ /* 0x040fe600078008ff */
[----:B------:R-:W-:Y:S05]  /*7700*/  IMAD.IADD R3, R5, 0x1, R3 ;  /* 0x0000000105037824 */ /* 0x000fea00078e0203 */
[----:B------:R-:W-:Y:S02]  /*7710*/  LEA.HI.X R3, R4, c[0x0][0x1fc], R3, 0x1, P0 ;  /* 0x00007f0004037a11 */ /* 0x000fe400000f0c03 */
[----:B------:R-:W-:Y:S11]  /*7720*/  ISETP.GE.AND P0, PT, R136, c[0x0][0x1d4], PT ;  /* 0x0000750088007a0c */ /* 0x000ff60003f06270 */
[----:B------:R-:W-:Y:S02]  /*7730*/  @!UPT UIADD3 URZ, URZ, URZ, URZ ;  /* 0x0000003f3f3ff290 */ /* 0x000fe4000fffe03f */
[----:B------:R-:W1:Y:S04]  /*7740*/  @!P0 LDS.128 R12, [R248] ;  /* 0x00000000f80c8984 */ /* 0x000e680000000c00 */
[----:B-1----:R-:W-:Y:S01]  /*7750*/  @!P0 STG.E.128 [R2.64], R12 ;  /* 0x0000000c02008986 */ /* 0x002fe2000c101d06 */
[----:B------:R-:W-:Y:S11]  /*7760*/  ISETP.GE.AND P0, PT, R144, c[0x0][0x1d4], PT ;  /* 0x0000750090007a0c */ /* 0x000ff60003f06270 */
[----:B------:R-:W-:Y:S02]  /*7770*/  @!UPT UIADD3 URZ, URZ, URZ, URZ ;  /* 0x0000003f3f3ff290 */ /* 0x000fe4000fffe03f */
[----:B------:R-:W1:Y:S04]  /*7780*/  @!P0 LDS.128 R4, [R249] ;  /* 0x00000000f9048984 */ /* 0x000e680000000c00 */
[----:B-1----:R-:W-:Y:S01]  /*7790*/  @!P0 STG.E.128 [R2.64+0x20], R4 ;  /* 0x0000200402008986 */ /* 0x002fe2000c101d06 */
[----:B------:R-:W-:Y:S11]  /*77a0*/  ISETP.GE.AND P0, PT, R143, c[0x0][0x1d4], PT ;  /* 0x000075008f007a0c */ /* 0x000ff60003f06270 */
[----:B------:R-:W-:Y:S02]  /*77b0*/  @!UPT UIADD3 URZ, URZ, URZ, URZ ;  /* 0x0000003f3f3ff290 */ /* 0x000fe4000fffe03f */
[----:B------:R-:W1:Y:S04]  /*77c0*/  @!P0 LDS.128 R4, [R248+0xc00] ;  /* 0x000c0000f8048984 */ /* 0x000e680000000c00 */
[----:B-1----:R1:W-:Y:S01]  /*77d0*/  @!P0 STG.E.128 [R2.64+0x40], R4 ;  /* 0x0000400402008986 */ /* 0x0023e2000c101d06 */
[----:B------:R-:W-:Y:S11]  /*77e0*/  ISETP.GE.AND P0, PT, R8, c[0x0][0x1d4], PT ;  /* 0x0000750008007a0c */ /* 0x000ff60003f06270 */
[----:B------:R-:W-:Y:S02]  /*77f0*/  @!UPT UIADD3 URZ, URZ, URZ, URZ ;  /* 0x0000003f3f3ff290 */ /* 0x000fe4000fffe03f */
[----:B------:R-:W2:Y:S01]  /*7800*/  @!P0 LDS.128 R8, [R249+0xc00] ;  /* 0x000c0000f9088984 */ /* 0x000ea20000000c00 */
[----:B-1----:R-:W-:Y:S03]  /*7810*/  IADD3 R4, R136, 0x40, RZ ;  /* 0x0000004088047810 */ /* 0x002fe60007ffe0ff */
[----:B--2---:R1:W-:Y:S01]  /*7820*/  @!P0 STG.E.128 [R2.64+0x60], R8 ;  /* 0x0000600802008986 */ /* 0x0043e2000c101d06 */
[----:B------:R-:W-:Y:S11]  /*7830*/  ISETP.GE.AND P0, PT, R4, c[0x0][0x1d4], PT ;  /* 0x0000750004007a0c */ /* 0x000ff60003f06270 */
[----:B------:R-:W-:Y:S02]  /*7840*/  @!UPT UIADD3 URZ, URZ, URZ, URZ ;  /* 0x0000003f3f3ff290 */ /* 0x000fe4000fffe03f */
[----:B------:R-:W2:Y:S01]  /*7850*/  @!P0 LDS.128 R4, [R248+0x1800] ;  /* 0x00180000f8048984 */ /* 0x000ea20000000c00 */
[----:B-1----:R-:W-:Y:S03]  /*7860*/  IADD3 R8, R136, 0x50, RZ ;  /* 0x0000005088087810 */ /* 0x002fe60007ffe0ff */
[----:B--2---:R-:W-:Y:S01]  /*7870*/  @!P0 STG.E.128 [R2.64+0x80], R4 ;  /* 0x0000800402008986 */ /* 0x004fe2000c101d06 */
[----:B------:R-:W-:Y:S11]  /*7880*/  ISETP.GE.AND P0, PT, R8, c[0x0][0x1d4], PT ;  /* 0x0000750008007a0c */ /* 0x000ff60003f06270 */
[----:B------:R-:W-:Y:S02]  /*7890*/  @!UPT UIADD3 URZ, URZ, URZ, URZ ;  /* 0x0000003f3f3ff290 */ /* 0x000fe4000fffe03f */
[----:B------:R-:W1:Y:S04]  /*78a0*/  @!P0 LDS.128 R4, [R249+0x1800] ;  /* 0x00180000f9048984 */ /* 0x000e680000000c00 */
[----:B-1----:R1:W-:Y:S02]  /*78b0*/  @!P0 STG.E.128 [R2.64+0xa0], R4 ;  /* 0x0000a00402008986 */ /* 0x0023e4000c101d06 */
.L_x_1240:
[----:B-1----:R-:W-:Y:S05]  /*78c0*/  BSYNC B0 ;  /* 0x0000000000007941 */ /* 0x002fea0003800000 */
.L_x_1239:
        /* <DEDUP_REMOVED lines=34> */
.L_x_1242:
[----:B------:R-:W-:Y:S05]  /*7af0*/  BSYNC B0 ;  /* 0x0000000000007941 */ /* 0x000fea0003800000 */
.L_x_1241:
[----:B------:R-:W0:Y:S01]  /*7b00*/  LDGDEPBAR ;  /* 0x00000000000079af */ /* 0x000e220000000000 */
[----:B------:R-:W-:Y:S01]  /*7b10*/  IADD3 R33, R33, -0x1, RZ ;  /* 0xffffffff21217810 */ /* 0x000fe20007ffe0ff */
[----:B------:R-:W-:-:S05]  /*7b20*/  @P3 BRA `(.L_x_1243) ;  /* 0xffffbe3000003947 */ /* 0x000fca000383ffff */
[----:B------:R-:W-:Y:S01]  /*7b30*/  WARPSYNC 0xffffffff ;  /* 0xffffffff00007948 */ /* 0x000fe20003800000 */
[----:B------:R-:W-:Y:S06]  /*7b40*/  BAR.SYNC.DEFER_BLOCKING 0x0 ;  /* 0x0000000000007b1d */ /* 0x000fec0000010000 */
.L_x_1216:
[----:B------:R-:W2:Y:S01]  /*7b50*/  LDL R17, [R1+0x48] ;  /* 0x0000480001117983 */ /* 0x000ea20000100800 */
[----:B------:R-:W-:-:S05]  /*7b60*/  IMAD.MOV.U32 R0, RZ, RZ, c[0x0][0x2c4] ;  /* 0x0000b100ff007624 */ /* 0x000fca00078e00ff */
[----:B------:R-:W-:Y:S01]  /*7b70*/  ISETP.NE.AND P3, PT, R0, 0x1, PT ;  /* 0x000000010000780c */ /* 0x000fe20003f65270 */
[----:B------:R-:W-:Y:S01]  /*7b80*/  BSSY B0, `(.L_x_1244) ;  /* 0x0000029000007945 */ /* 0x000fe20003800000 */
[----:B------:R-:W-:Y:S01]  /*7b90*/  IMAD.IADD R12, R150, 0x1, R151 ;  /* 0x00000001960c7824 */ /* 0x000fe200078e0297 */
[----:B--2---:R-:W-:-:S10]  /*7ba0*/  IADD3 R0, R17, 0x7f, RZ ;  /* 0x0000007f11007810 */ /* 0x004fd40007ffe0ff */
[----:B-1----:R-:W-:-:S05]  /*7bb0*/  @P3 IMAD.HI.U32 R2, R0, c[0x0][0x2c8], RZ ;  /* 0x0000b20000023a27 */ /* 0x002fca00078e00ff */
[----:B------:R-:W-:-:S05]  /*7bc0*/  @P3 SHF.R.U32.HI R0, RZ, c[0x0][0x2cc], R2 ;  /* 0x0000b300ff003a19 */ /* 0x000fca0000011602 */
[----:B------:R-:W-:-:S04]  /*7bd0*/  IMAD.IADD R0, R156, 0x1, R0 ;  /* 0x000000019c007824 */ /* 0x000fc800078e0200 */
[----:B------:R-:W-:-:S05]  /*7be0*/  IMAD.HI R0, R0, 0x2aaaaaab, RZ ;  /* 0x2aaaaaab00007827 */ /* 0x000fca00078e02ff */
[----:B------:R-:W-:-:S04]  /*7bf0*/  SHF.R.U32.HI R2, RZ, 0x1f, R0 ;  /* 0x0000001fff027819 */ /* 0x000fc80000011600 */
[----:B------:R-:W-:-:S04]  /*7c00*/  LEA.HI.SX32 R0, R0, R2, 0x1d ;  /* 0x0000000200007211 */ /* 0x000fc800078feaff */
[----:B------:R-:W-:-:S04]  /*7c10*/  IMNMX R6, R155, R0, PT ;  /* 0x000000009b067217 */ /* 0x000fc80003800200 */
[----:B------:R-:W-:Y:S01]  /*7c20*/  ISETP.GE.AND P0, PT, R6, 0x1, PT ;  /* 0x000000010600780c */ /* 0x000fe20003f06270 */
[----:B------:R-:W-:-:S12]  /*7c30*/  IMAD.MOV.U32 R0, RZ, RZ, RZ ;  /* 0x000000ffff007224 */ /* 0x000fd800078e00ff */
[----:B------:R-:W-:Y:S05]  /*7c40*/  @!P0 BRA `(.L_x_1245) ;  /* 0x000001c000008947 */ /* 0x000fea0003800000 */
[----:B------:R-:W-:Y:S01]  /*7c50*/  IABS R2, R132 ;  /* 0x0000008400027213 */ /* 0x000fe20000000000 */
        /* <DEDUP_REMOVED lines=27> */
.L_x_1245:
[----:B------:R-:W-:Y:S05]  /*7e10*/  BSYNC B0 ;  /* 0x0000000000007941 */ /* 0x000fea0003800000 */
.L_x_1244:
        /* <DEDUP_REMOVED lines=53> */
[----:B------:R1:W-:Y:S01]  /*8170*/  STL [R1+0x10], R3 ;  /* 0x0000100301007387 */ /* 0x0003e20000100800 */
[----:B------:R-:W-:-:S03]  /*8180*/  PRMT R0, RZ, 0x7610, R0 ;  /* 0x00007610ff007816 */ /* 0x000fc60000000000 */
[----:B------:R-:W-:-:S04]  /*8190*/  IMNMX R219, R6, R2, PT ;  /* 0x0000000206db7217 */ /* 0x000fc80003800200 */
[----:B------:R-:W-:-:S13]  /*81a0*/  ISETP.GT.AND P0, PT, R219, R3, PT ;  /* 0x00000003db00720c */ /* 0x000fda0003f04270 */
[----:B------:R-:W-:Y:S05]  /*81b0*/  @!P0 BRA `(.L_x_1246) ;  /* 0x000107d000008947 */ /* 0x000fea0003800000 */
[----:B------:R-:W2:Y:S04]  /*81c0*/  LDL R26, [R1+0x3c] ;  /* 0x00003c00011a7983 */ /* 0x000ea80000100800 */
[----:B------:R-:W3:Y:S04]  /*81d0*/  LDL R28, [R1+0x44] ;  /* 0x00004400011c7983 */ /* 0x000ee80000100800 */
[----:B------:R-:W4:Y:S04]  /*81e0*/  LDL R27, [R1+0x4c] ;  /* 0x00004c00011b7983 */ /* 0x000f280000100800 */
[----:B------:R-:W3:Y:S01]  /*81f0*/  LDL.64 R24, [R1+0x18] ;  /* 0x0000180001187983 */ /* 0x000ee20000100a00 */
[----:B------:R-:W-:-:S03]  /*8200*/  ISETP.NE.U32.AND P0, PT, RZ, c[0x0][0x340], PT ;  /* 0x0000d000ff007a0c */ /* 0x000fc60003f05070 */
[----:B------:R-:W3:Y:S01]  /*8210*/  LDL.LU R20, [R1+0x14] ;  /* 0x0000140001147983 */ /* 0x000ee20000300800 */
[----:B------:R-:W-:-:S03]  /*8220*/  ISETP.NE.AND.EX P2, PT, RZ, c[0x0][0x344], PT, P0 ;  /* 0x0000d100ff007a0c */ /* 0x000fc60003f45300 */
[----:B------:R-:W3:Y:S04]  /*8230*/  LDL R19, [R1+0x24] ;  /* 0x0000240001137983 */ /* 0x000ee80000100800 */
[----:B------:R-:W3:Y:S06]  /*8240*/  LDL R18, [R1+0x38] ;  /* 0x0000380001127983 */ /* 0x000eec0000100800 */
[----:B------:R-:W-:Y:S01]  /*8250*/  @P2 IMAD.MOV.U32 R2, RZ, RZ, 0x4 ;  /* 0x00000004ff022424 */ /* 0x000fe200078e00ff */
[----:B------:R-:W1:Y:S01]  /*8260*/  S2R R5, SR_TID.X ;  /* 0x0000000000057919 */ /* 0x000e620000002100 */
[----:B------:R-:W-:-:S05]  /*8270*/  SHF.R.S32.HI R0, RZ, 0x1f, R142 ;  /* 0x0000001fff007819 */ /* 0x000fca000001148e */
[----:B------:R-:W-:-:S04]  /*8280*/  IMAD R0, R0, c[0x0][0x178], RZ ;  /* 0x00005e0000007a24 */ /* 0x000fc800078e02ff */
[----:B------:R-:W-:Y:S01]  /*8290*/  IMAD R0, R142, c[0x0][0x17c], R0 ;  /* 0x00005f008e007a24 */ /* 0x000fe200078e0200 */
[--C-:B-1----:R-:W-:Y:S02]  /*82a0*/  SHF.R.S32.HI R4, RZ, 0x1f, R5.reuse ;  /* 0x0000001fff047819 */ /* 0x102fe40000011405 */
[----:B------:R-:W-:Y:S01]  /*82b0*/  SHF.R.S32.HI R16, RZ, 0x1f, R5 ;  /* 0x0000001fff107819 */ /* 0x000fe20000011405 */
[----:B--2---:R-:W-:-:S05]  /*82c0*/  @P2 IMAD.WIDE R2, R26, R2, c[0x0][0x340] ;  /* 0x0000d0001a022625 */ /* 0x004fca00078e0202 */
[----:B------:R1:W2:Y:S01]  /*82d0*/  @P2 LDG.E R14, [R2.64] ;  /* 0x00000006020e2981 */ /* 0x0002a2000c1e1900 */
[-C--:B------:R-:W-:Y:S02]  /*82e0*/  LEA.HI R4, R4, R5.reuse, RZ, 0x2 ;  /* 0x0000000504047211 */ /* 0x080fe400078f10ff */
[----:B------:R-:W-:Y:S02]  /*82f0*/  LEA.HI R16, R16, R5, RZ, 0x2 ;  /* 0x0000000510107211 */ /* 0x000fe400078f10ff */
[----:B------:R-:W-:Y:S02]  /*8300*/  LOP3.LUT R4, R4, 0xfffffffc, RZ, 0xc0, !PT ;  /* 0xfffffffc04047812 */ /* 0x000fe400078ec0ff */
[----:B------:R-:W-:-:S03]  /*8310*/  SHF.R.S32.HI R16, RZ, 0x2, R16 ;  /* 0x00000002ff107819 */ /* 0x000fc60000011410 */
[----:B------:R-:W-:Y:S01]  /*8320*/  IMAD.IADD R4, R5, 0x1, -R4 ;  /* 0x0000000105047824 */ /* 0x000fe200078e0a04 */
[----:B------:R-:W-:-:S04]  /*8330*/  ISETP.NE.U32.AND P1, PT, RZ, c[0x0][0x348], PT ;  /* 0x0000d200ff007a0c */ /* 0x000fc80003f25070 */
[----:B------:R-:W-:Y:S01]  /*8340*/  ISETP.NE.AND.EX P1, PT, RZ, c[0x0][0x34c], PT, P1 ;  /* 0x0000d300ff007a0c */ /* 0x000fe20003f25310 */
[----:B-1----:R-:W-:-:S05]  /*8350*/  IMAD.WIDE.U32 R2, R142, c[0x0][0x178], RZ ;  /* 0x00005e008e027a25 */ /* 0x002fca00078e00ff */
[----:B------:R-:W-:Y:S01]  /*8360*/  IADD3 R3, R3, R0, RZ ;  /* 0x0000000003037210 */ /* 0x000fe20007ffe0ff */
[----:B------:R-:W-:Y:S01]  /*8370*/  IMAD R0, R4, 0x20, R16 ;  /* 0x0000002004007824 */ /* 0x000fe200078e0210 */
[----:B----4-:R-:W-:-:S03]  /*8380*/  SEL R6, R27, RZ, !P1 ;  /* 0x000000ff1b067207 */ /* 0x010fc60004800000 */
[----:B------:R-:W-:Y:S01]  /*8390*/  IMAD.IADD R10, R17, 0x1, R0 ;  /* 0x00000001110a7824 */ /* 0x000fe200078e0200 */
[----:B------:R-:W-:Y:S01]  /*83a0*/  SHF.R.S32.HI R11, RZ, 0x1f, R12 ;  /* 0x0000001fff0b7819 */ /* 0x000fe2000001140c */
[----:B---3--:R-:W-:Y:S01]  /*83b0*/  IMAD.WIDE.U32 R4, R28, c[0x0][0x1b8], R2 ;  /* 0x00006e001c047a25 */ /* 0x008fe200078e0002 */
[----:B------:R-:W-:-:S03]  /*83c0*/  IADD3 R2, P0, R16, R12, RZ ;  /* 0x0000000c10027210 */ /* 0x000fc60007f1e0ff */
[----:B------:R-:W-:Y:S01]  /*83d0*/  @P3 IMAD.HI.U32 R7, R10, c[0x0][0x2c8], RZ ;  /* 0x0000b2000a073a27 */ /* 0x000fe200078e00ff */
[----:B------:R-:W-:Y:S02]  /*83e0*/  SEL R3, R26, RZ, !P1 ;  /* 0x000000ff1a037207 */ /* 0x000fe40004800000 */
[----:B------:R-:W-:Y:S01]  /*83f0*/  LEA.HI.X.SX32 R11, R16, R11, 0x1, P0 ;  /* 0x0000000b100b7211 */ /* 0x000fe200000f0eff */
[----:B------:R-:W-:Y:S01]  /*8400*/  IMAD R5, R28, c[0x0][0x1bc], R5 ;  /* 0x00006f001c057a24 */ /* 0x000fe200078e0205 */
[----:B------:R-:W-:Y:S01]  /*8410*/  MOV R0, R10 ;  /* 0x0000000a00007202 */ /* 0x000fe20000000f00 */
[----:B------:R-:W-:Y:S01]  /*8420*/  IMAD R6, R6, c[0x0][0x1c0], RZ ;  /* 0x0000700006067a24 */ /* 0x000fe200078e02ff */
[----:B------:R-:W-:Y:S01]  /*8430*/  @P3 SHF.R.U32.HI R0, RZ, c[0x0][0x2cc], R7 ;  /* 0x0000b300ff003a19 */ /* 0x000fe20000011607 */
[----:B------:R-:W-:-:S04]  /*8440*/  IMAD.WIDE.U32 R4, R3, c[0x0][0x1c0], R4 ;  /* 0x0000700003047a25 */ /* 0x000fc800078e0004 */
[----:B------:R-:W-:Y:S01]  /*8450*/  IMAD R12, R3, c[0x0][0x1c4], R6 ;  /* 0x00007100030c7a24 */ /* 0x000fe200078e0206 */
[----:B------:R-:W-:Y:S01]  /*8460*/  SHF.R.S32.HI R13, RZ, 0x1f, R0 ;  /* 0x0000001fff0d7819 */ /* 0x000fe20000011400 */
[----:B------:R-:W-:Y:S02]  /*8470*/  IMAD.MOV.U32 R6, RZ, RZ, R24 ;  /* 0x000000ffff067224 */ /* 0x000fe400078e0018 */
[----:B------:R-:W-:Y:S02]  /*8480*/  IMAD.MOV.U32 R7, RZ, RZ, R25 ;  /* 0x000000ffff077224 */ /* 0x000fe400078e0019 */
[C---:B------:R-:W-:Y:S02]  /*8490*/  IMAD R15, R11.reuse, c[0x0][0x1e0], RZ ;  /* 0x000078000b0f7a24 */ /* 0x040fe400078e02ff */
[----:B------:R-:W-:Y:S01]  /*84a0*/  IMAD R11, R11, c[0x0][0x208], RZ ;  /* 0x000082000b0b7a24 */ /* 0x000fe200078e02ff */
[----:B------:R-:W-:Y:S01]  /*84b0*/  IADD3 R3, R5, R12, RZ ;  /* 0x0000000c05037210 */ /* 0x000fe20007ffe0ff */
[----:B------:R-:W-:-:S04]  /*84c0*/  IMAD.WIDE.U32 R8, R2, c[0x0][0x1e0], R6 ;  /* 0x0000780002087a25 */ /* 0x000fc800078e0006 */
[----:B------:R-:W-:-:S04]  /*84d0*/  IMAD.WIDE.U32 R6, R2, c[0x0][0x208], R6 ;  /* 0x0000820002067a25 */ /* 0x000fc800078e0006 */
[C---:B------:R-:W-:Y:S02]  /*84e0*/  IMAD R15, R2.reuse, c[0x0][0x1e4], R15 ;  /* 0x00007900020f7a24 */ /* 0x040fe400078e020f */
[----:B------:R-:W-:Y:S02]  /*84f0*/  IMAD R12, R2, c[0x0][0x20c], R11 ;  /* 0x00008300020c7a24 */ /* 0x000fe400078e020b */
[----:B------:R-:W-:Y:S02]  /*8500*/  IMAD R5, R13, c[0x0][0x1b0], RZ ;  /* 0x00006c000d057a24 */ /* 0x000fe400078e02ff */
[----:B------:R-:W-:Y:S02]  /*8510*/  IMAD.MOV.U32 R2, RZ, RZ, R4 ;  /* 0x000000ffff027224 */ /* 0x000fe400078e0004 */
[----:B------:R-:W-:Y:S02]  /*8520*/  IMAD.MOV R4, RZ, RZ, -R0 ;  /* 0x000000ffff047224 */ /* 0x000fe400078e0a00 */
[----:B------:R-:W-:-:S02]  /*8530*/  IMAD R11, R0, c[0x0][0x1b4], R5 ;  /* 0x00006d00000b7a24 */ /* 0x000fc400078e0205 */
[----:B------:R-:W-:-:S04]  /*8540*/  IMAD.WIDE.U32 R2, R0, c[0x0][0x1b0], R2 ;  /* 0x00006c0000027a25 */ /* 0x000fc800078e0002 */
[----:B------:R-:W-:Y:S01]  /*8550*/  IMAD R0, R4, c[0x0][0x2c4], R10 ;  /* 0x0000b10004007a24 */ /* 0x000fe200078e020a */
[----:B------:R-:W-:Y:S01]  /*8560*/  IADD3 R5, R9, R15, RZ ;  /* 0x0000000f09057210 */ /* 0x000fe20007ffe0ff */
[----:B------:R-:W-:Y:S01]  /*8570*/  IMAD.MOV.U32 R4, RZ, RZ, R8 ;  /* 0x000000ffff047224 */ /* 0x000fe200078e0008 */
[----:B------:R-:W-:Y:S02]  /*8580*/  IADD3 R3, R3, R11, RZ ;  /* 0x0000000b03037210 */ /* 0x000fe40007ffe0ff */
[----:B------:R-:W-:Y:S02]  /*8590*/  SHF.R.S32.HI R11, RZ, 0x1f, R0 ;  /* 0x0000001fff0b7819 */ /* 0x000fe40000011400 */
[----:B------:R-:W-:Y:S01]  /*85a0*/  ISETP.GE.AND P1, PT, R24, c[0x0][0x1d4], PT ;  /* 0x0000750018007a0c */ /* 0x000fe20003f26270 */
[----:B------:R-:W-:Y:S01]  /*85b0*/  IMAD.WIDE.U32 R8, R28, c[0x0][0x1e8], R4 ;  /* 0x00007a001c087a25 */ /* 0x000fe200078e0004 */
[----:B------:R-:W-:-:S03]  /*85c0*/  ISETP.GE.AND P6, PT, R19, c[0x0][0x1d4], PT ;  /* 0x0000750013007a0c */ /* 0x000fc60003fc6270 */
[----:B------:R-:W-:Y:S01]  /*85d0*/  IMAD R4, R11, c[0x0][0x1a8], RZ ;  /* 0x00006a000b047a24 */ /* 0x000fe200078e02ff */
[----:B------:R-:W-:Y:S01]  /*85e0*/  SEL R10, RZ, 0xffffffff, P6 ;  /* 0xffffffffff0a7807 */ /* 0x000fe20003000000 */
[----:B------:R-:W-:Y:S01]  /*85f0*/  IMAD.WIDE.U32 R2, R0, c[0x0][0x1a8], R2 ;  /* 0x00006a0000027a25 */ /* 0x000fe200078e0002 */
[----:B------:R-:W-:-:S03]  /*8600*/  LOP3.LUT R20, R20, 0xfffffffe, RZ, 0xc0, !PT ;  /* 0xfffffffe14147812 */ /* 0x000fc600078ec0ff */
[----:B------:R-:W-:Y:S01]  /*8610*/  IMAD R11, R0, c[0x0][0x1ac], R4 ;  /* 0x00006b00000b7a24 */ /* 0x000fe200078e0204 */
[----:B------:R-:W-:Y:S01]  /*8620*/  SHF.L.U32 R10, R10, 0x1, RZ ;  /* 0x000000010a0a7819 */ /* 0x000fe200000006ff */
[----:B------:R-:W-:Y:S01]  /*8630*/  IMAD.IADD R7, R7, 0x1, R12 ;  /* 0x0000000107077824 */ /* 0x000fe200078e020c */
[----:B------:R-:W-:Y:S01]  /*8640*/  @P1 LOP3.LUT R20, R20, 0x1, RZ, 0xfc, !PT ;  /* 0x0000000114141812 */ /* 0x000fe200078efcff */
[----:B------:R-:W-:Y:S01]  /*8650*/  IMAD.IADD R3, R3, 0x1, R11 ;  /* 0x0000000103037824 */ /* 0x000fe200078e020b */
[----:B------:R-:W-:Y:S02]  /*8660*/  SEL R12, RZ, 0x1, P1 ;  /* 0x00000001ff0c7807 */ /* 0x000fe40000800000 */
[----:B------:R-:W-:Y:S01]  /*8670*/  LEA R11, P0, R2, c[0x0][0x160], 0x1 ;  /* 0x00005800020b7a11 */ /* 0x000fe200078008ff */
[----:B------:R-:W-:Y:S01]  /*8680*/  IMAD.WIDE.U32 R4, R28, c[0x0][0x210], R6 ;  /* 0x000084001c047a25 */ /* 0x000fe200078e0006 */
[----:B------:R-:W-:Y:S01]  /*8690*/  ISETP.NE.U32.AND P1, PT, RZ, c[0x0][0x350], PT ;  /* 0x0000d400ff007a0c */ /* 0x000fe20003f25070 */
[----:B------:R1:W-:Y:S01]  /*86a0*/  STL [R1+0x14], R20 ;  /* 0x0000141401007387 */ /* 0x0003e20000100800 */
[----:B------:R-:W-:-:S02]  /*86b0*/  LOP3.LUT R6, R10, 0x2, R12, 0xe2, !PT ;  /* 0x000000020a067812 */ /* 0x000fc400078ee20c */
[----:B------:R-:W-:Y:S02]  /*86c0*/  LEA.HI.X R10, R2, c[0x0][0x164], R3, 0x1, P0 ;  /* 0x00005900020a7a11 */ /* 0x000fe400000f0c03 */
[----:B------:R-:W-:Y:S01]  /*86d0*/  ISETP.NE.AND.EX P0, PT, RZ, c[0x0][0x354], PT, P1 ;  /* 0x0000d500ff007a0c */ /* 0x000fe20003f05310 */
[C---:B------:R-:W-:Y:S02]  /*86e0*/  IMAD R9, R28.reuse, c[0x0][0x1ec], R9 ;  /* 0x00007b001c097a24 */ /* 0x040fe400078e0209 */
[----:B------:R-:W-:Y:S01]  /*86f0*/  IMAD R5, R28, c[0x0][0x214], R5 ;  /* 0x000085001c057a24 */ /* 0x000fe200078e0205 */
[----:B------:R-:W-:-:S04]  /*8700*/  ISETP.GE.AND P5, PT, R18, c[0x0][0x1d4], PT ;  /* 0x0000750012007a0c */ /* 0x000fc80003fa6270 */
[----:B------:R-:W-:Y:S02]  /*8710*/  SEL R3, RZ, 0x4, P5 ;  /* 0x00000004ff037807 */ /* 0x000fe40002800000 */
[----:B------:R-:W-:Y:S02]  /*8720*/  ISETP.GE.AND P3, PT, R24, c[0x0][0x198], PT ;  /* 0x0000660018007a0c */ /* 0x000fe40003f66270 */
[----:B------:R-:W-:Y:S02]  /*8730*/  ISETP.GE.AND P4, PT, R18, c[0x0][0x198], PT ;  /* 0x0000660012007a0c */ /* 0x000fe40003f86270 */
[----:B------:R-:W-:Y:S02]  /*8740*/  LOP3.LUT R103, R6, R3, RZ, 0xfc, !PT ;  /* 0x0000000306677212 */ /* 0x000fe400078efcff */
[----:B------:R-:W-:Y:S02]  /*8750*/  IADD3 R120, R219, -0x1, RZ ;  /* 0xffffffffdb787810 */ /* 0x000fe40007ffe0ff */
[----:B--2---:R-:W-:-:S02]  /*8760*/  @P2 SHF.R.S32.HI R0, RZ, 0x1f, R14 ;  /* 0x0000001fff002819 */ /* 0x004fc4000001140e */
[----:B------:R-:W-:Y:S01]  /*8770*/  @!P2 MOV R0, R27 ;  /* 0x0000001b0000a202 */ /* 0x000fe20000000f00 */
[----:B------:R-:W-:-:S03]  /*8780*/  @!P2 IMAD.MOV.U32 R14, RZ, RZ, R26 ;  /* 0x000000ffff0ea224 */ /* 0x000fc600078e001a */
[----:B------:R-:W-:Y:S02]  /*8790*/  SEL R2, R0, RZ, !P0 ;  /* 0x000000ff00027207 */ /* 0x000fe40004000000 */
[----:B------:R-:W-:-:S03]  /*87a0*/  SEL R0, R14, RZ, !P0 ;  /* 0x000000ff0e007207 */ /* 0x000fc60004000000 */
[C---:B------:R-:W-:Y:S02]  /*87b0*/  IMAD R12, R2.reuse, c[0x0][0x1f0], RZ ;  /* 0x00007c00020c7a24 */ /* 0x040fe400078e02ff */
[----:B------:R-:W-:Y:S02]  /*87c0*/  IMAD R7, R2, c[0x0][0x218], RZ ;  /* 0x0000860002077a24 */ /* 0x000fe400078e02ff */
[----:B------:R-:W-:-:S04]  /*87d0*/  IMAD.WIDE.U32 R250, R0, c[0x0][0x1f0], R8 ;  /* 0x00007c0000fa7a25 */ /* 0x000fc800078e0008 */
[----:B------:R-:W-:-:S04]  /*87e0*/  IMAD.WIDE.U32 R244, R0, c[0x0][0x218], R4 ;  /* 0x0000860000f47a25 */ /* 0x000fc800078e0004 */
[C---:B------:R-:W-:Y:S02]  /*87f0*/  IMAD R2, R0.reuse, c[0x0][0x1f4], R12 ;  /* 0x00007d0000027a24 */ /* 0x040fe400078e020c */
[----:B------:R-:W-:Y:S01]  /*8800*/  IMAD R0, R0, c[0x0][0x21c], R7 ;  /* 0x0000870000007a24 */ /* 0x000fe200078e0207 */
[----:B------:R-:W-:Y:S01]  /*8810*/  ISETP.GE.AND P2, PT, R19, c[0x0][0x198], PT ;  /* 0x0000660013007a0c */ /* 0x000fe20003f46270 */
[----:B------:R-:W-:Y:S01]  /*8820*/  IMAD.IADD R252, R251, 0x1, R2 ;  /* 0x00000001fbfc7824 */ /* 0x000fe200078e0202 */
[----:B------:R-:W-:Y:S02]  /*8830*/  IADD3 R9, R16, R17, RZ ;  /* 0x0000001110097210 */ /* 0x000fe40007ffe0ff */
[----:B------:R-:W-:Y:S01]  /*8840*/  IADD3 R247, R245, R0, RZ ;  /* 0x00000000f5f77210 */ /* 0x000fe20007ffe0ff */
[----:B------:R-:W-:Y:S06]  /*8850*/  BRA.DIV ~URZ, `(.L_x_1247) ;  /* 0x00014e527f007947 */ /* 0x000fec000b800000 */
[----:B-1----:R1:W2:Y:S02]  /*8860*/  SHFL.IDX PT, R8, R10, RZ, 0x1c1f ;  /* 0x001c1fff0a087589 */ /* 0x0022a400000e0000 */
.L_x_1389:
[----:B------:R-:W-:Y:S05]  /*8870*/  BRA.DIV ~URZ, `(.L_x_1248) ;  /* 0x00014ea27f007947 */ /* 0x000fea000b800000 */
[----:B------:R3:W4:Y:S02]  /*8880*/  SHFL.IDX PT, R0, R11, RZ, 0x1c1f ;  /* 0x001c1fff0b007589 */ /* 0x00072400000e0000 */
.L_x_1390:
[----:B---3--:R-:W3:Y:S01]  /*8890*/  LDL R2, [R1+0x40] ;  /* 0x0000400001027983 */ /* 0x008ee20000100800 */
[----:B------:R-:W-:Y:S01]  /*88a0*/  BSSY B0, `(.L_x_1249) ;  /* 0x0000017000007945 */ /* 0x000fe20003800000 */
[----:B---3--:R-:W-:-:S05]  /*88b0*/  IMAD R23, R2, c[0x0][0x2c4], RZ ;  /* 0x0000b10002177a24 */ /* 0x008fca00078e02ff */
[----:B------:R-:W-:-:S13]  /*88c0*/  ISETP.GE.AND P0, PT, R9, R23, PT ;  /* 0x000000170900720c */ /* 0x000fda0003f06270 */
[----:B------:R-:W-:Y:S05]  /*88d0*/  @P0 BRA `(.L_x_1250) ;  /* 0x0000013000000947 */ /* 0x000fea0003800000 */
[----:B------:R-:W3:Y:S04]  /*88e0*/  LDL.64 R4, [R1+0x18] ;  /* 0x0000180001047983 */ /* 0x000ee80000100a00 */
[----:B----4-:R-:W4:Y:S04]  /*88f0*/  LDL R2, [R1+0x24] ;  /* 0x0000240001027983 */ /* 0x010f280000100800 */
[----:B--2---:R-:W2:Y:S04]  /*8900*/  LDL R3, [R1+0x64] ;  /* 0x0000640001037983 */ /* 0x004ea80000100800 */
[----:B------:R-:W2:Y:S04]  /*8910*/  LDL R13, [R1+0x38] ;  /* 0x00003800010d7983 */ /* 0x000ea80000100800 */
[----:B------:R-:W2:Y:S04]  /*8920*/  LDL R12, [R1+0xc] ;  /* 0x00000c00010c7983 */ /* 0x000ea80000100800 */
[----:B------:R-:W2:Y:S01]  /*8930*/  LDL R14, [R1+0x60] ;  /* 0x00006000010e7983 */ /* 0x000ea20000100800 */
[----:B---3--:R-:W-:-:S04]  /*8940*/  LEA R6, P0, R4, R0, 0x1 ;  /* 0x0000000004067211 */ /* 0x008fc800078008ff */
[----:B------:R-:W-:Y:S02]  /*8950*/  LEA.HI.X R7, R4, R8, R5, 0x1, P0 ;  /* 0x0000000804077211 */ /* 0x000fe400000f0c05 */
[----:B----4-:R-:W-:-:S04]  /*8960*/  LEA R4, P0, R2, R0, 0x1 ;  /* 0x0000000002047211 */ /* 0x010fc800078008ff */
        /* <DEDUP_REMOVED lines=10> */
.L_x_1250:
[----:B------:R-:W-:Y:S05]  /*8a10*/  BSYNC B0 ;  /* 0x0000000000007941 */ /* 0x000fea0003800000 */
.L_x_1249:
[----:B------:R-:W-:Y:S05]  /*8a20*/  BRA.DIV ~URZ, `(.L_x_1251) ;  /* 0x00014d527f007947 */ /* 0x000fea000b800000 */
[----:B--2---:R2:W3:Y:S04]  /*8a30*/  SHFL.IDX PT, R8, R10, 0x1, 0x1c1f ;  /* 0x003c1f000a087f89 */ /* 0x0044e800000e0000 */
[----:B----4-:R2:W4:Y:S02]  /*8a40*/  SHFL.IDX PT, R0, R11, 0x1, 0x1c1f ;  /* 0x003c1f000b007f89 */ /* 0x01052400000e0000 */
.L_x_1391:
        /* <DEDUP_REMOVED lines=23> */
.L_x_1253:
[----:B------:R-:W-:Y:S05]  /*8bc0*/  BSYNC B0 ;  /* 0x0000000000007941 */ /* 0x000fea0003800000 */
.L_x_1252:
[----:B------:R-:W-:Y:S05]  /*8bd0*/  BRA.DIV ~URZ, `(.L_x_1254) ;  /* 0x00014c627f007947 */ /* 0x000fea000b800000 */
[----:B---3--:R3:W1:Y:S02]  /*8be0*/  SHFL.IDX PT, R8, R10, 0x2, 0x1c1f ;  /* 0x005c1f000a087f89 */ /* 0x00866400000e0000 */
.L_x_1392:
[----:B------:R-:W-:Y:S05]  /*8bf0*/  BRA.DIV ~URZ, `(.L_x_1255) ;  /* 0x00014cb27f007947 */ /* 0x000fea000b800000 */
[----:B--2-4-:R2:W4:Y:S02]  /*8c00*/  SHFL.IDX PT, R0, R11, 0x2, 0x1c1f ;  /* 0x005c1f000b007f89 */ /* 0x01452400000e0000 */
.L_x_1393:
[----:B------:R-:W-:Y:S01]  /*8c10*/  IADD3 R2, R9, 0x40, RZ ;  /* 0x0000004009027810 */ /* 0x000fe20007ffe0ff */
[----:B------:R-:W-:Y:S03]  /*8c20*/  BSSY B0, `(.L_x_1256) ;  /* 0x0000016000007945 */ /* 0x000fe60003800000 */
[----:B------:R-:W-:-:S13]  /*8c30*/  ISETP.GE.AND P0, PT, R2, R23, PT ;  /* 0x000000170200720c */ /* 0x000fda0003f06270 */
[----:B------:R-:W-:Y:S05]  /*8c40*/  @P0 BRA `(.L_x_1257) ;  /* 0x0000013000000947 */ /* 0x000fea0003800000 */
[----:B--2---:R-:W2:Y:S04]  /*8c50*/  LDL.64 R4, [R1+0x18] ;  /* 0x0000180001047983 */ /* 0x004ea80000100a00 */
[----:B---3--:R-:W3:Y:S04]  /*8c60*/  LDL R3, [R1+0x24] ;  /* 0x0000240001037983 */ /* 0x008ee80000100800 */
[----:B----4-:R-:W4:Y:S04]  /*8c70*/  LDL R15, [R1+0x64] ;  /* 0x00006400010f7983 */ /* 0x010f280000100800 */
[----:B------:R-:W4:Y:S04]  /*8c80*/  LDL R13, [R1+0x38] ;  /* 0x00003800010d7983 */ /* 0x000f280000100800 */
[----:B------:R-:W4:Y:S04]  /*8c90*/  LDL R12, [R1+0xc] ;  /* 0x00000c00010c7983 */ /* 0x000f280000100800 */
[----:B------:R-:W4:Y:S01]  /*8ca0*/  LDL R14, [R1+0x60] ;  /* 0x00006000010e7983 */ /* 0x000f220000100800 */
[----:B--2---:R-:W-:-:S04]  /*8cb0*/  LEA R6, P0, R4, R0, 0x1 ;  /* 0x0000000004067211 */ /* 0x004fc800078008ff */
[----:B-1----:R-:W-:Y:S02]  /*8cc0*/  LEA.HI.X R7, R4, R8, R5, 0x1, P0 ;  /* 0x0000000804077211 */ /* 0x002fe400000f0c05 */
[----:B---3--:R-:W-:-:S04]  /*8cd0*/  LEA R4, P0, R3, R0, 0x1 ;  /* 0x0000000003047211 */ /* 0x008fc800078008ff */
[----:B----4-:R-:W-:Y:S02]  /*8ce0*/  LEA.HI.X R5, R3, R8, R15, 0x1, P0 ;  /* 0x0000000803057211 */ /* 0x010fe400000f0c0f */
        /* <DEDUP_REMOVED lines=9> */
.L_x_1257:
[----:B------:R-:W-:Y:S05]  /*8d80*/  BSYNC B0 ;  /* 0x0000000000007941 */ /* 0x000fea0003800000 */
.L_x_1256:
[----:B------:R-:W-:Y:S05]  /*8d90*/  BRA.DIV ~URZ, `(.L_x_1258) ;  /* 0x00014b727f007947 */ /* 0x000fea000b800000 */
[----:B-1----:R1:W2:Y:S04]  /*8da0*/  SHFL.IDX PT, R6, R10, 0x3, 0x1c1f ;  /* 0x007c1f000a067f89 */ /* 0x0022a800000e0000 */
[----:B----4-:R1:W4:Y:S02]  /*8db0*/  SHFL.IDX PT, R0, R11, 0x3, 0x1c1f ;  /* 0x007c1f000b007f89 */ /* 0x01032400000e0000 */
.L_x_1394:
[----:B---3--:R-:W3:Y:S04]  /*8dc0*/  LDL.64 R12, [R1+0x18] ;  /* 0x00001800010c7983 */ /* 0x008ee80000100a00 */
[----:B----4-:R-:W4:Y:S04]  /*8dd0*/  LDL R7, [R1+0x24] ;  /* 0x0000240001077983 */ /* 0x010f280000100800 */
[----:B--2---:R-:W2:Y:S04]  /*8de0*/  LDL R8, [R1+0x64] ;  /* 0x0000640001087983 */ /* 0x004ea80000100800 */
[----:B------:R-:W2:Y:S04]  /*8df0*/  LDL R106, [R1+0xc] ;  /* 0x00000c00016a7983 */ /* 0x000ea80000100800 */
[----:B------:R-:W2:Y:S04]  /*8e00*/  LDL R142, [R1+0x2c] ;  /* 0x00002c00018e7983 */ /* 0x000ea80000100800 */
[----:B-1----:R-:W2:Y:S04]  /*8e10*/  LDL R10, [R1+0x38] ;  /* 0x00003800010a7983 */ /* 0x002ea80000100800 */
[----:B------:R-:W2:Y:S04]  /*8e20*/  LDL R11, [R1+0x60] ;  /* 0x00006000010b7983 */ /* 0x000ea80000100800 */
[----:B------:R-:W2:Y:S04]  /*8e30*/  LDL R127, [R1+0x14] ;  /* 0x00001400017f7983 */ /* 0x000ea80000100800 */
        /* <DEDUP_REMOVED lines=9> */
[----:B------:R-:W-:Y:S01]  /*8ed0*/  SHF.R.S32.HI R126, RZ, 0x2, R126 ;  /* 0x00000002ff7e7819 */ /* 0x000fe2000001147e */
[----:B------:R-:W-:Y:S02]  /*8ee0*/  IMAD.MOV.U32 R122, RZ, RZ, R250 ;  /* 0x000000ffff7a7224 */ /* 0x000fe400078e00fa */
[----:B------:R-:W-:Y:S02]  /*8ef0*/  IMAD.MOV.U32 R123, RZ, RZ, R252 ;  /* 0x000000ffff7b7224 */ /* 0x000fe400078e00fc */
[----:B------:R-:W-:Y:S01]  /*8f00*/  IMAD.MOV.U32 R125, RZ, RZ, c[0x0][0x2c4] ;  /* 0x0000b100ff7d7624 */ /* 0x000fe200078e00ff */
[----:B---3--:R-:W-:-:S04]  /*8f10*/  @!P0 LEA R4, P1, R12, R0, 0x1 ;  /* 0x000000000c048211 */ /* 0x008fc800078208ff */
[----:B------:R-:W-:Y:S02]  /*8f20*/  @!P0 LEA.HI.X R5, R12, R6, R13, 0x1, P1 ;  /* 0x000000060c058211 */ /* 0x000fe400008f0c0d */
[----:B----4-:R-:W-:-:S04]  /*8f30*/  @!P0 LEA R2, P1, R7, R0, 0x1 ;  /* 0x0000000007028211 */ /* 0x010fc800078208ff */
[----:B--2---:R-:W-:Y:S01]  /*8f40*/  @!P0 LEA.HI.X R3, R7, R6, R8, 0x1, P1 ;  /* 0x0000000607038211 */ /* 0x004fe200008f0c08 */
[----:B------:R-:W-:Y:S02]  /*8f50*/  @!P0 IMAD.SHL.U32 R7, R106, 0x2, RZ ;  /* 0x000000026a078824 */ /* 0x000fe400078e00ff */
[----:B------:R-:W-:-:S03]  /*8f60*/  IMAD.IADD R121, R142, 0x1, R105 ;  /* 0x000000018e797824 */ /* 0x000fc600078e0269 */
[----:B------:R-:W-:Y:S01]  /*8f70*/  @!PT LDS RZ, [RZ] ;  /* 0x00000000fffff984 */ /* 0x000fe20000000800 */
[----:B------:R-:W-:Y:S01]  /*8f80*/  @!PT LDS RZ, [RZ] ;  /* 0x00000000fffff984 */ /* 0x000fe20000000800 */
[----:B------:R-:W-:Y:S01]  /*8f90*/  @!PT LDS RZ, [RZ] ;  /* 0x00000000fffff984 */ /* 0x000fe20000000800 */
[----:B------:R1:W-:Y:S04]  /*8fa0*/  @!P0 LDGSTS.E.BYPASS.LTC128B.128 [R7+0x7880], [R4.64], !P3 ;  /* 0x0788000004078fae */ /* 0x0003e8000d901d46 */
[----:B------:R2:W-:Y:S01]  /*8fb0*/  @!P0 LDGSTS.E.BYPASS.LTC128B.128 [R7+0x9880], [R2.64], !P2 ;  /* 0x0988000002078fae */ /* 0x0005e2000d101d46 */
[----:B-1----:R-:W-:Y:S02]  /*8fc0*/  @!P0 LEA R4, P1, R10, R0, 0x1 ;  /* 0x000000000a048211 */ /* 0x002fe400078208ff */
[----:B------:R-:W-:Y:S01]  /*8fd0*/  IMNMX R0, R121, 0x30, PT ;  /* 0x0000003079007817 */ /* 0x000fe20003800200 */
[----:B------:R-:W-:-:S04]  /*8fe0*/  IMAD R5, R104, c[0x0][0x1e0], RZ ;  /* 0x0000780068057a24 */ /* 0x000fc800078e02ff */
[----:B------:R-:W-:Y:S02]  /*8ff0*/  IMAD.IADD R0, R0, 0x1, -R126 ;  /* 0x0000000100007824 */ /* 0x000fe400078e0a7e */
[----:B------:R-:W-:Y:S01]  /*9000*/  IMAD R8, R120, c[0x0][0x1e4], R5 ;  /* 0x0000790078087a24 */ /* 0x000fe200078e0205 */
[----:B------:R-:W-:Y:S01]  /*9010*/  @!P0 LEA.HI.X R5, R10, R6, R11, 0x1, P1 ;  /* 0x000000060a058211 */ /* 0x000fe200008f0c0b */
[----:B--2---:R-:W-:Y:S01]  /*9020*/  IMAD.WIDE.U32 R2, R120, c[0x0][0x1e0], RZ ;  /* 0x0000780078027a25 */ /* 0x004fe200078e00ff */
[----:B------:R-:W-:-:S03]  /*9030*/  ISETP.GE.AND P1, PT, R0, 0x1, PT ;  /* 0x000000010000780c */ /* 0x000fc60003f26270 */
[----:B------:R1:W-:Y:S01]  /*9040*/  @!P0 LDGSTS.E.BYPASS.LTC128B.128 [R7+0xb880], [R4.64], !P4 ;  /* 0x0b88000004078fae */ /* 0x0003e2000e101d46 */
[----:B------:R-:W-:Y:S01]  /*9050*/  IMAD.IADD R6, R3, 0x1, R8 ;  /* 0x0000000103067824 */ /* 0x000fe200078e0208 */
[----:B------:R-:W-:Y:S02]  /*9060*/  ISETP.GE.AND P0, PT, R0, 0x21, PT ;  /* 0x000000210000780c */ /* 0x000fe40003f06270 */
[----:B------:R-:W0:Y:S01]  /*9070*/  LDGDEPBAR ;  /* 0x00000000000079af */ /* 0x000e220000000000 */
[----:B------:R-:W-:Y:S01]  /*9080*/  WARPSYNC 0xffffffff ;  /* 0xffffffff00007948 */ /* 0x000fe20003800000 */
[----:B------:R-:W-:-:S04]  /*9090*/  IMAD.WIDE.U32 R2, R2, 0x30, R122 ;  /* 0x0000003002027825 */ /* 0x000fc800078e007a */
[----:B------:R-:W-:Y:S02]  /*90a0*/  IMAD R0, R6, 0x30, RZ ;  /* 0x0000003006007824 */ /* 0x000fe400078e02ff */
[----:B------:R-:W-:Y:S02]  /*90b0*/  IMAD.MOV.U32 R8, RZ, RZ, 0x20 ;  /* 0x00000020ff087424 */ /* 0x000fe400078e00ff */
[----:B------:R-:W-:Y:S01]  /*90c0*/  IMAD.IADD R0, R3, 0x1, R0 ;  /* 0x0000000103007824 */ /* 0x000fe200078e0200 */
[----:B------:R-:W-:Y:S01]  /*90d0*/  BAR.SYNC.DEFER_BLOCKING 0x0 ;  /* 0x0000000000007b1d */ /* 0x000fe20000010000 */
[----:B------:R-:W-:Y:S01]  /*90e0*/  LOP3.LUT P3, RZ, R127, 0x1, RZ, 0xc0, !PT ;  /* 0x000000017fff7812 */ /* 0x000fe2000786c0ff */
[----:B-1----:R-:W-:Y:S01]  /*90f0*/  IMAD.WIDE.U32 R6, R8, c[0x0][0x1e0], RZ ;  /* 0x0000780008067a25 */ /* 0x002fe200078e00ff */
[----:B------:R-:W-:-:S03]  /*9100*/  @P1 LEA R4, P2, R2, c[0x0][0x1c8], 0x1 ;  /* 0x0000720002041a11 */ /* 0x000fc600078408ff */
[----:B------:R-:W-:Y:S01]  /*9110*/  IMAD R8, R8, c[0x0][0x1e4], RZ ;  /* 0x0000790008087a24 */ /* 0x000fe200078e02ff */
[C---:B------:R-:W-:Y:S02]  /*9120*/  @P1 LEA.HI.X R5, R2.reuse, c[0x0][0x1cc], R0, 0x1, P2 ;  /* 0x0000730002051a11 */ /* 0x040fe400010f0c00 */
[----:B------:R-:W-:Y:S01]  /*9130*/  @P0 IADD3 R3, P2, R2, R6, RZ ;  /* 0x0000000602030210 */ /* 0x000fe20007f5e0ff */
[----:B------:R-:W-:-:S03]  /*9140*/  @P1 IMAD.SHL.U32 R6, R106, 0x2, RZ ;  /* 0x000000026a061824 */ /* 0x000fc600078e00ff */
[----:B------:R-:W-:Y:S02]  /*9150*/  @P0 IADD3.X R0, R0, R7, R8, P2, !PT ;  /* 0x0000000700000210 */ /* 0x000fe400017fe408 */
[C---:B------:R-:W-:Y:S01]  /*9160*/  @P0 LEA R2, P2, R3.reuse, c[0x0][0x1c8], 0x1 ;  /* 0x0000720003020a11 */ /* 0x040fe200078408ff */
[----:B------:R-:W-:Y:S01]  /*9170*/  @!PT LDS RZ, [RZ] ;  /* 0x00000000fffff984 */ /* 0x000fe20000000800 */
[----:B------:R-:W-:Y:S01]  /*9180*/  @!PT LDS RZ, [RZ] ;  /* 0x00000000fffff984 */ /* 0x000fe20000000800 */
[----:B------:R-:W-:Y:S01]  /*9190*/  @!PT LDS RZ, [RZ] ;  /* 0x00000000fffff984 */ /* 0x000fe20000000800 */
[----:B------:R1:W-:Y:S03]  /*91a0*/  @P1 LDGSTS.E.BYPASS.LTC128B.128 [R6+0x3c80], [R4.64], !P3 ;  /* 0x03c8000004061fae */ /* 0x0003e6000d901d46 */
[----:B------:R-:W-:Y:S01]  /*91b0*/  @P0 LEA.HI.X R3, R3, c[0x0][0x1cc], R0, 0x1, P2 ;  /* 0x0000730003030a11 */ /* 0x000fe200010f0c00 */
[----:B------:R-:W-:Y:S01]  /*91c0*/  @P0 IMAD.SHL.U32 R0, R106, 0x2, RZ ;  /* 0x000000026a000824 */ /* 0x000fe200078e00ff */
[----:B------:R1:W-:Y:S04]  /*91d0*/  @P1 LDGSTS.E.BYPASS.LTC128B.128 [R6+0x4880], [R4.64+0x40], !P6 ;  /* 0x0488004004061fae */ /* 0x0003e8000f101d46 */
[----:B------:R1:W-:Y:S04]  /*91e0*/  @P1 LDGSTS.E.BYPASS.LTC128B.128 [R6+0x5480], [R4.64+0x80], !P5 ;  /* 0x0548008004061fae */ /* 0x0003e8000e901d46 */
[----:B------:R1:W-:Y:S04]  /*91f0*/  @P0 LDGSTS.E.BYPASS.LTC128B.128 [R0+0x4480], [R2.64], !P3 ;  /* 0x0448000002000fae */ /* 0x0003e8000d901d46 */
[----:B------:R1:W-:Y:S04]  /*9200*/  @P0 LDGSTS.E.BYPASS.LTC128B.128 [R0+0x5080], [R2.64+0x40], !P6 ;  /* 0x0508004002000fae */ /* 0x0003e8000f101d46 */
[----:B------:R1:W-:Y:S01]  /*9210*/  @P0 LDGSTS.E.BYPASS.LTC128B.128 [R0+0x5c80], [R2.64+0x80], !P5 ;  /* 0x05c8008002000fae */ /* 0x0003e2000e901d46 */
[----:B------:R-:W-:-:S03]  /*9220*/  ISETP.LT.AND P0, PT, RZ, c[0x0][0x27c], PT ;  /* 0x00009f00ff007a0c */ /* 0x000fc60003f01270 */
[----:B------:R-:W0:Y:S10]  /*9230*/  LDGDEPBAR ;  /* 0x00000000000079af */ /* 0x000e340000000000 */
[----:B------:R-:W-:Y:S05]  /*9240*/  @P0 BRA `(.L_x_1259) ;  /* 0x0000002000000947 */ /* 0x000fea0003800000 */
[----:B------:R-:W-:-:S04]  /*9250*/  DEPBAR.LE SB0, 0x1 ;  /* 0x000080400000791a */ /* 0x000fc80000000000 */
[----:B------:R-:W-:Y:S05]  /*9260*/  BRA `(.L_x_1260) ;  /* 0x0000694000007947 */ /* 0x000fea0003800000 */
.L_x_1259:
        /* <DEDUP_REMOVED lines=21> */
[----:B------:R-:W-:Y:S01]  /*93c0*/  ISETP.NE.AND P1, PT, R125, 0x1, PT ;  /* 0x000000017d00780c */ /* 0x000fe20003f25270 */
[----:B------:R-:W-:Y:S01]  /*93d0*/  IMAD.MOV.U32 R5, RZ, RZ, R7 ;  /* 0x000000ffff057224 */ /* 0x000fe200078e0007 */
[----:B------:R-:W-:Y:S01]  /*93e0*/  BSSY B0, `(.L_x_1262) ;  /* 0x0000068000007945 */ /* 0x000fe20003800000 */
[----:B------:R-:W-:Y:S01]  /*93f0*/  IMAD.MOV.U32 R7, RZ, RZ, R6 ;  /* 0x000000ffff077224 */ /* 0x000fe200078e0006 */
[----:B------:R-:W-:Y:S01]  /*9400*/  SHF.R.S32.HI R52, RZ, 0x1f, R31 ;  /* 0x0000001fff347819 */ /* 0x000fe2000001141f */
[----:B------:R-:W-:Y:S01]  /*9410*/  IMAD.MOV.U32 R6, RZ, RZ, R2 ;  /* 0x000000ffff067224 */ /* 0x000fe200078e0002 */
[----:B------:R-:W-:Y:S01]  /*9420*/  SHF.R.S32.HI R37, RZ, 0x1f, R32 ;  /* 0x0000001fff257819 */ /* 0x000fe20000011420 */
[----:B------:R-:W-:Y:S01]  /*9430*/  CS2R R74, SRZ ;  /* 0x00000000004a7805 */ /* 0x000fe2000001ff00 */
[----:B------:R-:W-:Y:S01]  /*9440*/  SHF.R.S32.HI R53, RZ, 0x1f, R145 ;  /* 0x0000001fff357819 */ /* 0x000fe20000011491 */
[----:B------:R-:W-:Y:S01]  /*9450*/  CS2R R48, SRZ ;  /* 0x0000000000307805 */ /* 0x000fe2000001ff00 */
[----:B------:R-:W-:Y:S01]  /*9460*/  SHF.R.S32.HI R54, RZ, 0x1f, R30 ;  /* 0x0000001fff367819 */ /* 0x000fe2000001141e */
[----:B------:R-:W-:Y:S01]  /*9470*/  CS2R R38, SRZ ;  /* 0x0000000000267805 */ /* 0x000fe2000001ff00 */
[----:B------:R-:W-:Y:S01]  /*9480*/  SHF.R.S32.HI R43, RZ, 0x1f, R164 ;  /* 0x0000001fff2b7819 */ /* 0x000fe200000114a4 */
[----:B------:R-:W-:Y:S01]  /*9490*/  @P1 IMAD.HI.U32 R3, R0, c[0x0][0x2c8], RZ ;  /* 0x0000b20000031a27 */ /* 0x000fe200078e00ff */
[----:B------:R-:W-:Y:S01]  /*94a0*/  CS2R R28, SRZ ;  /* 0x00000000001c7805 */ /* 0x000fe2000001ff00 */
[----:B------:R-:W-:Y:S01]  /*94b0*/  CS2R R24, SRZ ;  /* 0x0000000000187805 */ /* 0x000fe2000001ff00 */
[----:B------:R-:W-:Y:S01]  /*94c0*/  CS2R R20, SRZ ;  /* 0x0000000000147805 */ /* 0x000fe2000001ff00 */
[----:B------:R-:W-:Y:S01]  /*94d0*/  CS2R R50, SRZ ;  /* 0x0000000000327805 */ /* 0x000fe2000001ff00 */
[----:B------:R-:W-:Y:S01]  /*94e0*/  @P1 SHF.R.U32.HI R0, RZ, c[0x0][0x2cc], R3 ;  /* 0x0000b300ff001a19 */ /* 0x000fe20000011603 */
[----:B------:R-:W-:Y:S01]  /*94f0*/  CS2R R40, SRZ ;  /* 0x0000000000287805 */ /* 0x000fe2000001ff00 */
[----:B------:R-:W-:Y:S01]  /*9500*/  CS2R R34, SRZ ;  /* 0x0000000000227805 */ /* 0x000fe2000001ff00 */
[----:B------:R-:W-:Y:S01]  /*9510*/  CS2R R26, SRZ ;  /* 0x00000000001a7805 */ /* 0x000fe2000001ff00 */
[----:B------:R-:W-:Y:S01]  /*9520*/  SHF.R.S32.HI R3, RZ, 0x1f, R0 ;  /* 0x0000001fff037819 */ /* 0x000fe20000011400 */
[----:B------:R-:W-:Y:S01]  /*9530*/  IMAD.WIDE.U32 R4, R0, c[0x0][0x280], R4 ;  /* 0x0000a00000047a25 */ /* 0x000fe200078e0004 */
[----:B------:R-:W-:-:S03]  /*9540*/  CS2R R18, SRZ ;  /* 0x0000000000127805 */ /* 0x000fc6000001ff00 */
[C---:B------:R-:W-:Y:S01]  /*9550*/  IMAD R8, R3.reuse, c[0x0][0x280], RZ ;  /* 0x0000a00003087a24 */ /* 0x040fe200078e02ff */
[----:B------:R-:W-:Y:S01]  /*9560*/  LEA R42, P0, R4, c[0x0][0x270], 0x1 ;  /* 0x00009c00042a7a11 */ /* 0x000fe200078008ff */
[----:B------:R-:W-:Y:S02]  /*9570*/  IMAD R9, R3, c[0x0][0x290], RZ ;  /* 0x0000a40003097a24 */ /* 0x000fe400078e02ff */
[C---:B------:R-:W-:Y:S02]  /*9580*/  IMAD R8, R0.reuse, c[0x0][0x284], R8 ;  /* 0x0000a10000087a24 */ /* 0x040fe400078e0208 */
[----:B------:R-:W-:Y:S02]  /*9590*/  IMAD.WIDE.U32 R2, R0, c[0x0][0x290], R6 ;  /* 0x0000a40000027a25 */ /* 0x000fe400078e0006 */
[----:B------:R-:W-:Y:S02]  /*95a0*/  CS2R R6, SRZ ;  /* 0x0000000000067805 */ /* 0x000fe4000001ff00 */
[----:B------:R-:W-:Y:S01]  /*95b0*/  IMAD.IADD R5, R5, 0x1, R8 ;  /* 0x0000000105057824 */ /* 0x000fe200078e0208 */
[----:B------:R-:W-:Y:S01]  /*95c0*/  LEA R44, P1, R2, c[0x0][0x288], 0x1 ;  /* 0x0000a200022c7a11 */ /* 0x000fe200078208ff */
[----:B------:R-:W-:-:S02]  /*95d0*/  IMAD R0, R0, c[0x0][0x294], R9 ;  /* 0x0000a50000007a24 */ /* 0x000fc400078e0209 */
[----:B------:R-:W-:Y:S01]  /*95e0*/  CS2R R8, SRZ ;  /* 0x0000000000087805 */ /* 0x000fe2000001ff00 */
[----:B------:R-:W-:Y:S01]  /*95f0*/  LEA.HI.X R36, R4, c[0x0][0x274], R5, 0x1, P0 ;  /* 0x00009d0004247a11 */ /* 0x000fe200000f0c05 */
[----:B------:R-:W-:Y:S01]  /*9600*/  IMAD.IADD R0, R3, 0x1, R0 ;  /* 0x0000000103007824 */ /* 0x000fe200078e0200 */
[----:B------:R-:W-:Y:S01]  /*9610*/  ISETP.GE.AND P0, PT, R22, R23, PT ;  /* 0x000000171600720c */ /* 0x000fe20003f06270 */
[----:B------:R1:W2:Y:S03]  /*9620*/  SHFL.IDX PT, R4, R42, RZ, 0x1e1f ;  /* 0x001e1fff2a047589 */ /* 0x0002a600000e0000 */
[----:B------:R-:W-:Y:S01]  /*9630*/  LEA.HI.X R33, R2, c[0x0][0x28c], R0, 0x1, P1 ;  /* 0x0000a30002217a11 */ /* 0x000fe200008f0c00 */
[----:B------:R1:W3:Y:S04]  /*9640*/  SHFL.IDX PT, R5, R36, RZ, 0x1e1f ;  /* 0x001e1fff24057589 */ /* 0x0002e800000e0000 */
[----:B------:R1:W4:Y:S04]  /*9650*/  SHFL.IDX PT, R2, R44, RZ, 0x1e1f ;  /* 0x001e1fff2c027589 */ /* 0x00032800000e0000 */
[----:B------:R1:W1:Y:S01]  /*9660*/  SHFL.IDX PT, R3, R33, RZ, 0x1e1f ;  /* 0x001e1fff21037589 */ /* 0x00026200000e0000 */
[----:B------:R-:W-:Y:S05]  /*9670*/  @P0 BRA `(.L_x_1263) ;  /* 0x000003e000000947 */ /* 0x000fea0003800000 */
[----:B------:R-:W-:Y:S01]  /*9680*/  ISETP.GE.AND P0, PT, R32, c[0x0][0x27c], PT ;  /* 0x00009f0020007a0c */ /* 0x000fe20003f06270 */
[----:B------:R-:W-:Y:S01]  /*9690*/  CS2R R20, SRZ ;  /* 0x0000000000147805 */ /* 0x000fe2000001ff00 */
[----:B------:R-:W-:Y:S01]  /*96a0*/  ISETP.GE.AND P2, PT, R164, c[0x0][0x27c], PT ;  /* 0x00009f00a4007a0c */ /* 0x000fe20003f46270 */
[----:B------:R-:W-:-:S10]  /*96b0*/  CS2R R18, SRZ ;  /* 0x0000000000127805 */ /* 0x000fd4000001ff00 */
[C---:B------:R-:W-:Y:S01]  /*96c0*/  @!P0 IMAD.SHL.U32 R0, R32.reuse, 0x2, RZ ;  /* 0x0000000220008824 */ /* 0x040fe200078e00ff */
[----:B------:R-:W-:-:S04]  /*96d0*/  @!P0 SHF.L.U64.HI R7, R32, 0x1, R37 ;  /* 0x0000000120078819 */ /* 0x000fc80000010225 */
[----:B--2---:R-:W-:-:S05]  /*96e0*/  @!P0 IADD3 R8, P1, R4, R0, RZ ;  /* 0x0000000004088210 */ /* 0x004fca0007f3e0ff */
[----:B---3--:R-:W-:Y:S01]  /*96f0*/  @!P0 IMAD.X R9, R5, 0x1, R7, P1 ;  /* 0x0000000105098824 */ /* 0x008fe200008e0607 */
[----:B----4-:R-:W-:Y:S01]  /*9700*/  @!P0 IADD3 R6, P1, R2, R0, RZ ;  /* 0x0000000002068210 */ /* 0x010fe20007f3e0ff */
[----:B------:R-:W-:-:S03]  /*9710*/  @!P2 IMAD.SHL.U32 R10, R164, 0x2, RZ ;  /* 0x00000002a40aa824 */ /* 0x000fc600078e00ff */
[----:B------:R2:W5:Y:S01]  /*9720*/  @!P0 LD.E.64 R20, [R8.64] ;  /* 0x0000000608148980 */ /* 0x000562000c101b00 */
[----:B-1----:R-:W-:Y:S01]  /*9730*/  @!P0 IMAD.X R7, R3, 0x1, R7, P1 ;  /* 0x0000000103078824 */ /* 0x002fe200008e0607 */
[----:B------:R-:W-:-:S04]  /*9740*/  @!P2 SHF.L.U64.HI R0, R164, 0x1, R43 ;  /* 0x00000001a400a819 */ /* 0x000fc8000001022b */
[----:B------:R1:W5:Y:S01]  /*9750*/  @!P0 LD.E.64 R18, [R6.64] ;  /* 0x0000000606128980 */ /* 0x000362000c101b00 */
[----:B------:R-:W-:Y:S01]  /*9760*/  ISETP.GE.AND P0, PT, R31, c[0x0][0x27c], PT ;  /* 0x00009f001f007a0c */ /* 0x000fe20003f06270 */
[----:B------:R-:W-:Y:S01]  /*9770*/  CS2R R24, SRZ ;  /* 0x0000000000187805 */ /* 0x000fe2000001ff00 */
[----:B------:R-:W-:Y:S01]  /*9780*/  CS2R R26, SRZ ;  /* 0x00000000001a7805 */ /* 0x000fe2000001ff00 */
[----:B--2---:R-:W-:-:S05]  /*9790*/  @!P2 IADD3 R8, P1, R4, R10, RZ ;  /* 0x0000000a0408a210 */ /* 0x004fca0007f3e0ff */
[----:B------:R-:W-:Y:S01]  /*97a0*/  @!P2 IMAD.X R9, R5, 0x1, R0, P1 ;  /* 0x000000010509a824 */ /* 0x000fe200008e0600 */
[----:B-1----:R-:W-:-:S04]  /*97b0*/  @!P2 IADD3 R6, P1, R2, R10, RZ ;  /* 0x0000000a0206a210 */ /* 0x002fc80007f3e0ff */
[----:B------:R-:W-:Y:S01]  /*97c0*/  @!P0 IMAD.SHL.U32 R10, R31, 0x2, RZ ;  /* 0x000000021f0a8824 */ /* 0x000fe200078e00ff */
[----:B------:R1:W5:Y:S01]  /*97d0*/  @!P2 LD.E.64 R24, [R8.64] ;  /* 0x000000060818a980 */ /* 0x000362000c101b00 */
[----:B------:R-:W-:Y:S01]  /*97e0*/  @!P2 IMAD.X R7, R3, 0x1, R0, P1 ;  /* 0x000000010307a824 */ /* 0x000fe200008e0600 */
[----:B------:R-:W-:Y:S02]  /*97f0*/  ISETP.GE.AND P1, PT, R145, c[0x0][0x27c], PT ;  /* 0x00009f0091007a0c */ /* 0x000fe40003f26270 */
[----:B------:R-:W-:Y:S02]  /*9800*/  @!P0 SHF.L.U64.HI R0, R31, 0x1, R52 ;  /* 0x000000011f008819 */ /* 0x000fe40000010234 */
[----:B------:R2:W5:Y:S01]  /*9810*/  @!P2 LD.E.64 R26, [R6.64] ;  /* 0x00000006061aa980 */ /* 0x000562000c101b00 */
[----:B------:R-:W-:Y:S01]  /*9820*/  CS2R R28, SRZ ;  /* 0x00000000001c7805 */ /* 0x000fe2000001ff00 */
[----:B------:R-:W-:Y:S01]  /*9830*/  CS2R R34, SRZ ;  /* 0x0000000000227805 */ /* 0x000fe2000001ff00 */
[----:B-1----:R-:W-:-:S05]  /*9840*/  @!P0 IADD3 R8, P2, R4, R10, RZ ;  /* 0x0000000a04088210 */ /* 0x002fca0007f5e0ff */
[----:B------:R-:W-:Y:S01]  /*9850*/  @!P0 IMAD.X R9, R5, 0x1, R0, P2 ;  /* 0x0000000105098824 */ /* 0x000fe200010e0600 */
[----:B--2---:R-:W-:Y:S01]  /*9860*/  @!P0 IADD3 R6, P2, R2, R10, RZ ;  /* 0x0000000a02068210 */ /* 0x004fe20007f5e0ff */
[----:B------:R-:W-:-:S03]  /*9870*/  @!P1 IMAD.SHL.U32 R10, R145, 0x2, RZ ;  /* 0x00000002910a9824 */ /* 0x000fc600078e00ff */
[----:B------:R1:W5:Y:S01]  /*9880*/  @!P0 LD.E.64 R28, [R8.64] ;  /* 0x00000006081c8980 */ /* 0x000362000c101b00 */
[----:B------:R-:W-:Y:S01]  /*9890*/  @!P0 IMAD.X R7, R3, 0x1, R0, P2 ;  /* 0x0000000103078824 */ /* 0x000fe200010e0600 */
[-C--:B------:R-:W-:Y:S02]  /*98a0*/  @!P1 IADD3 R12, P3, R4, R10.reuse, RZ ;  /* 0x0000000a040c9210 */ /* 0x080fe40007f7e0ff */
[----:B------:R-:W-:Y:S02]  /*98b0*/  @!P1 SHF.L.U64.HI R0, R145, 0x1, R53 ;  /* 0x0000000191009819 */ /* 0x000fe40000010235 */
[----:B------:R2:W5:Y:S01]  /*98c0*/  @!P0 LD.E.64 R34, [R6.64] ;  /* 0x0000000606228980 */ /* 0x000562000c101b00 */
[----:B------:R-:W-:Y:S02]  /*98d0*/  @!P1 IADD3 R10, P0, R2, R10, RZ ;  /* 0x0000000a020a9210 */ /* 0x000fe40007f1e0ff */
[----:B------:R-:W-:-:S03]  /*98e0*/  ISETP.GE.AND P2, PT, R146, c[0x0][0x27c], PT ;  /* 0x00009f0092007a0c */ /* 0x000fc60003f46270 */
[--C-:B------:R-:W-:Y:S01]  /*98f0*/  @!P1 IMAD.X R11, R3, 0x1, R0.reuse, P0 ;  /* 0x00000001030b9824 */ /* 0x100fe200000e0600 */
[----:B------:R-:W-:Y:S01]  /*9900*/  ISETP.GE.AND P0, PT, R30, c[0x0][0x27c], PT ;  /* 0x00009f001e007a0c */ /* 0x000fe20003f06270 */
[----:B------:R-:W-:-:S08]  /*9910*/  @!P1 IMAD.X R13, R5, 0x1, R0, P3 ;  /* 0x00000001050d9824 */ /* 0x000fd000018e0600 */
[----:B------:R-:W-:Y:S01]  /*9920*/  @!P2 IMAD.WIDE R16, R146, 0x2, R4 ;  /* 0x000000029210a825 */ /* 0x000fe200078e0204 */
[----:B-1----:R-:W-:-:S03]  /*9930*/  CS2R R8, SRZ ;  /* 0x0000000000087805 */ /* 0x002fc6000001ff00 */
[----:B------:R-:W-:Y:S01]  /*9940*/  @!P2 IMAD.WIDE R14, R146, 0x2, R2 ;  /* 0x00000002920ea825 */ /* 0x000fe200078e0202 */
[----:B--2---:R-:W-:-:S03]  /*9950*/  CS2R R6, SRZ ;  /* 0x0000000000067805 */ /* 0x004fc6000001ff00 */
[----:B------:R-:W-:Y:S01]  /*9960*/  @!P0 IMAD.SHL.U32 R0, R30, 0x2, RZ ;  /* 0x000000021e008824 */ /* 0x000fe200078e00ff */
[----:B------:R1:W5:Y:S04]  /*9970*/  @!P2 LD.E.64 R8, [R16.64] ;  /* 0x000000061008a980 */ /* 0x000368000c101b00 */
[----:B------:R2:W5:Y:S01]  /*9980*/  @!P2 LD.E.64 R6, [R14.64] ;  /* 0x000000060e06a980 */ /* 0x000562000c101b00 */
[----:B------:R-:W-:Y:S01]  /*9990*/  @!P0 IADD3 R4, P2, R4, R0, RZ ;  /* 0x0000000004048210 */ /* 0x000fe20007f5e0ff */
[----:B------:R-:W-:Y:S01]  /*99a0*/  CS2R R38, SRZ ;  /* 0x0000000000267805 */ /* 0x000fe2000001ff00 */
[----:B------:R-:W-:Y:S01]  /*99b0*/  CS2R R40, SRZ ;  /* 0x0000000000287805 */ /* 0x000fe2000001ff00 */
[----:B------:R-:W-:Y:S01]  /*99c0*/  CS2R R48, SRZ ;  /* 0x0000000000307805 */ /* 0x000fe2000001ff00 */
[----:B------:R-:W-:-:S03]  /*99d0*/  CS2R R50, SRZ ;  /* 0x0000000000327805 */ /* 0x000fc6000001ff00 */
[----:B------:R1:W5:Y:S04]  /*99e0*/  @!P1 LD.E.64 R38, [R12.64] ;  /* 0x000000060c269980 */ /* 0x000368000c101b00 */
[----:B------:R1:W5:Y:S01]  /*99f0*/  @!P1 LD.E.64 R40, [R10.64] ;  /* 0x000000060a289980 */ /* 0x000362000c101b00 */
[----:B--2---:R-:W-:-:S05]  /*9a00*/  @!P0 SHF.L.U64.HI R14, R30, 0x1, R54 ;  /* 0x000000011e0e8819 */ /* 0x004fca0000010236 */
[----:B------:R-:W-:Y:S01]  /*9a10*/  @!P0 IMAD.X R5, R5, 0x1, R14, P2 ;  /* 0x0000000105058824 */ /* 0x000fe200010e060e */
[----:B------:R-:W-:-:S04]  /*9a20*/  @!P0 IADD3 R2, P2, R2, R0, RZ ;  /* 0x0000000002028210 */ /* 0x000fc80007f5e0ff */
[----:B------:R1:W5:Y:S01]  /*9a30*/  @!P0 LD.E.64 R48, [R4.64] ;  /* 0x0000000604308980 */ /* 0x000362000c101b00 */
[----:B------:R-:W-:-:S05]  /*9a40*/  @!P0 IMAD.X R3, R3, 0x1, R14, P2 ;  /* 0x0000000103038824 */ /* 0x000fca00010e060e */
[----:B------:R1:W5:Y:S03]  /*9a50*/  @!P0 LD.E.64 R50, [R2.64] ;  /* 0x0000000602328980 */ /* 0x000366000c101b00 */
.L_x_1263:
[----:B------:R-:W-:Y:S05]  /*9a60*/  BSYNC B0 ;  /* 0x0000000000007941 */ /* 0x000fea0003800000 */
.L_x_1262:
        /* <DEDUP_REMOVED lines=48> */
[----:B------:R-:W-:Y:S01]  /*9d70*/  PRMT R22, R10, 0x5410, R0 ;  /* 0x000054100a167816 */ /* 0x000fe20000000000 */
[----:B------:R-:W4:Y:S01]  /*9d80*/  SHFL.IDX PT, R4, R42, 0x1, 0x1e1f ;  /* 0x003e1f002a047f89 */ /* 0x000f2200000e0000 */
[----:B------:R-:W-:-:S03]  /*9d90*/  CS2R R46, SRZ ;  /* 0x00000000002e7805 */ /* 0x000fc6000001ff00 */
[----:B------:R1:W3:Y:S01]  /*9da0*/  SHFL.IDX PT, R3, R33, 0x1, 0x1e1f ;  /* 0x003e1f0021037f89 */ /* 0x0002e200000e0000 */
[----:B--2---:R-:W-:Y:S01]  /*9db0*/  CS2R R44, SRZ ;  /* 0x00000000002c7805 */ /* 0x004fe2000001ff00 */
[----:B-1----:R-:W-:Y:S01]  /*9dc0*/  PRMT R33, R12, 0x5410, R11 ;  /* 0x000054100c217816 */ /* 0x002fe2000000000b */
[----:B------:R-:W-:Y:S05]  /*9dd0*/  @P0 BRA `(.L_x_1265) ;  /* 0x000003e000000947 */ /* 0x000fea0003800000 */
[----:B---34-:R-:W-:Y:S01]  /*9de0*/  ISETP.GE.AND P0, PT, R32, c[0x0][0x27c], PT ;  /* 0x00009f0020007a0c */ /* 0x018fe20003f06270 */
[----:B------:R-:W-:Y:S01]  /*9df0*/  CS2R R56, SRZ ;  /* 0x0000000000387805 */ /* 0x000fe2000001ff00 */
[----:B------:R-:W-:Y:S01]  /*9e00*/  ISETP.GE.AND P2, PT, R164, c[0x0][0x27c], PT ;  /* 0x00009f00a4007a0c */ /* 0x000fe20003f46270 */
[----:B------:R-:W-:-:S10]  /*9e10*/  CS2R R58, SRZ ;  /* 0x00000000003a7805 */ /* 0x000fd4000001ff00 */
[C---:B------:R-:W-:Y:S01]  /*9e20*/  @!P0 IMAD.SHL.U32 R0, R32.reuse, 0x2, RZ ;  /* 0x0000000220008824 */ /* 0x040fe200078e00ff */
[----:B------:R-:W-:-:S04]  /*9e30*/  @!P0 SHF.L.U64.HI R11, R32, 0x1, R37 ;  /* 0x00000001200b8819 */ /* 0x000fc80000010225 */
[----:B------:R-:W-:-:S05]  /*9e40*/  @!P0 IADD3 R12, P1, R4, R0, RZ ;  /* 0x00000000040c8210 */ /* 0x000fca0007f3e0ff */
        /* <DEDUP_REMOVED lines=8> */
[----:B------:R-:W-:Y:S01]  /*9ed0*/  CS2R R62, SRZ ;  /* 0x00000000003e7805 */ /* 0x000fe2000001ff00 */
[----:B-1----:R-:W-:Y:S02]  /*9ee0*/  @!P2 IADD3 R12, P1, R4, R0, RZ ;  /* 0x00000000040ca210 */ /* 0x002fe40007f3e0ff */
[----:B--2---:R-:W-:-:S05]  /*9ef0*/  @!P2 SHF.L.U64.HI R11, R164, 0x1, R43 ;  /* 0x00000001a40ba819 */ /* 0x004fca000001022b */
[--C-:B------:R-:W-:Y:S01]  /*9f00*/  @!P2 IMAD.X R13, R5, 0x1, R11.reuse, P1 ;  /* 0x00000001050da824 */ /* 0x100fe200008e060b */
[----:B------:R-:W-:Y:S02]  /*9f10*/  @!P2 IADD3 R10, P1, R2, R0, RZ ;  /* 0x00000000020aa210 */ /* 0x000fe40007f3e0ff */
[----:B------:R-:W-:Y:S02]  /*9f20*/  @!P0 IMAD.SHL.U32 R0, R31, 0x2, RZ ;  /* 0x000000021f008824 */ /* 0x000fe400078e00ff */
[----:B------:R1:W5:Y:S01]  /*9f30*/  @!P2 LD.E.64 R60, [R12.64] ;  /* 0x000000060c3ca980 */ /* 0x000362000c101b00 */
[----:B------:R-:W-:Y:S01]  /*9f40*/  @!P2 IMAD.X R11, R3, 0x1, R11, P1 ;  /* 0x00000001030ba824 */ /* 0x000fe200008e060b */
[----:B------:R-:W-:-:S04]  /*9f50*/  ISETP.GE.AND P1, PT, R145, c[0x0][0x27c], PT ;  /* 0x00009f0091007a0c */ /* 0x000fc80003f26270 */
[----:B------:R2:W5:Y:S01]  /*9f60*/  @!P2 LD.E.64 R62, [R10.64] ;  /* 0x000000060a3ea980 */ /* 0x000562000c101b00 */
[----:B------:R-:W-:Y:S01]  /*9f70*/  CS2R R64, SRZ ;  /* 0x0000000000407805 */ /* 0x000fe2000001ff00 */
[----:B------:R-:W-:Y:S01]  /*9f80*/  CS2R R66, SRZ ;  /* 0x0000000000427805 */ /* 0x000fe2000001ff00 */
[----:B-1----:R-:W-:Y:S02]  /*9f90*/  @!P0 IADD3 R12, P2, R4, R0, RZ ;  /* 0x00000000040c8210 */ /* 0x002fe40007f5e0ff */
[----:B--2---:R-:W-:-:S05]  /*9fa0*/  @!P0 SHF.L.U64.HI R11, R31, 0x1, R52 ;  /* 0x000000011f0b8819 */ /* 0x004fca0000010234 */
[----:B------:R-:W-:Y:S01]  /*9fb0*/  @!P0 IMAD.X R13, R5, 0x1, R11, P2 ;  /* 0x00000001050d8824 */ /* 0x000fe200010e060b */
[----:B------:R-:W-:Y:S01]  /*9fc0*/  @!P0 IADD3 R10, P2, R2, R0, RZ ;  /* 0x00000000020a8210 */ /* 0x000fe20007f5e0ff */
        /* <DEDUP_REMOVED lines=8> */
[----:B--2---:R-:W-:-:S05]  /*a050*/  @!P1 IADD3 R10, P0, R2, R14, RZ ;  /* 0x0000000e020a9210 */ /* 0x004fca0007f1e0ff */
[----:B------:R-:W-:Y:S01]  /*a060*/  @!P1 IMAD.X R11, R3, 0x1, R0, P0 ;  /* 0x00000001030b9824 */ /* 0x000fe200000e0600 */
[----:B------:R-:W-:Y:S02]  /*a070*/  ISETP.GE.AND P0, PT, R30, c[0x0][0x27c], PT ;  /* 0x00009f001e007a0c */ /* 0x000fe40003f06270 */
[----:B-1----:R-:W-:Y:S02]  /*a080*/  @!P1 IADD3 R12, P3, R4, R14, RZ ;  /* 0x0000000e040c9210 */ /* 0x002fe40007f7e0ff */
[----:B------:R-:W-:-:S04]  /*a090*/  @!P2 IMAD.WIDE R16, R146, 0x2, R4 ;  /* 0x000000029210a825 */ /* 0x000fc800078e0204 */
[----:B------:R-:W-:Y:S01]  /*a0a0*/  @!P1 IMAD.X R13, R5, 0x1, R0, P3 ;  /* 0x00000001050d9824 */ /* 0x000fe200018e0600 */
[----:B------:R1:W5:Y:S01]  /*a0b0*/  @!P2 LD.E.64 R44, [R16.64] ;  /* 0x00000006102ca980 */ /* 0x000362000c101b00 */
[----:B------:R-:W-:-:S04]  /*a0c0*/  @!P2 IMAD.WIDE R14, R146, 0x2, R2 ;  /* 0x00000002920ea825 */ /* 0x000fc800078e0202 */
[----:B------:R-:W-:Y:S01]  /*a0d0*/  @!P0 IMAD.SHL.U32 R0, R30, 0x2, RZ ;  /* 0x000000021e008824 */ /* 0x000fe200078e00ff */
[----:B------:R2:W5:Y:S04]  /*a0e0*/  @!P2 LD.E.64 R46, [R14.64] ;  /* 0x000000060e2ea980 */ /* 0x000568000c101b00 */
        /* <DEDUP_REMOVED lines=13> */
.L_x_1265:
[----:B---34-:R-:W-:Y:S05]  /*a1c0*/  BSYNC B0 ;  /* 0x0000000000007941 */ /* 0x018fea0003800000 */
.L_x_1264:
        /* <DEDUP_REMOVED lines=50> */
[----:B------:R-:W1:Y:S01]  /*a4f0*/  LDS.128 R12, [R248+0x4800] ;  /* 0x00480000f80c7984 */ /* 0x000e620000000c00 */
[----:B------:R-:W-:Y:S02]  /*a500*/  SHF.R.U32.HI R0, RZ, 0x10, R7 ;  /* 0x00000010ff007819 */ /* 0x000fe40000011607 */
[----:B------:R-:W-:Y:S02]  /*a510*/  SHF.R.U64 R17, R8, 0x10, R9 ;  /* 0x0000001008117819 */ /* 0x000fe40000001209 */
[----:B------:R-:W-:Y:S02]  /*a520*/  SHF.R.U64 R16, R6, 0x10, R7 ;  /* 0x0000001006107819 */ /* 0x000fe40000001207 */
[----:B------:R-:W-:Y:S01]  /*a530*/  SHF.R.U32.HI R3, RZ, 0x10, R9 ;  /* 0x00000010ff037819 */ /* 0x000fe20000011609 */
[--C-:B-1----:R-:W-:Y:S02]  /*a540*/  HADD2.F32 R8, -RZ, R12.reuse.H0_H0 ;  /* 0x2000000cff087230 */ /* 0x102fe40000004100 */
[----:B------:R-:W-:-:S02]  /*a550*/  HADD2.F32 R7, -RZ, R12.H1_H1 ;  /* 0x3000000cff077230 */ /* 0x000fc40000004100 */
[--C-:B------:R-:W-:Y:S02]  /*a560*/  HADD2.F32 R2, -RZ, R15.reuse.H1_H1 ;  /* 0x3000000fff027230 */ /* 0x100fe40000004100 */
[----:B------:R-:W-:Y:S02]  /*a570*/  HADD2.F32 R12, -RZ, R0.H0_H0 ;  /* 0x20000000ff0c7230 */ /* 0x000fe40000004100 */
[----:B------:R-:W-:Y:S02]  /*a580*/  HADD2.F32 R0, -RZ, R22.H0_H0 ;  /* 0x20000016ff007230 */ /* 0x000fe40000004100 */
[----:B------:R-:W-:Y:S01]  /*a590*/  HADD2.F32 R9, -RZ, R15.H0_H0 ;  /* 0x2000000fff097230 */ /* 0x000fe20000004100 */
[-C--:B------:R-:W-:Y:S01]  /*a5a0*/  FMUL.FTZ R11, R2, R12.reuse ;  /* 0x0000000c020b7220 */ /* 0x080fe20000410000 */
[----:B------:R-:W-:Y:S02]  /*a5b0*/  HADD2.F32 R15, -RZ, R3.H0_H0 ;  /* 0x20000003ff0f7230 */ /* 0x000fe40000004100 */
[--C-:B------:R-:W-:Y:S01]  /*a5c0*/  HADD2.F32 R6, -RZ, R13.reuse.H0_H0 ;  /* 0x2000000dff067230 */ /* 0x100fe20000004100 */
[----:B------:R-:W-:Y:S01]  /*a5d0*/  FMUL.FTZ R12, R9, R12 ;  /* 0x0000000c090c7220 */ /* 0x000fe20000410000 */
[----:B------:R-:W-:Y:S01]  /*a5e0*/  HADD2.F32 R5, -RZ, R13.H1_H1 ;  /* 0x3000000dff057230 */ /* 0x000fe20000004100 */
[----:B------:R-:W-:Y:S01]  /*a5f0*/  FMUL.FTZ R13, R7, R0 ;  /* 0x00000000070d7220 */ /* 0x000fe20000410000 */
[----:B------:R-:W-:-:S02]  /*a600*/  HADD2.F32 R3, -RZ, R55.H0_H0 ;  /* 0x20000037ff037230 */ /* 0x000fc40000004100 */
        /* <DEDUP_REMOVED lines=24> */
.L_x_1269:
[----:B------:R-:W-:Y:S05]  /*a790*/  BSYNC B0 ;  /* 0x0000000000007941 */ /* 0x000fea0003800000 */
.L_x_1268:
[----:B------:R-:W-:Y:S01]  /*a7a0*/  ISETP.GE.AND P0, PT, R32, c[0x0][0x27c], PT ;  /* 0x00009f0020007a0c */ /* 0x000fe20003f06270 */
[----:B------:R-:W-:-:S12]  /*a7b0*/  BSSY B0, `(.L_x_1270) ;  /* 0x000002c000007945 */ /* 0x000fd80003800000 */
[----:B------:R-:W-:Y:S05]  /*a7c0*/  @P0 BRA `(.L_x_1271) ;  /* 0x000002a000000947 */ /* 0x000fea0003800000 */
[----:B-1----:R-:W1:Y:S01]  /*a7d0*/  LDS.128 R4, [R249+0x4800] ;  /* 0x00480000f9047984 */ /* 0x002e620000000c00 */
        /* <DEDUP_REMOVED lines=41> */
.L_x_1271:
[----:B------:R-:W-:Y:S05]  /*aa70*/  BSYNC B0 ;  /* 0x0000000000007941 */ /* 0x000fea0003800000 */
.L_x_1270:
        /* <DEDUP_REMOVED lines=12> */
[----:B------:R-:W-:Y:S02]  /*ab40*/  HADD2.F32 R15, -RZ, R15.H0_H0 ;  /* 0x2000000fff0f7230 */ /* 0x000fe40000004100 */
        /* <DEDUP_REMOVED lines=32> */
.L_x_1273:
[----:B------:R-:W-:Y:S05]  /*ad50*/  BSYNC B0 ;  /* 0x0000000000007941 */ /* 0x000fea0003800000 */
.L_x_1272:
        /* <DEDUP_REMOVED lines=45> */
.L_x_1275:
[----:B------:R-:W-:Y:S05]  /*b030*/  BSYNC B0 ;  /* 0x0000000000007941 */ /* 0x000fea0003800000 */
.L_x_1274:
        /* <DEDUP_REMOVED lines=45> */
.L_x_1277:
[----:B------:R-:W-:Y:S05]  /*b310*/  BSYNC B0 ;  /* 0x0000000000007941 */ /* 0x000fea0003800000 */
.L_x_1276:
[----:B------:R-:W-:-:S13]  /*b320*/  ISETP.GE.AND P0, PT, R30, c[0x0][0x27c], PT ;  /* 0x00009f001e007a0c */ /* 0x000fda0003f06270 */
        /* <DEDUP_REMOVED lines=43> */
.L_x_1267:
[----:B------:R-:W-:Y:S05]  /*b5e0*/  BSYNC B1 ;  /* 0x0000000000017941 */ /* 0x000fea0003800000 */
.L_x_1266:
        /* <DEDUP_REMOVED lines=50> */
.L_x_1280:
[----:B------:R-:W-:Y:S05]  /*b910*/  BSYNC B0 ;  /* 0x0000000000007941 */ /* 0x000fea0003800000 */
.L_x_1279:
        /* <DEDUP_REMOVED lines=45> */
.L_x_1282:
[----:B------:R-:W-:Y:S05]  /*bbf0*/  BSYNC B0 ;  /* 0x0000000000007941 */ /* 0x000fea0003800000 */
.L_x_1281:
        /* <DEDUP_REMOVED lines=45> */
.L_x_1284:
[----:B------:R-:W-:Y:S05]  /*bed0*/  BSYNC B0 ;  /* 0x0000000000007941 */ /* 0x000fea0003800000 */
.L_x_1283:
        /* <DEDUP_REMOVED lines=45> */
.L_x_1286:
[----:B------:R-:W-:Y:S05]  /*c1b0*/  BSYNC B0 ;  /* 0x0000000000007941 */ /* 0x000fea0003800000 */
.L_x_1285:
        /* <DEDUP_REMOVED lines=45> */
.L_x_1288:
[----:B------:R-:W-:Y:S05]  /*c490*/  BSYNC B0 ;  /* 0x0000000000007941 */ /* 0x000fea0003800000 */
.L_x_1287:
        /* <DEDUP_REMOVED lines=45> */
.L_x_1261:
[----:B------:R1:W5:Y:S04]  /*c770*/  LDL R25, [R1+0x7c] ;  /* 0x00007c0001197983 */ /* 0x0003680000100800 */
[----:B------:R1:W5:Y:S01]  /*c780*/  LDL R24, [R1+0x78] ;  /* 0x0000780001187983 */ /* 0x0003620000100800 */
[----:B------:R-:W-:Y:S01]  /*c790*/  ISETP.NE.AND P0, PT, R125, 0x1, PT ;  /* 0x000000017d00780c */ /* 0x000fe20003f05270 */
[----:B------:R-:W-:Y:S01]  /*c7a0*/  IMAD.MOV.U32 R5, RZ, RZ, R7 ;  /* 0x000000ffff057224 */ /* 0x000fe200078e0007 */
[----:B------:R-:W-:Y:S01]  /*c7b0*/  MOV R7, R6 ;  /* 0x0000000600077202 */ /* 0x000fe20000000f00 */
[----:B------:R-:W-:Y:S01]  /*c7c0*/  IMAD.MOV.U32 R6, RZ, RZ, R2 ;  /* 0x000000ffff067224 */ /* 0x000fe200078e0002 */
        /* <DEDUP_REMOVED lines=9> */
[----:B------:R-:W-:Y:S01]  /*c860*/  @P0 IMAD.HI.U32 R3, R0, c[0x0][0x2c8], RZ ;  /* 0x0000b20000030a27 */ /* 0x000fe200078e00ff */
[----:B------:R-:W-:Y:S01]  /*c870*/  CS2R R30, SRZ ;  /* 0x00000000001e7805 */ /* 0x000fe2000001ff00 */
[----:B------:R-:W-:-:S03]  /*c880*/  CS2R R28, SRZ ;  /* 0x00000000001c7805 */ /* 0x000fc6000001ff00 */
[----:B------:R-:W-:-:S04]  /*c890*/  @P0 SHF.R.U32.HI R0, RZ, c[0x0][0x2cc], R3 ;  /* 0x0000b300ff000a19 */ /* 0x000fc80000011603 */
[----:B------:R-:W-:Y:S01]  /*c8a0*/  SHF.R.S32.HI R3, RZ, 0x1f, R0 ;  /* 0x0000001fff037819 */ /* 0x000fe20000011400 */
[----:B------:R-:W-:-:S04]  /*c8b0*/  IMAD.WIDE.U32 R4, R0, c[0x0][0x280], R4 ;  /* 0x0000a00000047a25 */ /* 0x000fc800078e0004 */
[C---:B------:R-:W-:Y:S01]  /*c8c0*/  IMAD R9, R3.reuse, c[0x0][0x280], RZ ;  /* 0x0000a00003097a24 */ /* 0x040fe200078e02ff */
[----:B------:R-:W-:Y:S01]  /*c8d0*/  LEA R20, P1, R4, c[0x0][0x270], 0x1 ;  /* 0x00009c0004147a11 */ /* 0x000fe200078208ff */
[----:B------:R-:W-:Y:S02]  /*c8e0*/  IMAD R8, R3, c[0x0][0x290], RZ ;  /* 0x0000a40003087a24 */ /* 0x000fe400078e02ff */
[C---:B------:R-:W-:Y:S02]  /*c8f0*/  IMAD.WIDE.U32 R2, R0.reuse, c[0x0][0x290], R6 ;  /* 0x0000a40000027a25 */ /* 0x040fe400078e0006 */
[----:B------:R1:W2:Y:S02]  /*c900*/  SHFL.IDX PT, R12, R20, RZ, 0x1e1f ;  /* 0x001e1fff140c7589 */ /* 0x0002a400000e0000 */
[----:B------:R-:W-:Y:S01]  /*c910*/  IMAD R6, R0, c[0x0][0x284], R9 ;  /* 0x0000a10000067a24 */ /* 0x000fe200078e0209 */
[----:B------:R-:W-:Y:S01]  /*c920*/  LEA R21, P0, R2, c[0x0][0x288], 0x1 ;  /* 0x0000a20002157a11 */ /* 0x000fe200078008ff */
[----:B------:R-:W-:-:S02]  /*c930*/  IMAD R0, R0, c[0x0][0x294], R8 ;  /* 0x0000a50000007a24 */ /* 0x000fc400078e0208 */
        /* <DEDUP_REMOVED lines=14> */
[----:B------:R-:W-:Y:S01]  /*ca20*/  ISETP.GE.AND P2, PT, R144, c[0x0][0x27c], PT ;  /* 0x00009f0090007a0c */ /* 0x000fe20003f46270 */
[----:B------:R-:W-:Y:S01]  /*ca30*/  CS2R R32, SRZ ;  /* 0x0000000000207805 */ /* 0x000fe2000001ff00 */
[----:B------:R-:W-:Y:S01]  /*ca40*/  CS2R R30, SRZ ;  /* 0x00000000001e7805 */ /* 0x000fe2000001ff00 */
[----:B------:R-:W-:Y:S01]  /*ca50*/  CS2R R28, SRZ ;  /* 0x00000000001c7805 */ /* 0x000fe2000001ff00 */
[----:B------:R-:W-:Y:S01]  /*ca60*/  CS2R R46, SRZ ;  /* 0x00000000002e7805 */ /* 0x000fe2000001ff00 */
[----:B------:R-:W-:-:S06]  /*ca70*/  CS2R R44, SRZ ;  /* 0x00000000002c7805 */ /* 0x000fcc000001ff00 */
[C---:B------:R-:W-:Y:S01]  /*ca80*/  @!P0 IMAD.SHL.U32 R0, R136.reuse, 0x2, RZ ;  /* 0x0000000288008824 */ /* 0x040fe200078e00ff */
[----:B------:R-:W-:-:S04]  /*ca90*/  @!P0 SHF.L.U64.HI R4, R136, 0x1, R137 ;  /* 0x0000000188048819 */ /* 0x000fc80000010289 */
[-C--:B------:R-:W-:Y:S02]  /*caa0*/  @!P0 IADD3 R16, P1, R12, R0.reuse, RZ ;  /* 0x000000000c108210 */ /* 0x080fe40007f3e0ff */
[----:B---3--:R-:W-:Y:S02]  /*cab0*/  @!P0 IADD3 R14, P3, R2, R0, RZ ;  /* 0x00000000020e8210 */ /* 0x008fe40007f7e0ff */
[----:B----4-:R-:W-:Y:S02]  /*cac0*/  @!P0 IADD3.X R17, R13, R4, RZ, P1, !PT ;  /* 0x000000040d118210 */ /* 0x010fe40000ffe4ff */
[----:B------:R-:W-:Y:S01]  /*cad0*/  ISETP.GE.AND P1, PT, R143, c[0x0][0x27c], PT ;  /* 0x00009f008f007a0c */ /* 0x000fe20003f26270 */
[----:B-1----:R-:W-:Y:S01]  /*cae0*/  @!P0 IMAD.X R15, R3, 0x1, R4, P3 ;  /* 0x00000001030f8824 */ /* 0x002fe200018e0604 */
[----:B-----5:R-:W-:-:S05]  /*caf0*/  @!P2 SHF.L.U32 R4, R25, 0x3, RZ ;  /* 0x000000031904a819 */ /* 0x020fca00000006ff */
[----:B------:R-:W-:-:S04]  /*cb00*/  @!P2 IMAD.WIDE R8, R4, 0x2, R12 ;  /* 0x000000020408a825 */ /* 0x000fc800078e020c */
[----:B------:R-:W-:Y:S01]  /*cb10*/  @!P2 IMAD.WIDE R6, R4, 0x2, R2 ;  /* 0x000000020406a825 */ /* 0x000fe200078e0202 */
[----:B------:R1:W5:Y:S03]  /*cb20*/  @!P2 LD.E.128 R32, [R8.64] ;  /* 0x000000060820a980 */ /* 0x000366000c101d00 */
[----:B------:R-:W-:Y:S01]  /*cb30*/  @!P1 IMAD.SHL.U32 R0, R24, 0x8, RZ ;  /* 0x0000000818009824 */ /* 0x000fe200078e00ff */
[----:B------:R2:W5:Y:S03]  /*cb40*/  @!P2 LD.E.128 R28, [R6.64] ;  /* 0x00000006061ca980 */ /* 0x000566000c101d00 */
[C---:B------:R-:W-:Y:S01]  /*cb50*/  @!P1 IMAD.WIDE R4, R0.reuse, 0x2, R12 ;  /* 0x0000000200049825 */ /* 0x040fe200078e020c */
[----:B------:R-:W-:Y:S01]  /*cb60*/  CS2R R42, SRZ ;  /* 0x00000000002a7805 */ /* 0x000fe2000001ff00 */
[----:B------:R-:W-:Y:S01]  /*cb70*/  CS2R R40, SRZ ;  /* 0x0000000000287805 */ /* 0x000fe2000001ff00 */
[----:B------:R-:W-:Y:S01]  /*cb80*/  CS2R R10, SRZ ;  /* 0x00000000000a7805 */ /* 0x000fe2000001ff00 */
[----:B------:R-:W-:Y:S01]  /*cb90*/  @!P1 IMAD.WIDE R2, R0, 0x2, R2 ;  /* 0x0000000200029825 */ /* 0x000fe200078e0202 */
[----:B------:R3:W5:Y:S04]  /*cba0*/  @!P1 LD.E.128 R44, [R4.64] ;  /* 0x00000006042c9980 */ /* 0x000768000c101d00 */
[----:B------:R4:W5:Y:S01]  /*cbb0*/  @!P1 LD.E.128 R40, [R2.64] ;  /* 0x0000000602289980 */ /* 0x000962000c101d00 */
[----:B-1----:R-:W-:Y:S01]  /*cbc0*/  CS2R R8, SRZ ;  /* 0x0000000000087805 */ /* 0x002fe2000001ff00 */
[----:B--2---:R-:W-:-:S05]  /*cbd0*/  CS2R R6, SRZ ;  /* 0x0000000000067805 */ /* 0x004fca000001ff00 */
[----:B------:R4:W5:Y:S01]  /*cbe0*/  @!P0 LD.E.128 R8, [R16.64] ;  /* 0x0000000610088980 */ /* 0x000962000c101d00 */
[----:B---3--:R-:W-:-:S06]  /*cbf0*/  CS2R R4, SRZ ;  /* 0x0000000000047805 */ /* 0x008fcc000001ff00 */
[----:B------:R4:W5:Y:S02]  /*cc00*/  @!P0 LD.E.128 R4, [R14.64] ;  /* 0x000000060e048980 */ /* 0x000964000c101d00 */
.L_x_1290:
[----:B--2---:R-:W-:Y:S05]  /*cc10*/  BSYNC B0 ;  /* 0x0000000000007941 */ /* 0x004fea0003800000 */
.L_x_1289:
[----:B------:R-:W-:Y:S01]  /*cc20*/  IADD3 R0, R22, 0x40, RZ ;  /* 0x0000004016007810 */ /* 0x000fe20007ffe0ff */
[----:B---345:R-:W-:Y:S01]  /*cc30*/  IMAD.MOV.U32 R2, RZ, RZ, R44 ;  /* 0x000000ffff027224 */ /* 0x038fe200078e002c */
[----:B------:R-:W-:Y:S01]  /*cc40*/  MOV R16, R6 ;  /* 0x0000000600107202 */ /* 0x000fe20000000f00 */
[----:B------:R-:W-:Y:S01]  /*cc50*/  IMAD.MOV.U32 R12, RZ, RZ, R46 ;  /* 0x000000ffff0c7224 */ /* 0x000fe200078e002e */
[----:B------:R-:W-:Y:S01]  /*cc60*/  ISETP.GE.AND P0, PT, R0, R23, PT ;  /* 0x000000170000720c */ /* 0x000fe20003f06270 */
[----:B------:R-:W-:Y:S01]  /*cc70*/  IMAD.MOV.U32 R0, RZ, RZ, R45 ;  /* 0x000000ffff007224 */ /* 0x000fe200078e002d */
[----:B------:R-:W-:Y:S01]  /*cc80*/  PRMT R89, R89, 0x5410, R2 ;  /* 0x0000541059597816 */ /* 0x000fe20000000002 */
[----:B-1----:R-:W-:Y:S01]  /*cc90*/  IMAD.MOV.U32 R3, RZ, RZ, R47 ;  /* 0x000000ffff037224 */ /* 0x002fe200078e002f */
        /* <DEDUP_REMOVED lines=10> */
[----:B------:R1:W2:Y:S01]  /*cd40*/  SHFL.IDX PT, R13, R19, 0x1, 0x1e1f ;  /* 0x003e1f00130d7f89 */ /* 0x0002a200000e0000 */
        /* <DEDUP_REMOVED lines=52> */
[----:B------:R-:W-:Y:S02]  /*d090*/  @!P0 SHF.L.U64.HI R15, R136, 0x1, R137 ;  /* 0x00000001880f8819 */ /* 0x000fe40000010289 */
[----:B-1----:R-:W-:Y:S02]  /*d0a0*/  @!P2 SHF.L.U32 R18, R25, 0x3, RZ ;  /* 0x000000031912a819 */ /* 0x002fe400000006ff */
[-C--:B---3--:R-:W-:Y:S02]  /*d0b0*/  @!P0 IADD3 R16, P1, R12, R0.reuse, RZ ;  /* 0x000000000c108210 */ /* 0x088fe40007f3e0ff */
[----:B----4-:R-:W-:Y:S01]  /*d0c0*/  @!P0 IADD3 R14, P3, R2, R0, RZ ;  /* 0x00000000020e8210 */ /* 0x010fe20007f7e0ff */
[C---:B------:R-:W-:Y:S01]  /*d0d0*/  @!P2 IMAD.WIDE R20, R18.reuse, 0x2, R12 ;  /* 0x000000021214a825 */ /* 0x040fe200078e020c */
[----:B------:R-:W-:Y:S02]  /*d0e0*/  @!P0 IADD3.X R17, R13, R15, RZ, P1, !PT ;  /* 0x0000000f0d118210 */ /* 0x000fe40000ffe4ff */
[----:B------:R-:W-:Y:S01]  /*d0f0*/  ISETP.GE.AND P1, PT, R143, c[0x0][0x27c], PT ;  /* 0x00009f008f007a0c */ /* 0x000fe20003f26270 */
[----:B------:R-:W-:Y:S01]  /*d100*/  @!P0 IMAD.X R15, R3, 0x1, R15, P3 ;  /* 0x00000001030f8824 */ /* 0x000fe200018e060f */
[----:B------:R-:W-:Y:S01]  /*d110*/  CS2R R74, SRZ ;  /* 0x00000000004a7805 */ /* 0x000fe2000001ff00 */
[----:B------:R-:W-:Y:S01]  /*d120*/  @!P2 IMAD.WIDE R18, R18, 0x2, R2 ;  /* 0x000000021212a825 */ /* 0x000fe200078e0202 */
[----:B------:R-:W-:Y:S01]  /*d130*/  CS2R R72, SRZ ;  /* 0x0000000000487805 */ /* 0x000fe2000001ff00 */
[----:B------:R-:W-:Y:S01]  /*d140*/  CS2R R50, SRZ ;  /* 0x0000000000327805 */ /* 0x000fe2000001ff00 */
[----:B------:R-:W-:Y:S01]  /*d150*/  CS2R R48, SRZ ;  /* 0x0000000000307805 */ /* 0x000fe2000001ff00 */
[----:B------:R-:W-:Y:S01]  /*d160*/  CS2R R54, SRZ ;  /* 0x0000000000367805 */ /* 0x000fe2000001ff00 */
[----:B------:R-:W-:Y:S01]  /*d170*/  CS2R R52, SRZ ;  /* 0x0000000000347805 */ /* 0x000fe2000001ff00 */
[----:B------:R1:W5:Y:S04]  /*d180*/  @!P2 LD.E.128 R64, [R20.64] ;  /* 0x000000061440a980 */ /* 0x000368000c101d00 */
[----:B------:R-:W-:Y:S01]  /*d190*/  @!P1 IMAD.SHL.U32 R0, R24, 0x8, RZ ;  /* 0x0000000818009824 */ /* 0x000fe200078e00ff */
[----:B------:R1:W5:Y:S03]  /*d1a0*/  @!P2 LD.E.128 R68, [R18.64] ;  /* 0x000000061244a980 */ /* 0x000366000c101d00 */
[C---:B------:R-:W-:Y:S01]  /*d1b0*/  @!P1 IMAD.WIDE R12, R0.reuse, 0x2, R12 ;  /* 0x00000002000c9825 */ /* 0x040fe200078e020c */
[----:B------:R1:W5:Y:S03]  /*d1c0*/  @!P0 LD.E.128 R48, [R16.64] ;  /* 0x0000000610308980 */ /* 0x000366000c101d00 */
[----:B------:R-:W-:Y:S01]  /*d1d0*/  @!P1 IMAD.WIDE R2, R0, 0x2, R2 ;  /* 0x0000000200029825 */ /* 0x000fe200078e0202 */
[----:B------:R1:W5:Y:S04]  /*d1e0*/  @!P1 LD.E.128 R76, [R12.64] ;  /* 0x000000060c4c9980 */ /* 0x000368000c101d00 */
[----:B------:R1:W5:Y:S04]  /*d1f0*/  @!P1 LD.E.128 R72, [R2.64] ;  /* 0x0000000602489980 */ /* 0x000368000c101d00 */
[----:B------:R1:W5:Y:S02]  /*d200*/  @!P0 LD.E.128 R52, [R14.64] ;  /* 0x000000060e348980 */ /* 0x000364000c101d00 */
.L_x_1292:
[----:B--2---:R-:W-:Y:S05]  /*d210*/  BSYNC B0 ;  /* 0x0000000000007941 */ /* 0x004fea0003800000 */
.L_x_1291:
        /* <DEDUP_REMOVED lines=154> */
.L_x_1296:
[----:B------:R-:W-:Y:S05]  /*dbc0*/  BSYNC B0 ;  /* 0x0000000000007941 */ /* 0x000fea0003800000 */
.L_x_1295:
        /* <DEDUP_REMOVED lines=13> */
[----:B--2---:R-:W-:Y:S02]  /*dca0*/  SHF.R.U32.HI R27, RZ, 0x10, R35 ;  /* 0x00000010ff1b7819 */ /* 0x004fe40000011623 */
[----:B------:R-:W-:Y:S02]  /*dcb0*/  SHF.R.U64 R37, R28, 0x10, R29 ;  /* 0x000000101c257819 */ /* 0x000fe4000000121d */
[----:B------:R-:W-:Y:S01]  /*dcc0*/  SHF.R.U32.HI R24, RZ, 0x10, R31 ;  /* 0x00000010ff187819 */ /* 0x000fe2000001161f */
[----:B------:R-:W-:Y:S01]  /*dcd0*/  HADD2.F32 R56, -RZ, R27.H0_H0 ;  /* 0x2000001bff387230 */ /* 0x000fe20000004100 */
[----:B---3--:R-:W-:-:S04]  /*dce0*/  LEA.HI R0, R0, R2, RZ, 0x1d ;  /* 0x0000000200007211 */ /* 0x008fc800078fe8ff */
[----:B------:R-:W-:Y:S01]  /*dcf0*/  SHF.R.S32.HI R2, RZ, 0x1f, R0 ;  /* 0x0000001fff027819 */ /* 0x000fe20000011400 */
[----:B----4-:R-:W2:Y:S01]  /*dd00*/  LDS.128 R4, [R58] ;  /* 0x000000003a047984 */ /* 0x010ea20000000c00 */
        /* <DEDUP_REMOVED lines=80> */
.L_x_1298:
[----:B------:R-:W-:Y:S05]  /*e210*/  BSYNC B0 ;  /* 0x0000000000007941 */ /* 0x000fea0003800000 */
.L_x_1297:
        /* <DEDUP_REMOVED lines=10> */
[----:B--2---:R-:W-:Y:S02]  /*e2c0*/  SHF.R.U32.HI R27, RZ, 0x10, R47 ;  /* 0x00000010ff1b7819 */ /* 0x004fe4000001162f */
[----:B------:R-:W-:Y:S02]  /*e2d0*/  SHF.R.U64 R34, R42, 0x10, R43 ;  /* 0x000000102a227819 */ /* 0x000fe4000000122b */
[----:B------:R-:W-:Y:S01]  /*e2e0*/  SHF.R.U64 R39, R44, 0x10, R45 ;  /* 0x000000102c277819 */ /* 0x000fe2000000122d */
[----:B------:R-:W-:Y:S01]  /*e2f0*/  HADD2.F32 R40, -RZ, R27.H0_H0 ;  /* 0x2000001bff287230 */ /* 0x000fe20000004100 */
[----:B------:R-:W-:-:S03]  /*e300*/  SHF.R.U64 R38, R46, 0x10, R47 ;  /* 0x000000102e267819 */ /* 0x000fc6000000122f */
        /* <DEDUP_REMOVED lines=84> */
.L_x_1294:
[----:B------:R-:W-:Y:S05]  /*e850*/  BSYNC B1 ;  /* 0x0000000000017941 */ /* 0x000fea0003800000 */
.L_x_1293:
        /* <DEDUP_REMOVED lines=26> */
[----:B--2---:R-:W-:Y:S02]  /*ea00*/  SHF.R.U32.HI R27, RZ, 0x10, R51 ;  /* 0x00000010ff1b7819 */ /* 0x004fe40000011633 */
[----:B------:R-:W-:Y:S01]  /*ea10*/  SHF.L.U32 R28, R0, 0x1, RZ ;  /* 0x00000001001c7819 */ /* 0x000fe200000006ff */
        /* <DEDUP_REMOVED lines=79> */
.L_x_1300:
[----:B------:R-:W-:Y:S05]  /*ef10*/  BSYNC B0 ;  /* 0x0000000000007941 */ /* 0x000fea0003800000 */
.L_x_1299:
        /* <DEDUP_REMOVED lines=100> */
.L_x_1302:
[----:B------:R-:W-:Y:S05]  /*f560*/  BSYNC B0 ;  /* 0x0000000000007941 */ /* 0x000fea0003800000 */
.L_x_1301:
        /* <DEDUP_REMOVED lines=99> */
.L_x_1278:
[----:B------:R-:W-:Y:S05]  /*fba0*/  BSYNC B2 ;  /* 0x0000000000027941 */ /* 0x000fea0003800000 */
.L_x_1260:
[----:B------:R-:W4:Y:S01]  /*fbb0*/  LDL R246, [R1+0x10] ;  /* 0x0000100001f67983 */ /* 0x000f220000100800 */
[----:B------:R-:W-:-:S04]  /*fbc0*/  DEPBAR.LE SB0, 0x0 ;  /* 0x000080000000791a */ /* 0x000fc80000000000 */
[----:B------:R-:W-:Y:S01]  /*fbd0*/  BAR.SYNC.DEFER_BLOCKING 0x0 ;  /* 0x0000000000007b1d */ /* 0x000fe20000010000 */
[----:B-1----:R-:W-:Y:S01]  /*fbe0*/  IMAD R0, R104, c[0x0][0x208], RZ ;  /* 0x0000820068007a24 */ /* 0x002fe200078e02ff */
[----:B------:R-:W-:Y:S01]  /*fbf0*/  LOP3.LUT P2, RZ, R103, 0x1, RZ, 0xc0, !PT ;  /* 0x0000000167ff7812 */ /* 0x000fe2000784c0ff */
[----:B------:R-:W-:-:S03]  /*fc00*/  IMAD.WIDE.U32 R2, R120, c[0x0][0x208], RZ ;  /* 0x0000820078027a25 */ /* 0x000fc600078e00ff */
[----:B--2---:R-:W1:Y:S01]  /*fc10*/  S2R R6, SR_TID.X ;  /* 0x0000000000067919 */ /* 0x004e620000002100 */
[----:B------:R-:W-:Y:S02]  /*fc20*/  IMAD R0, R120, c[0x0][0x20c], R0 ;  /* 0x0000830078007a24 */ /* 0x000fe400078e0200 */
[----:B------:R-:W-:Y:S02]  /*fc30*/  IMAD.MOV.U32 R4, RZ, RZ, R244 ;  /* 0x000000ffff047224 */ /* 0x000fe400078e00f4 */
[----:B------:R-:W-:Y:S02]  /*fc40*/  IMAD.IADD R0, R3, 0x1, R0 ;  /* 0x0000000103007824 */ /* 0x000fe400078e0200 */
[----:B------:R-:W-:Y:S02]  /*fc50*/  IMAD.MOV.U32 R5, RZ, RZ, R247 ;  /* 0x000000ffff057224 */ /* 0x000fe400078e00f7 */
[----:B------:R-:W-:Y:S02]  /*fc60*/  IMAD R0, R0, 0x30, RZ ;  /* 0x0000003000007824 */ /* 0x000fe400078e02ff */
[----:B------:R-:W-:-:S04]  /*fc70*/  IMAD.WIDE.U32 R4, R2, 0x30, R4 ;  /* 0x0000003002047825 */ /* 0x000fc800078e0004 */
[----:B------:R-:W-:Y:S01]  /*fc80*/  IMAD.IADD R3, R5, 0x1, R0 ;  /* 0x0000000105037824 */ /* 0x000fe200078e0200 */
[----:B------:R-:W-:Y:S01]  /*fc90*/  LEA R2, P0, R4, c[0x0][0x1f8], 0x1 ;  /* 0x00007e0004027a11 */ /* 0x000fe200078008ff */
[----:B------:R-:W-:Y:S01]  /*fca0*/  IMAD.SHL.U32 R203, R106, 0x2, RZ ;  /* 0x000000026acb7824 */ /* 0x000fe200078e00ff */
[----:B------:R-:W-:Y:S01]  /*fcb0*/  LDSM.16.M88.4 R8, [R192+0x1000] ;  /* 0x00100000c008783b */ /* 0x000fe20000000200 */
[----:B------:R-:W-:Y:S02]  /*fcc0*/  IADD3 R0, R105, R142, -R126 ;  /* 0x0000008e69007210 */ /* 0x000fe40007ffe87e */
[----:B------:R-:W-:Y:S01]  /*fcd0*/  LEA.HI.X R3, R4, c[0x0][0x1fc], R3, 0x1, P0 ;  /* 0x00007f0004037a11 */ /* 0x000fe200000f0c03 */
[----:B------:R-:W2:Y:S01]  /*fce0*/  LDSM.16.M88.4 R32, [R165] ;  /* 0x00000000a520783b */ /* 0x000ea20000000200 */
[----:B-1----:R-:W-:-:S03]  /*fcf0*/  ISETP.GT.AND P4, PT, R6, 0x3f, PT ;  /* 0x0000003f0600780c */ /* 0x002fc60003f84270 */
[----:B------:R-:W1:Y:S04]  /*fd00*/  LDSM.16.M88.4 R28, [R165+0x400] ;  /* 0x00040000a51c783b */ /* 0x000e680000000200 */
[----:B------:R-:W3:Y:S01]  /*fd10*/  LDSM.16.M88.4 R20, [R165+0x800] ;  /* 0x00080000a514783b */ /* 0x000ee20000000200 */
[----:B------:R-:W-:-:S03]  /*fd20*/  ISETP.LT.OR P0, PT, R0, 0x1, !P2 ;  /* 0x000000010000780c */ /* 0x000fc60005701670 */
[----:B------:R-:W1:Y:S02]  /*fd30*/  LDSM.16.M88.4 R12, [R192] ;  /* 0x00000000c00c783b */ /* 0x000e640000000200 */
[----:B------:R-:W-:Y:S02]  /*fd40*/  @!P4 IMAD.MOV.U32 R17, RZ, RZ, c[0x0][0x208] ;  /* 0x00008200ff11c624 */ /* 0x000fe400078e00ff */
[----:B------:R-:W-:Y:S01]  /*fd50*/  LDSM.16.M88.4 R24, [R193] ;  /* 0x00000000c118783b */ /* 0x000fe20000000200 */
[----:B------:R-:W-:-:S03]  /*fd60*/  @!P4 IMAD.MOV.U32 R18, RZ, RZ, c[0x0][0x20c] ;  /* 0x00008300ff12c624 */ /* 0x000fc600078e00ff */
[----:B------:R-:W-:Y:S01]  /*fd70*/  LDSM.16.M88.4 R4, [R193+0x1000] ;  /* 0x00100000c104783b */ /* 0x000fe20000000200 */
[----:B------:R-:W-:-:S03]  /*fd80*/  LOP3.LUT P1, RZ, R103, 0x2, RZ, 0xc0, !PT ;  /* 0x0000000267ff7812 */ /* 0x000fc6000782c0ff */
[----:B------:R-:W3:Y:S04]  /*fd90*/  LDSM.16.M88.4 R36, [R194] ;  /* 0x00000000c224783b */ /* 0x000ee80000000200 */
[----:B-----5:R-:W3:Y:S04]  /*fda0*/  LDSM.16.M88.4 R40, [R202] ;  /* 0x00000000ca28783b */ /* 0x020ee80000000200 */
[----:B------:R-:W3:Y:S04]  /*fdb0*/  LDSM.16.M88.4 R44, [R201] ;  /* 0x00000000c92c783b */ /* 0x000ee80000000200 */
[----:B------:R-:W-:Y:S01]  /*fdc0*/  @!PT LDS RZ, [RZ] ;  /* 0x00000000fffff984 */ /* 0x000fe20000000800 */
[----:B------:R-:W-:Y:S01]  /*fdd0*/  @!PT LDS RZ, [RZ] ;  /* 0x00000000fffff984 */ /* 0x000fe20000000800 */
[----:B------:R-:W-:Y:S01]  /*fde0*/  @!PT LDS RZ, [RZ] ;  /* 0x00000000fffff984 */ /* 0x000fe20000000800 */
[----:B------:R3:W-:Y:S01]  /*fdf0*/  LDGSTS.E.BYPASS.LTC128B.128 [R203+0x1880], [R2.64], !P0 ;  /* 0x0188000002cb7fae */ /* 0x0007e2000c101d46 */
[----:B------:R-:W-:-:S04]  /*fe00*/  @!P4 LEA R16, P0, R17, R2, 0x6 ;  /* 0x000000021110c211 */ /* 0x000fc800078030ff */
[----:B------:R-:W-:Y:S02]  /*fe10*/  @!P4 LEA.HI.X R17, R17, R3, R18, 0x6, P0 ;  /* 0x000000031111c211 */ /* 0x000fe400000f3412 */
[----:B------:R-:W-:Y:S01]  /*fe20*/  ISETP.LT.OR P0, PT, R0, 0x1, !P1 ;  /* 0x000000010000780c */ /* 0x000fe20004f01670 */
[C---:B--2---:R-:W-:Y:S08]  /*fe30*/  HMMA.16816.F32 R64, R8.reuse, R32, RZ ;  /* 0x000000200840723c */ /* 0x044ff000000018ff */
[C---:B------:R-:W-:Y:S04]  /*fe40*/  HMMA.16816.F32 R60, R8.reuse, R34, RZ ;  /* 0x00000022083c723c */ /* 0x040fe800000018ff */
[----:B------:R2:W-:Y:S04]  /*fe50*/  LDGSTS.E.BYPASS.LTC128B.128 [R203+0x2480], [R2.64+0x40], !P0 ;  /* 0x0248004002cb7fae */ /* 0x0005e8000c101d46 */
[----:B-1----:R-:W-:Y:S01]  /*fe60*/  HMMA.16816.F32 R56, R8, R28, RZ ;  /* 0x0000001c0838723c */ /* 0x002fe200000018ff */
[----:B------:R-:W-:-:S07]  /*fe70*/  LOP3.LUT P0, RZ, R103, 0x4, RZ, 0xc0, !PT ;  /* 0x0000000467ff7812 */ /* 0x000fce000780c0ff */
[C---:B------:R-:W-:Y:S08]  /*fe80*/  HMMA.16816.F32 R52, R8.reuse, R30, RZ ;  /* 0x0000001e0834723c */ /* 0x040ff000000018ff */
[C---:B---3--:R-:W-:Y:S08]  /*fe90*/  HMMA.16816.F32 R48, R8.reuse, R20, RZ ;  /* 0x000000140830723c */ /* 0x048ff000000018ff */
[----:B------:R-:W-:Y:S01]  /*fea0*/  HMMA.16816.F32 R8, R8, R22, RZ ;  /* 0x000000160808723c */ /* 0x000fe200000018ff */
[----:B------:R-:W-:-:S02]  /*feb0*/  ISETP.LT.OR P3, PT, R0, 0x1, !P0 ;  /* 0x000000010000780c */ /* 0x000fc40004761670 */
[C---:B------:R-:W-:Y:S02]  /*fec0*/  @!P4 ISETP.LT.OR P2, PT, R0.reuse, 0x21, !P2 ;  /* 0x000000210000c80c */ /* 0x040fe40005741670 */
[C---:B------:R-:W-:Y:S02]  /*fed0*/  @!P4 ISETP.LT.OR P1, PT, R0.reuse, 0x21, !P1 ;  /* 0x000000210000c80c */ /* 0x040fe40004f21670 */
[----:B------:R-:W-:Y:S01]  /*fee0*/  @!P4 ISETP.LT.OR P0, PT, R0, 0x21, !P0 ;  /* 0x000000210000c80c */ /* 0x000fe20004701670 */
[C---:B------:R-:W-:Y:S06]  /*fef0*/  HMMA.16816.F32 R68, R12.reuse, R32, RZ ;  /* 0x000000200c44723c */ /* 0x040fec00000018ff */
[----:B------:R2:W-:Y:S02]  /*ff00*/  LDGSTS.E.BYPASS.LTC128B.128 [R203+0x3080], [R2.64+0x80], !P3 ;  /* 0x0308008002cb7fae */ /* 0x0005e4000d901d46 */
[C---:B------:R-:W-:Y:S02]  /*ff10*/  HMMA.16816.F32 R32, R12.reuse, R34, RZ ;  /* 0x000000220c20723c */ /* 0x040fe400000018ff */
[----:B------:R1:W-:Y:S04]  /*ff20*/  @!P4 LDGSTS.E.BYPASS.LTC128B.128 [R203+0x2080], [R16.64], !P2 ;  /* 0x0208000010cbcfae */ /* 0x0003e8000d101d46 */
[----:B------:R1:W-:Y:S02]  /*ff30*/  @!P4 LDGSTS.E.BYPASS.LTC128B.128 [R203+0x2c80], [R16.64+0x40], !P1 ;  /* 0x02c8004010cbcfae */ /* 0x0003e4000c901d46 */
[C---:B------:R-:W-:Y:S02]  /*ff40*/  HMMA.16816.F32 R72, R12.reuse, R28, RZ ;  /* 0x0000001c0c48723c */ /* 0x040fe400000018ff */
[----:B------:R1:W-:Y:S04]  /*ff50*/  @!P4 LDGSTS.E.BYPASS.LTC128B.128 [R203+0x3880], [R16.64+0x80], !P0 ;  /* 0x0388008010cbcfae */ /* 0x0003e8000c101d46 */
[----:B------:R-:W0:Y:S02]  /*ff60*/  LDGDEPBAR ;  /* 0x00000000000079af */ /* 0x000e240000000000 */
[C---:B------:R-:W-:Y:S02]  /*ff70*/  HMMA.16816.F32 R76, R12.reuse, R30, RZ ;  /* 0x0000001e0c4c723c */ /* 0x040fe400000018ff */
[----:B------:R-:W-:Y:S06]  /*ff80*/  LDSM.16.M88.4 R28, [R165+0xc00] ;  /* 0x000c0000a51c783b */ /* 0x000fec0000000200 */
[C---:B------:R-:W-:Y:S08]  /*ff90*/  HMMA.16816.F32 R80, R12.reuse, R20, RZ ;  /* 0x000000140c50723c */ /* 0x040ff000000018ff */
[----:B------:R-:W-:Y:S01]  /*ffa0*/  HMMA.16816.F32 R88, R12, R22, RZ ;  /* 0x000000160c58723c */ /* 0x000fe200000018ff */
[----:B------:R-:W-:Y:S04]  /*ffb0*/  LDSM.16.M88.4 R12, [R165+0x1400] ;  /* 0x00140000a50c783b */ /* 0x000fe80000000200 */
[----:B-1----:R-:W-:Y:S03]  /*ffc0*/  LDSM.16.M88.4 R16, [R165+0x1000] ;  /* 0x00100000a510783b */ /* 0x002fe60000000200 */
[C---:B------:R-:W-:Y:S01]  /*ffd0*/  HMMA.16816.F32 R104, R4.reuse, R36, R64 ;  /* 0x000000240468723c */ /* 0x040fe20000001840 */
[----:B------:R-:W-:Y:S07]  /*ffe0*/  LDSM.16.M88.4 R20, [R193+0x3000] ;  /* 0x00300000c114783b */ /* 0x000fee0000000200 */
[C---:B------:R-:W-:Y:S08]  /*fff0*/  HMMA.16816.F32 R100, R4.reuse, R38, R60 ;  /* 0x000000260464723c */ /* 0x040ff0000000183c */
[C---:B------:R-:W-:Y:S08]  /*10000*/  HMMA.16816.F32 R96, R4.reuse, R40, R56 ;  /* 0x000000280460723c */ /* 0x040ff00000001838 */
[C---:B------:R-:W-:Y:S01]  /*10010*/  HMMA.16816.F32 R92, R4.reuse, R42, R52 ;  /* 0x0000002a045c723c */ /* 0x040fe20000001834 */
[----:B------:R-:W-:Y:S07]  /*10020*/  LDSM.16.M88.4 R52, [R198] ;  /* 0x00000000c634783b */ /* 0x000fee0000000200 */
[C---:B------:R-:W-:Y:S01]  /*10030*/  HMMA.16816.F32 R84, R4.reuse, R44, R48 ;  /* 0x0000002c0454723c */ /* 0x040fe20000001830 */
[----:B------:R-:W-:Y:S07]  /*10040*/  LDSM.16.M88.4 R48, [R200] ;  /* 0x00000000c830783b */ /* 0x000fee0000000200 */
[----:B------:R-:W-:Y:S01]  /*10050*/  HMMA.16816.F32 R64, R4, R46, R8 ;  /* 0x0000002e0440723c */ /* 0x000fe20000001808 */
[----:B------:R-:W1:Y:S04]  /*10060*/  LDSM.16.M88.4 R4, [R192+0x3000] ;  /* 0x00300000c004783b */ /* 0x000e680000000200 */
[----:B------:R-:W3:Y:S03]  /*10070*/  LDSM.16.M88.4 R8, [R192+0x2000] ;  /* 0x00200000c008783b */ /* 0x000ee60000000200 */
[C---:B------:R-:W-:Y:S01]  /*10080*/  HMMA.16816.F32 R60, R24.reuse, R38, R32 ;  /* 0x00000026183c723c */ /* 0x040fe20000001820 */
[----:B------:R-:W1:Y:S07]  /*10090*/  LDSM.16.M88.4 R32, [R199] ;  /* 0x00000000c720783b */ /* 0x000e6e0000000200 */
[C---:B------:R-:W-:Y:S08]  /*100a0*/  HMMA.16816.F32 R68, R24.reuse, R36, R68 ;  /* 0x000000241844723c */ /* 0x040ff00000001844 */
[C---:B------:R-:W-:Y:S08]  /*100b0*/  HMMA.16816.F32 R56, R24.reuse, R40, R72 ;  /* 0x000000281838723c */ /* 0x040ff00000001848 */
[C---:B------:R-:W-:Y:S08]  /*100c0*/  HMMA.16816.F32 R40, R24.reuse, R42, R76 ;  /* 0x0000002a1828723c */ /* 0x040ff0000000184c */
[C---:B------:R-:W-:Y:S08]  /*100d0*/  HMMA.16816.F32 R36, R24.reuse, R44, R80 ;  /* 0x0000002c1824723c */ /* 0x040ff00000001850 */
[----:B------:R-:W-:Y:S01]  /*100e0*/  HMMA.16816.F32 R44, R24, R46, R88 ;  /* 0x0000002e182c723c */ /* 0x000fe20000001858 */
[----:B------:R-:W2:Y:S07]  /*100f0*/  LDSM.16.M88.4 R24, [R193+0x2000] ;  /* 0x00200000c118783b */ /* 0x000eae0000000200 */
[C---:B-1----:R-:W-:Y:S08]  /*10100*/  HMMA.16816.F32 R72, R4.reuse, R14, R64 ;  /* 0x0000000e0448723c */ /* 0x042ff00000001840 */
[C---:B------:R-:W-:Y:S08]  /*10110*/  HMMA.16816.F32 R76, R4.reuse, R28, R104 ;  /* 0x0000001c044c723c */ /* 0x040ff00000001868 */
[C---:B------:R-:W-:Y:S08]  /*10120*/  HMMA.16816.F32 R100, R4.reuse, R30, R100 ;  /* 0x0000001e0464723c */ /* 0x040ff00000001864 */
[----:B------:R-:W-:Y:S08]  /*10130*/  HMMA.16816.F32 R96, R4, R16, R96 ;  /* 0x000000100460723c */ /* 0x000ff00000001860 */
[----:B---3--:R-:W-:Y:S08]  /*10140*/  HMMA.16816.F32 R64, R8, R30, R60 ;  /* 0x0000001e0840723c */ /* 0x008ff0000000183c */
[C---:B------:R-:W-:Y:S08]  /*10150*/  HMMA.16816.F32 R92, R4.reuse, R18, R92 ;  /* 0x00000012045c723c */ /* 0x040ff0000000185c */
[----:B------:R-:W-:Y:S08]  /*10160*/  HMMA.16816.F32 R84, R4, R12, R84 ;  /* 0x0000000c0454723c */ /* 0x000ff00000001854 */
[C---:B------:R-:W-:Y:S08]  /*10170*/  HMMA.16816.F32 R68, R8.reuse, R28, R68 ;  /* 0x0000001c0844723c */ /* 0x040ff00000001844 */
[C---:B------:R-:W-:Y:S08]  /*10180*/  HMMA.16816.F32 R60, R8.reuse, R16, R56 ;  /* 0x00000010083c723c */ /* 0x040ff00000001838 */
[C---:B------:R-:W-:Y:S01]  /*10190*/  HMMA.16816.F32 R28, R8.reuse, R18, R40 ;  /* 0x00000012081c723c */ /* 0x040fe20000001828 */
[----:B------:R-:W-:Y:S04]  /*101a0*/  LDSM.16.M88.4 R40, [R165+0x1c00] ;  /* 0x001c0000a528783b */ /* 0x000fe80000000200 */
[----:B------:R-:W-:Y:S03]  /*101b0*/  LDSM.16.M88.4 R16, [R192+0x4000] ;  /* 0x00400000c010783b */ /* 0x000fe60000000200 */
[C---:B------:R-:W-:Y:S01]  /*101c0*/  HMMA.16816.F32 R4, R8.reuse, R12, R36 ;  /* 0x0000000c0804723c */ /* 0x040fe20000001824 */
[----:B------:R-:W-:Y:S07]  /*101d0*/  LDSM.16.M88.4 R36, [R165+0x2000] ;  /* 0x00200000a524783b */ /* 0x000fee0000000200 */
[----:B------:R-:W-:Y:S01]  /*101e0*/  HMMA.16816.F32 R8, R8, R14, R44 ;  /* 0x0000000e0808723c */ /* 0x000fe2000000182c */
[----:B------:R-:W-:Y:S04]  /*101f0*/  LDSM.16.M88.4 R12, [R192+0x5000] ;  /* 0x00500000c00c783b */ /* 0x000fe80000000200 */
[----:B------:R-:W1:Y:S03]  /*10200*/  LDSM.16.M88.4 R44, [R165+0x1800] ;  /* 0x00180000a52c783b */ /* 0x000e660000000200 */
[C---:B------:R-:W-:Y:S08]  /*10210*/  HMMA.16816.F32 R56, R20.reuse, R48, R76 ;  /* 0x000000301438723c */ /* 0x040ff0000000184c */
[C---:B------:R-:W-:Y:S08]  /*10220*/  HMMA.16816.F32 R116, R20.reuse, R50, R100 ;  /* 0x000000321474723c */ /* 0x040ff00000001864 */
[C---:B------:R-:W-:Y:S08]  /*10230*/  HMMA.16816.F32 R112, R20.reuse, R32, R96 ;  /* 0x000000201470723c */ /* 0x040ff00000001860 */
[C---:B------:R-:W-:Y:S08]  /*10240*/  HMMA.16816.F32 R108, R20.reuse, R34, R92 ;  /* 0x00000022146c723c */ /* 0x040ff0000000185c */
[C---:B------:R-:W-:Y:S08]  /*10250*/  HMMA.16816.F32 R104, R20.reuse, R52, R84 ;  /* 0x000000341468723c */ /* 0x040ff00000001854 */
[----:B------:R-:W-:Y:S01]  /*10260*/  HMMA.16816.F32 R100, R20, R54, R72 ;  /* 0x000000361464723c */ /* 0x000fe20000001848 */
[----:B------:R-:W-:Y:S07]  /*10270*/  LDSM.16.M88.4 R20, [R195] ;  /* 0x00000000c314783b */ /* 0x000fee0000000200 */
[C---:B--2---:R-:W-:Y:S08]  /*10280*/  HMMA.16816.F32 R96, R24.reuse, R48, R68 ;  /* 0x000000301860723c */ /* 0x044ff00000001844 */
[C---:B------:R-:W-:Y:S08]  /*10290*/  HMMA.16816.F32 R88, R24.reuse, R32, R60 ;  /* 0x000000201858723c */ /* 0x040ff0000000183c */
[C---:B------:R-:W-:Y:S08]  /*102a0*/  HMMA.16816.F32 R92, R24.reuse, R50, R64 ;  /* 0x00000032185c723c */ /* 0x040ff00000001840 */
[C---:B------:R-:W-:Y:S01]  /*102b0*/  HMMA.16816.F32 R84, R24.reuse, R34, R28 ;  /* 0x000000221854723c */ /* 0x040fe2000000181c */
[----:B------:R-:W-:Y:S04]  /*102c0*/  LDSM.16.M88.4 R32, [R197] ;  /* 0x00000000c520783b */ /* 0x000fe80000000200 */
[----:B------:R-:W-:Y:S03]  /*102d0*/  LDSM.16.M88.4 R28, [R196] ;  /* 0x00000000c41c783b */ /* 0x000fe60000000200 */
[C---:B------:R-:W-:Y:S01]  /*102e0*/  HMMA.16816.F32 R80, R24.reuse, R52, R4 ;  /* 0x000000341850723c */ /* 0x040fe20000001804 */
[----:B------:R-:W2:Y:S07]  /*102f0*/  LDSM.16.M88.4 R4, [R193+0x5000] ;  /* 0x00500000c104783b */ /* 0x000eae0000000200 */
[----:B------:R-:W-:Y:S01]  /*10300*/  HMMA.16816.F32 R76, R24, R54, R8 ;  /* 0x00000036184c723c */ /* 0x000fe20000001808 */
[----:B------:R-:W3:Y:S01]  /*10310*/  LDSM.16.M88.4 R8, [R193+0x4000] ;  /* 0x00400000c108783b */ /* 0x000ee20000000200 */
[----:B----4-:R-:W-:Y:S01]  /*10320*/  ISETP.GT.AND P0, PT, R120, R246, PT ;  /* 0x000000f67800720c */ /* 0x010fe20003f04270 */
[----:B------:R-:W-:-:S05]  /*10330*/  DEPBAR.LE SB0, 0x0 ;  /* 0x000080000000791a */ /* 0x000fca0000000000 */
[C---:B-1----:R-:W-:Y:S08]  /*10340*/  HMMA.16816.F32 R72, R12.reuse, R44, R56 ;  /* 0x0000002c0c48723c */ /* 0x042ff00000001838 */
        /* <DEDUP_REMOVED lines=30> */
[----:B------:R-:W-:Y:S02]  /*10530*/  SHF.R.S32.HI R2, RZ, 0x1f, R0 ;  /* 0x0000001fff027819 */ /* 0x000fe40000011400 */
[----:B------:R-:W-:Y:S02]  /*10540*/  ISETP.GE.AND P1, PT, R3, 0x1, PT ;  /* 0x000000010300780c */ /* 0x000fe40003f26270 */
[----:B------:R-:W-:Y:S01]  /*10550*/  LOP3.LUT P3, RZ, R127, 0x1, RZ, 0xc0, !PT ;  /* 0x000000017fff7812 */ /* 0x000fe2000786c0ff */
        /* <DEDUP_REMOVED lines=28> */
.L_x_1304:
[----:B------:R-:W-:Y:S05]  /*10720*/  BSYNC B0 ;  /* 0x0000000000007941 */ /* 0x000fea0003800000 */
.L_x_1303:
[----:B------:R-:W2:Y:S04]  /*10730*/  LDL R0, [R1+0x8c] ;  /* 0x00008c0001007983 */ /* 0x000ea80000100800 */
[----:B------:R-:W3:Y:S04]  /*10740*/  LDL R6, [R1+0x20] ;  /* 0x0000200001067983 */ /* 0x000ee80000100800 */
[----:B------:R-:W4:Y:S01]  /*10750*/  LDL R180, [R1+0x40] ;  /* 0x0000400001b47983 */ /* 0x000f220000100800 */
[----:B------:R-:W-:-:S03]  /*10760*/  ISETP.NE.AND P4, PT, R125, 0x1, PT ;  /* 0x000000017d00780c */ /* 0x000fc60003f85270 */
[----:B------:R-:W-:Y:S04]  /*10770*/  LDSM.16.MT88.4 R84, [R167+0xc00] ;  /* 0x000c0000a754783b */ /* 0x000fe80000004200 */
[----:B------:R-:W-:Y:S04]  /*10780*/  LDSM.16.MT88.4 R80, [R166+0xc00] ;  /* 0x000c0000a650783b */ /* 0x000fe80000004200 */
[----:B------:R-:W-:Y:S04]  /*10790*/  LDSM.16.MT88.4 R88, [R166+0x1800] ;  /* 0x00180000a658783b */ /* 0x000fe80000004200 */
[----:B------:R-:W-:Y:S04]  /*107a0*/  LDSM.16.MT88.4 R96, [R167+0x1800] ;  /* 0x00180000a760783b */ /* 0x000fe80000004200 */
[----:B------:R-:W-:Y:S04]  /*107b0*/  LDSM.16.MT88.4 R92, [R166+0x1000] ;  /* 0x00100000a65c783b */ /* 0x000fe80000004200 */
[----:B------:R-:W0:Y:S01]  /*107c0*/  LDGDEPBAR ;  /* 0x00000000000079af */ /* 0x000e220000000000 */
[----:B-12---:R-:W-:-:S04]  /*107d0*/  IMAD.IADD R4, R0, 0x1, R124 ;  /* 0x0000000100047824 */ /* 0x006fc800078e027c */
[----:B------:R-:W-:-:S05]  /*107e0*/  @P4 IMAD.HI.U32 R0, R4, c[0x0][0x2c8], RZ ;  /* 0x0000b20004004a27 */ /* 0x000fca00078e00ff */
[----:B------:R-:W-:Y:S02]  /*107f0*/  @P4 SHF.R.U32.HI R4, RZ, c[0x0][0x2cc], R0 ;  /* 0x0000b300ff044a19 */ /* 0x000fe40000011600 */
[----:B---3--:R-:W-:Y:S01]  /*10800*/  IADD3 R0, -R6, 0x1, R121 ;  /* 0x0000000106007810 */ /* 0x008fe20007ffe179 */
[----:B------:R-:W-:Y:S02]  /*10810*/  IMAD.IADD R6, R121, 0x1, -R6 ;  /* 0x0000000179067824 */ /* 0x000fe400078e0a06 */
[----:B------:R-:W1:Y:S02]  /*10820*/  SHFL.IDX PT, R2, R4, 0x2, 0x1c1f ;  /* 0x005c1f0004027f89 */ /* 0x000e6400000e0000 */
[----:B----4-:R-:W-:Y:S02]  /*10830*/  IMAD.IADD R5, R0, 0x1, -R180 ;  /* 0x0000000100057824 */ /* 0x010fe400078e0ab4 */
[----:B------:R-:W2:Y:S02]  /*10840*/  SHFL.IDX PT, R3, R4, 0x3, 0x1c1f ;  /* 0x007c1f0004037f89 */ /* 0x000ea400000e0000 */
[----:B-1----:R-:W-:-:S02]  /*10850*/  IMAD.IADD R2, R5, 0x1, R2 ;  /* 0x0000000105027824 */ /* 0x002fc400078e0202 */
        /* <DEDUP_REMOVED lines=11> */
[----:B------:R-:W-:Y:S02]  /*10910*/  FMNMX.FTZ R3, R9, R10, !PT ;  /* 0x0000000a09037209 */ /* 0x000fe40007810000 */
[----:B------:R-:W-:Y:S02]  /*10920*/  FSEL R13, R69, -INF , P0 ;  /* 0xff800000450d7808 */ /* 0x000fe40000000000 */
[----:B------:R-:W-:-:S02]  /*10930*/  FSEL R14, R74, -INF , P2 ;  /* 0xff8000004a0e7808 */ /* 0x000fc40001000000 */
[----:B------:R-:W-:Y:S02]  /*10940*/  ISETP.GT.AND P0, PT, R0, 0x9, PT ;  /* 0x000000090000780c */ /* 0x000fe40003f04270 */
[----:B------:R-:W-:Y:S02]  /*10950*/  ISETP.GT.AND P2, PT, R2, 0x10, PT ;  /* 0x000000100200780c */ /* 0x000fe40003f44270 */
[----:B------:R-:W-:Y:S02]  /*10960*/  FMNMX.FTZ R3, R11, R3, !PT ;  /* 0x000000030b037209 */ /* 0x000fe40007810000 */
[----:B------:R-:W-:Y:S02]  /*10970*/  ISETP.GT.AND P1, PT, R0, 0x8, PT ;  /* 0x000000080000780c */ /* 0x000fe40003f24270 */
[----:B------:R-:W-:Y:S02]  /*10980*/  FSEL R17, R71, -INF , P0 ;  /* 0xff80000047117808 */ /* 0x000fe40000000000 */
[----:B------:R-:W-:-:S02]  /*10990*/  ISETP.GT.AND P0, PT, R2, 0x11, PT ;  /* 0x000000110200780c */ /* 0x000fc40003f04270 */
[----:B------:R-:W-:Y:S02]  /*109a0*/  FSEL R18, R64, -INF , P2 ;  /* 0xff80000040127808 */ /* 0x000fe40001000000 */
[----:B------:R-:W-:Y:S02]  /*109b0*/  FMNMX.FTZ R3, R13, R3, !PT ;  /* 0x000000030d037209 */ /* 0x000fe40007810000 */
[----:B------:R-:W-:Y:S02]  /*109c0*/  FSEL R16, R70, -INF , P1 ;  /* 0xff80000046107808 */ /* 0x000fe40000800000 */
[----:B------:R-:W-:Y:S01]  /*109d0*/  ISETP.GT.AND P3, PT, R0, 0x1, PT ;  /* 0x000000010000780c */ /* 0x000fe20003f64270 */
[----:B------:R-:W-:Y:S01]  /*109e0*/  LDSM.16.MT88.4 R68, [R167+0x400] ;  /* 0x00040000a744783b */ /* 0x000fe20000004200 */
[----:B------:R-:W-:Y:S02]  /*109f0*/  ISETP.GT.AND P1, PT, R2, 0x18, PT ;  /* 0x000000180200780c */ /* 0x000fe40003f24270 */
[----:B------:R-:W-:-:S02]  /*10a00*/  FSEL R19, R65, -INF , P0 ;  /* 0xff80000041137808 */ /* 0x000fc40000000000 */
[----:B------:R-:W-:Y:S02]  /*10a10*/  FMNMX.FTZ R3, R18, R3, !PT ;  /* 0x0000000312037209 */ /* 0x000fe40007810000 */
[----:B------:R-:W-:Y:S02]  /*10a20*/  FSEL R15, R75, -INF , P3 ;  /* 0xff8000004b0f7808 */ /* 0x000fe40001800000 */
[----:B------:R-:W-:Y:S01]  /*10a30*/  ISETP.GT.AND P0, PT, R2, 0x19, PT ;  /* 0x000000190200780c */ /* 0x000fe20003f04270 */
[----:B------:R-:W-:Y:S01]  /*10a40*/  LDSM.16.MT88.4 R72, [R167] ;  /* 0x00000000a748783b */ /* 0x000fe20000004200 */
[----:B------:R-:W-:Y:S02]  /*10a50*/  FSEL R20, R60, -INF , P1 ;  /* 0xff8000003c147808 */ /* 0x000fe40000800000 */
[----:B------:R-:W-:Y:S02]  /*10a60*/  FMNMX.FTZ R3, R19, R3, !PT ;  /* 0x0000000313037209 */ /* 0x000fe40007810000 */
[----:B------:R-:W-:-:S02]  /*10a70*/  ISETP.GT.AND P1, PT, R2, 0x20, PT ;  /* 0x000000200200780c */ /* 0x000fc40003f24270 */
[----:B------:R-:W-:Y:S02]  /*10a80*/  FSEL R21, R61, -INF , P0 ;  /* 0xff8000003d157808 */ /* 0x000fe40000000000 */
[----:B------:R-:W-:Y:S02]  /*10a90*/  FMNMX.FTZ R7, R14, R15, !PT ;  /* 0x0000000f0e077209 */ /* 0x000fe40007810000 */
[----:B------:R-:W-:Y:S02]  /*10aa0*/  FMNMX.FTZ R3, R20, R3, !PT ;  /* 0x0000000314037209 */ /* 0x000fe40007810000 */
[----:B------:R-:W-:Y:S02]  /*10ab0*/  ISETP.GT.AND P0, PT, R2, 0x21, PT ;  /* 0x000000210200780c */ /* 0x000fe40003f04270 */
[----:B------:R-:W-:Y:S02]  /*10ac0*/  FSEL R130, R56, -INF , P1 ;  /* 0xff80000038827808 */ /* 0x000fe40000800000 */
[----:B------:R-:W-:-:S02]  /*10ad0*/  ISETP.GT.AND P3, PT, R2, 0x28, PT ;  /* 0x000000280200780c */ /* 0x000fc40003f64270 */
[----:B------:R-:W-:Y:S02]  /*10ae0*/  ISETP.GT.AND P2, PT, R2, 0x29, PT ;  /* 0x000000290200780c */ /* 0x000fe40003f44270 */
        /* <DEDUP_REMOVED lines=8> */
[----:B------:R-:W-:Y:S02]  /*10b70*/  FSEL R26, R67, -INF , P0 ;  /* 0xff800000431a7808 */ /* 0x000fe40000000000 */
[----:B------:R-:W-:Y:S01]  /*10b80*/  FSEL R129, R52, -INF , P3 ;  /* 0xff80000034817808 */ /* 0x000fe20001800000 */
[----:B------:R-:W-:Y:S01]  /*10b90*/  LDSM.16.MT88.4 R64, [R166+0x400] ;  /* 0x00040000a640783b */ /* 0x000fe20000004200 */
[----:B------:R-:W-:-:S02]  /*10ba0*/  ISETP.GT.AND P1, PT, R0, 0x18, PT ;  /* 0x000000180000780c */ /* 0x000fc40003f24270 */
[----:B------:R-:W-:Y:S02]  /*10bb0*/  FMNMX.FTZ R2, R24, R2, !PT ;  /* 0x0000000218027209 */ /* 0x000fe40007810000 */
[----:B------:R-:W-:Y:S02]  /*10bc0*/  FMNMX.FTZ R3, R131, R3, !PT ;  /* 0x0000000383037209 */ /* 0x000fe40007810000 */
[----:B------:R-:W-:Y:S02]  /*10bd0*/  FSEL R128, R53, -INF , P2 ;  /* 0xff80000035807808 */ /* 0x000fe40001000000 */
[----:B------:R-:W-:Y:S02]  /*10be0*/  ISETP.GT.AND P0, PT, R0, 0x19, PT ;  /* 0x000000190000780c */ /* 0x000fe40003f04270 */
[----:B------:R-:W-:Y:S02]  /*10bf0*/  FSEL R28, R62, -INF , P1 ;  /* 0xff8000003e1c7808 */ /* 0x000fe40000800000 */
[----:B------:R-:W-:-:S02]  /*10c00*/  FMNMX.FTZ R2, R26, R2, !PT ;  /* 0x000000021a027209 */ /* 0x000fc40007810000 */
[----:B------:R-:W-:Y:S02]  /*10c10*/  FMNMX.FTZ R3, R129, R3, !PT ;  /* 0x0000000381037209 */ /* 0x000fe40007810000 */
[----:B------:R-:W-:Y:S02]  /*10c20*/  FSEL R29, R63, -INF , P0 ;  /* 0xff8000003f1d7808 */ /* 0x000fe40000000000 */
[----:B------:R-:W-:Y:S01]  /*10c30*/  ISETP.GT.AND P1, PT, R0, 0x20, PT ;  /* 0x000000200000780c */ /* 0x000fe20003f24270 */
[----:B------:R-:W-:Y:S01]  /*10c40*/  LDSM.16.MT88.4 R60, [R166] ;  /* 0x00000000a63c783b */ /* 0x000fe20000004200 */
[----:B------:R-:W-:Y:S02]  /*10c50*/  FMNMX.FTZ R2, R28, R2, !PT ;  /* 0x000000021c027209 */ /* 0x000fe40007810000 */
[----:B------:R-:W-:Y:S02]  /*10c60*/  FMNMX.FTZ R3, R128, R3, !PT ;  /* 0x0000000380037209 */ /* 0x000fe40007810000 */
[----:B------:R-:W-:-:S02]  /*10c70*/  ISETP.GT.AND P0, PT, R0, 0x21, PT ;  /* 0x000000210000780c */ /* 0x000fc40003f04270 */
[----:B------:R-:W-:Y:S01]  /*10c80*/  FSEL R124, R58, -INF , P1 ;  /* 0xff8000003a7c7808 */ /* 0x000fe20000800000 */
[----:B------:R-:W1:Y:S01]  /*10c90*/  SHFL.BFLY PT, R8, R3, 0x2, 0x1f ;  /* 0x0c401f0003087f89 */ /* 0x000e6200000e0000 */
[----:B------:R-:W-:Y:S02]  /*10ca0*/  FMNMX.FTZ R2, R29, R2, !PT ;  /* 0x000000021d027209 */ /* 0x000fe40007810000 */
[----:B------:R-:W-:Y:S02]  /*10cb0*/  FSEL R127, R59, -INF , P0 ;  /* 0xff8000003b7f7808 */ /* 0x000fe40000000000 */
[----:B------:R-:W-:Y:S02]  /*10cc0*/  ISETP.GT.AND P1, PT, R0, 0x28, PT ;  /* 0x000000280000780c */ /* 0x000fe40003f24270 */
[----:B------:R-:W-:Y:S02]  /*10cd0*/  FMNMX.FTZ R2, R124, R2, !PT ;  /* 0x000000027c027209 */ /* 0x000fe40007810000 */
[----:B------:R-:W-:-:S02]  /*10ce0*/  ISETP.GT.AND P0, PT, R0, 0x29, PT ;  /* 0x000000290000780c */ /* 0x000fc40003f04270 */
[----:B------:R-:W-:Y:S02]  /*10cf0*/  FSEL R126, R54, -INF , P1 ;  /* 0xff800000367e7808 */ /* 0x000fe40000800000 */
[----:B------:R-:W-:Y:S02]  /*10d00*/  FMNMX.FTZ R2, R127, R2, !PT ;  /* 0x000000027f027209 */ /* 0x000fe40007810000 */
[----:B------:R-:W-:Y:S02]  /*10d10*/  FSEL R125, R55, -INF , P0 ;  /* 0xff800000377d7808 */ /* 0x000fe40000000000 */
[----:B------:R-:W-:Y:S01]  /*10d20*/  FMNMX.FTZ R2, R126, R2, !PT ;  /* 0x000000027e027209 */ /* 0x000fe20007810000 */
[----:B------:R-:W-:Y:S03]  /*10d30*/  LDSM.16.MT88.4 R52, [R167+0x1000] ;  /* 0x00100000a734783b */ /* 0x000fe60000004200 */
[----:B------:R-:W-:-:S02]  /*10d40*/  FMNMX.FTZ R2, R125, R2, !PT ;  /* 0x000000027d027209 */ /* 0x000fc40007810000 */
[----:B-1----:R-:W-:-:S03]  /*10d50*/  FMNMX.FTZ R0, R3, R8, !PT ;  /* 0x0000000803007209 */ /* 0x002fc60007810000 */
[----:B------:R-:W1:Y:S04]  /*10d60*/  SHFL.BFLY PT, R7, R2, 0x2, 0x1f ;  /* 0x0c401f0002077f89 */ /* 0x000e6800000e0000 */
[----:B------:R-:W2:Y:S01]  /*10d70*/  SHFL.BFLY PT, R3, R0, 0x1, 0x1f ;  /* 0x0c201f0000037f89 */ /* 0x000ea200000e0000 */
[----:B-1----:R-:W-:Y:S02]  /*10d80*/  FMNMX.FTZ R2, R2, R7, !PT ;  /* 0x0000000702027209 */ /* 0x002fe40007810000 */
[----:B--2---:R-:W-:-:S03]  /*10d90*/  FMNMX.FTZ R138, R0, R3, !PT ;  /* 0x00000003008a7209 */ /* 0x004fc60007810000 */
[----:B------:R-:W1:Y:S01]  /*10da0*/  SHFL.BFLY PT, R7, R2, 0x1, 0x1f ;  /* 0x0c201f0002077f89 */ /* 0x000e6200000e0000 */
[C---:B------:R-:W-:Y:S01]  /*10db0*/  FSETP.NEU.FTZ.AND P0, PT, R138.reuse, -INF , PT ;  /* 0xff8000008a00780b */ /* 0x040fe20003f1d000 */
[----:B------:R-:W-:-:S05]  /*10dc0*/  FMUL.FTZ R0, R138, c[0x0][0x2d0] ;  /* 0x0000b4008a007a20 */ /* 0x000fca0000410000 */
[----:B------:R-:W-:-:S05]  /*10dd0*/  FSEL R12, R0, RZ, P0 ;  /* 0x000000ff000c7208 */ /* 0x000fca0000000000 */
[----:B------:R-:W-:-:S04]  /*10de0*/  FFMA.FTZ R0, R9, c[0x0][0x2d0], -R12 ;  /* 0x0000b40009007a23 */ /* 0x000fc8000001080c */
[----:B------:R2:W-:Y:S01]  /*10df0*/  MUFU.EX2 R213, R0 ;  /* 0x0000000000d57308 */ /* 0x0005e20000000800 */
[----:B-1----:R-:W-:Y:S02]  /*10e00*/  FMNMX.FTZ R135, R2, R7, !PT ;  /* 0x0000000702877209 */ /* 0x002fe40007810000 */
[----:B------:R-:W-:Y:S02]  /*10e10*/  SHFL.IDX PT, R7, R4, RZ, 0x1c1f ;  /* 0x001c1fff04077589 */ /* 0x000fe400000e0000 */
[C---:B------:R-:W-:Y:S01]  /*10e20*/  FSETP.NEU.FTZ.AND P0, PT, R135.reuse, -INF , PT ;  /* 0xff8000008700780b */ /* 0x040fe20003f1d000 */
[----:B------:R-:W-:Y:S01]  /*10e30*/  FMUL.FTZ R3, R135, c[0x0][0x2d0] ;  /* 0x0000b40087037a20 */ /* 0x000fe20000410000 */
[----:B------:R1:W3:Y:S01]  /*10e40*/  SHFL.IDX PT, R2, R4, 0x1, 0x1c1f ;  /* 0x003c1f0004027f89 */ /* 0x0002e200000e0000 */
[----:B--2---:R-:W-:-:S03]  /*10e50*/  FFMA.FTZ R0, R10, c[0x0][0x2d0], -R12 ;  /* 0x0000b4000a007a23 */ /* 0x004fc6000001080c */
[----:B------:R-:W-:Y:S01]  /*10e60*/  FSEL R3, R3, RZ, P0 ;  /* 0x000000ff03037208 */ /* 0x000fe20000000000 */
[----:B------:R-:W2:Y:S01]  /*10e70*/  MUFU.EX2 R209, R0 ;  /* 0x0000000000d17308 */ /* 0x000ea20000000800 */
[--C-:B-1----:R-:W-:Y:S01]  /*10e80*/  FFMA.FTZ R4, R19, c[0x0][0x2d0], -R12.reuse ;  /* 0x0000b40013047a23 */ /* 0x102fe2000001080c */
[----:B--2---:R-:W-:Y:S01]  /*10e90*/  F2FP.PACK_AB R8, R209, R213 ;  /* 0x000000d5d108723e */ /* 0x004fe200000000ff */
[----:B------:R-:W-:-:S05]  /*10ea0*/  FFMA.FTZ R0, R11, c[0x0][0x2d0], -R12 ;  /* 0x0000b4000b007a23 */ /* 0x000fca000001080c */
[----:B------:R1:W-:Y:S01]  /*10eb0*/  MUFU.EX2 R212, R4 ;  /* 0x0000000400d47308 */ /* 0x0003e20000000800 */
[----:B---3--:R-:W-:-:S05]  /*10ec0*/  IMAD.IADD R2, R5, 0x1, R2 ;  /* 0x0000000105027824 */ /* 0x008fca00078e0202 */
[----:B------:R-:W-:Y:S02]  /*10ed0*/  IMNMX R2, R6, R2, PT ;  /* 0x0000000206027217 */ /* 0x000fe40003800200 */
[----:B------:R2:W-:Y:S01]  /*10ee0*/  MUFU.EX2 R217, R0 ;  /* 0x0000000000d97308 */ /* 0x0005e20000000800 */
[----:B-1----:R-:W-:-:S07]  /*10ef0*/  FFMA.FTZ R4, R20, c[0x0][0x2d0], -R12 ;  /* 0x0000b40014047a23 */ /* 0x002fce000001080c */
[----:B------:R1:W-:Y:S01]  /*10f00*/  MUFU.EX2 R215, R4 ;  /* 0x0000000400d77308 */ /* 0x0003e20000000800 */
[----:B--2---:R-:W-:-:S07]  /*10f10*/  FFMA.FTZ R0, R13, c[0x0][0x2d0], -R12 ;  /* 0x0000b4000d007a23 */ /* 0x004fce000001080c */
[----:B------:R2:W3:Y:S01]  /*10f20*/  MUFU.EX2 R218, R0 ;  /* 0x0000000000da7308 */ /* 0x0004e20000000800 */
[----:B-1----:R-:W-:-:S07]  /*10f30*/  FFMA.FTZ R4, R21, c[0x0][0x2d0], -R12 ;  /* 0x0000b40015047a23 */ /* 0x002fce000001080c */
[----:B------:R1:W-:Y:S01]  /*10f40*/  MUFU.EX2 R214, R4 ;  /* 0x0000000400d67308 */ /* 0x0003e20000000800 */
[----:B--2---:R-:W-:Y:S01]  /*10f50*/  FFMA.FTZ R0, R14, c[0x0][0x2d0], -R3 ;  /* 0x0000b4000e007a23 */ /* 0x004fe20000010803 */
[----:B---3--:R-:W-:-:S06]  /*10f60*/  F2FP.PACK_AB R10, R218, R217 ;  /* 0x000000d9da0a723e */ /* 0x008fcc00000000ff */
[----:B------:R2:W-:Y:S01]  /*10f70*/  MUFU.EX2 R208, R0 ;  /* 0x0000000000d07308 */ /* 0x0005e20000000800 */
[----:B-1----:R-:W-:-:S07]  /*10f80*/  FFMA.FTZ R4, R24, c[0x0][0x2d0], -R3 ;  /* 0x0000b40018047a23 */ /* 0x002fce0000010803 */
[----:B------:R1:W-:Y:S01]  /*10f90*/  MUFU.EX2 R206, R4 ;  /* 0x0000000400ce7308 */ /* 0x0003e20000000800 */
[----:B--2---:R-:W-:-:S07]  /*10fa0*/  FFMA.FTZ R0, R15, c[0x0][0x2d0], -R3 ;  /* 0x0000b4000f007a23 */ /* 0x004fce0000010803 */
[----:B------:R2:W3:Y:S01]  /*10fb0*/  MUFU.EX2 R207, R0 ;  /* 0x0000000000cf7308 */ /* 0x0004e20000000800 */
[----:B-1----:R-:W-:-:S07]  /*10fc0*/  FFMA.FTZ R4, R26, c[0x0][0x2d0], -R3 ;  /* 0x0000b4001a047a23 */ /* 0x002fce0000010803 */
[----:B------:R-:W-:Y:S01]  /*10fd0*/  MUFU.EX2 R205, R4 ;  /* 0x0000000400cd7308 */ /* 0x000fe20000000800 */
[----:B--2---:R-:W-:Y:S01]  /*10fe0*/  FFMA.FTZ R0, R16, c[0x0][0x2d0], -R3 ;  /* 0x0000b40010007a23 */ /* 0x004fe20000010803 */
[----:B---3--:R-:W-:-:S06]  /*10ff0*/  F2FP.PACK_AB R9, R207, R208 ;  /* 0x000000d0cf09723e */ /* 0x008fcc00000000ff */
[----:B------:R1:W-:Y:S02]  /*11000*/  MUFU.EX2 R210, R0 ;  /* 0x0000000000d27308 */ /* 0x0003e40000000800 */
[----:B-1----:R-:W-:-:S06]  /*11010*/  FFMA.FTZ R0, R17, c[0x0][0x2d0], -R3 ;  /* 0x0000b40011007a23 */ /* 0x002fcc0000010803 */
[----:B------:R1:W2:Y:S02]  /*11020*/  MUFU.EX2 R211, R0 ;  /* 0x0000000000d37308 */ /* 0x0002a40000000800 */
[----:B-1----:R-:W-:Y:S01]  /*11030*/  FFMA.FTZ R0, R18, c[0x0][0x2d0], -R12 ;  /* 0x0000b40012007a23 */ /* 0x002fe2000001080c */
[----:B--2---:R-:W-:-:S05]  /*11040*/  F2FP.PACK_AB R11, R211, R210 ;  /* 0x000000d2d30b723e */ /* 0x004fca00000000ff */
[----:B------:R1:W2:Y:S02]  /*11050*/  MUFU.EX2 R216, R0 ;  /* 0x0000000000d87308 */ /* 0x0002a40000000800 */
[C---:B------:R-:W-:Y:S08]  /*11060*/  HMMA.16816.F32 R40, R8.reuse, R60, RZ ;  /* 0x0000003c0828723c */ /* 0x040ff000000018ff */
[----:B------:R-:W-:Y:S01]  /*11070*/  HMMA.16816.F32 R44, R8, R84, RZ ;  /* 0x00000054082c723c */ /* 0x000fe200000018ff */
[----:B-1----:R-:W-:-:S07]  /*11080*/  IMAD.IADD R0, R5, 0x1, R7 ;  /* 0x0000000105007824 */ /* 0x002fce00078e0207 */
[C---:B------:R-:W-:Y:S01]  /*11090*/  HMMA.16816.F32 R56, R8.reuse, R72, RZ ;  /* 0x000000480838723c */ /* 0x040fe200000018ff */
[----:B------:R-:W-:Y:S02]  /*110a0*/  IMNMX R0, R6, R0, PT ;  /* 0x0000000006007217 */ /* 0x000fe40003800200 */
[----:B------:R-:W-:Y:S02]  /*110b0*/  F2FP.PACK_AB R6, R214, R215 ;  /* 0x000000d7d606723e */ /* 0x000fe400000000ff */
[C---:B------:R-:W-:Y:S02]  /*110c0*/  ISETP.GT.AND P0, PT, R0.reuse, RZ, PT ;  /* 0x000000ff0000720c */ /* 0x040fe40003f04270 */
[C---:B------:R-:W-:Y:S01]  /*110d0*/  ISETP.GT.AND P2, PT, R0.reuse, 0x1, PT ;  /* 0x000000010000780c */ /* 0x040fe20003f44270 */
[----:B------:R-:W-:Y:S01]  /*110e0*/  HMMA.16816.F32 R108, R8, R80, RZ ;  /* 0x00000050086c723c */ /* 0x000fe200000018ff */
[----:B------:R-:W-:Y:S02]  /*110f0*/  ISETP.GT.AND P3, PT, R0, 0x8, PT ;  /* 0x000000080000780c */ /* 0x000fe40003f64270 */
[----:B------:R-:W-:-:S02]  /*11100*/  FSEL R17, R48, -INF , P0 ;  /* 0xff80000030117808 */ /* 0x000fc40000000000 */
[----:B------:R-:W-:Y:S02]  /*11110*/  FSEL R22, R49, -INF , P2 ;  /* 0xff80000031167808 */ /* 0x000fe40001000000 */
[----:B------:R-:W-:Y:S01]  /*11120*/  ISETP.GT.AND P1, PT, R0, 0x9, PT ;  /* 0x000000090000780c */ /* 0x000fe20003f24270 */
[C---:B------:R-:W-:Y:S01]  /*11130*/  HMMA.16816.F32 R100, R8.reuse, R88, RZ ;  /* 0x000000580864723c */ /* 0x040fe200000018ff */
[----:B------:R-:W-:Y:S02]  /*11140*/  FSEL R21, R148, -INF , P3 ;  /* 0xff80000094157808 */ /* 0x000fe40001800000 */
[----:B------:R-:W-:Y:S02]  /*11150*/  FMNMX.FTZ R5, R17, R22, !PT ;  /* 0x0000001611057209 */ /* 0x000fe40007810000 */
[----:B------:R-:W-:Y:S02]  /*11160*/  ISETP.GT.AND P0, PT, R0, 0x10, PT ;  /* 0x000000100000780c */ /* 0x000fe40003f04270 */
[----:B------:R-:W-:Y:S01]  /*11170*/  FSEL R23, R149, -INF , P1 ;  /* 0xff80000095177808 */ /* 0x000fe20000800000 */
[----:B------:R-:W-:Y:S01]  /*11180*/  HMMA.16816.F32 R112, R8, R96, RZ ;  /* 0x000000600870723c */ /* 0x000fe200000018ff */
[----:B------:R-:W-:Y:S01]  /*11190*/  FMNMX.FTZ R4, R21, R5, !PT ;  /* 0x0000000515047209 */ /* 0x000fe20007810000 */
[----:B------:R-:W-:Y:S01]  /*111a0*/  FFMA.FTZ R5, R28, c[0x0][0x2d0], -R3 ;  /* 0x0000b4001c057a23 */ /* 0x000fe20000010803 */
[----:B------:R-:W-:-:S02]  /*111b0*/  FSEL R24, R156, -INF , P0 ;  /* 0xff8000009c187808 */ /* 0x000fc40000000000 */
[C---:B------:R-:W-:Y:S01]  /*111c0*/  ISETP.GT.AND P1, PT, R0.reuse, 0x19, PT ;  /* 0x000000190000780c */ /* 0x040fe20003f24270 */
[----:B------:R1:W-:Y:S01]  /*111d0*/  MUFU.EX2 R204, R5 ;  /* 0x0000000500cc7308 */ /* 0x0003e20000000800 */
[C---:B------:R-:W-:Y:S01]  /*111e0*/  ISETP.GT.AND P0, PT, R0.reuse, 0x20, PT ;  /* 0x000000200000780c */ /* 0x040fe20003f04270 */
[C---:B------:R-:W-:Y:S01]  /*111f0*/  HMMA.16816.F32 R120, R8.reuse, R62, RZ ;  /* 0x0000003e0878723c */ /* 0x040fe200000018ff */
[----:B------:R-:W-:Y:S02]  /*11200*/  ISETP.GT.AND P3, PT, R0, 0x11, PT ;  /* 0x000000110000780c */ /* 0x000fe40003f64270 */
[----:B------:R-:W-:Y:S02]  /*11210*/  FMNMX.FTZ R4, R23, R4, !PT ;  /* 0x0000000417047209 */ /* 0x000fe40007810000 */
[----:B------:R-:W-:Y:S02]  /*11220*/  FSEL R26, R153, -INF , P1 ;  /* 0xff800000991a7808 */ /* 0x000fe40000800000 */
[----:B------:R-:W-:Y:S01]  /*11230*/  FSEL R79, R160, -INF , P0 ;  /* 0xff800000a04f7808 */ /* 0x000fe20000000000 */
[----:B------:R-:W-:Y:S01]  /*11240*/  HMMA.16816.F32 R116, R8, R74, RZ ;  /* 0x0000004a0874723c */ /* 0x000fe200000018ff */
[----:B------:R-:W-:-:S02]  /*11250*/  ISETP.GT.AND P2, PT, R0, 0x18, PT ;  /* 0x000000180000780c */ /* 0x000fc40003f44270 */
[----:B------:R-:W-:Y:S02]  /*11260*/  FSEL R25, R157, -INF , P3 ;  /* 0xff8000009d197808 */ /* 0x000fe40001800000 */
[----:B------:R-:W-:Y:S01]  /*11270*/  FMNMX.FTZ R4, R24, R4, !PT ;  /* 0x0000000418047209 */ /* 0x000fe20007810000 */
[----:B-1----:R-:W-:Y:S01]  /*11280*/  FFMA.FTZ R5, R29, c[0x0][0x2d0], -R3 ;  /* 0x0000b4001d057a23 */ /* 0x002fe20000010803 */
[C---:B------:R-:W-:Y:S01]  /*11290*/  ISETP.GT.AND P1, PT, R2.reuse, RZ, PT ;  /* 0x000000ff0200720c */ /* 0x040fe20003f24270 */
[----:B------:R-:W-:Y:S01]  /*112a0*/  HMMA.16816.F32 R104, R8, R82, RZ ;  /* 0x000000520868723c */ /* 0x000fe200000018ff */
[----:B------:R-:W-:Y:S01]  /*112b0*/  ISETP.GT.AND P0, PT, R2, 0x1, PT ;  /* 0x000000010200780c */ /* 0x000fe20003f04270 */
[----:B------:R1:W3:Y:S01]  /*112c0*/  MUFU.EX2 R179, R5 ;  /* 0x0000000500b37308 */ /* 0x0002e20000000800 */
[----:B------:R-:W-:Y:S02]  /*112d0*/  FSEL R27, R152, -INF , P2 ;  /* 0xff800000981b7808 */ /* 0x000fe40001000000 */
[----:B------:R-:W-:-:S02]  /*112e0*/  FMNMX.FTZ R4, R25, R4, !PT ;  /* 0x0000000419047209 */ /* 0x000fc40007810000 */
[----:B------:R-:W-:Y:S01]  /*112f0*/  FSEL R20, R50, -INF , P1 ;  /* 0xff80000032147808 */ /* 0x000fe20000800000 */
[C---:B------:R-:W-:Y:S01]  /*11300*/  HMMA.16816.F32 R36, R8.reuse, R86, RZ ;  /* 0x000000560824723c */ /* 0x040fe200000018ff */
[----:B------:R-:W-:Y:S02]  /*11310*/  FSEL R19, R51, -INF , P0 ;  /* 0xff80000033137808 */ /* 0x000fe40000000000 */
[----:B------:R-:W4:Y:S01]  /*11320*/  LDSM.16.MT88.4 R48, [R166+0x1c00] ;  /* 0x001c0000a630783b */ /* 0x000f220000004200 */
[C---:B------:R-:W-:Y:S02]  /*11330*/  ISETP.GT.AND P2, PT, R0.reuse, 0x21, PT ;  /* 0x000000210000780c */ /* 0x040fe40003f44270 */
[----:B------:R-:W-:Y:S02]  /*11340*/  FMNMX.FTZ R4, R27, R4, !PT ;  /* 0x000000041b047209 */ /* 0x000fe40007810000 */
[----:B------:R-:W-:Y:S01]  /*11350*/  FSEL R78, R161, -INF , P2 ;  /* 0xff800000a14e7808 */ /* 0x000fe20001000000 */
[----:B------:R-:W-:Y:S01]  /*11360*/  HMMA.16816.F32 R32, R8, R90, RZ ;  /* 0x0000005a0820723c */ /* 0x000fe200000018ff */
[----:B------:R-:W-:-:S02]  /*11370*/  ISETP.GT.AND P3, PT, R0, 0x28, PT ;  /* 0x000000280000780c */ /* 0x000fc40003f64270 */
[----:B------:R-:W-:Y:S02]  /*11380*/  ISETP.GT.AND P2, PT, R0, 0x29, PT ;  /* 0x000000290000780c */ /* 0x000fe40003f44270 */
[----:B------:R-:W-:Y:S02]  /*11390*/  FMNMX.FTZ R0, R26, R4, !PT ;  /* 0x000000041a007209 */ /* 0x000fe40007810000 */
[----:B------:R-:W-:Y:S01]  /*113a0*/  ISETP.GT.AND P1, PT, R2, 0x8, PT ;  /* 0x000000080200780c */ /* 0x000fe20003f24270 */
[----:B------:R-:W-:Y:S01]  /*113b0*/  HMMA.16816.F32 R28, R8, R98, RZ ;  /* 0x00000062081c723c */ /* 0x000fe200000018ff */
[----:B------:R-:W-:Y:S02]  /*113c0*/  FMNMX.FTZ R0, R79, R0, !PT ;  /* 0x000000004f007209 */ /* 0x000fe40007810000 */
[----:B------:R-:W-:Y:S02]  /*113d0*/  FSEL R77, R168, -INF , P3 ;  /* 0xff800000a84d7808 */ /* 0x000fe40001800000 */
[----:B------:R-:W-:-:S02]  /*113e0*/  FMNMX.FTZ R0, R78, R0, !PT ;  /* 0x000000004e007209 */ /* 0x000fc40007810000 */
[----:B------:R-:W-:Y:S02]  /*113f0*/  ISETP.GT.AND P0, PT, R2, 0x9, PT ;  /* 0x000000090200780c */ /* 0x000fe40003f04270 */
[----:B--2---:R-:W-:Y:S02]  /*11400*/  F2FP.PACK_AB R4, R212, R216 ;  /* 0x000000d8d404723e */ /* 0x004fe400000000ff */
[----:B-1----:R-:W-:Y:S02]  /*11410*/  F2FP.PACK_AB R5, R205, R206 ;  /* 0x000000cecd05723e */ /* 0x002fe400000000ff */
[----:B---3--:R-:W-:Y:S02]  /*11420*/  F2FP.PACK_AB R7, R179, R204 ;  /* 0x000000ccb307723e */ /* 0x008fe400000000ff */
[----:B------:R-:W-:Y:S02]  /*11430*/  FSEL R16, R150, -INF , P1 ;  /* 0xff80000096107808 */ /* 0x000fe40000800000 */
[----:B------:R-:W-:-:S02]  /*11440*/  FMNMX.FTZ R8, R20, R19, !PT ;  /* 0x0000001314087209 */ /* 0x000fc40007810000 */
[----:B------:R-:W-:Y:S01]  /*11450*/  FSEL R76, R169, -INF , P2 ;  /* 0xff800000a94c7808 */ /* 0x000fe20001000000 */
[C---:B------:R-:W-:Y:S01]  /*11460*/  HMMA.16816.F32 R220, R4.reuse, R64, R40 ;  /* 0x0000004004dc723c */ /* 0x040fe20000001828 */
[----:B------:R-:W-:Y:S01]  /*11470*/  FMNMX.FTZ R0, R77, R0, !PT ;  /* 0x000000004d007209 */ /* 0x000fe20007810000 */
[----:B------:R-:W-:Y:S01]  /*11480*/  LDSM.16.MT88.4 R40, [R167+0x1c00] ;  /* 0x001c0000a728783b */ /* 0x000fe20000004200 */
[----:B------:R-:W-:Y:S02]  /*11490*/  FSEL R15, R151, -INF , P0 ;  /* 0xff800000970f7808 */ /* 0x000fe40000000000 */
[----:B------:R-:W-:Y:S02]  /*114a0*/  ISETP.GT.AND P0, PT, R2, 0x10, PT ;  /* 0x000000100200780c */ /* 0x000fe40003f04270 */
[----:B------:R-:W-:Y:S01]  /*114b0*/  FMNMX.FTZ R8, R16, R8, !PT ;  /* 0x0000000810087209 */ /* 0x000fe20007810000 */
[----:B------:R-:W-:Y:S01]  /*114c0*/  HMMA.16816.F32 R172, R4, R52, R44 ;  /* 0x0000003404ac723c */ /* 0x000fe2000000182c */
[----:B------:R-:W-:-:S02]  /*114d0*/  FMNMX.FTZ R0, R76, R0, !PT ;  /* 0x000000004c007209 */ /* 0x000fc40007810000 */
[----:B------:R-:W-:Y:S02]  /*114e0*/  ISETP.GT.AND P2, PT, R2, 0x11, PT ;  /* 0x000000110200780c */ /* 0x000fe40003f44270 */
[----:B------:R-:W-:Y:S01]  /*114f0*/  FSEL R13, R158, -INF , P0 ;  /* 0xff8000009e0d7808 */ /* 0x000fe20000000000 */
[----:B------:R-:W1:Y:S01]  /*11500*/  SHFL.BFLY PT, R9, R0, 0x2, 0x1f ;  /* 0x0c401f0000097f89 */ /* 0x000e6200000e0000 */
[----:B------:R-:W-:Y:S01]  /*11510*/  FMNMX.FTZ R8, R15, R8, !PT ;  /* 0x000000080f087209 */ /* 0x000fe20007810000 */
[----:B------:R-:W-:Y:S01]  /*11520*/  HMMA.16816.F32 R236, R4, R68, R56 ;  /* 0x0000004404ec723c */ /* 0x000fe20000001838 */
[C---:B------:R-:W-:Y:S02]  /*11530*/  ISETP.GT.AND P0, PT, R2.reuse, 0x19, PT ;  /* 0x000000190200780c */ /* 0x040fe40003f04270 */
[----:B------:R-:W-:Y:S02]  /*11540*/  ISETP.GT.AND P1, PT, R2, 0x18, PT ;  /* 0x000000180200780c */ /* 0x000fe40003f24270 */
[----:B------:R-:W-:-:S02]  /*11550*/  FSEL R11, R159, -INF , P2 ;  /* 0xff8000009f0b7808 */ /* 0x000fc40001000000 */
[----:B------:R-:W-:Y:S01]  /*11560*/  FMNMX.FTZ R8, R13, R8, !PT ;  /* 0x000000080d087209 */ /* 0x000fe20007810000 */
[C---:B----4-:R-:W-:Y:S01]  /*11570*/  HMMA.16816.F32 R56, R4.reuse, R48, R100 ;  /* 0x000000300438723c */ /* 0x050fe20000001864 */
[----:B------:R-:W-:Y:S02]  /*11580*/  FSEL R18, R155, -INF , P0 ;  /* 0xff8000009b127808 */ /* 0x000fe40000000000 */
[----:B------:R-:W-:Y:S02]  /*11590*/  ISETP.GT.AND P0, PT, R2, 0x20, PT ;  /* 0x000000200200780c */ /* 0x000fe40003f04270 */
[----:B------:R-:W-:Y:S02]  /*115a0*/  FSEL R14, R154, -INF , P1 ;  /* 0xff8000009a0e7808 */ /* 0x000fe40000800000 */
[----:B------:R-:W-:Y:S01]  /*115b0*/  FMNMX.FTZ R8, R11, R8, !PT ;  /* 0x000000080b087209 */ /* 0x000fe20007810000 */
[C---:B------:R-:W-:Y:S01]  /*115c0*/  HMMA.16816.F32 R240, R4.reuse, R92, R108 ;  /* 0x0000005c04f0723c */ /* 0x040fe2000000186c */
[----:B------:R-:W-:Y:S01]  /*115d0*/  FSEL R47, R162, -INF , P0 ;  /* 0xff800000a22f7808 */ /* 0x000fe20000000000 */
[----:B------:R-:W-:Y:S01]  /*115e0*/  IMAD.MOV.U32 R151, RZ, RZ, R172 ;  /* 0x000000ffff977224 */ /* 0x000fe200078e00ac */
[C---:B------:R-:W-:Y:S01]  /*115f0*/  ISETP.GT.AND P2, PT, R2.reuse, 0x21, PT ;  /* 0x000000210200780c */ /* 0x040fe20003f44270 */
[----:B------:R-:W-:Y:S01]  /*11600*/  IMAD.MOV.U32 R150, RZ, RZ, R173 ;  /* 0x000000ffff967224 */ /* 0x000fe200078e00ad */
[C---:B------:R-:W-:Y:S01]  /*11610*/  ISETP.GT.AND P1, PT, R2.reuse, 0x28, PT ;  /* 0x000000280200780c */ /* 0x040fe20003f24270 */
[----:B------:R-:W-:Y:S01]  /*11620*/  IMAD.MOV.U32 R149, RZ, RZ, R174 ;  /* 0x000000ffff957224 */ /* 0x000fe200078e00ae */
[----:B------:R-:W-:Y:S01]  /*11630*/  ISETP.GT.AND P0, PT, R2, 0x29, PT ;  /* 0x000000290200780c */ /* 0x000fe20003f04270 */
[----:B------:R-:W-:Y:S01]  /*11640*/  HMMA.16816.F32 R120, R4, R66, R120 ;  /* 0x000000420478723c */ /* 0x000fe20000001878 */
[----:B------:R-:W-:Y:S01]  /*11650*/  FMNMX.FTZ R2, R14, R8, !PT ;  /* 0x000000080e027209 */ /* 0x000fe20007810000 */
[----:B------:R-:W-:Y:S01]  /*11660*/  IMAD.MOV.U32 R148, RZ, RZ, R175 ;  /* 0x000000ffff947224 */ /* 0x000fe200078e00af */
[----:B------:R-:W-:-:S02]  /*11670*/  FSEL R46, R163, -INF , P2 ;  /* 0xff800000a32e7808 */ /* 0x000fc40001000000 */
[----:B------:R-:W-:Y:S01]  /*11680*/  FMNMX.FTZ R2, R18, R2, !PT ;  /* 0x0000000212027209 */ /* 0x000fe20007810000 */
[----:B------:R-:W-:Y:S01]  /*11690*/  LDSM.16.MT88.4 R160, [R166+0x800] ;  /* 0x00080000a6a0783b */ /* 0x000fe20000004200 */
[----:B------:R-:W-:Y:S01]  /*116a0*/  FSEL R45, R170, -INF , P1 ;  /* 0xff800000aa2d7808 */ /* 0x000fe20000800000 */
[----:B------:R-:W-:Y:S01]  /*116b0*/  IMAD.MOV.U32 R159, RZ, RZ, R56 ;  /* 0x000000ffff9f7224 */ /* 0x000fe200078e0038 */
[----:B------:R-:W-:Y:S01]  /*116c0*/  FMNMX.FTZ R2, R47, R2, !PT ;  /* 0x000000022f027209 */ /* 0x000fe20007810000 */
[----:B------:R-:W-:Y:S01]  /*116d0*/  IMAD.MOV.U32 R158, RZ, RZ, R57 ;  /* 0x000000ffff9e7224 */ /* 0x000fe200078e0039 */
[----:B-1----:R-:W-:Y:S01]  /*116e0*/  FMNMX.FTZ R0, R0, R9, !PT ;  /* 0x0000000900007209 */ /* 0x002fe20007810000 */
[----:B------:R-:W-:Y:S01]  /*116f0*/  IMAD.MOV.U32 R157, RZ, RZ, R58 ;  /* 0x000000ffff9d7224 */ /* 0x000fe200078e003a */
[----:B------:R-:W-:Y:S01]  /*11700*/  FMNMX.FTZ R2, R46, R2, !PT ;  /* 0x000000022e027209 */ /* 0x000fe20007810000 */
[----:B------:R-:W-:Y:S01]  /*11710*/  IMAD.MOV.U32 R156, RZ, RZ, R59 ;  /* 0x000000ffff9c7224 */ /* 0x000fe200078e003b */
[----:B------:R-:W-:Y:S01]  /*11720*/  FSEL R44, R171, -INF , P0 ;  /* 0xff800000ab2c7808 */ /* 0x000fe20000000000 */
[----:B------:R-:W1:Y:S01]  /*11730*/  SHFL.BFLY PT, R9, R0, 0x1, 0x1f ;  /* 0x0c201f0000097f89 */ /* 0x000e6200000e0000 */
[----:B------:R-:W-:Y:S01]  /*11740*/  FMNMX.FTZ R2, R45, R2, !PT ;  /* 0x000000022d027209 */ /* 0x000fe20007810000 */
[----:B------:R-:W-:Y:S03]  /*11750*/  HMMA.16816.F32 R56, R4, R40, R112 ;  /* 0x000000280438723c */ /* 0x000fe60000001870 */
[----:B------:R-:W-:-:S05]  /*11760*/  FMNMX.FTZ R8, R44, R2, !PT ;  /* 0x000000022c087209 */ /* 0x000fca0007810000 */
[----:B------:R-:W2:Y:S01]  /*11770*/  SHFL.BFLY PT, R10, R8, 0x2, 0x1f ;  /* 0x0c401f00080a7f89 */ /* 0x000ea200000e0000 */
[C---:B------:R-:W-:Y:S08]  /*11780*/  HMMA.16816.F32 R108, R4.reuse, R70, R116 ;  /* 0x00000046046c723c */ /* 0x040ff00000001874 */
[----:B------:R-:W-:Y:S01]  /*11790*/  HMMA.16816.F32 R232, R4, R54, R36 ;  /* 0x0000003604e8723c */ /* 0x000fe20000001824 */
[----:B-1----:R-:W-:-:S06]  /*117a0*/  FMNMX.FTZ R140, R0, R9, !PT ;  /* 0x00000009008c7209 */ /* 0x002fcc0007810000 */
[----:B------:R-:W-:Y:S01]  /*117b0*/  IMAD.MOV.U32 R115, RZ, RZ, R56 ;  /* 0x000000ffff737224 */ /* 0x000fe200078e0038 */
[C---:B------:R-:W-:Y:S01]  /*117c0*/  HMMA.16816.F32 R228, R4.reuse, R50, R32 ;  /* 0x0000003204e4723c */ /* 0x040fe20000001820 */
[C---:B------:R-:W-:Y:S01]  /*117d0*/  FSETP.NEU.FTZ.AND P0, PT, R140.reuse, -INF , PT ;  /* 0xff8000008c00780b */ /* 0x040fe20003f1d000 */
[----:B------:R-:W-:Y:S02]  /*117e0*/  FMUL.FTZ R2, R140, c[0x0][0x2d0] ;  /* 0x0000b4008c027a20 */ /* 0x000fe40000410000 */
[----:B------:R-:W-:Y:S02]  /*117f0*/  IMAD.MOV.U32 R114, RZ, RZ, R57 ;  /* 0x000000ffff727224 */ /* 0x000fe400078e0039 */
[----:B------:R-:W-:Y:S01]  /*11800*/  IMAD.MOV.U32 R113, RZ, RZ, R58 ;  /* 0x000000ffff717224 */ /* 0x000fe200078e003a */
[----:B--2---:R-:W-:Y:S01]  /*11810*/  FMNMX.FTZ R0, R8, R10, !PT ;  /* 0x0000000a08007209 */ /* 0x004fe20007810000 */
[----:B------:R-:W-:Y:S01]  /*11820*/  IMAD.MOV.U32 R112, RZ, RZ, R59 ;  /* 0x000000ffff707224 */ /* 0x000fe200078e003b */
[----:B------:R-:W-:Y:S01]  /*11830*/  HMMA.16816.F32 R224, R4, R42, R28 ;  /* 0x0000002a04e0723c */ /* 0x000fe2000000181c */
[----:B------:R-:W-:-:S07]  /*11840*/  FSEL R2, R2, RZ, P0 ;  /* 0x000000ff02027208 */ /* 0x000fce0000000000 */
[----:B------:R-:W-:Y:S01]  /*11850*/  HMMA.16816.F32 R56, R4, R94, R104 ;  /* 0x0000005e0438723c */ /* 0x000fe20000001868 */
[----:B------:R-:W1:Y:S06]  /*11860*/  SHFL.BFLY PT, R5, R0, 0x1, 0x1f ;  /* 0x0c201f0000057f89 */ /* 0x000e6c00000e0000 */
[----:B------:R-:W-:-:S04]  /*11870*/  FFMA.FTZ R4, R17, c[0x0][0x2d0], -R2 ;  /* 0x0000b40011047a23 */ /* 0x000fc80000010802 */
[----:B------:R2:W-:Y:S01]  /*11880*/  MUFU.EX2 R172, R4 ;  /* 0x0000000400ac7308 */ /* 0x0005e20000000800 */
[----:B-1----:R-:W-:Y:S01]  /*11890*/  FMNMX.FTZ R139, R0, R5, !PT ;  /* 0x00000005008b7209 */ /* 0x002fe20007810000 */
[--C-:B------:R-:W-:Y:S02]  /*118a0*/  FFMA.FTZ R0, R25, c[0x0][0x2d0], -R2.reuse ;  /* 0x0000b40019007a23 */ /* 0x100fe40000010802 */
[----:B--2---:R-:W-:Y:S01]  /*118b0*/  FFMA.FTZ R4, R22, c[0x0][0x2d0], -R2 ;  /* 0x0000b40016047a23 */ /* 0x004fe20000010802 */
[----:B------:R-:W-:-:S03]  /*118c0*/  FSETP.NEU.FTZ.AND P0, PT, R139, -INF , PT ;  /* 0xff8000008b00780b */ /* 0x000fc60003f1d000 */
[----:B------:R1:W-:Y:S08]  /*118d0*/  MUFU.EX2 R175, R0 ;  /* 0x0000000000af7308 */ /* 0x0003f00000000800 */
[----:B------:R2:W3:Y:S01]  /*118e0*/  MUFU.EX2 R169, R4 ;  /* 0x0000000400a97308 */ /* 0x0004e20000000800 */
[----:B-1----:R-:W-:-:S05]  /*118f0*/  FMUL.FTZ R0, R139, c[0x0][0x2d0] ;  /* 0x0000b4008b007a20 */ /* 0x002fca0000410000 */
[----:B------:R-:W-:Y:S01]  /*11900*/  FSEL R0, R0, RZ, P0 ;  /* 0x000000ff00007208 */ /* 0x000fe20000000000 */
[----:B--2---:R-:W-:Y:S01]  /*11910*/  FFMA.FTZ R4, R21, c[0x0][0x2d0], -R2 ;  /* 0x0000b40015047a23 */ /* 0x004fe20000010802 */
[----:B---3--:R-:W-:-:S03]  /*11920*/  F2FP.PACK_AB R8, R169, R172 ;  /* 0x000000aca908723e */ /* 0x008fc600000000ff */
[----:B------:R1:W-:Y:S02]  /*11930*/  MUFU.EX2 R173, R4 ;  /* 0x0000000400ad7308 */ /* 0x0003e40000000800 */
[----:B-1----:R-:W-:-:S06]  /*11940*/  FFMA.FTZ R4, R23, c[0x0][0x2d0], -R2 ;  /* 0x0000b40017047a23 */ /* 0x002fcc0000010802 */
[----:B------:R1:W2:Y:S02]  /*11950*/  MUFU.EX2 R174, R4 ;  /* 0x0000000400ae7308 */ /* 0x0002a40000000800 */
[----:B-1----:R-:W-:Y:S01]  /*11960*/  FFMA.FTZ R4, R24, c[0x0][0x2d0], -R2 ;  /* 0x0000b40018047a23 */ /* 0x002fe20000010802 */
[----:B--2---:R-:W-:-:S05]  /*11970*/  F2FP.PACK_AB R10, R174, R173 ;  /* 0x000000adae0a723e */ /* 0x004fca00000000ff */
[----:B------:R1:W-:Y:S02]  /*11980*/  MUFU.EX2 R176, R4 ;  /* 0x0000000400b07308 */ /* 0x0003e40000000800 */
[----:B-1----:R-:W-:-:S06]  /*11990*/  FFMA.FTZ R4, R27, c[0x0][0x2d0], -R2 ;  /* 0x0000b4001b047a23 */ /* 0x002fcc0000010802 */
        /* <DEDUP_REMOVED lines=13> */
[----:B-1----:R-:W-:Y:S02]  /*11a70*/  FFMA.FTZ R4, R13, c[0x0][0x2d0], -R0 ;  /* 0x0000b4000d047a23 */ /* 0x002fe40000010800 */
[----:B------:R-:W-:-:S04]  /*11a80*/  IMAD.MOV.U32 R13, RZ, RZ, R142 ;  /* 0x000000ffff0d7224 */ /* 0x000fc800078e008e */
[----:B------:R1:W-:Y:S02]  /*11a90*/  MUFU.EX2 R142, R4 ;  /* 0x00000004008e7308 */ /* 0x0003e40000000800 */
[----:B-1----:R-:W-:Y:S01]  /*11aa0*/  FFMA.FTZ R4, R11, c[0x0][0x2d0], -R0 ;  /* 0x0000b4000b047a23 */ /* 0x002fe20000010800 */
[----:B--2---:R-:W-:-:S05]  /*11ab0*/  F2FP.PACK_AB R11, R141, R134 ;  /* 0x000000868d0b723e */ /* 0x004fca00000000ff */
[----:B------:R1:W2:Y:S02]  /*11ac0*/  MUFU.EX2 R168, R4 ;  /* 0x0000000400a87308 */ /* 0x0002a40000000800 */
[C---:B------:R-:W-:Y:S07]  /*11ad0*/  HMMA.16816.F32 R20, R8.reuse, R60, RZ ;  /* 0x0000003c0814723c */ /* 0x040fee00000018ff */
[----:B------:R-:W-:Y:S01]  /*11ae0*/  IMAD.MOV.U32 R60, RZ, RZ, R115 ;  /* 0x000000ffff3c7224 */ /* 0x000fe200078e0073 */
[----:B------:R-:W-:Y:S01]  /*11af0*/  HMMA.16816.F32 R28, R8, R80, RZ ;  /* 0x00000050081c723c */ /* 0x000fe200000018ff */
[----:B------:R-:W-:-:S02]  /*11b00*/  IMAD.MOV.U32 R61, RZ, RZ, R114 ;  /* 0x000000ffff3d7224 */ /* 0x000fc400078e0072 */
[----:B-1----:R-:W-:Y:S01]  /*11b10*/  FFMA.FTZ R4, R14, c[0x0][0x2d0], -R0 ;  /* 0x0000b4000e047a23 */ /* 0x002fe20000010800 */
[----:B--2---:R-:W-:Y:S01]  /*11b20*/  F2FP.PACK_AB R5, R168, R142 ;  /* 0x0000008ea805723e */ /* 0x004fe200000000ff */
[----:B------:R-:W-:Y:S02]  /*11b30*/  IMAD.MOV.U32 R14, RZ, RZ, R180 ;  /* 0x000000ffff0e7224 */ /* 0x000fe400078e00b4 */
[----:B------:R1:W-:Y:S01]  /*11b40*/  MUFU.EX2 R171, R4 ;  /* 0x0000000400ab7308 */ /* 0x0003e20000000800 */
[C---:B------:R-:W-:Y:S07]  /*11b50*/  HMMA.16816.F32 R24, R8.reuse, R84, RZ ;  /* 0x000000540818723c */ /* 0x040fee00000018ff */
[----:B------:R-:W-:Y:S01]  /*11b60*/  IMAD.MOV.U32 R84, RZ, RZ, R151 ;  /* 0x000000ffff547224 */ /* 0x000fe200078e0097 */
[----:B------:R-:W-:Y:S01]  /*11b70*/  HMMA.16816.F32 R32, R8, R62, RZ ;  /* 0x0000003e0820723c */ /* 0x000fe200000018ff */
[----:B------:R-:W-:-:S02]  /*11b80*/  IMAD.MOV.U32 R85, RZ, RZ, R150 ;  /* 0x000000ffff557224 */ /* 0x000fc400078e0096 */
[----:B-1----:R-:W-:-:S05]  /*11b90*/  FFMA.FTZ R4, R18, c[0x0][0x2d0], -R0 ;  /* 0x0000b40012047a23 */ /* 0x002fca0000010800 */
[----:B------:R-:W-:Y:S01]  /*11ba0*/  HMMA.16816.F32 R16, R8, R72, RZ ;  /* 0x000000480810723c */ /* 0x000fe200000018ff */
[----:B------:R-:W-:Y:S01]  /*11bb0*/  IMAD.MOV.U32 R62, RZ, RZ, R113 ;  /* 0x000000ffff3e7224 */ /* 0x000fe200078e0071 */
[----:B------:R1:W2:Y:S01]  /*11bc0*/  MUFU.EX2 R170, R4 ;  /* 0x0000000400aa7308 */ /* 0x0002a20000000800 */
[----:B------:R-:W-:Y:S02]  /*11bd0*/  IMAD.MOV.U32 R63, RZ, RZ, R112 ;  /* 0x000000ffff3f7224 */ /* 0x000fe400078e0070 */
[----:B------:R-:W-:Y:S02]  /*11be0*/  LDSM.16.MT88.4 R112, [R167+0x800] ;  /* 0x00080000a770783b */ /* 0x000fe40000004200 */
[----:B------:R-:W-:Y:S02]  /*11bf0*/  IMAD.MOV.U32 R72, RZ, RZ, R159 ;  /* 0x000000ffff487224 */ /* 0x000fe400078e009f */
[----:B------:R-:W-:Y:S01]  /*11c00*/  IMAD.MOV.U32 R73, RZ, RZ, R158 ;  /* 0x000000ffff497224 */ /* 0x000fe200078e009e */
[----:B-1----:R-:W-:-:S02]  /*11c10*/  F2FP.PACK_AB R4, R175, R176 ;  /* 0x000000b0af04723e */ /* 0x002fc400000000ff */
[----:B--2---:R-:W-:-:S07]  /*11c20*/  F2FP.PACK_AB R7, R170, R171 ;  /* 0x000000abaa07723e */ /* 0x004fce00000000ff */
[C---:B------:R-:W-:Y:S08]  /*11c30*/  HMMA.16816.F32 R152, R4.reuse, R64, R20 ;  /* 0x000000400498723c */ /* 0x040ff00000001814 */
[----:B------:R-:W-:Y:S08]  /*11c40*/  HMMA.16816.F32 R100, R4, R68, R16 ;  /* 0x000000440464723c */ /* 0x000ff00000001810 */
[C---:B------:R-:W-:Y:S08]  /*11c50*/  HMMA.16816.F32 R20, R8.reuse, R88, RZ ;  /* 0x000000580814723c */ /* 0x040ff000000018ff */
[----:B------:R-:W-:Y:S08]  /*11c60*/  HMMA.16816.F32 R16, R8, R96, RZ ;  /* 0x000000600810723c */ /* 0x000ff000000018ff */
[C---:B------:R-:W-:Y:S08]  /*11c70*/  HMMA.16816.F32 R116, R4.reuse, R92, R28 ;  /* 0x0000005c0474723c */ /* 0x040ff0000000181c */
[C---:B------:R-:W-:Y:S08]  /*11c80*/  HMMA.16816.F32 R180, R4.reuse, R52, R24 ;  /* 0x0000003404b4723c */ /* 0x040ff00000001818 */
[C---:B------:R-:W-:Y:S08]  /*11c90*/  HMMA.16816.F32 R184, R4.reuse, R48, R20 ;  /* 0x0000003004b8723c */ /* 0x040ff00000001814 */
[----:B------:R-:W-:Y:S08]  /*11ca0*/  HMMA.16816.F32 R188, R4, R40, R16 ;  /* 0x0000002804bc723c */ /* 0x000ff00000001810 */
[C---:B------:R-:W-:Y:S07]  /*11cb0*/  HMMA.16816.F32 R28, R8.reuse, R74, RZ ;  /* 0x0000004a081c723c */ /* 0x040fee00000018ff */
[----:B------:R-:W-:Y:S01]  /*11cc0*/  IMAD.MOV.U32 R74, RZ, RZ, R157 ;  /* 0x000000ffff4a7224 */ /* 0x000fe200078e009d */
[----:B------:R-:W-:Y:S01]  /*11cd0*/  HMMA.16816.F32 R24, R8, R82, RZ ;  /* 0x000000520818723c */ /* 0x000fe200000018ff */
[----:B------:R-:W-:Y:S01]  /*11ce0*/  LDSM.16.MT88.4 R80, [R166+0x2000] ;  /* 0x00200000a650783b */ /* 0x000fe20000004200 */
[----:B------:R-:W-:-:S06]  /*11cf0*/  IMAD.MOV.U32 R75, RZ, RZ, R156 ;  /* 0x000000ffff4b7224 */ /* 0x000fcc00078e009c */
[C---:B------:R-:W-:Y:S07]  /*11d00*/  HMMA.16816.F32 R20, R8.reuse, R86, RZ ;  /* 0x000000560814723c */ /* 0x040fee00000018ff */
[----:B------:R-:W-:Y:S01]  /*11d10*/  IMAD.MOV.U32 R86, RZ, RZ, R149 ;  /* 0x000000ffff567224 */ /* 0x000fe200078e0095 */
[----:B------:R-:W-:Y:S01]  /*11d20*/  HMMA.16816.F32 R16, R8, R90, RZ ;  /* 0x0000005a0810723c */ /* 0x000fe200000018ff */
[----:B------:R-:W-:-:S07]  /*11d30*/  IMAD.MOV.U32 R87, RZ, RZ, R148 ;  /* 0x000000ffff577224 */ /* 0x000fce00078e0094 */
[----:B------:R-:W-:Y:S08]  /*11d40*/  HMMA.16816.F32 R8, R8, R98, RZ ;  /* 0x000000620808723c */ /* 0x000ff000000018ff */
[C---:B------:R-:W-:Y:S08]  /*11d50*/  HMMA.16816.F32 R28, R4.reuse, R70, R28 ;  /* 0x00000046041c723c */ /* 0x040ff0000000181c */
[C---:B------:R-:W-:Y:S01]  /*11d60*/  HMMA.16816.F32 R32, R4.reuse, R66, R32 ;  /* 0x000000420420723c */ /* 0x040fe20000001820 */
[----:B------:R-:W1:Y:S07]  /*11d70*/  LDSM.16.MT88.4 R64, [R167+0x1400] ;  /* 0x00140000a740783b */ /* 0x000e6e0000004200 */
[C---:B------:R-:W-:Y:S08]  /*11d80*/  HMMA.16816.F32 R36, R4.reuse, R94, R24 ;  /* 0x0000005e0424723c */ /* 0x040ff00000001818 */
[C---:B------:R-:W-:Y:S08]  /*11d90*/  HMMA.16816.F32 R68, R4.reuse, R54, R20 ;  /* 0x000000360444723c */ /* 0x040ff00000001814 */
[C---:B------:R-:W-:Y:S08]  /*11da0*/  HMMA.16816.F32 R48, R4.reuse, R50, R16 ;  /* 0x000000320430723c */ /* 0x040ff00000001810 */
[----:B------:R-:W-:Y:S07]  /*11db0*/  HMMA.16816.F32 R40, R4, R42, R8 ;  /* 0x0000002a0428723c */ /* 0x000fee0000001808 */
[----:B------:R-:W-:-:S04]  /*11dc0*/  FFMA.FTZ R4, R79, c[0x0][0x2d0], -R2 ;  /* 0x0000b4004f047a23 */ /* 0x000fc80000010802 */
[----:B------:R2:W-:Y:S02]  /*11dd0*/  MUFU.EX2 R21, R4 ;  /* 0x0000000400157308 */ /* 0x0005e40000000800 */
[----:B--2---:R-:W-:-:S06]  /*11de0*/  FFMA.FTZ R4, R78, c[0x0][0x2d0], -R2 ;  /* 0x0000b4004e047a23 */ /* 0x004fcc0000010802 */
[----:B------:R2:W3:Y:S02]  /*11df0*/  MUFU.EX2 R23, R4 ;  /* 0x0000000400177308 */ /* 0x0004e40000000800 */
[--C-:B--2---:R-:W-:Y:S02]  /*11e00*/  FFMA.FTZ R4, R77, c[0x0][0x2d0], -R2.reuse ;  /* 0x0000b4004d047a23 */ /* 0x104fe40000010802 */
[----:B------:R-:W-:-:S04]  /*11e10*/  FFMA.FTZ R2, R76, c[0x0][0x2d0], -R2 ;  /* 0x0000b4004c027a23 */ /* 0x000fc80000010802 */
[----:B------:R2:W-:Y:S08]  /*11e20*/  MUFU.EX2 R24, R4 ;  /* 0x0000000400187308 */ /* 0x0005f00000000800 */
[----:B------:R4:W5:Y:S01]  /*11e30*/  MUFU.EX2 R25, R2 ;  /* 0x0000000200197308 */ /* 0x0009620000000800 */
[----:B--2---:R-:W-:Y:S01]  /*11e40*/  LDSM.16.MT88.4 R4, [R167+0x2000] ;  /* 0x00200000a704783b */ /* 0x004fe20000004200 */
[----:B----4-:R-:W-:-:S03]  /*11e50*/  FFMA.FTZ R2, R47, c[0x0][0x2d0], -R0 ;  /* 0x0000b4002f027a23 */ /* 0x010fc60000010800 */
[----:B------:R-:W2:Y:S01]  /*11e60*/  LDL R47, [R1+0x48] ;  /* 0x00004800012f7983 */ /* 0x000ea20000100800 */
[----:B---3--:R-:W-:Y:S02]  /*11e70*/  F2FP.PACK_AB R96, R23, R21 ;  /* 0x000000151760723e */ /* 0x008fe400000000ff */
[----:B------:R3:W-:Y:S01]  /*11e80*/  MUFU.EX2 R16, R2 ;  /* 0x0000000200107308 */ /* 0x0007e20000000800 */
[----:B-----5:R-:W-:Y:S01]  /*11e90*/  F2FP.PACK_AB R98, R25, R24 ;  /* 0x000000181962723e */ /* 0x020fe200000000ff */
[----:B---3--:R-:W-:-:S06]  /*11ea0*/  FFMA.FTZ R2, R46, c[0x0][0x2d0], -R0 ;  /* 0x0000b4002e027a23 */ /* 0x008fcc0000010800 */
[----:B------:R3:W4:Y:S02]  /*11eb0*/  MUFU.EX2 R18, R2 ;  /* 0x0000000200127308 */ /* 0x0007240000000800 */
[--C-:B---3--:R-:W-:Y:S01]  /*11ec0*/  FFMA.FTZ R2, R45, c[0x0][0x2d0], -R0.reuse ;  /* 0x0000b4002d027a23 */ /* 0x108fe20000010800 */
[----:B----4-:R-:W-:Y:S01]  /*11ed0*/  F2FP.PACK_AB R97, R18, R16 ;  /* 0x000000101261723e */ /* 0x010fe200000000ff */
[----:B------:R-:W-:-:S04]  /*11ee0*/  FFMA.FTZ R0, R44, c[0x0][0x2d0], -R0 ;  /* 0x0000b4002c007a23 */ /* 0x000fc80000010800 */
[----:B------:R-:W-:Y:S08]  /*11ef0*/  MUFU.EX2 R20, R2 ;  /* 0x0000000200147308 */ /* 0x000ff00000000800 */
[----:B------:R3:W4:Y:S02]  /*11f00*/  MUFU.EX2 R22, R0 ;  /* 0x0000000000167308 */ /* 0x0007240000000800 */
[----:B---3--:R-:W-:Y:S01]  /*11f10*/  FFMA.FTZ R0, R130, c[0x0][0x2d0], -R12 ;  /* 0x0000b40082007a23 */ /* 0x008fe2000001080c */
[----:B----4-:R-:W-:-:S05]  /*11f20*/  F2FP.PACK_AB R99, R22, R20 ;  /* 0x000000141663723e */ /* 0x010fca00000000ff */
[----:B------:R3:W-:Y:S02]  /*11f30*/  MUFU.EX2 R11, R0 ;  /* 0x00000000000b7308 */ /* 0x0007e40000000800 */
[C---:B-1----:R-:W-:Y:S08]  /*11f40*/  HMMA.16816.F32 R52, R96.reuse, R64, R180 ;  /* 0x000000406034723c */ /* 0x042ff000000018b4 */
[----:B------:R-:W-:Y:S01]  /*11f50*/  HMMA.16816.F32 R152, R96, R160, R152 ;  /* 0x000000a06098723c */ /* 0x000fe20000001898 */
[----:B---3--:R-:W-:-:S04]  /*11f60*/  FFMA.FTZ R0, R131, c[0x0][0x2d0], -R12 ;  /* 0x0000b40083007a23 */ /* 0x008fc8000001080c */
[----:B------:R1:W3:Y:S03]  /*11f70*/  MUFU.EX2 R10, R0 ;  /* 0x00000000000a7308 */ /* 0x0002e60000000800 */
[----:B------:R-:W-:Y:S01]  /*11f80*/  HMMA.16816.F32 R100, R96, R112, R100 ;  /* 0x000000706064723c */ /* 0x000fe20000001864 */
[----:B-1----:R-:W-:Y:S01]  /*11f90*/  FFMA.FTZ R0, R129, c[0x0][0x2d0], -R12 ;  /* 0x0000b40081007a23 */ /* 0x002fe2000001080c */
[----:B---3--:R-:W-:-:S03]  /*11fa0*/  F2FP.PACK_AB R92, R10, R11 ;  /* 0x0000000b0a5c723e */ /* 0x008fc600000000ff */
[----:B------:R1:W-:Y:S02]  /*11fb0*/  MUFU.EX2 R17, R0 ;  /* 0x0000000000117308 */ /* 0x0003e40000000800 */
[----:B-1----:R-:W-:Y:S02]  /*11fc0*/  FFMA.FTZ R0, R128, c[0x0][0x2d0], -R12 ;  /* 0x0000b40080007a23 */ /* 0x002fe4000001080c */
[----:B------:R-:W1:Y:S01]  /*11fd0*/  LDSM.16.MT88.4 R128, [R166+0x1400] ;  /* 0x00140000a680783b */ /* 0x000e620000004200 */
[----:B------:R-:W-:-:S03]  /*11fe0*/  FADD.FTZ R12, R133, R132 ;  /* 0x00000084850c7221 */ /* 0x000fc60000010000 */
[----:B------:R3:W4:Y:S02]  /*11ff0*/  MUFU.EX2 R19, R0 ;  /* 0x0000000000137308 */ /* 0x0007240000000800 */
[----:B---3--:R-:W-:Y:S01]  /*12000*/  FFMA.FTZ R0, R124, c[0x0][0x2d0], -R3 ;  /* 0x0000b4007c007a23 */ /* 0x008fe20000010803 */
[----:B----4-:R-:W-:-:S05]  /*12010*/  F2FP.PACK_AB R94, R19, R17 ;  /* 0x00000011135e723e */ /* 0x010fca00000000ff */
[----:B------:R3:W-:Y:S02]  /*12020*/  MUFU.EX2 R9, R0 ;  /* 0x0000000000097308 */ /* 0x0007e40000000800 */
[--C-:B---3--:R-:W-:Y:S01]  /*12030*/  FFMA.FTZ R0, R127, c[0x0][0x2d0], -R3.reuse ;  /* 0x0000b4007f007a23 */ /* 0x108fe20000010803 */
[----:B-1----:R-:W-:Y:S05]  /*12040*/  HMMA.16816.F32 R116, R96, R128, R116 ;  /* 0x000000806074723c */ /* 0x002fea0000001874 */
[----:B------:R1:W3:Y:S02]  /*12050*/  MUFU.EX2 R8, R0 ;  /* 0x0000000000087308 */ /* 0x0002e40000000800 */
[--C-:B-1----:R-:W-:Y:S01]  /*12060*/  FFMA.FTZ R0, R126, c[0x0][0x2d0], -R3.reuse ;  /* 0x0000b4007e007a23 */ /* 0x102fe20000010803 */
[----:B---3--:R-:W-:Y:S01]  /*12070*/  F2FP.PACK_AB R93, R8, R9 ;  /* 0x00000009085d723e */ /* 0x008fe200000000ff */
[----:B------:R-:W-:-:S04]  /*12080*/  FFMA.FTZ R3, R125, c[0x0][0x2d0], -R3 ;  /* 0x0000b4007d037a23 */ /* 0x000fc80000010803 */
[----:B------:R-:W-:Y:S08]  /*12090*/  MUFU.EX2 R2, R0 ;  /* 0x0000000000027308 */ /* 0x000ff00000000800 */
[----:B------:R-:W1:Y:S02]  /*120a0*/  MUFU.EX2 R15, R3 ;  /* 0x00000003000f7308 */ /* 0x000e640000000800 */
[----:B-1----:R-:W-:-:S07]  /*120b0*/  F2FP.PACK_AB R95, R15, R2 ;  /* 0x000000020f5f723e */ /* 0x002fce00000000ff */
[C---:B------:R-:W-:Y:S08]  /*120c0*/  HMMA.16816.F32 R124, R92.reuse, R130, R56 ;  /* 0x000000825c7c723c */ /* 0x040ff00000001838 */
[C---:B------:R-:W-:Y:S08]  /*120d0*/  HMMA.16816.F32 R56, R92.reuse, R64, R84 ;  /* 0x000000405c38723c */ /* 0x040ff00000001854 */
[-C--:B------:R-:W-:Y:S08]  /*120e0*/  HMMA.16816.F32 R88, R92, R4.reuse, R60 ;  /* 0x000000045c58723c */ /* 0x080ff0000000183c */
[----:B------:R-:W-:Y:S07]  /*120f0*/  HMMA.16816.F32 R84, R96, R4, R188 ;  /* 0x000000046054723c */ /* 0x000fee00000018bc */
[----:B------:R-:W-:Y:S01]  /*12100*/  FADD.FTZ R4, R134, R12 ;  /* 0x0000000c86047221 */ /* 0x000fe20000010000 */
[----:B------:R-:W-:Y:S03]  /*12110*/  HMMA.16816.F32 R60, R92, R66, R232 ;  /* 0x000000425c3c723c */ /* 0x000fe600000018e8 */
[----:B------:R-:W-:-:S05]  /*12120*/  FADD.FTZ R12, R141, R4 ;  /* 0x000000048d0c7221 */ /* 0x000fca0000010000 */
[----:B------:R-:W-:Y:S08]  /*12130*/  HMMA.16816.F32 R156, R92, R162, R120 ;  /* 0x000000a25c9c723c */ /* 0x000ff00000001878 */
[----:B------:R-:W-:Y:S08]  /*12140*/  HMMA.16816.F32 R64, R96, R66, R68 ;  /* 0x000000426040723c */ /* 0x000ff00000001844 */
[C---:B------:R-:W-:Y:S08]  /*12150*/  HMMA.16816.F32 R148, R92.reuse, R160, R220 ;  /* 0x000000a05c94723c */ /* 0x040ff000000018dc */
[C---:B------:R-:W-:Y:S08]  /*12160*/  HMMA.16816.F32 R104, R92.reuse, R112, R236 ;  /* 0x000000705c68723c */ /* 0x040ff000000018ec */
[----:B------:R-:W-:Y:S01]  /*12170*/  HMMA.16816.F32 R108, R92, R114, R108 ;  /* 0x000000725c6c723c */ /* 0x000fe2000000186c */
[----:B--2---:R-:W-:-:S07]  /*12180*/  @P4 IMAD.HI.U32 R3, R47, c[0x0][0x2c8], RZ ;  /* 0x0000b2002f034a27 */ /* 0x004fce00078e00ff */
[----:B------:R-:W-:Y:S01]  /*12190*/  HMMA.16816.F32 R120, R92, R128, R240 ;  /* 0x000000805c78723c */ /* 0x000fe200000018f0 */
[----:B------:R-:W-:Y:S01]  /*121a0*/  IMAD.MOV.U32 R0, RZ, RZ, R47 ;  /* 0x000000ffff007224 */ /* 0x000fe200078e002f */
[----:B------:R-:W-:Y:S01]  /*121b0*/  @P4 SHF.R.U32.HI R0, RZ, c[0x0][0x2cc], R3 ;  /* 0x0000b300ff004a19 */ /* 0x000fe20000011603 */
[----:B------:R-:W-:-:S03]  /*121c0*/  FADD.FTZ R3, R172, R169 ;  /* 0x000000a9ac037221 */ /* 0x000fc60000010000 */
[----:B------:R-:W-:Y:S01]  /*121d0*/  IADD3 R0, R0, R13, -R14 ;  /* 0x0000000d00007210 */ /* 0x000fe20007ffe80e */
[----:B------:R-:W-:Y:S01]  /*121e0*/  FADD.FTZ R13, R173, R3 ;  /* 0x00000003ad0d7221 */ /* 0x000fe20000010000 */
[----:B------:R-:W-:Y:S01]  /*121f0*/  HMMA.16816.F32 R72, R92, R80, R72 ;  /* 0x000000505c48723c */ /* 0x000fe20000001848 */
[----:B------:R-:W-:Y:S02]  /*12200*/  FADD.FTZ R14, R213, R209 ;  /* 0x000000d1d50e7221 */ /* 0x000fe40000010000 */
[----:B------:R-:W-:-:S04]  /*12210*/  IMAD.HI R26, R0, 0x2aaaaaab, RZ ;  /* 0x2aaaaaab001a7827 */ /* 0x000fc800078e02ff */
[----:B------:R-:W-:Y:S01]  /*12220*/  FADD.FTZ R0, R208, R207 ;  /* 0x000000cfd0007221 */ /* 0x000fe20000010000 */
[----:B------:R-:W-:Y:S01]  /*12230*/  SHF.R.U32.HI R3, RZ, 0x1f, R26 ;  /* 0x0000001fff037819 */ /* 0x000fe2000001161a */
[----:B------:R-:W-:Y:S01]  /*12240*/  FADD.FTZ R13, R174, R13 ;  /* 0x0000000dae0d7221 */ /* 0x000fe20000010000 */
[----:B------:R-:W-:Y:S01]  /*12250*/  HMMA.16816.F32 R76, R92, R82, R228 ;  /* 0x000000525c4c723c */ /* 0x000fe200000018e4 */
[----:B------:R-:W-:Y:S01]  /*12260*/  FADD.FTZ R0, R210, R0 ;  /* 0x00000000d2007221 */ /* 0x000fe20000010000 */
[----:B------:R-:W-:Y:S01]  /*12270*/  LEA.HI.SX32 R26, R26, R3, 0x1d ;  /* 0x000000031a1a7211 */ /* 0x000fe200078feaff */
[----:B------:R-:W-:Y:S02]  /*12280*/  FADD.FTZ R3, R217, R14 ;  /* 0x0000000ed9037221 */ /* 0x000fe40000010000 */
[----:B------:R-:W-:Y:S01]  /*12290*/  FADD.FTZ R4, R211, R0 ;  /* 0x00000000d3047221 */ /* 0x000fe20000010000 */
[----:B------:R-:W-:Y:S01]  /*122a0*/  IMNMX R27, R246, R26, !PT ;  /* 0x0000001af61b7217 */ /* 0x000fe20007800200 */
[----:B------:R-:W-:Y:S01]  /*122b0*/  FADD.FTZ R5, R218, R3 ;  /* 0x00000003da057221 */ /* 0x000fe20000010000 */
[----:B------:R-:W-:Y:S01]  /*122c0*/  HMMA.16816.F32 R68, R96, R80, R184 ;  /* 0x000000506044723c */ /* 0x000fe200000018b8 */
[----:B------:R-:W-:-:S02]  /*122d0*/  FADD.FTZ R0, R176, R13 ;  /* 0x0000000db0007221 */ /* 0x000fc40000010000 */
[----:B------:R-:W-:Y:S01]  /*122e0*/  FADD.FTZ R3, R142, R12 ;  /* 0x0000000c8e037221 */ /* 0x000fe20000010000 */
[----:B------:R1:W-:Y:S01]  /*122f0*/  STL [R1+0x4], R27 ;  /* 0x0000041b01007387 */ /* 0x0003e20000100800 */
[----:B------:R-:W-:Y:S02]  /*12300*/  FADD.FTZ R5, R216, R5 ;  /* 0x00000005d8057221 */ /* 0x000fe40000010000 */
[----:B------:R-:W-:Y:S01]  /*12310*/  FADD.FTZ R0, R175, R0 ;  /* 0x00000000af007221 */ /* 0x000fe20000010000 */
[----:B------:R-:W-:Y:S01]  /*12320*/  HMMA.16816.F32 R160, R96, R162, R32 ;  /* 0x000000a260a0723c */ /* 0x000fe20000001820 */
[----:B------:R-:W-:Y:S02]  /*12330*/  FADD.FTZ R3, R168, R3 ;  /* 0x00000003a8037221 */ /* 0x000fe40000010000 */
[----:B------:R-:W-:Y:S02]  /*12340*/  FADD.FTZ R5, R212, R5 ;  /* 0x00000005d4057221 */ /* 0x000fe40000010000 */
[----:B------:R-:W-:-:S02]  /*12350*/  FADD.FTZ R0, R177, R0 ;  /* 0x00000000b1007221 */ /* 0x000fc40000010000 */
[----:B------:R-:W-:Y:S01]  /*12360*/  FADD.FTZ R5, R215, R5 ;  /* 0x00000005d7057221 */ /* 0x000fe20000010000 */
[----:B------:R-:W-:Y:S03]  /*12370*/  HMMA.16816.F32 R112, R96, R114, R28 ;  /* 0x000000726070723c */ /* 0x000fe6000000181c */
[----:B------:R-:W-:-:S05]  /*12380*/  FADD.FTZ R5, R214, R5 ;  /* 0x00000005d6057221 */ /* 0x000fca0000010000 */
        /* <DEDUP_REMOVED lines=8> */
[----:B------:R-:W-:Y:S01]  /*12410*/  FADD.FTZ R7, R204, R7 ;  /* 0x00000007cc077221 */ /* 0x000fe20000010000 */
[----:B------:R-:W-:Y:S01]  /*12420*/  IADD3 R204, R219, -0x2, RZ ;  /* 0xfffffffedbcc7810 */ /* 0x000fe20007ffe0ff */
        /* <DEDUP_REMOVED lines=18> */
[----:B------:R-:W-:Y:S01]  /*12550*/  FADD.FTZ R243, R15, R3 ;  /* 0x000000030ff37221 */ /* 0x000fe20000010000 */
[----:B------:R-:W-:Y:S05]  /*12560*/  @!P0 BRA `(.L_x_1305) ;  /* 0x0000308000008947 */ /* 0x000fea0003800000 */
[----:B-1----:R-:W2:Y:S01]  /*12570*/  LDL R27, [R1+0x8c] ;  /* 0x00008c00011b7983 */ /* 0x002ea20000100800 */
[----:B------:R-:W-:Y:S01]  /*12580*/  MOV R132, R139 ;  /* 0x0000008b00847202 */ /* 0x000fe20000000f00 */
[----:B------:R-:W-:Y:S01]  /*12590*/  IMAD.MOV.U32 R3, RZ, RZ, R140 ;  /* 0x000000ffff037224 */ /* 0x000fe200078e008c */
[----:B------:R-:W-:Y:S01]  /*125a0*/  MOV R142, R135 ;  /* 0x00000087008e7202 */ /* 0x000fe20000000f00 */
[----:B------:R-:W-:Y:S01]  /*125b0*/  IMAD.MOV.U32 R141, RZ, RZ, R138 ;  /* 0x000000ffff8d7224 */ /* 0x000fe200078e008a */
[----:B--2---:R-:W-:-:S05]  /*125c0*/  IADD3 R0, R27, R47, RZ ;  /* 0x0000002f1b007210 */ /* 0x004fca0007ffe0ff */
[----:B------:R1:W-:Y:S02]  /*125d0*/  STL [R1], R0 ;  /* 0x0000000001007387 */ /* 0x0003e40000100800 */
[----:B-1----:R-:W-:-:S05]  /*125e0*/  @P4 IMAD.HI.U32 R0, R0, c[0x0][0x2c8], RZ ;  /* 0x0000b20000004a27 */ /* 0x002fca00078e00ff */
[----:B------:R-:W-:-:S05]  /*125f0*/  @P4 SHF.R.U32.HI R0, RZ, c[0x0][0x2cc], R0 ;  /* 0x0000b300ff004a19 */ /* 0x000fca0000011600 */
[----:B------:R1:W-:Y:S02]  /*12600*/  @P4 STL [R1+0x8], R0 ;  /* 0x0000080001004387 */ /* 0x0003e40000100800 */
.L_x_1310:
[----:B------:R-:W2:Y:S01]  /*12610*/  LDL R134, [R1+0x10] ;  /* 0x0000100001867983 */ /* 0x000ea20000100800 */
[----:B------:R-:W-:Y:S04]  /*12620*/  DEPBAR.LE SB0, 0x0 ;  /* 0x000080000000791a */ /* 0x000fe80000000000 */
[----:B-1----:R-:W3:Y:S01]  /*12630*/  LDL R0, [R1+0x14] ;  /* 0x0000140001007983 */ /* 0x002ee20000100800 */
[----:B------:R-:W-:Y:S01]  /*12640*/  WARPSYNC 0xffffffff ;  /* 0xffffffff00007948 */ /* 0x000fe20003800000 */
[----:B------:R-:W-:Y:S02]  /*12650*/  BSSY B0, `(.L_x_1306) ;  /* 0x000002e000007945 */ /* 0x000fe40003800000 */
[----:B------:R-:W-:Y:S06]  /*12660*/  BAR.SYNC.DEFER_BLOCKING 0x0 ;  /* 0x0000000000007b1d */ /* 0x000fec0000010000 */
[----:B------:R-:W1:Y:S04]  /*12670*/  S2R R133, SR_TID.X ;  /* 0x0000000000857919 */ /* 0x000e680000002100 */
        /* <DEDUP_REMOVED lines=10> */
[----:B--2---:R-:W-:Y:S02]  /*12720*/  ISETP.GT.AND P0, PT, R134, R204, PT ;  /* 0x000000cc8600720c */ /* 0x004fe40003f04270 */
[----:B---3--:R-:W-:Y:S11]  /*12730*/  LOP3.LUT P3, RZ, R0, 0x1, RZ, 0xc0, !PT ;  /* 0x0000000100ff7812 */ /* 0x008ff6000786c0ff */
[----:B------:R-:W-:-:S05]  /*12740*/  @P0 BRA `(.L_x_1307) ;  /* 0x000001e000000947 */ /* 0x000fca0003800000 */
[----:B-1--4-:R-:W-:Y:S01]  /*12750*/  SHF.R.S32.HI R0, RZ, 0x1f, R204 ;  /* 0x0000001fff007819 */ /* 0x012fe200000114cc */
[----:B------:R-:W-:Y:S01]  /*12760*/  IMAD.WIDE.U32 R4, R204, c[0x0][0x208], RZ ;  /* 0x00008200cc047a25 */ /* 0x000fe200078e00ff */
[----:B------:R-:W-:Y:S03]  /*12770*/  ISETP.GT.AND P2, PT, R133, 0x3f, PT ;  /* 0x0000003f8500780c */ /* 0x000fe60003f44270 */
[----:B------:R-:W-:Y:S04]  /*12780*/  IMAD R0, R0, c[0x0][0x208], RZ ;  /* 0x0000820000007a24 */ /* 0x000fe800078e02ff */
[----:B------:R-:W-:Y:S04]  /*12790*/  IMAD R0, R204, c[0x0][0x20c], R0 ;  /* 0x00008300cc007a24 */ /* 0x000fe800078e0200 */
[----:B------:R-:W-:Y:S02]  /*127a0*/  IMAD.IADD R0, R5, 0x1, R0 ;  /* 0x0000000105007824 */ /* 0x000fe400078e0200 */
[----:B------:R-:W-:Y:S04]  /*127b0*/  IMAD.WIDE.U32 R4, R4, 0x30, RZ ;  /* 0x0000003004047825 */ /* 0x000fe800078e00ff */
[----:B------:R-:W-:Y:S01]  /*127c0*/  IMAD R0, R0, 0x30, RZ ;  /* 0x0000003000007824 */ /* 0x000fe200078e02ff */
[----:B------:R-:W-:Y:S01]  /*127d0*/  IADD3 R2, P1, R244, R4, RZ ;  /* 0x00000004f4027210 */ /* 0x000fe20007f3e0ff */
[----:B------:R-:W-:Y:S02]  /*127e0*/  @!P2 IMAD.MOV.U32 R7, RZ, RZ, c[0x0][0x208] ;  /* 0x00008200ff07a624 */ /* 0x000fe400078e00ff */
[----:B------:R-:W-:Y:S01]  /*127f0*/  @!P2 IMAD.MOV.U32 R8, RZ, RZ, c[0x0][0x20c] ;  /* 0x00008300ff08a624 */ /* 0x000fe200078e00ff */
[----:B------:R-:W-:Y:S02]  /*12800*/  IADD3 R0, R5, R0, RZ ;  /* 0x0000000005007210 */ /* 0x000fe40007ffe0ff */
        /* <DEDUP_REMOVED lines=18> */
.L_x_1307:
[----:B-1--4-:R-:W-:Y:S05]  /*12930*/  BSYNC B0 ;  /* 0x0000000000007941 */ /* 0x012fea0003800000 */
.L_x_1306:
        /* <DEDUP_REMOVED lines=103> */
[C---:B------:R-:W-:Y:S02]  /*12fb0*/  ISETP.GE.AND P1, PT, R0.reuse, 0x1, PT ;  /* 0x000000010000780c */ /* 0x040fe40003f26270 */
[----:B------:R-:W-:Y:S11]  /*12fc0*/  ISETP.GE.AND P0, PT, R0, 0x21, PT ;  /* 0x000000210000780c */ /* 0x000ff60003f06270 */
[C---:B------:R-:W-:Y:S02]  /*12fd0*/  @P1 IADD3 R2, R204.reuse, -0x1, RZ ;  /* 0xffffffffcc021810 */ /* 0x040fe40007ffe0ff */
[----:B------:R-:W-:Y:S01]  /*12fe0*/  @P0 IMAD.MOV.U32 R135, RZ, RZ, c[0x0][0x1e0] ;  /* 0x00007800ff870624 */ /* 0x000fe200078e00ff */
[----:B------:R-:W-:Y:S01]  /*12ff0*/  @P0 IADD3 R0, R204, -0x1, RZ ;  /* 0xffffffffcc000810 */ /* 0x000fe20007ffe0ff */
[----:B------:R-:W-:Y:S01]  /*13000*/  @P0 IMAD.MOV.U32 R138, RZ, RZ, 0x5 ;  /* 0x00000005ff8a0424 */ /* 0x000fe200078e00ff */
[----:B------:R-:W-:Y:S01]  /*13010*/  @P1 SHF.R.S32.HI R134, RZ, 0x1f, R2 ;  /* 0x0000001fff861819 */ /* 0x000fe20000011402 */
[----:B------:R-:W-:Y:S01]  /*13020*/  @P1 IMAD.WIDE.U32 R168, R2, c[0x0][0x1e0], RZ ;  /* 0x0000780002a81a25 */ /* 0x000fe200078e00ff */
[----:B------:R-:W-:Y:S02]  /*13030*/  @P0 SHF.R.S32.HI R133, RZ, 0x1f, R0 ;  /* 0x0000001fff850819 */ /* 0x000fe40000011400 */
[----:B------:R-:W-:Y:S01]  /*13040*/  @P0 SHF.L.U64.HI R139, R135, R138, c[0x0][0x1e4] ;  /* 0x00007900878b0619 */ /* 0x000fe2000001028a */
[----:B------:R-:W-:Y:S02]  /*13050*/  @P1 IMAD R140, R134, c[0x0][0x1e0], RZ ;  /* 0x00007800868c1a24 */ /* 0x000fe400078e02ff */
[----:B------:R-:W-:Y:S02]  /*13060*/  @P0 IMAD R133, R133, c[0x0][0x1e0], RZ ;  /* 0x0000780085850a24 */ /* 0x000fe400078e02ff */
[----:B------:R-:W-:Y:S02]  /*13070*/  @P0 IMAD.SHL.U32 R138, R135, 0x20, RZ ;  /* 0x00000020878a0824 */ /* 0x000fe400078e00ff */
[----:B------:R-:W-:Y:S04]  /*13080*/  @P0 IMAD.WIDE.U32 R134, R0, c[0x0][0x1e0], RZ ;  /* 0x0000780000860a25 */ /* 0x000fe800078e00ff */
[----:B------:R-:W-:Y:S02]  /*13090*/  @P1 IMAD R140, R2, c[0x0][0x1e4], R140 ;  /* 0x00007900028c1a24 */ /* 0x000fe400078e028c */
[----:B------:R-:W-:Y:S02]  /*130a0*/  @P0 IMAD R133, R0, c[0x0][0x1e4], R133 ;  /* 0x0000790000850a24 */ /* 0x000fe400078e0285 */
[----:B------:R-:W-:Y:S04]  /*130b0*/  @P0 IMAD.WIDE.U32 R138, R134, 0x30, R138 ;  /* 0x00000030868a0825 */ /* 0x000fe800078e008a */
[----:B------:R-:W-:Y:S01]  /*130c0*/  @P0 IMAD.IADD R2, R135, 0x1, R133 ;  /* 0x0000000187020824 */ /* 0x000fe200078e0285 */
[----:B------:R-:W-:Y:S01]  /*130d0*/  @P1 IADD3 R133, R169, R140, RZ ;  /* 0x0000008ca9851210 */ /* 0x000fe20007ffe0ff */
[----:B------:R-:W-:Y:S01]  /*130e0*/  @P1 IMAD.MOV.U32 R134, RZ, RZ, R250 ;  /* 0x000000ffff861224 */ /* 0x000fe200078e00fa */
[----:B------:R-:W-:Y:S01]  /*130f0*/  @P0 IADD3 R0, P2, R250, R138, RZ ;  /* 0x0000008afa000210 */ /* 0x000fe20007f5e0ff */
        /* <DEDUP_REMOVED lines=19> */
.L_x_1309:
[----:B------:R-:W-:Y:S05]  /*13230*/  BSYNC B0 ;  /* 0x0000000000007941 */ /* 0x000fea0003800000 */
.L_x_1308:
[----:B------:R-:W-:Y:S01]  /*13240*/  MOV R0, c[0x0][0x2c4] ;  /* 0x0000b10000007a02 */ /* 0x000fe20000000f00 */
[----:B------:R-:W2:Y:S03]  /*13250*/  LDL R2, [R1+0x8] ;  /* 0x0000080001027983 */ /* 0x000ea60000100800 */
[----:B------:R-:W-:Y:S01]  /*13260*/  ISETP.NE.AND P0, PT, R0, 0x1, PT ;  /* 0x000000010000780c */ /* 0x000fe20003f05270 */
[----:B------:R-:W3:Y:S04]  /*13270*/  LDL R140, [R1+0x20] ;  /* 0x00002000018c7983 */ /* 0x000ee80000100800 */
[----:B------:R4:W2:Y:S04]  /*13280*/  LDL R0, [R1] ;  /* 0x0000000001007983 */ /* 0x0008a80000100800 */
[----:B-1----:R-:W5:Y:S04]  /*13290*/  LDL R139, [R1+0x2c] ;  /* 0x00002c00018b7983 */ /* 0x002f680000100800 */
[----:B------:R-:W5:Y:S04]  /*132a0*/  LDL R134, [R1+0x40] ;  /* 0x0000400001867983 */ /* 0x000f680000100800 */
[----:B------:R-:W0:Y:S01]  /*132b0*/  LDGDEPBAR ;  /* 0x00000000000079af */ /* 0x000e220000000000 */
[----:B--2---:R-:W-:Y:S07]  /*132c0*/  @P0 MOV R0, R2 ;  /* 0x0000000200000202 */ /* 0x004fee0000000f00 */
[----:B------:R-:W1:Y:S08]  /*132d0*/  SHFL.IDX PT, R2, R0, RZ, 0x1c1f ;  /* 0x001c1fff00027589 */ /* 0x000e7000000e0000 */
[----:B------:R-:W2:Y:S08]  /*132e0*/  SHFL.IDX PT, R133, R0, 0x1, 0x1c1f ;  /* 0x003c1f0000857f89 */ /* 0x000eb000000e0000 */
[----:B------:R-:W1:Y:S08]  /*132f0*/  SHFL.IDX PT, R135, R0, 0x2, 0x1c1f ;  /* 0x005c1f0000877f89 */ /* 0x000e7000000e0000 */
[----:B------:R1:W2:Y:S02]  /*13300*/  SHFL.IDX PT, R138, R0, 0x3, 0x1c1f ;  /* 0x007c1f00008a7f89 */ /* 0x0002a400000e0000 */
[----:B-1----:R-:W-:Y:S05]  /*13310*/  IMAD R0, R204, -0x30, RZ ;  /* 0xffffffd0cc007824 */ /* 0x002fea00078e02ff */
[----:B---3--:R-:W-:Y:S04]  /*13320*/  IADD3 R0, -R140, 0x1, R0 ;  /* 0x000000018c007810 */ /* 0x008fe80007ffe100 */
[----:B-----5:R-:W-:Y:S04]  /*13330*/  IADD3 R0, -R134, R0, R139 ;  /* 0x0000000086007210 */ /* 0x020fe80007ffe18b */
[C---:B------:R-:W-:Y:S02]  /*13340*/  IADD3 R134, R0.reuse, R2, RZ ;  /* 0x0000000200867210 */ /* 0x040fe40007ffe0ff */
[----:B--2---:R-:W-:Y:S02]  /*13350*/  IADD3 R133, R0, R133, RZ ;  /* 0x0000008500857210 */ /* 0x004fe40007ffe0ff */
[----:B------:R-:W-:Y:S02]  /*13360*/  ISETP.GT.AND P0, PT, R134, RZ, PT ;  /* 0x000000ff8600720c */ /* 0x000fe40003f04270 */
[----:B------:R-:W-:Y:S02]  /*13370*/  IADD3 R2, R0, R135, RZ ;  /* 0x0000008700027210 */ /* 0x000fe40007ffe0ff */
[----:B------:R-:W-:Y:S02]  /*13380*/  ISETP.GT.AND P2, PT, R134, 0x1, PT ;  /* 0x000000018600780c */ /* 0x000fe40003f44270 */
[----:B------:R-:W-:Y:S02]  /*13390*/  FSEL R135, R4, -INF , P0 ;  /* 0xff80000004877808 */ /* 0x000fe40000000000 */
[----:B------:R-:W-:Y:S02]  /*133a0*/  ISETP.GT.AND P0, PT, R133, 0x1, PT ;  /* 0x000000018500780c */ /* 0x000fe40003f04270 */
[----:B------:R-:W-:Y:S02]  /*133b0*/  FMNMX.FTZ R4, R135, R3, !PT ;  /* 0x0000000387047209 */ /* 0x000fe40007810000 */
[----:B------:R-:W-:Y:S02]  /*133c0*/  FSEL R169, R7, -INF , P0 ;  /* 0xff80000007a97808 */ /* 0x000fe40000000000 */
[----:B------:R-:W-:Y:S02]  /*133d0*/  FSEL R139, R5, -INF , P2 ;  /* 0xff800000058b7808 */ /* 0x000fe40001000000 */
[C---:B------:R-:W-:Y:S02]  /*133e0*/  ISETP.GT.AND P0, PT, R134.reuse, 0x8, PT ;  /* 0x000000088600780c */ /* 0x040fe40003f04270 */
[----:B------:R-:W-:Y:S02]  /*133f0*/  ISETP.GT.AND P2, PT, R134, 0x9, PT ;  /* 0x000000098600780c */ /* 0x000fe40003f44270 */
[----:B------:R-:W-:Y:S02]  /*13400*/  IADD3 R0, R0, R138, RZ ;  /* 0x0000008a00007210 */ /* 0x000fe40007ffe0ff */
[----:B------:R-:W-:Y:S02]  /*13410*/  FSEL R138, R16, -INF , P0 ;  /* 0xff800000108a7808 */ /* 0x000fe40000000000 */
[----:B------:R-:W-:Y:S02]  /*13420*/  FMNMX.FTZ R4, R139, R4, !PT ;  /* 0x000000048b047209 */ /* 0x000fe40007810000 */
[----:B------:R-:W-:Y:S02]  /*13430*/  FSEL R17, R17, -INF , P2 ;  /* 0xff80000011117808 */ /* 0x000fe40001000000 */
[----:B------:R-:W-:Y:S02]  /*13440*/  ISETP.GT.AND P1, PT, R133, RZ, PT ;  /* 0x000000ff8500720c */ /* 0x000fe40003f24270 */
[----:B------:R-:W-:Y:S02]  /*13450*/  ISETP.GT.AND P3, PT, R134, 0x10, PT ;  /* 0x000000108600780c */ /* 0x000fe40003f64270 */
[----:B------:R-:W-:Y:S02]  /*13460*/  FMNMX.FTZ R4, R138, R4, !PT ;  /* 0x000000048a047209 */ /* 0x000fe40007810000 */
[----:B------:R-:W-:Y:S02]  /*13470*/  FSEL R208, R20, -INF , P3 ;  /* 0xff80000014d07808 */ /* 0x000fe40001800000 */
[----:B------:R-:W-:Y:S02]  /*13480*/  ISETP.GT.AND P2, PT, R134, 0x11, PT ;  /* 0x000000118600780c */ /* 0x000fe40003f44270 */
[----:B------:R-:W-:Y:S02]  /*13490*/  FMNMX.FTZ R4, R17, R4, !PT ;  /* 0x0000000411047209 */ /* 0x000fe40007810000 */
[----:B------:R-:W-:Y:S02]  /*134a0*/  FSEL R168, R6, -INF , P1 ;  /* 0xff80000006a87808 */ /* 0x000fe40000800000 */
        /* <DEDUP_REMOVED lines=8> */
[C---:B------:R-:W-:Y:S02]  /*13530*/  ISETP.GT.AND P0, PT, R134.reuse, 0x19, PT ;  /* 0x000000198600780c */ /* 0x040fe40003f04270 */
        /* <DEDUP_REMOVED lines=8> */
[----:B------:R-:W-:Y:S02]  /*135c0*/  FMNMX.FTZ R4, R231, R4, !PT ;  /* 0x00000004e7047209 */ /* 0x000fe40007810000 */
[C---:B------:R-:W-:Y:S02]  /*135d0*/  ISETP.GT.AND P3, PT, R134.reuse, 0x28, PT ;  /* 0x000000288600780c */ /* 0x040fe40003f64270 */
        /* <DEDUP_REMOVED lines=10> */
[----:B------:R-:W-:Y:S02]  /*13680*/  ISETP.GT.AND P1, PT, R133, 0x10, PT ;  /* 0x000000108500780c */ /* 0x000fe40003f24270 */
[----:B------:R-:W-:Y:S02]  /*13690*/  FSEL R209, R35, -INF , P0 ;  /* 0xff80000023d17808 */ /* 0x000fe40000000000 */
[C---:B------:R-:W-:Y:S02]  /*136a0*/  ISETP.GT.AND P0, PT, R133.reuse, 0x20, PT ;  /* 0x000000208500780c */ /* 0x040fe40003f04270 */
[----:B------:R-:W-:Y:S02]  /*136b0*/  FSEL R206, R22, -INF , P1 ;  /* 0xff80000016ce7808 */ /* 0x000fe40000800000 */
[----:B------:R-:W-:Y:S02]  /*136c0*/  FSEL R227, R38, -INF , P0 ;  /* 0xff80000026e37808 */ /* 0x000fe40000000000 */
[C---:B------:R-:W-:Y:S02]  /*136d0*/  ISETP.GT.AND P0, PT, R133.reuse, 0x29, PT ;  /* 0x000000298500780c */ /* 0x040fe40003f04270 */
[----:B------:R-:W-:Y:S02]  /*136e0*/  ISETP.GT.AND P1, PT, R133, 0x18, PT ;  /* 0x000000188500780c */ /* 0x000fe40003f24270 */
        /* <DEDUP_REMOVED lines=8> */
[----:B------:R-:W-:Y:S02]  /*13770*/  FSEL R225, R50, -INF , P1 ;  /* 0xff80000032e17808 */ /* 0x000fe40000800000 */
[----:B------:R-:W-:Y:S02]  /*13780*/  ISETP.GT.AND P1, PT, R0, RZ, PT ;  /* 0x000000ff0000720c */ /* 0x000fe40003f24270 */
[----:B------:R-:W-:Y:S02]  /*13790*/  FMNMX.FTZ R5, R169, R5, !PT ;  /* 0x00000005a9057209 */ /* 0x000fe40007810000 */
[----:B------:R-:W-:Y:S02]  /*137a0*/  FSEL R226, R39, -INF , P2 ;  /* 0xff80000027e27808 */ /* 0x000fe40001000000 */
[C---:B------:R-:W-:Y:S01]  /*137b0*/  ISETP.GT.AND P2, PT, R2.reuse, 0x1, PT ;  /* 0x000000010200780c */ /* 0x040fe20003f44270 */
[----:B------:R-:W-:Y:S01]  /*137c0*/  LDSM.16.MT88.4 R36, [R167] ;  /* 0x00000000a724783b */ /* 0x000fe20000004200 */
[----:B------:R-:W-:Y:S02]  /*137d0*/  FSEL R11, R11, -INF , P0 ;  /* 0xff8000000b0b7808 */ /* 0x000fe40000000000 */
[----:B------:R-:W-:Y:S02]  /*137e0*/  ISETP.GT.AND P0, PT, R2, 0x8, PT ;  /* 0x000000080200780c */ /* 0x000fe40003f04270 */
[----:B------:R-:W-:Y:S02]  /*137f0*/  FSEL R10, R10, -INF , P1 ;  /* 0xff8000000a0a7808 */ /* 0x000fe40000800000 */
[----:B------:R-:W-:Y:S02]  /*13800*/  ISETP.GT.AND P1, PT, R0, 0x8, PT ;  /* 0x000000080000780c */ /* 0x000fe40003f24270 */
[----:B-1----:R-:W-:Y:S02]  /*13810*/  FMNMX.FTZ R4, R4, R20, !PT ;  /* 0x0000001404047209 */ /* 0x002fe40007810000 */
[----:B------:R-:W-:Y:S01]  /*13820*/  FMNMX.FTZ R5, R18, R5, !PT ;  /* 0x0000000512057209 */ /* 0x000fe20007810000 */
[----:B------:R-:W-:Y:S01]  /*13830*/  LDSM.16.MT88.4 R20, [R166] ;  /* 0x00000000a614783b */ /* 0x000fe20000004200 */
[----:B------:R-:W-:Y:S02]  /*13840*/  FSEL R16, R9, -INF , P2 ;  /* 0xff80000009107808 */ /* 0x000fe40001000000 */
        /* <DEDUP_REMOVED lines=10> */
[----:B------:R-:W-:Y:S02]  /*138f0*/  ISETP.GT.AND P0, PT, R2, 0x10, PT ;  /* 0x000000100200780c */ /* 0x000fe40003f04270 */
[----:B------:R-:W-:Y:S02]  /*13900*/  FSEL R8, R13, -INF , P2 ;  /* 0xff8000000d087808 */ /* 0x000fe40001000000 */
        /* <DEDUP_REMOVED lines=10> */
[----:B------:R-:W-:Y:S02]  /*139b0*/  ISETP.GT.AND P0, PT, R2, 0x18, PT ;  /* 0x000000180200780c */ /* 0x000fe40003f04270 */
        /* <DEDUP_REMOVED lines=10> */
[----:B------:R-:W-:Y:S02]  /*13a60*/  ISETP.GT.AND P2, PT, R2, 0x28, PT ;  /* 0x000000280200780c */ /* 0x000fe40003f44270 */
[----:B------:R-:W-:Y:S02]  /*13a70*/  FSEL R223, R40, -INF , P3 ;  /* 0xff80000028df7808 */ /* 0x000fe40001800000 */
[----:B------:R-:W-:Y:S02]  /*13a80*/  ISETP.GT.AND P3, PT, R2, 0x29, PT ;  /* 0x000000290200780c */ /* 0x000fe40003f64270 */
[----:B------:R-:W-:Y:S02]  /*13a90*/  FMNMX.FTZ R2, R10, R142, !PT ;  /* 0x0000008e0a027209 */ /* 0x000fe40007810000 */
[----:B------:R-:W-:Y:S02]  /*13aa0*/  FMNMX.FTZ R12, R182, R12, !PT ;  /* 0x0000000cb60c7209 */ /* 0x000fe40007810000 */
[----:B------:R-:W-:Y:S02]  /*13ab0*/  FMNMX.FTZ R5, R226, R5, !PT ;  /* 0x00000005e2057209 */ /* 0x000fe40007810000 */
[----:B-1----:R-:W-:Y:S02]  /*13ac0*/  FMNMX.FTZ R140, R4, R14, !PT ;  /* 0x0000000e048c7209 */ /* 0x002fe40007810000 */
[----:B------:R-:W-:Y:S02]  /*13ad0*/  FMNMX.FTZ R4, R180, R12, !PT ;  /* 0x0000000cb4047209 */ /* 0x000fe40007810000 */
[----:B------:R-:W-:Y:S02]  /*13ae0*/  FMNMX.FTZ R2, R11, R2, !PT ;  /* 0x000000020b027209 */ /* 0x000fe40007810000 */
[----:B------:R-:W-:Y:S02]  /*13af0*/  FMNMX.FTZ R5, R225, R5, !PT ;  /* 0x00000005e1057209 */ /* 0x000fe40007810000 */
[----:B------:R-:W-:Y:S02]  /*13b00*/  FSEL R222, R41, -INF , P0 ;  /* 0xff80000029de7808 */ /* 0x000fe40000000000 */
[----:B------:R-:W-:Y:S02]  /*13b10*/  FMNMX.FTZ R2, R7, R2, !PT ;  /* 0x0000000207027209 */ /* 0x000fe40007810000 */
[----:B------:R-:W-:Y:S02]  /*13b20*/  FMNMX.FTZ R4, R223, R4, !PT ;  /* 0x00000004df047209 */ /* 0x000fe40007810000 */
[----:B------:R-:W-:Y:S02]  /*13b30*/  FMNMX.FTZ R5, R224, R5, !PT ;  /* 0x00000005e0057209 */ /* 0x000fe40007810000 */
[----:B------:R-:W-:Y:S02]  /*13b40*/  FSEL R221, R44, -INF , P2 ;  /* 0xff8000002cdd7808 */ /* 0x000fe40001000000 */
[----:B------:R-:W-:Y:S01]  /*13b50*/  FMNMX.FTZ R2, R15, R2, !PT ;  /* 0x000000020f027209 */ /* 0x000fe20007810000 */
[----:B------:R-:W1:Y:S01]  /*13b60*/  SHFL.BFLY PT, R13, R5, 0x2, 0x1f ;  /* 0x0c401f00050d7f89 */ /* 0x000e6200000e0000 */
        /* <DEDUP_REMOVED lines=10> */
[C---:B------:R-:W-:Y:S01]  /*13c10*/  ISETP.GT.AND P1, PT, R0.reuse, 0x20, PT ;  /* 0x000000200000780c */ /* 0x040fe20003f24270 */
[--C-:B------:R-:W-:Y:S01]  /*13c20*/  FFMA.FTZ R12, R135, c[0x0][0x2d0], -R175.reuse ;  /* 0x0000b400870c7a23 */ /* 0x100fe200000108af */
[----:B------:R-:W-:Y:S02]  /*13c30*/  FSEL R190, R45, -INF , P3 ;  /* 0xff8000002dbe7808 */ /* 0x000fe40001800000 */
[----:B------:R-:W-:Y:S01]  /*13c40*/  ISETP.GT.AND P3, PT, R0, 0x21, PT ;  /* 0x000000210000780c */ /* 0x000fe20003f64270 */
[----:B------:R2:W-:Y:S01]  /*13c50*/  MUFU.EX2 R184, R12 ;  /* 0x0000000c00b87308 */ /* 0x0005e20000000800 */
[----:B------:R-:W-:Y:S02]  /*13c60*/  FSEL R220, R42, -INF , P1 ;  /* 0xff8000002adc7808 */ /* 0x000fe40000800000 */
[C---:B------:R-:W-:Y:S02]  /*13c70*/  ISETP.GT.AND P2, PT, R0.reuse, 0x28, PT ;  /* 0x000000280000780c */ /* 0x040fe40003f44270 */
[----:B------:R-:W-:Y:S01]  /*13c80*/  ISETP.GT.AND P1, PT, R0, 0x29, PT ;  /* 0x000000290000780c */ /* 0x000fe20003f24270 */
[--C-:B------:R-:W-:Y:S01]  /*13c90*/  FFMA.FTZ R0, R139, c[0x0][0x2d0], -R175.reuse ;  /* 0x0000b4008b007a23 */ /* 0x100fe200000108af */
[----:B------:R-:W-:Y:S02]  /*13ca0*/  FMNMX.FTZ R2, R190, R2, !PT ;  /* 0x00000002be027209 */ /* 0x000fe40007810000 */
[----:B------:R-:W-:Y:S01]  /*13cb0*/  FMNMX.FTZ R4, R191, R4, !PT ;  /* 0x00000004bf047209 */ /* 0x000fe20007810000 */
[----:B------:R3:W5:Y:S01]  /*13cc0*/  MUFU.EX2 R219, R0 ;  /* 0x0000000000db7308 */ /* 0x0007620000000800 */
        /* <DEDUP_REMOVED lines=8> */
[--C-:B--2---:R-:W-:Y:S01]  /*13d50*/  FFMA.FTZ R12, R138, c[0x0][0x2d0], -R175.reuse ;  /* 0x0000b4008a0c7a23 */ /* 0x104fe200000108af */
[----:B------:R-:W-:Y:S02]  /*13d60*/  FSEL R135, R47, -INF , P1 ;  /* 0xff8000002f877808 */ /* 0x000fe40000800000 */
[----:B------:R-:W-:Y:S01]  /*13d70*/  FMNMX.FTZ R4, R218, R4, !PT ;  /* 0x00000004da047209 */ /* 0x000fe20007810000 */
[----:B------:R2:W-:Y:S03]  /*13d80*/  MUFU.EX2 R239, R12 ;  /* 0x0000000c00ef7308 */ /* 0x0005e60000000800 */
[----:B---3--:R-:W-:Y:S02]  /*13d90*/  FMNMX.FTZ R0, R188, R4, !PT ;  /* 0x00000004bc007209 */ /* 0x008fe40007810000 */
[----:B-1----:R-:W-:Y:S02]  /*13da0*/  FMNMX.FTZ R4, R2, R13, !PT ;  /* 0x0000000d02047209 */ /* 0x002fe40007810000 */
[----:B------:R-:W-:Y:S03]  /*13db0*/  FMNMX.FTZ R0, R135, R0, !PT ;  /* 0x0000000087007209 */ /* 0x000fe60007810000 */
[----:B------:R-:W1:Y:S01]  /*13dc0*/  SHFL.BFLY PT, R13, R4, 0x1, 0x1f ;  /* 0x0c201f00040d7f89 */ /* 0x000e6200000e0000 */
[----:B----4-:R-:W-:Y:S01]  /*13dd0*/  FMNMX.FTZ R139, R5, R14, !PT ;  /* 0x0000000e058b7209 */ /* 0x010fe20007810000 */
[----:B------:R-:W-:Y:S03]  /*13de0*/  FFMA.FTZ R5, R17, c[0x0][0x2d0], -R175 ;  /* 0x0000b40011057a23 */ /* 0x000fe600000108af */
[C---:B------:R-:W-:Y:S03]  /*13df0*/  FSETP.NEU.FTZ.AND P2, PT, R139.reuse, -INF , PT ;  /* 0xff8000008b00780b */ /* 0x040fe60003f5d000 */
[----:B------:R-:W3:Y:S01]  /*13e00*/  SHFL.BFLY PT, R2, R0, 0x2, 0x1f ;  /* 0x0c401f0000027f89 */ /* 0x000ee200000e0000 */
[----:B------:R4:W4:Y:S01]  /*13e10*/  MUFU.EX2 R240, R5 ;  /* 0x0000000500f07308 */ /* 0x0009220000000800 */
[----:B--2---:R-:W-:Y:S05]  /*13e20*/  FMUL.FTZ R12, R139, c[0x0][0x2d0] ;  /* 0x0000b4008b0c7a20 */ /* 0x004fea0000410000 */
[----:B------:R-:W-:Y:S02]  /*13e30*/  FSEL R173, R12, RZ, P2 ;  /* 0x000000ff0cad7208 */ /* 0x000fe40001000000 */
[----:B-1----:R-:W-:Y:S04]  /*13e40*/  FMNMX.FTZ R138, R4, R13, !PT ;  /* 0x0000000d048a7209 */ /* 0x002fe80007810000 */
[C---:B------:R-:W-:Y:S01]  /*13e50*/  FSETP.NEU.FTZ.AND P1, PT, R138.reuse, -INF , PT ;  /* 0xff8000008a00780b */ /* 0x040fe20003f3d000 */
[----:B------:R-:W-:Y:S01]  /*13e60*/  FMUL.FTZ R4, R138, c[0x0][0x2d0] ;  /* 0x0000b4008a047a20 */ /* 0x000fe20000410000 */
[----:B---3--:R-:W-:Y:S01]  /*13e70*/  FMNMX.FTZ R0, R0, R2, !PT ;  /* 0x0000000200007209 */ /* 0x008fe20007810000 */
[--C-:B------:R-:W-:Y:S03]  /*13e80*/  FFMA.FTZ R2, R18, c[0x0][0x2d0], -R173.reuse ;  /* 0x0000b40012027a23 */ /* 0x100fe600000108ad */
[----:B------:R-:W-:Y:S01]  /*13e90*/  FSEL R172, R4, RZ, P1 ;  /* 0x000000ff04ac7208 */ /* 0x000fe20000800000 */
[--C-:B----4-:R-:W-:Y:S01]  /*13ea0*/  FFMA.FTZ R5, R168, c[0x0][0x2d0], -R173.reuse ;  /* 0x0000b400a8057a23 */ /* 0x110fe200000108ad */
[----:B-----5:R-:W-:Y:S01]  /*13eb0*/  F2FP.PACK_AB R168, R219, R184 ;  /* 0x000000b8dba8723e */ /* 0x020fe200000000ff */
[----:B------:R1:W-:Y:S01]  /*13ec0*/  MUFU.EX2 R237, R2 ;  /* 0x0000000200ed7308 */ /* 0x0003e20000000800 */
[----:B------:R-:W-:Y:S01]  /*13ed0*/  F2FP.PACK_AB R170, R240, R239 ;  /* 0x000000eff0aa723e */ /* 0x000fe200000000ff */
[--C-:B------:R-:W-:Y:S02]  /*13ee0*/  FFMA.FTZ R4, R16, c[0x0][0x2d0], -R172.reuse ;  /* 0x0000b40010047a23 */ /* 0x100fe400000108ac */
[--C-:B------:R-:W-:Y:S06]  /*13ef0*/  FFMA.FTZ R6, R6, c[0x0][0x2d0], -R172.reuse ;  /* 0x0000b40006067a23 */ /* 0x100fec00000108ac */
[----:B------:R-:W-:Y:S10]  /*13f00*/  MUFU.EX2 R179, R4 ;  /* 0x0000000400b37308 */ /* 0x000ff40000000800 */
[----:B------:R2:W-:Y:S01]  /*13f10*/  MUFU.EX2 R178, R5 ;  /* 0x0000000500b27308 */ /* 0x0005e20000000800 */
[----:B-1----:R-:W1:Y:S09]  /*13f20*/  SHFL.BFLY PT, R2, R0, 0x1, 0x1f ;  /* 0x0c201f0000027f89 */ /* 0x002e7200000e0000 */
[----:B------:R-:W-:Y:S01]  /*13f30*/  MUFU.EX2 R177, R6 ;  /* 0x0000000600b17308 */ /* 0x000fe20000000800 */
[--C-:B--2---:R-:W-:Y:S01]  /*13f40*/  FFMA.FTZ R5, R169, c[0x0][0x2d0], -R173.reuse ;  /* 0x0000b400a9057a23 */ /* 0x104fe200000108ad */
[----:B-1----:R-:W-:Y:S01]  /*13f50*/  FMNMX.FTZ R134, R0, R2, !PT ;  /* 0x0000000200867209 */ /* 0x002fe20007810000 */
[--C-:B------:R-:W-:Y:S07]  /*13f60*/  FFMA.FTZ R0, R9, c[0x0][0x2d0], -R172.reuse ;  /* 0x0000b40009007a23 */ /* 0x100fee00000108ac */
[----:B------:R1:W2:Y:S01]  /*13f70*/  MUFU.EX2 R181, R5 ;  /* 0x0000000500b57308 */ /* 0x0002a20000000800 */
[----:B------:R-:W-:Y:S02]  /*13f80*/  FFMA.FTZ R2, R8, c[0x0][0x2d0], -R172 ;  /* 0x0000b40008027a23 */ /* 0x000fe400000108ac */
[----:B------:R-:W-:Y:S07]  /*13f90*/  FMUL.FTZ R4, R134, c[0x0][0x2d0] ;  /* 0x0000b40086047a20 */ /* 0x000fee0000410000 */
[----:B------:R3:W-:Y:S10]  /*13fa0*/  MUFU.EX2 R234, R0 ;  /* 0x0000000000ea7308 */ /* 0x0007f40000000800 */
[----:B------:R4:W-:Y:S01]  /*13fb0*/  MUFU.EX2 R236, R2 ;  /* 0x0000000200ec7308 */ /* 0x0009e20000000800 */
[----:B-1----:R-:W-:Y:S01]  /*13fc0*/  FFMA.FTZ R5, R19, c[0x0][0x2d0], -R173 ;  /* 0x0000b40013057a23 */ /* 0x002fe200000108ad */
[----:B--2---:R-:W-:Y:S08]  /*13fd0*/  F2FP.PACK_AB R169, R181, R178 ;  /* 0x000000b2b5a9723e */ /* 0x004ff000000000ff */
[----:B------:R-:W1:Y:S01]  /*13fe0*/  MUFU.EX2 R238, R5 ;  /* 0x0000000500ee7308 */ /* 0x000e620000000800 */
[----:B---3--:R-:W-:Y:S02]  /*13ff0*/  FSEL R0, R140, RZ, P0 ;  /* 0x000000ff8c007208 */ /* 0x008fe40000000000 */
[----:B------:R-:W-:Y:S03]  /*14000*/  FSETP.NEU.FTZ.AND P0, PT, R134, -INF , PT ;  /* 0xff8000008600780b */ /* 0x000fe60003f1d000 */
[----:B------:R-:W-:Y:S01]  /*14010*/  FADD.FTZ R0, -R0, R3 ;  /* 0x0000000300007221 */ /* 0x000fe20000010100 */
[----:B------:R-:W-:Y:S03]  /*14020*/  FSEL R174, R4, RZ, P0 ;  /* 0x000000ff04ae7208 */ /* 0x000fe60000000000 */
[----:B------:R-:W-:Y:S02]  /*14030*/  FMUL.FTZ R0, R0, c[0x0][0x2d0] ;  /* 0x0000b40000007a20 */ /* 0x000fe40000410000 */
[--C-:B----4-:R-:W-:Y:S02]  /*14040*/  FFMA.FTZ R2, R10, c[0x0][0x2d0], -R174.reuse ;  /* 0x0000b4000a027a23 */ /* 0x110fe400000108ae */
[----:B------:R-:W2:Y:S01]  /*14050*/  MUFU.EX2 R133, R0 ;  /* 0x0000000000857308 */ /* 0x000ea20000000800 */
[----:B-1----:R-:W-:Y:S09]  /*14060*/  F2FP.PACK_AB R171, R238, R237 ;  /* 0x000000edeeab723e */ /* 0x002ff200000000ff */
[----:B------:R1:W-:Y:S01]  /*14070*/  MUFU.EX2 R176, R2 ;  /* 0x0000000200b07308 */ /* 0x0003e20000000800 */
[C---:B--2---:R-:W-:Y:S02]  /*14080*/  FMUL.FTZ R4, R133.reuse, R152 ;  /* 0x0000009885047220 */ /* 0x044fe40000410000 */
[C---:B------:R-:W-:Y:S02]  /*14090*/  FMUL.FTZ R5, R133.reuse, R153 ;  /* 0x0000009985057220 */ /* 0x040fe40000410000 */
[C---:B------:R-:W-:Y:S02]  /*140a0*/  FMUL.FTZ R16, R133.reuse, R160 ;  /* 0x000000a085107220 */ /* 0x040fe40000410000 */
[C---:B------:R-:W-:Y:S02]  /*140b0*/  FMUL.FTZ R17, R133.reuse, R161 ;  /* 0x000000a185117220 */ /* 0x040fe40000410000 */
[----:B------:R-:W-:Y:S02]  /*140c0*/  FMUL.FTZ R32, R133, R112 ;  /* 0x0000007085207220 */ /* 0x000fe40000410000 */
[--C-:B-1----:R-:W-:Y:S02]  /*140d0*/  FFMA.FTZ R2, R11, c[0x0][0x2d0], -R174.reuse ;  /* 0x0000b4000b027a23 */ /* 0x102fe400000108ae */
[C---:B------:R-:W-:Y:S02]  /*140e0*/  FMUL.FTZ R33, R133.reuse, R113 ;  /* 0x0000007185217220 */ /* 0x040fe40000410000 */
        /* <DEDUP_REMOVED lines=11> */
[----:B------:R-:W-:Y:S02]  /*141a0*/  FFMA.FTZ R128, R231, c[0x0][0x2d0], -R175 ;  /* 0x0000b400e7807a23 */ /* 0x000fe400000108af */
[----:B------:R-:W2:Y:S01]  /*141b0*/  LDL R231, [R1+0x4] ;  /* 0x0000040001e77983 */ /* 0x000ea20000100800 */
[--C-:B-1----:R-:W-:Y:S02]  /*141c0*/  FFMA.FTZ R2, R7, c[0x0][0x2d0], -R174.reuse ;  /* 0x0000b40007027a23 */ /* 0x102fe400000108ae */
[----:B------:R-:W-:Y:S02]  /*141d0*/  FFMA.FTZ R129, R218, c[0x0][0x2d0], -R174 ;  /* 0x0000b400da817a23 */ /* 0x000fe400000108ae */
[----:B------:R1:W-:Y:S01]  /*141e0*/  MUFU.EX2 R233, R2 ;  /* 0x0000000200e97308 */ /* 0x0003e20000000800 */
[C---:B------:R-:W-:Y:S02]  /*141f0*/  FMUL.FTZ R84, R133.reuse, R84 ;  /* 0x0000005485547220 */ /* 0x040fe40000410000 */
[C---:B------:R-:W-:Y:S02]  /*14200*/  FMUL.FTZ R85, R133.reuse, R85 ;  /* 0x0000005585557220 */ /* 0x040fe40000410000 */
[C---:B------:R-:W-:Y:S02]  /*14210*/  FMUL.FTZ R96, R133.reuse, R96 ;  /* 0x0000006085607220 */ /* 0x040fe40000410000 */
[----:B------:R-:W-:Y:S01]  /*14220*/  FMUL.FTZ R97, R133, R97 ;  /* 0x0000006185617220 */ /* 0x000fe20000410000 */
[----:B-1----:R-:W-:Y:S05]  /*14230*/  FSEL R2, R139, RZ, P2 ;  /* 0x000000ff8b027208 */ /* 0x002fea0001000000 */
[----:B------:R-:W-:Y:S01]  /*14240*/  FADD.FTZ R0, -R2, R132 ;  /* 0x0000008402007221 */ /* 0x000fe20000010100 */
[----:B------:R-:W-:Y:S03]  /*14250*/  FSEL R2, R138, RZ, P1 ;  /* 0x000000ff8a027208 */ /* 0x000fe60000800000 */
[----:B------:R-:W-:Y:S04]  /*14260*/  FMUL.FTZ R0, R0, c[0x0][0x2d0] ;  /* 0x0000b40000007a20 */ /* 0x000fe80000410000 */
[----:B------:R1:W3:Y:S02]  /*14270*/  MUFU.EX2 R132, R0 ;  /* 0x0000000000847308 */ /* 0x0002e40000000800 */
[----:B-1----:R-:W-:Y:S01]  /*14280*/  FADD.FTZ R0, -R2, R141 ;  /* 0x0000008d02007221 */ /* 0x002fe20000010100 */
[----:B------:R-:W-:Y:S01]  /*14290*/  FSEL R2, R134, RZ, P0 ;  /* 0x000000ff86027208 */ /* 0x000fe20000000000 */
[----:B---3--:R-:W-:Y:S02]  /*142a0*/  FMUL.FTZ R6, R132, R154 ;  /* 0x0000009a84067220 */ /* 0x008fe40000410000 */
[----:B------:R-:W-:Y:S02]  /*142b0*/  FMUL.FTZ R0, R0, c[0x0][0x2d0] ;  /* 0x0000b40000007a20 */ /* 0x000fe40000410000 */
[C---:B------:R-:W-:Y:S02]  /*142c0*/  FMUL.FTZ R7, R132.reuse, R155 ;  /* 0x0000009b84077220 */ /* 0x040fe40000410000 */
[----:B------:R1:W3:Y:S01]  /*142d0*/  MUFU.EX2 R3, R0 ;  /* 0x0000000000037308 */ /* 0x0002e20000000800 */
[C---:B------:R-:W-:Y:S02]  /*142e0*/  FMUL.FTZ R18, R132.reuse, R162 ;  /* 0x000000a284127220 */ /* 0x040fe40000410000 */
[C---:B------:R-:W-:Y:S02]  /*142f0*/  FMUL.FTZ R19, R132.reuse, R163 ;  /* 0x000000a384137220 */ /* 0x040fe40000410000 */
[-C--:B------:R-:W-:Y:S01]  /*14300*/  HMMA.16816.F32 R4, R168, R20.reuse, R4 ;  /* 0x00000014a804723c */ /* 0x080fe20000001804 */
[C---:B------:R-:W-:Y:S01]  /*14310*/  FMUL.FTZ R34, R132.reuse, R114 ;  /* 0x0000007284227220 */ /* 0x040fe20000410000 */
[----:B------:R-:W-:Y:S01]  /*14320*/  LDSM.16.MT88.4 R160, [R166+0x800] ;  /* 0x00080000a6a0783b */ /* 0x000fe20000004200 */
[C---:B------:R-:W-:Y:S02]  /*14330*/  FMUL.FTZ R35, R132.reuse, R115 ;  /* 0x0000007384237220 */ /* 0x040fe40000410000 */
[C---:B------:R-:W-:Y:S02]  /*14340*/  FMUL.FTZ R50, R132.reuse, R130 ;  /* 0x0000008284327220 */ /* 0x040fe40000410000 */
[C---:B------:R-:W-:Y:S02]  /*14350*/  FMUL.FTZ R51, R132.reuse, R131 ;  /* 0x0000008384337220 */ /* 0x040fe40000410000 */
[C---:B------:R-:W-:Y:S01]  /*14360*/  FMUL.FTZ R54, R132.reuse, R54 ;  /* 0x0000003684367220 */ /* 0x040fe20000410000 */
[----:B------:R-:W-:Y:S02]  /*14370*/  LDSM.16.MT88.4 R112, [R167+0x400] ;  /* 0x00040000a770783b */ /* 0x000fe40000004200 */
[C---:B------:R-:W-:Y:S02]  /*14380*/  FMUL.FTZ R55, R132.reuse, R55 ;  /* 0x0000003784377220 */ /* 0x040fe40000410000 */
[C---:B------:R-:W-:Y:S02]  /*14390*/  FMUL.FTZ R66, R132.reuse, R66 ;  /* 0x0000004284427220 */ /* 0x040fe40000410000 */
[C---:B------:R-:W-:Y:S02]  /*143a0*/  FMUL.FTZ R67, R132.reuse, R67 ;  /* 0x0000004384437220 */ /* 0x040fe40000410000 */
[----:B------:R-:W-:Y:S02]  /*143b0*/  FMUL.FTZ R70, R132, R70 ;  /* 0x0000004684467220 */ /* 0x000fe40000410000 */
[----:B-1----:R-:W-:Y:S02]  /*143c0*/  FADD.FTZ R0, -R2, R142 ;  /* 0x0000008e02007221 */ /* 0x002fe40000010100 */
[----:B------:R-:W-:Y:S01]  /*143d0*/  FFMA.FTZ R2, R15, c[0x0][0x2d0], -R174 ;  /* 0x0000b4000f027a23 */ /* 0x000fe200000108ae */
[----:B------:R-:W-:Y:S01]  /*143e0*/  MUFU.EX2 R142, R129 ;  /* 0x00000081008e7308 */ /* 0x000fe20000000800 */
[----:B------:R-:W-:Y:S02]  /*143f0*/  FMUL.FTZ R0, R0, c[0x0][0x2d0] ;  /* 0x0000b40000007a20 */ /* 0x000fe40000410000 */
[----:B---3--:R-:W-:Y:S01]  /*14400*/  FMUL.FTZ R8, R3, R148 ;  /* 0x0000009403087220 */ /* 0x008fe20000410000 */
[----:B------:R-:W-:Y:S01]  /*14410*/  F2FP.PACK_AB R148, R179, R177 ;  /* 0x000000b1b394723e */ /* 0x000fe200000000ff */
[C---:B------:R-:W-:Y:S01]  /*14420*/  FMUL.FTZ R9, R3.reuse, R149 ;  /* 0x0000009503097220 */ /* 0x040fe20000410000 */
[----:B------:R-:W-:Y:S01]  /*14430*/  F2FP.PACK_AB R149, R232, R176 ;  /* 0x000000b0e895723e */ /* 0x000fe200000000ff */
[C---:B------:R-:W-:Y:S02]  /*14440*/  FMUL.FTZ R12, R3.reuse, R156 ;  /* 0x0000009c030c7220 */ /* 0x040fe40000410000 */
[C---:B------:R-:W-:Y:S01]  /*14450*/  FMUL.FTZ R13, R3.reuse, R157 ;  /* 0x0000009d030d7220 */ /* 0x040fe20000410000 */
[----:B------:R-:W1:Y:S01]  /*14460*/  MUFU.EX2 R0, R0 ;  /* 0x0000000000007308 */ /* 0x000e620000000800 */
[C---:B------:R-:W-:Y:S02]  /*14470*/  FMUL.FTZ R24, R3.reuse, R104 ;  /* 0x0000006803187220 */ /* 0x040fe40000410000 */
[C---:B------:R-:W-:Y:S02]  /*14480*/  FMUL.FTZ R25, R3.reuse, R105 ;  /* 0x0000006903197220 */ /* 0x040fe40000410000 */
[C---:B------:R-:W-:Y:S02]  /*14490*/  FMUL.FTZ R28, R3.reuse, R108 ;  /* 0x0000006c031c7220 */ /* 0x040fe40000410000 */
[C---:B------:R-:W-:Y:S02]  /*144a0*/  FMUL.FTZ R29, R3.reuse, R109 ;  /* 0x0000006d031d7220 */ /* 0x040fe40000410000 */
[C---:B------:R-:W-:Y:S01]  /*144b0*/  FMUL.FTZ R40, R3.reuse, R120 ;  /* 0x0000007803287220 */ /* 0x040fe20000410000 */
[----:B------:R-:W3:Y:S01]  /*144c0*/  MUFU.EX2 R235, R2 ;  /* 0x0000000200eb7308 */ /* 0x000ee20000000800 */
[C---:B------:R-:W-:Y:S02]  /*144d0*/  FMUL.FTZ R41, R3.reuse, R121 ;  /* 0x0000007903297220 */ /* 0x040fe40000410000 */
[C---:B------:R-:W-:Y:S02]  /*144e0*/  FMUL.FTZ R44, R3.reuse, R124 ;  /* 0x0000007c032c7220 */ /* 0x040fe40000410000 */
[C---:B------:R-:W-:Y:S02]  /*144f0*/  FMUL.FTZ R45, R3.reuse, R125 ;  /* 0x0000007d032d7220 */ /* 0x040fe40000410000 */
[C---:B------:R-:W-:Y:S02]  /*14500*/  FMUL.FTZ R56, R3.reuse, R56 ;  /* 0x0000003803387220 */ /* 0x040fe40000410000 */
[C---:B------:R-:W-:Y:S02]  /*14510*/  FMUL.FTZ R57, R3.reuse, R57 ;  /* 0x0000003903397220 */ /* 0x040fe40000410000 */
[C---:B------:R-:W-:Y:S02]  /*14520*/  FMUL.FTZ R60, R3.reuse, R60 ;  /* 0x0000003c033c7220 */ /* 0x040fe40000410000 */
[----:B------:R-:W-:Y:S02]  /*14530*/  FMUL.FTZ R61, R3, R61 ;  /* 0x0000003d033d7220 */ /* 0x000fe40000410000 */
[----:B-1----:R-:W-:Y:S01]  /*14540*/  FMUL.FTZ R10, R0, R150 ;  /* 0x00000096000a7220 */ /* 0x002fe20000410000 */
[----:B------:R-:W-:Y:S01]  /*14550*/  F2FP.PACK_AB R150, R236, R234 ;  /* 0x000000eaec96723e */ /* 0x000fe200000000ff */
[C---:B------:R-:W-:Y:S02]  /*14560*/  FMUL.FTZ R11, R0.reuse, R151 ;  /* 0x00000097000b7220 */ /* 0x040fe40000410000 */
[C---:B------:R-:W-:Y:S02]  /*14570*/  FMUL.FTZ R14, R0.reuse, R158 ;  /* 0x0000009e000e7220 */ /* 0x040fe40000410000 */
[C---:B------:R-:W-:Y:S02]  /*14580*/  FMUL.FTZ R15, R0.reuse, R159 ;  /* 0x0000009f000f7220 */ /* 0x040fe40000410000 */
[C---:B------:R-:W-:Y:S01]  /*14590*/  FMUL.FTZ R26, R0.reuse, R106 ;  /* 0x0000006a001a7220 */ /* 0x040fe20000410000 */
[----:B---3--:R-:W-:Y:S01]  /*145a0*/  F2FP.PACK_AB R151, R235, R233 ;  /* 0x000000e9eb97723e */ /* 0x008fe200000000ff */
[----:B------:R-:W-:Y:S02]  /*145b0*/  FMUL.FTZ R27, R0, R107 ;  /* 0x0000006b001b7220 */ /* 0x000fe40000410000 */
[----:B------:R-:W-:Y:S01]  /*145c0*/  LDSM.16.MT88.4 R104, [R166+0x400] ;  /* 0x00040000a668783b */ /* 0x000fe20000004200 */
[----:B------:R-:W-:Y:S02]  /*145d0*/  FFMA.FTZ R130, R221, c[0x0][0x2d0], -R172 ;  /* 0x0000b400dd827a23 */ /* 0x000fe400000108ac */
[----:B------:R-:W-:Y:S01]  /*145e0*/  FFMA.FTZ R131, R188, c[0x0][0x2d0], -R174 ;  /* 0x0000b400bc837a23 */ /* 0x000fe200000108ae */
[C---:B------:R-:W-:Y:S01]  /*145f0*/  HMMA.16816.F32 R8, R148.reuse, R20, R8 ;  /* 0x000000149408723c */ /* 0x040fe20000001808 */
[----:B------:R-:W-:Y:S01]  /*14600*/  MUFU.EX2 R141, R130 ;  /* 0x00000082008d7308 */ /* 0x000fe20000000800 */
[C---:B------:R-:W-:Y:S02]  /*14610*/  FMUL.FTZ R42, R0.reuse, R122 ;  /* 0x0000007a002a7220 */ /* 0x040fe40000410000 */
[C---:B------:R-:W-:Y:S02]  /*14620*/  FMUL.FTZ R43, R0.reuse, R123 ;  /* 0x0000007b002b7220 */ /* 0x040fe40000410000 */
[C---:B------:R-:W-:Y:S02]  /*14630*/  FMUL.FTZ R46, R0.reuse, R126 ;  /* 0x0000007e002e7220 */ /* 0x040fe40000410000 */
[-C--:B------:R-:W-:Y:S01]  /*14640*/  HMMA.16816.F32 R12, R148, R22.reuse, R12 ;  /* 0x00000016940c723c */ /* 0x080fe2000000180c */
[C---:B------:R-:W-:Y:S03]  /*14650*/  FMUL.FTZ R20, R133.reuse, R100 ;  /* 0x0000006485147220 */ /* 0x040fe60000410000 */
[----:B------:R-:W-:Y:S02]  /*14660*/  FMUL.FTZ R21, R133, R101 ;  /* 0x0000006585157220 */ /* 0x000fe40000410000 */
[----:B------:R-:W-:Y:S02]  /*14670*/  FMUL.FTZ R47, R0, R127 ;  /* 0x0000007f002f7220 */ /* 0x000fe40000410000 */
[C---:B------:R-:W-:Y:S01]  /*14680*/  HMMA.16816.F32 R16, R168.reuse, R22, R16 ;  /* 0x00000016a810723c */ /* 0x040fe20000001810 */
[--C-:B------:R-:W-:Y:S03]  /*14690*/  FFMA.FTZ R2, R208, c[0x0][0x2d0], -R175.reuse ;  /* 0x0000b400d0027a23 */ /* 0x100fe600000108af */
[C---:B------:R-:W-:Y:S01]  /*146a0*/  FMUL.FTZ R30, R0.reuse, R110 ;  /* 0x0000006e001e7220 */ /* 0x040fe20000410000 */
[----:B------:R1:W-:Y:S01]  /*146b0*/  MUFU.EX2 R208, R2 ;  /* 0x0000000200d07308 */ /* 0x0003e20000000800 */
[----:B------:R-:W-:Y:S02]  /*146c0*/  FMUL.FTZ R31, R0, R111 ;  /* 0x0000006f001f7220 */ /* 0x000fe40000410000 */
[C---:B------:R-:W-:Y:S04]  /*146d0*/  FMUL.FTZ R22, R132.reuse, R102 ;  /* 0x0000006684167220 */ /* 0x040fe80000410000 */
[----:B------:R-:W-:Y:S02]  /*146e0*/  FMUL.FTZ R23, R132, R103 ;  /* 0x0000006784177220 */ /* 0x000fe40000410000 */
[----:B------:R-:W3:Y:S01]  /*146f0*/  LDSM.16.MT88.4 R100, [R166+0xc00] ;  /* 0x000c0000a664783b */ /* 0x000ee20000004200 */
[C---:B------:R-:W-:Y:S02]  /*14700*/  FMUL.FTZ R58, R0.reuse, R58 ;  /* 0x0000003a003a7220 */ /* 0x040fe40000410000 */
[C---:B------:R-:W-:Y:S02]  /*14710*/  FMUL.FTZ R59, R0.reuse, R59 ;  /* 0x0000003b003b7220 */ /* 0x040fe40000410000 */
[-C--:B------:R-:W-:Y:S01]  /*14720*/  HMMA.16816.F32 R20, R168, R36.reuse, R20 ;  /* 0x00000024a814723c */ /* 0x080fe20000001814 */
[C---:B------:R-:W-:Y:S02]  /*14730*/  FMUL.FTZ R62, R0.reuse, R62 ;  /* 0x0000003e003e7220 */ /* 0x040fe40000410000 */
[----:B------:R-:W-:Y:S02]  /*14740*/  FMUL.FTZ R63, R0, R63 ;  /* 0x0000003f003f7220 */ /* 0x000fe40000410000 */
[----:B------:R-:W-:Y:S02]  /*14750*/  FMUL.FTZ R71, R132, R71 ;  /* 0x0000004784477220 */ /* 0x000fe40000410000 */
[C---:B------:R-:W-:Y:S01]  /*14760*/  FMUL.FTZ R72, R3.reuse, R72 ;  /* 0x0000004803487220 */ /* 0x040fe20000410000 */
[C---:B------:R-:W-:Y:S01]  /*14770*/  HMMA.16816.F32 R24, R148.reuse, R36, R24 ;  /* 0x000000249418723c */ /* 0x040fe20000001818 */
[----:B------:R-:W-:Y:S03]  /*14780*/  FMUL.FTZ R73, R3, R73 ;  /* 0x0000004903497220 */ /* 0x000fe60000410000 */
[C---:B------:R-:W-:Y:S02]  /*14790*/  FMUL.FTZ R74, R0.reuse, R74 ;  /* 0x0000004a004a7220 */ /* 0x040fe40000410000 */
[C---:B------:R-:W-:Y:S02]  /*147a0*/  FMUL.FTZ R75, R0.reuse, R75 ;  /* 0x0000004b004b7220 */ /* 0x040fe40000410000 */
[-C--:B------:R-:W-:Y:S01]  /*147b0*/  HMMA.16816.F32 R28, R148, R38.reuse, R28 ;  /* 0x00000026941c723c */ /* 0x080fe2000000181c */
[----:B-1----:R-:W-:Y:S03]  /*147c0*/  FFMA.FTZ R2, R207, c[0x0][0x2d0], -R175 ;  /* 0x0000b400cf027a23 */ /* 0x002fe600000108af */
[C---:B------:R-:W-:Y:S01]  /*147d0*/  FMUL.FTZ R36, R133.reuse, R116 ;  /* 0x0000007485247220 */ /* 0x040fe20000410000 */
[----:B------:R1:W-:Y:S01]  /*147e0*/  MUFU.EX2 R212, R2 ;  /* 0x0000000200d47308 */ /* 0x0003e20000000800 */
[----:B------:R-:W-:Y:S02]  /*147f0*/  FMUL.FTZ R37, R133, R117 ;  /* 0x0000007585257220 */ /* 0x000fe40000410000 */
[C---:B------:R-:W-:Y:S01]  /*14800*/  HMMA.16816.F32 R32, R168.reuse, R38, R32 ;  /* 0x00000026a820723c */ /* 0x040fe20000001820 */
[C---:B------:R-:W-:Y:S03]  /*14810*/  FMUL.FTZ R76, R3.reuse, R76 ;  /* 0x0000004c034c7220 */ /* 0x040fe60000410000 */
[----:B------:R-:W-:Y:S02]  /*14820*/  FMUL.FTZ R77, R3, R77 ;  /* 0x0000004d034d7220 */ /* 0x000fe40000410000 */
[----:B------:R-:W-:Y:S02]  /*14830*/  FMUL.FTZ R78, R0, R78 ;  /* 0x0000004e004e7220 */ /* 0x000fe40000410000 */
[C---:B------:R-:W-:Y:S04]  /*14840*/  FMUL.FTZ R38, R132.reuse, R118 ;  /* 0x0000007684267220 */ /* 0x040fe80000410000 */
[----:B------:R-:W-:Y:S02]  /*14850*/  FMUL.FTZ R39, R132, R119 ;  /* 0x0000007784277220 */ /* 0x000fe40000410000 */
[----:B------:R-:W-:Y:S01]  /*14860*/  LDSM.16.MT88.4 R116, [R166+0x1000] ;  /* 0x00100000a674783b */ /* 0x000fe20000004200 */
[----:B------:R-:W-:Y:S02]  /*14870*/  FMUL.FTZ R79, R0, R79 ;  /* 0x0000004f004f7220 */ /* 0x000fe40000410000 */
[C---:B------:R-:W-:Y:S02]  /*14880*/  FMUL.FTZ R82, R132.reuse, R82 ;  /* 0x0000005284527220 */ /* 0x040fe40000410000 */
[-C--:B---3--:R-:W-:Y:S01]  /*14890*/  HMMA.16816.F32 R36, R168, R100.reuse, R36 ;  /* 0x00000064a824723c */ /* 0x088fe20000001824 */
[----:B------:R-:W-:Y:S02]  /*148a0*/  FMUL.FTZ R83, R132, R83 ;  /* 0x0000005384537220 */ /* 0x000fe40000410000 */
[----:B------:R-:W-:Y:S02]  /*148b0*/  FFMA.FTZ R108, R133, R242, R184 ;  /* 0x000000f2856c7223 */ /* 0x000fe400000100b8 */
[----:B------:R-:W-:Y:S01]  /*148c0*/  MUFU.EX2 R133, R131 ;  /* 0x0000008300857308 */ /* 0x000fe20000000800 */
[C---:B------:R-:W-:Y:S02]  /*148d0*/  FMUL.FTZ R88, R3.reuse, R88 ;  /* 0x0000005803587220 */ /* 0x040fe40000410000 */
[C---:B------:R-:W-:Y:S01]  /*148e0*/  HMMA.16816.F32 R40, R148.reuse, R100, R40 ;  /* 0x000000649428723c */ /* 0x040fe20000001828 */
[----:B-1----:R-:W-:Y:S03]  /*148f0*/  FFMA.FTZ R2, R206, c[0x0][0x2d0], -R173 ;  /* 0x0000b400ce027a23 */ /* 0x002fe600000108ad */
[C---:B------:R-:W-:Y:S02]  /*14900*/  FMUL.FTZ R89, R3.reuse, R89 ;  /* 0x0000005903597220 */ /* 0x040fe40000410000 */
[C---:B------:R-:W-:Y:S01]  /*14910*/  FMUL.FTZ R90, R0.reuse, R90 ;  /* 0x0000005a005a7220 */ /* 0x040fe20000410000 */
[----:B------:R1:W-:Y:S01]  /*14920*/  MUFU.EX2 R207, R2 ;  /* 0x0000000200cf7308 */ /* 0x0003e20000000800 */
[-C--:B------:R-:W-:Y:S01]  /*14930*/  HMMA.16816.F32 R44, R148, R102.reuse, R44 ;  /* 0x00000066942c723c */ /* 0x080fe2000000182c */
[C---:B------:R-:W-:Y:S03]  /*14940*/  FMUL.FTZ R91, R0.reuse, R91 ;  /* 0x0000005b005b7220 */ /* 0x040fe60000410000 */
[C---:B------:R-:W-:Y:S02]  /*14950*/  FMUL.FTZ R92, R3.reuse, R92 ;  /* 0x0000005c035c7220 */ /* 0x040fe40000410000 */
[C---:B------:R-:W-:Y:S02]  /*14960*/  FMUL.FTZ R93, R3.reuse, R93 ;  /* 0x0000005d035d7220 */ /* 0x040fe40000410000 */
[C---:B------:R-:W-:Y:S01]  /*14970*/  HMMA.16816.F32 R48, R168.reuse, R102, R48 ;  /* 0x00000066a830723c */ /* 0x040fe20000001830 */
[----:B------:R-:W3:Y:S03]  /*14980*/  LDSM.16.MT88.4 R100, [R167+0xc00] ;  /* 0x000c0000a764783b */ /* 0x000ee60000004200 */
[C---:B------:R-:W-:Y:S02]  /*14990*/  FMUL.FTZ R94, R0.reuse, R94 ;  /* 0x0000005e005e7220 */ /* 0x040fe40000410000 */
[----:B------:R-:W-:Y:S02]  /*149a0*/  FMUL.FTZ R95, R0, R95 ;  /* 0x0000005f005f7220 */ /* 0x000fe40000410000 */
[C---:B------:R-:W-:Y:S04]  /*149b0*/  FMUL.FTZ R98, R132.reuse, R98 ;  /* 0x0000006284627220 */ /* 0x040fe80000410000 */
[C---:B------:R-:W-:Y:S02]  /*149c0*/  FMUL.FTZ R99, R132.reuse, R99 ;  /* 0x0000006384637220 */ /* 0x040fe40000410000 */
[----:B------:R-:W-:Y:S02]  /*149d0*/  FFMA.FTZ R3, R3, R246, R177 ;  /* 0x000000f603037223 */ /* 0x000fe400000100b1 */
[----:B-1----:R-:W-:Y:S02]  /*149e0*/  FFMA.FTZ R2, R205, c[0x0][0x2d0], -R173 ;  /* 0x0000b400cd027a23 */ /* 0x002fe400000108ad */
[C---:B------:R-:W-:Y:S02]  /*149f0*/  FMUL.FTZ R86, R132.reuse, R86 ;  /* 0x0000005684567220 */ /* 0x040fe40000410000 */
[----:B------:R1:W-:Y:S01]  /*14a00*/  MUFU.EX2 R210, R2 ;  /* 0x0000000200d27308 */ /* 0x0003e20000000800 */
[----:B------:R-:W-:Y:S02]  /*14a10*/  FMUL.FTZ R87, R132, R87 ;  /* 0x0000005784577220 */ /* 0x000fe40000410000 */
[--C-:B------:R-:W-:Y:S02]  /*14a20*/  FFMA.FTZ R122, R223, c[0x0][0x2d0], -R172.reuse ;  /* 0x0000b400df7a7a23 */ /* 0x100fe400000108ac */
[----:B------:R-:W-:Y:S02]  /*14a30*/  FFMA.FTZ R121, R222, c[0x0][0x2d0], -R172 ;  /* 0x0000b400de797a23 */ /* 0x000fe400000108ac */
[--C-:B------:R-:W-:Y:S02]  /*14a40*/  FFMA.FTZ R127, R230, c[0x0][0x2d0], -R175.reuse ;  /* 0x0000b400e67f7a23 */ /* 0x100fe400000108af */
[----:B------:R-:W-:Y:S01]  /*14a50*/  FFMA.FTZ R126, R229, c[0x0][0x2d0], -R175 ;  /* 0x0000b400e57e7a23 */ /* 0x000fe200000108af */
[----:B------:R-:W-:Y:S01]  /*14a60*/  MUFU.EX2 R177, R122 ;  /* 0x0000007a00b17308 */ /* 0x000fe20000000800 */
[--C-:B------:R-:W-:Y:S02]  /*14a70*/  FFMA.FTZ R125, R227, c[0x0][0x2d0], -R173.reuse ;  /* 0x0000b400e37d7a23 */ /* 0x100fe400000108ad */
[--C-:B------:R-:W-:Y:S02]  /*14a80*/  FFMA.FTZ R124, R226, c[0x0][0x2d0], -R173.reuse ;  /* 0x0000b400e27c7a23 */ /* 0x100fe400000108ad */
[--C-:B------:R-:W-:Y:S02]  /*14a90*/  FFMA.FTZ R123, R225, c[0x0][0x2d0], -R173.reuse ;  /* 0x0000b400e17b7a23 */ /* 0x100fe400000108ad */
[----:B------:R-:W-:Y:S02]  /*14aa0*/  FFMA.FTZ R120, R220, c[0x0][0x2d0], -R174 ;  /* 0x0000b400dc787a23 */ /* 0x000fe400000108ae */
[----:B------:R-:W-:Y:S01]  /*14ab0*/  FFMA.FTZ R0, R0, R243, R176 ;  /* 0x000000f300007223 */ /* 0x000fe200000100b0 */
[----:B------:R-:W-:Y:S01]  /*14ac0*/  MUFU.EX2 R184, R126 ;  /* 0x0000007e00b87308 */ /* 0x000fe20000000800 */
[-C--:B---3--:R-:W-:Y:S02]  /*14ad0*/  HMMA.16816.F32 R52, R168, R100.reuse, R52 ;  /* 0x00000064a834723c */ /* 0x088fe40000001834 */
[----:B------:R-:W-:Y:S02]  /*14ae0*/  FADD.FTZ R0, R232, R0 ;  /* 0x00000000e8007221 */ /* 0x000fe40000010000 */
[--C-:B-1----:R-:W-:Y:S01]  /*14af0*/  FFMA.FTZ R2, R211, c[0x0][0x2d0], -R173.reuse ;  /* 0x0000b400d3027a23 */ /* 0x102fe200000108ad */
[C---:B--2---:R-:W-:Y:S01]  /*14b00*/  ISETP.GT.AND P0, PT, R204.reuse, R231, PT ;  /* 0x000000e7cc00720c */ /* 0x044fe20003f04270 */
[----:B------:R-:W-:Y:S01]  /*14b10*/  FADD.FTZ R188, R233, R0 ;  /* 0x00000000e9bc7221 */ /* 0x000fe20000010000 */
[----:B------:R-:W-:Y:S01]  /*14b20*/  IADD3 R204, R204, -0x1, RZ ;  /* 0xffffffffcccc7810 */ /* 0x000fe20007ffe0ff */
[C---:B------:R-:W-:Y:S01]  /*14b30*/  HMMA.16816.F32 R56, R148.reuse, R100, R56 ;  /* 0x000000649438723c */ /* 0x040fe20000001838 */
[----:B------:R1:W-:Y:S07]  /*14b40*/  MUFU.EX2 R215, R2 ;  /* 0x0000000200d77308 */ /* 0x0003ee0000000800 */
[-C--:B------:R-:W-:Y:S03]  /*14b50*/  HMMA.16816.F32 R60, R148, R102.reuse, R60 ;  /* 0x00000066943c723c */ /* 0x080fe6000000183c */
[----:B------:R-:W2:Y:S05]  /*14b60*/  MUFU.EX2 R176, R120 ;  /* 0x0000007800b07308 */ /* 0x000eaa0000000800 */
[C---:B------:R-:W-:Y:S01]  /*14b70*/  HMMA.16816.F32 R64, R168.reuse, R102, R64 ;  /* 0x00000066a840723c */ /* 0x040fe20000001840 */
[----:B------:R-:W3:Y:S03]  /*14b80*/  LDSM.16.MT88.4 R100, [R166+0x1800] ;  /* 0x00180000a664783b */ /* 0x000ee60000004200 */
[--C-:B-1----:R-:W-:Y:S02]  /*14b90*/  FFMA.FTZ R2, R209, c[0x0][0x2d0], -R173.reuse ;  /* 0x0000b400d1027a23 */ /* 0x102fe400000108ad */
[----:B------:R-:W-:Y:S02]  /*14ba0*/  FFMA.FTZ R173, R224, c[0x0][0x2d0], -R173 ;  /* 0x0000b400e0ad7a23 */ /* 0x000fe400000108ad */
[----:B------:R1:W-:Y:S04]  /*14bb0*/  MUFU.EX2 R216, R2 ;  /* 0x0000000200d87308 */ /* 0x0003e80000000800 */
[--C-:B-1----:R-:W-:Y:S01]  /*14bc0*/  FFMA.FTZ R2, R186, c[0x0][0x2d0], -R172.reuse ;  /* 0x0000b400ba027a23 */ /* 0x102fe200000108ac */
[-C--:B---3--:R-:W-:Y:S05]  /*14bd0*/  HMMA.16816.F32 R68, R168, R100.reuse, R68 ;  /* 0x00000064a844723c */ /* 0x088fea0000001844 */
[----:B------:R1:W-:Y:S03]  /*14be0*/  MUFU.EX2 R206, R2 ;  /* 0x0000000200ce7308 */ /* 0x0003e60000000800 */
[C---:B------:R-:W-:Y:S08]  /*14bf0*/  HMMA.16816.F32 R72, R148.reuse, R100, R72 ;  /* 0x000000649448723c */ /* 0x040ff00000001848 */
[-C--:B------:R-:W-:Y:S08]  /*14c00*/  HMMA.16816.F32 R76, R148, R102.reuse, R76 ;  /* 0x00000066944c723c */ /* 0x080ff0000000184c */
[C---:B------:R-:W-:Y:S01]  /*14c10*/  HMMA.16816.F32 R80, R168.reuse, R102, R80 ;  /* 0x00000066a850723c */ /* 0x040fe20000001850 */
[--C-:B-1----:R-:W-:Y:S01]  /*14c20*/  FFMA.FTZ R2, R185, c[0x0][0x2d0], -R172.reuse ;  /* 0x0000b400b9027a23 */ /* 0x102fe200000108ac */
[----:B------:R-:W1:Y:S01]  /*14c30*/  LDSM.16.MT88.4 R100, [R167+0x1800] ;  /* 0x00180000a764783b */ /* 0x000e620000004200 */
[----:B------:R2:W-:Y:S10]  /*14c40*/  MUFU.EX2 R185, R173 ;  /* 0x000000ad00b97308 */ /* 0x0005f40000000800 */
[----:B------:R3:W4:Y:S01]  /*14c50*/  MUFU.EX2 R209, R2 ;  /* 0x0000000200d17308 */ /* 0x0007220000000800 */
[----:B--2---:R-:W-:Y:S01]  /*14c60*/  F2FP.PACK_AB R173, R142, R176 ;  /* 0x000000b08ead723e */ /* 0x004fe200000000ff */
[----:B---3--:R-:W-:Y:S08]  /*14c70*/  FFMA.FTZ R2, R182, c[0x0][0x2d0], -R172 ;  /* 0x0000b400b6027a23 */ /* 0x008ff000000108ac */
[----:B------:R-:W-:Y:S01]  /*14c80*/  MUFU.EX2 R182, R127 ;  /* 0x0000007f00b67308 */ /* 0x000fe20000000800 */
[-C--:B-1----:R-:W-:Y:S09]  /*14c90*/  HMMA.16816.F32 R84, R168, R100.reuse, R84 ;  /* 0x00000064a854723c */ /* 0x082ff20000001854 */
[----:B------:R1:W-:Y:S01]  /*14ca0*/  MUFU.EX2 R211, R2 ;  /* 0x0000000200d37308 */ /* 0x0003e20000000800 */
[C---:B------:R-:W-:Y:S07]  /*14cb0*/  HMMA.16816.F32 R88, R148.reuse, R100, R88 ;  /* 0x000000649458723c */ /* 0x040fee0000001858 */
[--C-:B------:R-:W-:Y:S01]  /*14cc0*/  FFMA.FTZ R100, R214, c[0x0][0x2d0], -R175.reuse ;  /* 0x0000b400d6647a23 */ /* 0x100fe200000108af */
[-C--:B------:R-:W-:Y:S01]  /*14cd0*/  HMMA.16816.F32 R92, R148, R102.reuse, R92 ;  /* 0x00000066945c723c */ /* 0x080fe2000000185c */
[--C-:B------:R-:W-:Y:S02]  /*14ce0*/  FFMA.FTZ R101, R213, c[0x0][0x2d0], -R175.reuse ;  /* 0x0000b400d5657a23 */ /* 0x100fe400000108af */
[----:B------:R2:W-:Y:S01]  /*14cf0*/  MUFU.EX2 R217, R100 ;  /* 0x0000006400d97308 */ /* 0x0005e20000000800 */
[----:B------:R-:W-:Y:S03]  /*14d00*/  FFMA.FTZ R175, R228, c[0x0][0x2d0], -R175 ;  /* 0x0000b400e4af7a23 */ /* 0x000fe600000108af */
[----:B------:R-:W-:Y:S01]  /*14d10*/  FADD.FTZ R149, R219, R108 ;  /* 0x0000006cdb957221 */ /* 0x000fe20000010000 */
[----:B------:R-:W-:Y:S01]  /*14d20*/  HMMA.16816.F32 R96, R168, R102, R96 ;  /* 0x00000066a860723c */ /* 0x000fe20000001860 */
[----:B----4-:R-:W-:Y:S04]  /*14d30*/  F2FP.PACK_AB R108, R209, R206 ;  /* 0x000000ced16c723e */ /* 0x010fe800000000ff */
[----:B------:R3:W4:Y:S01]  /*14d40*/  MUFU.EX2 R213, R101 ;  /* 0x0000006500d57308 */ /* 0x0007220000000800 */
[--C-:B-1----:R-:W-:Y:S01]  /*14d50*/  FFMA.FTZ R2, R180, c[0x0][0x2d0], -R172.reuse ;  /* 0x0000b400b4027a23 */ /* 0x102fe200000108ac */
[----:B------:R-:W-:Y:S01]  /*14d60*/  F2FP.PACK_AB R103, R216, R215 ;  /* 0x000000d7d867723e */ /* 0x000fe200000000ff */
[----:B------:R-:W-:Y:S07]  /*14d70*/  FFMA.FTZ R172, R190, c[0x0][0x2d0], -R172 ;  /* 0x0000b400beac7a23 */ /* 0x000fee00000108ac */
[----:B------:R1:W5:Y:S01]  /*14d80*/  MUFU.EX2 R214, R2 ;  /* 0x0000000200d67308 */ /* 0x0003620000000800 */
[----:B--2---:R-:W-:Y:S09]  /*14d90*/  F2FP.PACK_AB R100, R212, R208 ;  /* 0x000000d0d464723e */ /* 0x004ff200000000ff */
[----:B------:R2:W2:Y:S01]  /*14da0*/  MUFU.EX2 R180, R128 ;  /* 0x0000008000b47308 */ /* 0x0004a20000000800 */
[----:B---3--:R-:W-:Y:S02]  /*14db0*/  F2FP.PACK_AB R101, R210, R207 ;  /* 0x000000cfd265723e */ /* 0x008fe400000000ff */
[----:B----4-:R-:W-:Y:S07]  /*14dc0*/  F2FP.PACK_AB R102, R217, R213 ;  /* 0x000000d5d966723e */ /* 0x010fee00000000ff */
[----:B------:R-:W3:Y:S01]  /*14dd0*/  MUFU.EX2 R186, R175 ;  /* 0x000000af00ba7308 */ /* 0x000ee20000000800 */
[-C--:B------:R-:W-:Y:S01]  /*14de0*/  HMMA.16816.F32 R4, R100, R104.reuse, R4 ;  /* 0x000000686404723c */ /* 0x080fe20000001804 */
[--C-:B-1----:R-:W-:Y:S01]  /*14df0*/  FFMA.FTZ R2, R189, c[0x0][0x2d0], -R174.reuse ;  /* 0x0000b400bd027a23 */ /* 0x102fe200000108ae */
[----:B-----5:R-:W-:Y:S07]  /*14e00*/  F2FP.PACK_AB R110, R214, R211 ;  /* 0x000000d3d66e723e */ /* 0x020fee00000000ff */
[----:B------:R1:W-:Y:S01]  /*14e10*/  MUFU.EX2 R205, R2 ;  /* 0x0000000200cd7308 */ /* 0x0003e20000000800 */
[----:B--2---:R-:W-:Y:S02]  /*14e20*/  LDSM.16.MT88.4 R128, [R166+0x1400] ;  /* 0x00140000a680783b */ /* 0x004fe40000004200 */
[----:B------:R-:W-:Y:S02]  /*14e30*/  F2FP.PACK_AB R168, R182, R180 ;  /* 0x000000b4b6a8723e */ /* 0x000fe400000000ff */
[----:B---3--:R-:W-:Y:S01]  /*14e40*/  F2FP.PACK_AB R170, R186, R184 ;  /* 0x000000b8baaa723e */ /* 0x008fe200000000ff */
[--C-:B-1----:R-:W-:Y:S04]  /*14e50*/  FFMA.FTZ R2, R191, c[0x0][0x2d0], -R174.reuse ;  /* 0x0000b400bf027a23 */ /* 0x102fe800000108ae */
[----:B------:R1:W2:Y:S02]  /*14e60*/  MUFU.EX2 R191, R2 ;  /* 0x0000000200bf7308 */ /* 0x0002a40000000800 */
[--C-:B-1----:R-:W-:Y:S01]  /*14e70*/  FFMA.FTZ R2, R183, c[0x0][0x2d0], -R174.reuse ;  /* 0x0000b400b7027a23 */ /* 0x102fe200000108ae */
[----:B--2---:R-:W-:Y:S07]  /*14e80*/  F2FP.PACK_AB R109, R191, R205 ;  /* 0x000000cdbf6d723e */ /* 0x004fee00000000ff */
[----:B------:R-:W1:Y:S10]  /*14e90*/  MUFU.EX2 R183, R123 ;  /* 0x0000007b00b77308 */ /* 0x000e740000000800 */
[----:B------:R2:W-:Y:S01]  /*14ea0*/  MUFU.EX2 R189, R2 ;  /* 0x0000000200bd7308 */ /* 0x0005e20000000800 */
[----:B-1----:R-:W-:Y:S01]  /*14eb0*/  F2FP.PACK_AB R171, R185, R183 ;  /* 0x000000b7b9ab723e */ /* 0x002fe200000000ff */
[--C-:B--2---:R-:W-:Y:S02]  /*14ec0*/  FFMA.FTZ R2, R187, c[0x0][0x2d0], -R174.reuse ;  /* 0x0000b400bb027a23 */ /* 0x104fe400000108ae */
[----:B------:R-:W-:Y:S06]  /*14ed0*/  FFMA.FTZ R174, R135, c[0x0][0x2d0], -R174 ;  /* 0x0000b40087ae7a23 */ /* 0x000fec00000108ae */
[----:B------:R-:W1:Y:S10]  /*14ee0*/  MUFU.EX2 R190, R2 ;  /* 0x0000000200be7308 */ /* 0x000e740000000800 */
[----:B------:R-:W-:Y:S01]  /*14ef0*/  MUFU.EX2 R135, R172 ;  /* 0x000000ac00877308 */ /* 0x000fe20000000800 */
[----:B-1----:R-:W-:Y:S01]  /*14f00*/  F2FP.PACK_AB R111, R190, R189 ;  /* 0x000000bdbe6f723e */ /* 0x002fe200000000ff */
[----:B------:R-:W-:Y:S08]  /*14f10*/  FFMA.FTZ R2, R132, R241, R178 ;  /* 0x000000f184027223 */ /* 0x000ff000000100b2 */
[----:B------:R-:W1:Y:S01]  /*14f20*/  MUFU.EX2 R178, R121 ;  /* 0x0000007900b27308 */ /* 0x000e620000000800 */
[----:B------:R-:W-:Y:S01]  /*14f30*/  FADD.FTZ R148, R181, R2 ;  /* 0x00000002b5947221 */ /* 0x000fe20000010000 */
[C---:B------:R-:W-:Y:S01]  /*14f40*/  HMMA.16816.F32 R8, R108.reuse, R104, R8 ;  /* 0x000000686c08723c */ /* 0x040fe20000001808 */
[----:B------:R-:W-:Y:S02]  /*14f50*/  FADD.FTZ R2, R179, R3 ;  /* 0x00000003b3027221 */ /* 0x000fe40000010000 */
[----:B------:R-:W-:Y:S02]  /*14f60*/  FADD.FTZ R3, R237, R148 ;  /* 0x00000094ed037221 */ /* 0x000fe40000010000 */
[----:B------:R-:W-:Y:S03]  /*14f70*/  FADD.FTZ R2, R234, R2 ;  /* 0x00000002ea027221 */ /* 0x000fe60000010000 */
[----:B------:R-:W-:Y:S01]  /*14f80*/  MUFU.EX2 R179, R125 ;  /* 0x0000007d00b37308 */ /* 0x000fe20000000800 */
[----:B------:R-:W-:Y:S01]  /*14f90*/  FADD.FTZ R3, R238, R3 ;  /* 0x00000003ee037221 */ /* 0x000fe20000010000 */
[-C--:B------:R-:W-:Y:S02]  /*14fa0*/  HMMA.16816.F32 R12, R108, R106.reuse, R12 ;  /* 0x0000006a6c0c723c */ /* 0x080fe4000000180c */
[----:B------:R-:W-:Y:S02]  /*14fb0*/  FADD.FTZ R187, R236, R2 ;  /* 0x00000002ecbb7221 */ /* 0x000fe40000010000 */
[----:B------:R-:W-:Y:S04]  /*14fc0*/  FADD.FTZ R2, R235, R188 ;  /* 0x000000bceb027221 */ /* 0x000fe80000010000 */
[C---:B------:R-:W-:Y:S01]  /*14fd0*/  HMMA.16816.F32 R16, R100.reuse, R106, R16 ;  /* 0x0000006a6410723c */ /* 0x040fe20000001810 */
[----:B------:R-:W2:Y:S01]  /*14fe0*/  LDSM.16.MT88.4 R104, [R167+0x1000] ;  /* 0x00100000a768783b */ /* 0x000ea20000004200 */
[----:B------:R-:W3:Y:S02]  /*14ff0*/  MUFU.EX2 R181, R124 ;  /* 0x0000007c00b57308 */ /* 0x000ee40000000800 */
[----:B-1----:R-:W-:Y:S01]  /*15000*/  F2FP.PACK_AB R172, R178, R177 ;  /* 0x000000b1b2ac723e */ /* 0x002fe200000000ff */
[----:B------:R-:W-:Y:S03]  /*15010*/  FADD.FTZ R2, R205, R2 ;  /* 0x00000002cd027221 */ /* 0x000fe60000010000 */
[-C--:B------:R-:W-:Y:S04]  /*15020*/  HMMA.16816.F32 R20, R100, R112.reuse, R20 ;  /* 0x000000706414723c */ /* 0x080fe80000001814 */
[----:B------:R1:W4:Y:S04]  /*15030*/  MUFU.EX2 R132, R174 ;  /* 0x000000ae00847308 */ /* 0x0003280000000800 */
[C---:B------:R-:W-:Y:S08]  /*15040*/  HMMA.16816.F32 R24, R108.reuse, R112, R24 ;  /* 0x000000706c18723c */ /* 0x040ff00000001818 */
[-C--:B------:R-:W-:Y:S01]  /*15050*/  HMMA.16816.F32 R28, R108, R114.reuse, R28 ;  /* 0x000000726c1c723c */ /* 0x080fe2000000181c */
[----:B---3--:R-:W-:Y:S07]  /*15060*/  F2FP.PACK_AB R169, R181, R179 ;  /* 0x000000b3b5a9723e */ /* 0x008fee00000000ff */
[C---:B------:R-:W-:Y:S01]  /*15070*/  HMMA.16816.F32 R32, R100.reuse, R114, R32 ;  /* 0x000000726420723c */ /* 0x040fe20000001820 */
[----:B------:R-:W3:Y:S03]  /*15080*/  LDSM.16.MT88.4 R112, [R166+0x1c00] ;  /* 0x001c0000a670783b */ /* 0x000ee60000004200 */
[----:B-1----:R-:W-:Y:S02]  /*15090*/  F2FP.PACK_AB R174, R135, R141 ;  /* 0x0000008d87ae723e */ /* 0x002fe400000000ff */
[----:B----4-:R-:W-:Y:S02]  /*150a0*/  F2FP.PACK_AB R175, R132, R133 ;  /* 0x0000008584af723e */ /* 0x010fe400000000ff */
[-C--:B------:R-:W-:Y:S08]  /*150b0*/  HMMA.16816.F32 R36, R100, R116.reuse, R36 ;  /* 0x000000746424723c */ /* 0x080ff00000001824 */
[C---:B------:R-:W-:Y:S08]  /*150c0*/  HMMA.16816.F32 R40, R108.reuse, R116, R40 ;  /* 0x000000746c28723c */ /* 0x040ff00000001828 */
[-C--:B------:R-:W-:Y:S08]  /*150d0*/  HMMA.16816.F32 R44, R108, R118.reuse, R44 ;  /* 0x000000766c2c723c */ /* 0x080ff0000000182c */
[C---:B------:R-:W-:Y:S01]  /*150e0*/  HMMA.16816.F32 R48, R100.reuse, R118, R48 ;  /* 0x000000766430723c */ /* 0x040fe20000001830 */
[----:B------:R-:W1:Y:S07]  /*150f0*/  LDSM.16.MT88.4 R116, [R167+0x1c00] ;  /* 0x001c0000a774783b */ /* 0x000e6e0000004200 */
[-C--:B--2---:R-:W-:Y:S08]  /*15100*/  HMMA.16816.F32 R52, R100, R104.reuse, R52 ;  /* 0x000000686434723c */ /* 0x084ff00000001834 */
[C---:B------:R-:W-:Y:S07]  /*15110*/  HMMA.16816.F32 R56, R108.reuse, R104, R56 ;  /* 0x000000686c38723c */ /* 0x040fee0000001838 */
[----:B------:R-:W-:Y:S01]  /*15120*/  FADD.FTZ R104, R239, R149 ;  /* 0x00000095ef687221 */ /* 0x000fe20000010000 */
[-C--:B------:R-:W-:Y:S04]  /*15130*/  HMMA.16816.F32 R60, R108, R106.reuse, R60 ;  /* 0x0000006a6c3c723c */ /* 0x080fe8000000183c */
[----:B------:R-:W-:Y:S04]  /*15140*/  FADD.FTZ R0, R240, R104 ;  /* 0x00000068f0007221 */ /* 0x000fe80000010000 */
[C---:B------:R-:W-:Y:S01]  /*15150*/  HMMA.16816.F32 R64, R100.reuse, R106, R64 ;  /* 0x0000006a6440723c */ /* 0x040fe20000001840 */
[----:B------:R-:W-:Y:S04]  /*15160*/  FADD.FTZ R0, R208, R0 ;  /* 0x00000000d0007221 */ /* 0x000fe80000010000 */
[----:B------:R-:W-:Y:S03]  /*15170*/  FADD.FTZ R0, R212, R0 ;  /* 0x00000000d4007221 */ /* 0x000fe60000010000 */
[-C--:B---3--:R-:W-:Y:S08]  /*15180*/  HMMA.16816.F32 R68, R100, R112.reuse, R68 ;  /* 0x000000706444723c */ /* 0x088ff00000001844 */
[C---:B------:R-:W-:Y:S08]  /*15190*/  HMMA.16816.F32 R72, R108.reuse, R112, R72 ;  /* 0x000000706c48723c */ /* 0x040ff00000001848 */
[-C--:B------:R-:W-:Y:S08]  /*151a0*/  HMMA.16816.F32 R76, R108, R114.reuse, R76 ;  /* 0x000000726c4c723c */ /* 0x080ff0000000184c */
[C---:B------:R-:W-:Y:S01]  /*151b0*/  HMMA.16816.F32 R80, R100.reuse, R114, R80 ;  /* 0x000000726450723c */ /* 0x040fe20000001850 */
[----:B------:R-:W2:Y:S07]  /*151c0*/  LDSM.16.MT88.4 R112, [R167+0x800] ;  /* 0x00080000a770783b */ /* 0x000eae0000004200 */
[-C--:B-1----:R-:W-:Y:S08]  /*151d0*/  HMMA.16816.F32 R84, R100, R116.reuse, R84 ;  /* 0x000000746454723c */ /* 0x082ff00000001854 */
[C---:B------:R-:W-:Y:S08]  /*151e0*/  HMMA.16816.F32 R88, R108.reuse, R116, R88 ;  /* 0x000000746c58723c */ /* 0x040ff00000001858 */
[-C--:B------:R-:W-:Y:S08]  /*151f0*/  HMMA.16816.F32 R92, R108, R118.reuse, R92 ;  /* 0x000000766c5c723c */ /* 0x080ff0000000185c */
[----:B------:R-:W-:Y:S08]  /*15200*/  HMMA.16816.F32 R96, R100, R118, R96 ;  /* 0x000000766460723c */ /* 0x000ff00000001860 */
[-C--:B------:R-:W-:Y:S01]  /*15210*/  HMMA.16816.F32 R152, R168, R160.reuse, R4 ;  /* 0x000000a0a898723c */ /* 0x080fe20000001804 */
[----:B------:R-:W1:Y:S07]  /*15220*/  LDSM.16.MT88.4 R4, [R167+0x1400] ;  /* 0x00140000a704783b */ /* 0x000e6e0000004200 */
[C---:B------:R-:W-:Y:S01]  /*15230*/  HMMA.16816.F32 R148, R172.reuse, R160, R8 ;  /* 0x000000a0ac94723c */ /* 0x040fe20000001808 */
[----:B------:R-:W3:Y:S07]  /*15240*/  LDSM.16.MT88.4 R8, [R166+0x2000] ;  /* 0x00200000a608783b */ /* 0x000eee0000004200 */
[-C--:B------:R-:W-:Y:S01]  /*15250*/  HMMA.16816.F32 R156, R172, R162.reuse, R12 ;  /* 0x000000a2ac9c723c */ /* 0x080fe2000000180c */
[----:B------:R-:W4:Y:S07]  /*15260*/  LDSM.16.MT88.4 R12, [R167+0x2000] ;  /* 0x00200000a70c783b */ /* 0x000f2e0000004200 */
        /* <DEDUP_REMOVED lines=14> */
[----:B------:R-:W-:Y:S04]  /*15350*/  FADD.FTZ R5, R191, R2 ;  /* 0x00000002bf057221 */ /* 0x000fe80000010000 */
        /* <DEDUP_REMOVED lines=41> */
.L_x_1305:
[----:B-1----:R-:W2:Y:S02]  /*155f0*/  LDL R0, [R1+0x10] ;  /* 0x0000100001007983 */ /* 0x002ea40000100800 */
[----:B--2---:R-:W-:-:S13]  /*15600*/  ISETP.GE.AND P0, PT, R204, R0, PT ;  /* 0x00000000cc00720c */ /* 0x004fda0003f06270 */
[----:B------:R-:W-:Y:S05]  /*15610*/  @!P0 BRA `(.L_x_1311) ;  /* 0x000029d000008947 */ /* 0x000fea0003800000 */
.L_x_1314:
[----:B------:R-:W2:Y:S01]  /*15620*/  LDL R205, [R1+0x14] ;  /* 0x0000140001cd7983 */ /* 0x000ea20000100800 */
[----:B------:R-:W-:Y:S04]  /*15630*/  DEPBAR.LE SB0, 0x0 ;  /* 0x000080000000791a */ /* 0x000fe80000000000 */
[----:B------:R-:W-:Y:S01]  /*15640*/  WARPSYNC 0xffffffff ;  /* 0xffffffff00007948 */ /* 0x000fe20003800000 */
[----:B------:R-:W-:Y:S01]  /*15650*/  BAR.SYNC.DEFER_BLOCKING 0x0 ;  /* 0x0000000000007b1d */ /* 0x000fe20000010000 */
[----:B------:R-:W-:Y:S01]  /*15660*/  SHF.R.S32.HI R0, RZ, 0x1f, R204 ;  /* 0x0000001fff007819 */ /* 0x000fe200000114cc */
[----:B------:R-:W-:Y:S04]  /*15670*/  IMAD.WIDE.U32 R2, R204, c[0x0][0x208], RZ ;  /* 0x00008200cc027a25 */ /* 0x000fe800078e00ff */
[----:B------:R-:W-:Y:S04]  /*15680*/  IMAD R0, R0, c[0x0][0x208], RZ ;  /* 0x0000820000007a24 */ /* 0x000fe800078e02ff */
[----:B------:R-:W-:Y:S04]  /*15690*/  IMAD R0, R204, c[0x0][0x20c], R0 ;  /* 0x00008300cc007a24 */ /* 0x000fe800078e0200 */
[----:B------:R-:W-:Y:S02]  /*156a0*/  IMAD.IADD R0, R3, 0x1, R0 ;  /* 0x0000000103007824 */ /* 0x000fe400078e0200 */
[----:B------:R-:W-:Y:S04]  /*156b0*/  IMAD.WIDE.U32 R2, R2, 0x30, RZ ;  /* 0x0000003002027825 */ /* 0x000fe800078e00ff */
[----:B------:R-:W-:Y:S01]  /*156c0*/  IMAD R0, R0, 0x30, RZ ;  /* 0x0000003000007824 */ /* 0x000fe200078e02ff */
[-C--:B------:R-:W-:Y:S01]  /*156d0*/  IADD3 R12, P2, R244, R2.reuse, RZ ;  /* 0x00000002f40c7210 */ /* 0x080fe20007f5e0ff */
[----:B------:R-:W-:Y:S02]  /*156e0*/  LDSM.16.M88.4 R48, [R192] ;  /* 0x00000000c030783b */ /* 0x000fe40000000200 */
[----:B------:R-:W-:Y:S01]  /*156f0*/  IMAD.IADD R0, R3, 0x1, R0 ;  /* 0x0000000103007824 */ /* 0x000fe200078e0200 */
[----:B------:R-:W-:Y:S03]  /*15700*/  BSSY B0, `(.L_x_1312) ;  /* 0x00000d8000007945 */ /* 0x000fe60003800000 */
[----:B------:R-:W-:Y:S01]  /*15710*/  IMAD.X R13, R0, 0x1, R247, P2 ;  /* 0x00000001000d7824 */ /* 0x000fe200010e06f7 */
[----:B------:R-:W1:Y:S01]  /*15720*/  S2R R134, SR_TID.X ;  /* 0x0000000000867919 */ /* 0x000e620000002100 */
[C---:B------:R-:W-:Y:S04]  /*15730*/  LEA R26, P2, R12.reuse, c[0x0][0x1f8], 0x1 ;  /* 0x00007e000c1a7a11 */ /* 0x040fe800078408ff */
[----:B------:R-:W-:Y:S01]  /*15740*/  LEA.HI.X R27, R12, c[0x0][0x1fc], R13, 0x1, P2 ;  /* 0x00007f000c1b7a11 */ /* 0x000fe200010f0c0d */
[----:B------:R-:W3:Y:S06]  /*15750*/  LDSM.16.M88.4 R16, [R165] ;  /* 0x00000000a510783b */ /* 0x000eec0000000200 */
[----:B------:R-:W4:Y:S06]  /*15760*/  LDSM.16.M88.4 R44, [R192+0x1000] ;  /* 0x00100000c02c783b */ /* 0x000f2c0000000200 */
[----:B------:R-:W5:Y:S06]  /*15770*/  LDSM.16.M88.4 R32, [R165+0x400] ;  /* 0x00040000a520783b */ /* 0x000f6c0000000200 */
[----:B------:R-:W2:Y:S06]  /*15780*/  LDL R132, [R1+0x10] ;  /* 0x0000100001847983 */ /* 0x000eac0000100800 */
[----:B------:R-:W2:Y:S06]  /*15790*/  LDSM.16.M88.4 R168, [R165+0x800] ;  /* 0x00080000a5a8783b */ /* 0x000eac0000000200 */
[----:B------:R-:W-:Y:S06]  /*157a0*/  LDSM.16.M88.4 R172, [R193] ;  /* 0x00000000c1ac783b */ /* 0x000fec0000000200 */
[----:B------:R-:W2:Y:S01]  /*157b0*/  LDSM.16.M88.4 R176, [R194] ;  /* 0x00000000c2b0783b */ /* 0x000ea20000000200 */
[-C--:B---3--:R-:W-:Y:S05]  /*157c0*/  HMMA.16816.F32 R4, R48, R16.reuse, RZ ;  /* 0x000000103004723c */ /* 0x088fea00000018ff */
[----:B------:R-:W3:Y:S01]  /*157d0*/  LDSM.16.M88.4 R180, [R193+0x1000] ;  /* 0x00100000c1b4783b */ /* 0x000ee20000000200 */
[----:B-1----:R-:W-:Y:S05]  /*157e0*/  ISETP.GT.AND P4, PT, R134, 0x3f, PT ;  /* 0x0000003f8600780c */ /* 0x002fea0003f84270 */
[----:B------:R-:W1:Y:S06]  /*157f0*/  LDSM.16.M88.4 R184, [R202] ;  /* 0x00000000cab8783b */ /* 0x000e6c0000000200 */
[----:B------:R-:W1:Y:S02]  /*15800*/  LDSM.16.M88.4 R188, [R201] ;  /* 0x00000000c9bc783b */ /* 0x000e640000000200 */
[----:B------:R-:W-:Y:S02]  /*15810*/  @!P4 IMAD.MOV.U32 R8, RZ, RZ, c[0x0][0x208] ;  /* 0x00008200ff08c624 */ /* 0x000fe400078e00ff */
[----:B------:R-:W-:Y:S03]  /*15820*/  @!P4 IMAD.MOV.U32 R9, RZ, RZ, c[0x0][0x20c] ;  /* 0x00008300ff09c624 */ /* 0x000fe600078e00ff */
[C---:B------:R-:W-:Y:S04]  /*15830*/  @!P4 LEA R28, P0, R8.reuse, R2, 0x5 ;  /* 0x00000002081cc211 */ /* 0x040fe800078028ff */
[----:B------:R-:W-:Y:S02]  /*15840*/  @!P4 LEA.HI.X R3, R8, R0, R9, 0x5, P0 ;  /* 0x000000000803c211 */ /* 0x000fe400000f2c09 */
[C---:B----4-:R-:W-:Y:S02]  /*15850*/  HMMA.16816.F32 R8, R44.reuse, R16, RZ ;  /* 0x000000102c08723c */ /* 0x050fe400000018ff */
[--C-:B------:R-:W-:Y:S04]  /*15860*/  IADD3 R21, P1, P0, R2, 0x20, R244.reuse ;  /* 0x0000002002157810 */ /* 0x100fe8000783e0f4 */
[C---:B------:R-:W-:Y:S02]  /*15870*/  LEA R24, P2, R21.reuse, c[0x0][0x1f8], 0x1 ;  /* 0x00007e0015187a11 */ /* 0x040fe400078408ff */
[-C--:B------:R-:W-:Y:S01]  /*15880*/  HMMA.16816.F32 R12, R44, R18.reuse, RZ ;  /* 0x000000122c0c723c */ /* 0x080fe200000018ff */
[----:B------:R-:W-:Y:S03]  /*15890*/  IADD3.X R23, R0, RZ, R247, P1, P0 ;  /* 0x000000ff00177210 */ /* 0x000fe60000fe04f7 */
[----:B------:R-:W-:Y:S02]  /*158a0*/  IADD3 R20, P1, P0, R2, 0x40, R244 ;  /* 0x0000004002147810 */ /* 0x000fe4000783e0f4 */
[----:B------:R-:W-:Y:S02]  /*158b0*/  LEA.HI.X R25, R21, c[0x0][0x1fc], R23, 0x1, P2 ;  /* 0x00007f0015197a11 */ /* 0x000fe400010f0c17 */
[C---:B------:R-:W-:Y:S04]  /*158c0*/  HMMA.16816.F32 R16, R48.reuse, R18, RZ ;  /* 0x000000123010723c */ /* 0x040fe800000018ff */
[----:B------:R-:W-:Y:S02]  /*158d0*/  @!P4 IADD3 R2, P3, R28, R244, RZ ;  /* 0x000000f41c02c210 */ /* 0x000fe40007f7e0ff */
[--C-:B------:R-:W-:Y:S02]  /*158e0*/  IADD3.X R0, R0, RZ, R247.reuse, P1, P0 ;  /* 0x000000ff00007210 */ /* 0x100fe40000fe04f7 */
[----:B------:R-:W-:Y:S01]  /*158f0*/  LEA R30, P1, R20, c[0x0][0x1f8], 0x1 ;  /* 0x00007e00141e7a11 */ /* 0x000fe200078208ff */
[--C-:B------:R-:W-:Y:S03]  /*15900*/  @!P4 IMAD.X R22, R3, 0x1, R247.reuse, P3 ;  /* 0x000000010316c824 */ /* 0x100fe600018e06f7 */
[----:B------:R-:W-:Y:S02]  /*15910*/  @!P4 LEA R36, P0, R2, c[0x0][0x1f8], 0x1 ;  /* 0x00007e000224ca11 */ /* 0x000fe400078008ff */
[----:B------:R-:W-:Y:S02]  /*15920*/  LEA.HI.X R31, R20, c[0x0][0x1fc], R0, 0x1, P1 ;  /* 0x00007f00141f7a11 */ /* 0x000fe400008f0c00 */
[----:B------:R-:W-:Y:S02]  /*15930*/  @!P4 LEA.HI.X R37, R2, c[0x0][0x1fc], R22, 0x1, P0 ;  /* 0x00007f000225ca11 */ /* 0x000fe400000f0c16 */
[-C--:B-----5:R-:W-:Y:S01]  /*15940*/  HMMA.16816.F32 R20, R48, R32.reuse, RZ ;  /* 0x000000203014723c */ /* 0x0a0fe200000018ff */
[--C-:B------:R-:W-:Y:S02]  /*15950*/  @!P4 IADD3 R2, P1, P0, R28, 0x20, R244.reuse ;  /* 0x000000201c02c810 */ /* 0x100fe4000783e0f4 */
[----:B--2---:R-:W-:Y:S11]  /*15960*/  LOP3.LUT P2, RZ, R205, 0x1, RZ, 0xc0, !PT ;  /* 0x00000001cdff7812 */ /* 0x004ff6000784c0ff */
[----:B------:R-:W-:Y:S02]  /*15970*/  @!UPT UIADD3 URZ, URZ, URZ, URZ ;  /* 0x0000003f3f3ff290 */ /* 0x000fe4000fffe03f */
[----:B------:R-:W-:Y:S01]  /*15980*/  @!PT LDS RZ, [RZ] ;  /* 0x00000000fffff984 */ /* 0x000fe20000000800 */
[----:B------:R-:W-:Y:S01]  /*15990*/  @!PT LDS RZ, [RZ] ;  /* 0x00000000fffff984 */ /* 0x000fe20000000800 */
[----:B------:R-:W-:Y:S01]  /*159a0*/  @!PT LDS RZ, [RZ] ;  /* 0x00000000fffff984 */ /* 0x000fe20000000800 */
[----:B------:R2:W-:Y:S06]  /*159b0*/  LDGSTS.E.BYPASS.LTC128B.128 [R203+0x1880], [R26.64], !P2 ;  /* 0x018800001acb7fae */ /* 0x0005ec000d101d46 */
[----:B------:R2:W-:Y:S06]  /*159c0*/  LDGSTS.E.BYPASS.LTC128B.128 [R203+0x2480], [R24.64], !P6 ;  /* 0x0248000018cb7fae */ /* 0x0005ec000f101d46 */
[----:B------:R4:W-:Y:S06]  /*159d0*/  LDGSTS.E.BYPASS.LTC128B.128 [R203+0x3080], [R30.64], !P5 ;  /* 0x030800001ecb7fae */ /* 0x0009ec000e901d46 */
[----:B------:R5:W-:Y:S01]  /*159e0*/  @!P4 LDGSTS.E.BYPASS.LTC128B.128 [R203+0x2080], [R36.64], !P2 ;  /* 0x0208000024cbcfae */ /* 0x000be2000d101d46 */
[C---:B--2---:R-:W-:Y:S07]  /*159f0*/  HMMA.16816.F32 R24, R44.reuse, R32, RZ ;  /* 0x000000202c18723c */ /* 0x044fee00000018ff */
[----:B------:R-:W-:Y:S02]  /*15a00*/  @!P4 LEA R32, P3, R2, c[0x0][0x1f8], 0x1 ;  /* 0x00007e000220ca11 */ /* 0x000fe400078608ff */
[C---:B------:R-:W-:Y:S03]  /*15a10*/  @!P4 IADD3.X R33, R3.reuse, RZ, R247, P1, P0 ;  /* 0x000000ff0321c210 */ /* 0x040fe60000fe04f7 */
[----:B------:R-:W-:Y:S02]  /*15a20*/  @!P4 IADD3 R0, P2, P1, R28, 0x40, R244 ;  /* 0x000000401c00c810 */ /* 0x000fe4000795e0f4 */
[-C--:B----4-:R-:W-:Y:S01]  /*15a30*/  HMMA.16816.F32 R28, R44, R34.reuse, RZ ;  /* 0x000000222c1c723c */ /* 0x090fe200000018ff */
[----:B------:R-:W-:Y:S02]  /*15a40*/  @!P4 LEA.HI.X R33, R2, c[0x0][0x1fc], R33, 0x1, P3 ;  /* 0x00007f000221ca11 */ /* 0x000fe400018f0c21 */
[C---:B------:R-:W-:Y:S02]  /*15a50*/  @!P4 LEA R2, P0, R0.reuse, c[0x0][0x1f8], 0x1 ;  /* 0x00007e000002ca11 */ /* 0x040fe400078008ff */
[----:B------:R-:W-:Y:S01]  /*15a60*/  @!P4 IADD3.X R3, R3, RZ, R247, P2, P1 ;  /* 0x000000ff0303c210 */ /* 0x000fe200017e24f7 */
[----:B------:R2:W-:Y:S03]  /*15a70*/  @!P4 LDGSTS.E.BYPASS.LTC128B.128 [R203+0x2c80], [R32.64], !P6 ;  /* 0x02c8000020cbcfae */ /* 0x0005e6000f101d46 */
[----:B------:R-:W-:Y:S03]  /*15a80*/  @!P4 LEA.HI.X R3, R0, c[0x0][0x1fc], R3, 0x1, P0 ;  /* 0x00007f000003ca11 */ /* 0x000fe600000f0c03 */
[----:B------:R-:W-:Y:S02]  /*15a90*/  IMAD.MOV.U32 R0, RZ, RZ, R140 ;  /* 0x000000ffff007224 */ /* 0x000fe400078e008c */
[----:B------:R4:W-:Y:S01]  /*15aa0*/  @!P4 LDGSTS.E.BYPASS.LTC128B.128 [R203+0x3880], [R2.64], !P5 ;  /* 0x0388000002cbcfae */ /* 0x0009e2000e901d46 */
[----:B------:R-:W-:Y:S01]  /*15ab0*/  ISETP.GT.AND P4, PT, R204, R132, PT ;  /* 0x00000084cc00720c */ /* 0x000fe20003f84270 */
[----:B------:R-:W-:Y:S04]  /*15ac0*/  IMAD.MOV.U32 R132, RZ, RZ, R138 ;  /* 0x000000ffff847224 */ /* 0x000fe800078e008a */
[----:B------:R-:W0:Y:S01]  /*15ad0*/  LDGDEPBAR ;  /* 0x00000000000079af */ /* 0x000e220000000000 */
[C---:B--2---:R-:W-:Y:S08]  /*15ae0*/  HMMA.16816.F32 R32, R48.reuse, R34, RZ ;  /* 0x000000223020723c */ /* 0x044ff000000018ff */
[-C--:B-----5:R-:W-:Y:S01]  /*15af0*/  HMMA.16816.F32 R36, R48, R168.reuse, RZ ;  /* 0x000000a83024723c */ /* 0x0a0fe200000018ff */
[----:B----4-:R-:W-:Y:S07]  /*15b00*/  IMAD.MOV.U32 R2, RZ, RZ, R139 ;  /* 0x000000ffff027224 */ /* 0x010fee00078e008b */
[C---:B------:R-:W-:Y:S08]  /*15b10*/  HMMA.16816.F32 R40, R44.reuse, R168, RZ ;  /* 0x000000a82c28723c */ /* 0x040ff000000018ff */
[-C--:B------:R-:W-:Y:S08]  /*15b20*/  HMMA.16816.F32 R44, R44, R170.reuse, RZ ;  /* 0x000000aa2c2c723c */ /* 0x080ff000000018ff */
[----:B------:R-:W-:Y:S01]  /*15b30*/  HMMA.16816.F32 R48, R48, R170, RZ ;  /* 0x000000aa3030723c */ /* 0x000fe200000018ff */
[----:B------:R-:W-:Y:S07]  /*15b40*/  LDSM.16.M88.4 R168, [R192+0x2000] ;  /* 0x00200000c0a8783b */ /* 0x000fee0000000200 */
[-C--:B------:R-:W-:Y:S08]  /*15b50*/  HMMA.16816.F32 R4, R172, R176.reuse, R4 ;  /* 0x000000b0ac04723c */ /* 0x080ff00000001804 */
[C---:B---3--:R-:W-:Y:S08]  /*15b60*/  HMMA.16816.F32 R8, R180.reuse, R176, R8 ;  /* 0x000000b0b408723c */ /* 0x048ff00000001808 */
[-C--:B------:R-:W-:Y:S08]  /*15b70*/  HMMA.16816.F32 R12, R180, R178.reuse, R12 ;  /* 0x000000b2b40c723c */ /* 0x080ff0000000180c */
[C---:B------:R-:W-:Y:S01]  /*15b80*/  HMMA.16816.F32 R16, R172.reuse, R178, R16 ;  /* 0x000000b2ac10723c */ /* 0x040fe20000001810 */
[----:B------:R-:W2:Y:S07]  /*15b90*/  LDSM.16.M88.4 R176, [R165+0xc00] ;  /* 0x000c0000a5b0783b */ /* 0x000eae0000000200 */
        /* <DEDUP_REMOVED lines=8> */
[----:B------:R-:W1:Y:S07]  /*15c20*/  LDSM.16.M88.4 R180, [R192+0x3000] ;  /* 0x00300000c0b4783b */ /* 0x000e6e0000000200 */
[----:B------:R-:W-:Y:S01]  /*15c30*/  HMMA.16816.F32 R48, R172, R190, R48 ;  /* 0x000000beac30723c */ /* 0x000fe20000001830 */
[----:B------:R-:W3:Y:S07]  /*15c40*/  LDSM.16.M88.4 R172, [R165+0x1000] ;  /* 0x00100000a5ac783b */ /* 0x000eee0000000200 */
[-C--:B--2---:R-:W-:Y:S08]  /*15c50*/  HMMA.16816.F32 R4, R168, R176.reuse, R4 ;  /* 0x000000b0a804723c */ /* 0x084ff00000001804 */
        /* <DEDUP_REMOVED lines=74> */
[----:B------:R-:W-:Y:S01]  /*16100*/  @P0 IMAD.MOV.U32 R142, RZ, RZ, 0x5 ;  /* 0x00000005ff8e0424 */ /* 0x000fe200078e00ff */
[----:B------:R-:W-:Y:S01]  /*16110*/  @P0 SHF.R.S32.HI R134, RZ, 0x1f, R133 ;  /* 0x0000001fff860819 */ /* 0x000fe20000011485 */
[----:B------:R-:W-:Y:S03]  /*16120*/  @P0 IMAD.WIDE.U32 R170, R133, c[0x0][0x1e0], RZ ;  /* 0x0000780085aa0a25 */ /* 0x000fe600078e00ff */
[C---:B------:R-:W-:Y:S01]  /*16130*/  @P0 SHF.L.U64.HI R169, R141.reuse, R142, c[0x0][0x1e4] ;  /* 0x000079008da90619 */ /* 0x040fe2000001028e */
[----:B------:R-:W-:Y:S02]  /*16140*/  @P0 IMAD R134, R134, c[0x0][0x1e0], RZ ;  /* 0x0000780086860a24 */ /* 0x000fe400078e02ff */
[----:B------:R-:W-:Y:S02]  /*16150*/  @P0 IMAD.SHL.U32 R168, R141, 0x20, RZ ;  /* 0x000000208da80824 */ /* 0x000fe400078e00ff */
[----:B------:R-:W-:Y:S02]  /*16160*/  @P0 IMAD R134, R133, c[0x0][0x1e4], R134 ;  /* 0x0000790085860a24 */ /* 0x000fe400078e0286 */
[----:B------:R-:W-:Y:S04]  /*16170*/  @P0 IMAD.WIDE.U32 R168, R170, 0x30, R168 ;  /* 0x00000030aaa80825 */ /* 0x000fe800078e00a8 */
[----:B------:R-:W-:Y:S01]  /*16180*/  @P0 IMAD.IADD R134, R171, 0x1, R134 ;  /* 0x00000001ab860824 */ /* 0x000fe200078e0286 */
[----:B------:R-:W-:Y:S03]  /*16190*/  @P0 IADD3 R142, P2, P1, R168, 0x20, R250 ;  /* 0x00000020a88e0810 */ /* 0x000fe6000795e0fa */
[----:B------:R-:W-:Y:S04]  /*161a0*/  @P0 IMAD R134, R134, 0x30, RZ ;  /* 0x0000003086860824 */ /* 0x000fe800078e02ff */
[----:B------:R-:W-:Y:S05]  /*161b0*/  @P0 IMAD.IADD R134, R134, 0x1, R169 ;  /* 0x0000000186860824 */ /* 0x000fea00078e02a9 */
[----:B------:R-:W-:Y:S02]  /*161c0*/  @P0 IADD3.X R180, R134, RZ, R252, P2, P1 ;  /* 0x000000ff86b40210 */ /* 0x000fe400017e24fc */
        /* <DEDUP_REMOVED lines=24> */
[----:B------:R-:W-:Y:S03]  /*16350*/  LOP3.LUT P3, RZ, R205, 0x1, RZ, 0xc0, !PT ;  /* 0x00000001cdff7812 */ /* 0x000fe6000786c0ff */
        /* <DEDUP_REMOVED lines=18> */
.L_x_1313:
[----:B------:R-:W-:Y:S05]  /*16480*/  BSYNC B0 ;  /* 0x0000000000007941 */ /* 0x000fea0003800000 */
.L_x_1312:
        /* <DEDUP_REMOVED lines=36> */
[----:B------:R-:W-:Y:S01]  /*166d0*/  IADD3 R204, R204, -0x1, RZ ;  /* 0xffffffffcccc7810 */ /* 0x000fe20007ffe0ff */
[----:B------:R-:W3:Y:S01]  /*166e0*/  SHFL.BFLY PT, R139, R133, 0x2, 0x1f ;  /* 0x0c401f00858b7f89 */ /* 0x000ee200000e0000 */
[----:B------:R-:W-:Y:S04]  /*166f0*/  FMNMX.FTZ R134, R44, R134, !PT ;  /* 0x000000862c867209 */ /* 0x000fe80007810000 */
[----:B------:R-:W-:Y:S05]  /*16700*/  FMNMX.FTZ R134, R45, R134, !PT ;  /* 0x000000862d867209 */ /* 0x000fea0007810000 */
[----:B------:R-:W4:Y:S01]  /*16710*/  SHFL.BFLY PT, R140, R134, 0x2, 0x1f ;  /* 0x0c401f00868c7f89 */ /* 0x000f2200000e0000 */
[----:B--2---:R-:W-:Y:S02]  /*16720*/  FMNMX.FTZ R3, R3, R138, !PT ;  /* 0x0000008a03037209 */ /* 0x004fe40007810000 */
[----:B------:R-:W-:Y:S05]  /*16730*/  FMNMX.FTZ R138, R10, R135, !PT ;  /* 0x000000870a8a7209 */ /* 0x000fea0007810000 */
[----:B------:R-:W2:Y:S01]  /*16740*/  SHFL.BFLY PT, R141, R3, 0x1, 0x1f ;  /* 0x0c201f00038d7f89 */ /* 0x000ea200000e0000 */
[----:B------:R-:W-:Y:S02]  /*16750*/  FMNMX.FTZ R138, R11, R138, !PT ;  /* 0x0000008a0b8a7209 */ /* 0x000fe40007810000 */
[----:B---3--:R-:W-:Y:S02]  /*16760*/  FMNMX.FTZ R133, R133, R139, !PT ;  /* 0x0000008b85857209 */ /* 0x008fe40007810000 */
[----:B------:R-:W-:Y:S03]  /*16770*/  FMNMX.FTZ R139, R14, R138, !PT ;  /* 0x0000008a0e8b7209 */ /* 0x000fe60007810000 */
[----:B------:R-:W3:Y:S01]  /*16780*/  SHFL.BFLY PT, R142, R133, 0x1, 0x1f ;  /* 0x0c201f00858e7f89 */ /* 0x000ee200000e0000 */
[----:B----4-:R-:W-:Y:S02]  /*16790*/  FMNMX.FTZ R138, R134, R140, !PT ;  /* 0x0000008c868a7209 */ /* 0x010fe40007810000 */
[----:B------:R-:W-:Y:S05]  /*167a0*/  FMNMX.FTZ R134, R15, R139, !PT ;  /* 0x0000008b0f867209 */ /* 0x000fea0007810000 */
[----:B-1----:R-:W1:Y:S01]  /*167b0*/  SHFL.BFLY PT, R168, R138, 0x1, 0x1f ;  /* 0x0c201f008aa87f89 */ /* 0x002e6200000e0000 */
[----:B------:R-:W-:Y:S02]  /*167c0*/  FMNMX.FTZ R134, R26, R134, !PT ;  /* 0x000000861a867209 */ /* 0x000fe40007810000 */
[----:B--2---:R-:W-:Y:S02]  /*167d0*/  FMNMX.FTZ R140, R3, R141, !PT ;  /* 0x0000008d038c7209 */ /* 0x004fe40007810000 */
[----:B------:R-:W-:Y:S03]  /*167e0*/  FMNMX.FTZ R134, R27, R134, !PT ;  /* 0x000000861b867209 */ /* 0x000fe60007810000 */
[----:B------:R-:W-:Y:S01]  /*167f0*/  FADD.FTZ R0, -R140, R0 ;  /* 0x000000008c007221 */ /* 0x000fe20000010100 */
[----:B------:R-:W-:Y:S01]  /*16800*/  FMNMX.FTZ R3, R30, R134, !PT ;  /* 0x000000861e037209 */ /* 0x000fe20007810000 */
[----:B------:R-:W-:Y:S03]  /*16810*/  FMUL.FTZ R174, R140, c[0x0][0x2d0] ;  /* 0x0000b4008cae7a20 */ /* 0x000fe60000410000 */
[----:B------:R-:W-:Y:S01]  /*16820*/  FMNMX.FTZ R3, R31, R3, !PT ;  /* 0x000000031f037209 */ /* 0x000fe20007810000 */
[--C-:B------:R-:W-:Y:S01]  /*16830*/  FFMA.FTZ R4, R4, c[0x0][0x2d0], -R174.reuse ;  /* 0x0000b40004047a23 */ /* 0x100fe200000108ae */
[----:B---3--:R-:W-:Y:S01]  /*16840*/  FMNMX.FTZ R139, R133, R142, !PT ;  /* 0x0000008e858b7209 */ /* 0x008fe20007810000 */
[----:B------:R-:W-:Y:S01]  /*16850*/  FFMA.FTZ R20, R20, c[0x0][0x2d0], -R174 ;  /* 0x0000b40014147a23 */ /* 0x000fe200000108ae */
[----:B------:R-:W-:Y:S01]  /*16860*/  FMNMX.FTZ R133, R42, R3, !PT ;  /* 0x000000032a857209 */ /* 0x000fe20007810000 */
[----:B------:R-:W-:Y:S01]  /*16870*/  FMUL.FTZ R3, R0, c[0x0][0x2d0] ;  /* 0x0000b40000037a20 */ /* 0x000fe20000410000 */
[----:B------:R-:W-:Y:S01]  /*16880*/  MUFU.EX2 R176, R4 ;  /* 0x0000000400b07308 */ /* 0x000fe20000000800 */
[----:B------:R-:W-:Y:S01]  /*16890*/  FMUL.FTZ R173, R139, c[0x0][0x2d0] ;  /* 0x0000b4008bad7a20 */ /* 0x000fe20000410000 */
[----:B------:R-:W-:Y:S01]  /*168a0*/  FMNMX.FTZ R0, R43, R133, !PT ;  /* 0x000000852b007209 */ /* 0x000fe20007810000 */
[----:B------:R-:W-:Y:S01]  /*168b0*/  FADD.FTZ R2, -R139, R2 ;  /* 0x000000028b027221 */ /* 0x000fe20000010100 */
[----:B-1----:R-:W-:Y:S01]  /*168c0*/  FMNMX.FTZ R138, R138, R168, !PT ;  /* 0x000000a88a8a7209 */ /* 0x002fe20007810000 */
[----:B------:R-:W-:Y:S01]  /*168d0*/  FFMA.FTZ R21, R21, c[0x0][0x2d0], -R174 ;  /* 0x0000b40015157a23 */ /* 0x000fe200000108ae */
[----:B------:R-:W-:Y:S01]  /*168e0*/  FMNMX.FTZ R0, R46, R0, !PT ;  /* 0x000000002e007209 */ /* 0x000fe20007810000 */
[----:B------:R-:W-:Y:S01]  /*168f0*/  FMUL.FTZ R2, R2, c[0x0][0x2d0] ;  /* 0x0000b40002027a20 */ /* 0x000fe20000410000 */
[----:B------:R-:W-:Y:S01]  /*16900*/  LDSM.16.MT88.4 R168, [R166] ;  /* 0x00000000a6a8783b */ /* 0x000fe20000004200 */
[----:B------:R-:W-:Y:S01]  /*16910*/  FMUL.FTZ R172, R138, c[0x0][0x2d0] ;  /* 0x0000b4008aac7a20 */ /* 0x000fe20000410000 */
[----:B------:R1:W2:Y:S01]  /*16920*/  MUFU.EX2 R134, R3 ;  /* 0x0000000300867308 */ /* 0x0002a20000000800 */
[----:B------:R-:W-:Y:S01]  /*16930*/  FMNMX.FTZ R0, R47, R0, !PT ;  /* 0x000000002f007209 */ /* 0x000fe20007810000 */
[--C-:B------:R-:W-:Y:S02]  /*16940*/  FFMA.FTZ R22, R22, c[0x0][0x2d0], -R173.reuse ;  /* 0x0000b40016167a23 */ /* 0x100fe400000108ad */
[--C-:B------:R-:W-:Y:S02]  /*16950*/  FFMA.FTZ R23, R23, c[0x0][0x2d0], -R173.reuse ;  /* 0x0000b40017177a23 */ /* 0x100fe400000108ad */
[----:B------:R-:W-:Y:S02]  /*16960*/  FFMA.FTZ R25, R25, c[0x0][0x2d0], -R172 ;  /* 0x0000b40019197a23 */ /* 0x000fe400000108ac */
[--C-:B------:R-:W-:Y:S02]  /*16970*/  FFMA.FTZ R34, R34, c[0x0][0x2d0], -R173.reuse ;  /* 0x0000b40022227a23 */ /* 0x100fe400000108ad */
[----:B------:R3:W4:Y:S01]  /*16980*/  MUFU.EX2 R133, R2 ;  /* 0x0000000200857308 */ /* 0x0007220000000800 */
[--C-:B------:R-:W-:Y:S02]  /*16990*/  FFMA.FTZ R35, R35, c[0x0][0x2d0], -R173.reuse ;  /* 0x0000b40023237a23 */ /* 0x100fe400000108ad */
[----:B------:R-:W-:Y:S02]  /*169a0*/  FFMA.FTZ R142, R37, c[0x0][0x2d0], -R174 ;  /* 0x0000b400258e7a23 */ /* 0x000fe400000108ae */
[----:B------:R-:W-:Y:S02]  /*169b0*/  FFMA.FTZ R24, R24, c[0x0][0x2d0], -R172 ;  /* 0x0000b40018187a23 */ /* 0x000fe400000108ac */
[----:B------:R-:W-:Y:S02]  /*169c0*/  FFMA.FTZ R141, R48, c[0x0][0x2d0], -R174 ;  /* 0x0000b400308d7a23 */ /* 0x000fe400000108ae */
[--C-:B------:R-:W-:Y:S01]  /*169d0*/  FFMA.FTZ R48, R39, c[0x0][0x2d0], -R173.reuse ;  /* 0x0000b40027307a23 */ /* 0x100fe200000108ad */
[----:B------:R5:W-:Y:S01]  /*169e0*/  MUFU.EX2 R189, R20 ;  /* 0x0000001400bd7308 */ /* 0x000be20000000800 */
[--C-:B------:R-:W-:Y:S02]  /*169f0*/  FFMA.FTZ R50, R50, c[0x0][0x2d0], -R173.reuse ;  /* 0x0000b40032327a23 */ /* 0x100fe400000108ad */
[--C-:B------:R-:W-:Y:S01]  /*16a00*/  FFMA.FTZ R51, R51, c[0x0][0x2d0], -R173.reuse ;  /* 0x0000b40033337a23 */ /* 0x100fe200000108ad */
        /* <DEDUP_REMOVED lines=30> */
[----:B------:R-:W-:Y:S02]  /*16bf0*/  FMUL.FTZ R55, R133, R55 ;  /* 0x0000003785377220 */ /* 0x000fe40000410000 */
[--C-:B-----5:R-:W-:Y:S02]  /*16c00*/  FFMA.FTZ R20, R32, c[0x0][0x2d0], -R174.reuse ;  /* 0x0000b40020147a23 */ /* 0x120fe400000108ae */
[--C-:B-1----:R-:W-:Y:S02]  /*16c10*/  FFMA.FTZ R2, R5, c[0x0][0x2d0], -R174.reuse ;  /* 0x0000b40005027a23 */ /* 0x102fe400000108ae */
[----:B------:R-:W-:Y:S02]  /*16c20*/  FMUL.FTZ R5, R134, R153 ;  /* 0x0000009986057220 */ /* 0x000fe40000410000 */
[C---:B--2---:R-:W-:Y:S01]  /*16c30*/  FMUL.FTZ R104, R132.reuse, R104 ;  /* 0x0000006884687220 */ /* 0x044fe20000410000 */
[----:B------:R1:W-:Y:S01]  /*16c40*/  MUFU.EX2 R209, R2 ;  /* 0x0000000200d17308 */ /* 0x0003e20000000800 */
        /* <DEDUP_REMOVED lines=14> */
[--C-:B-1----:R-:W-:Y:S02]  /*16d30*/  FFMA.FTZ R2, R6, c[0x0][0x2d0], -R173.reuse ;  /* 0x0000b40006027a23 */ /* 0x102fe400000108ad */
[----:B------:R-:W-:Y:S02]  /*16d40*/  FMUL.FTZ R6, R133, R154 ;  /* 0x0000009a85067220 */ /* 0x000fe40000410000 */
[----:B------:R-:W-:Y:S01]  /*16d50*/  FMUL.FTZ R61, R132, R61 ;  /* 0x0000003d843d7220 */ /* 0x000fe20000410000 */
[----:B------:R1:W4:Y:S01]  /*16d60*/  MUFU.EX2 R175, R2 ;  /* 0x0000000200af7308 */ /* 0x0003220000000800 */
[C---:B------:R-:W-:Y:S02]  /*16d70*/  FMUL.FTZ R64, R134.reuse, R64 ;  /* 0x0000004086407220 */ /* 0x040fe40000410000 */
[C---:B------:R-:W-:Y:S02]  /*16d80*/  FMUL.FTZ R65, R134.reuse, R65 ;  /* 0x0000004186417220 */ /* 0x040fe40000410000 */
[--C-:B--2---:R-:W-:Y:S02]  /*16d90*/  FFMA.FTZ R3, R17, c[0x0][0x2d0], -R174.reuse ;  /* 0x0000b40011037a23 */ /* 0x104fe400000108ae */
[C---:B------:R-:W-:Y:S02]  /*16da0*/  FMUL.FTZ R17, R134.reuse, R161 ;  /* 0x000000a186117220 */ /* 0x040fe40000410000 */
[C---:B------:R-:W-:Y:S01]  /*16db0*/  FMUL.FTZ R66, R133.reuse, R66 ;  /* 0x0000004285427220 */ /* 0x040fe20000410000 */
[----:B------:R-:W2:Y:S01]  /*16dc0*/  MUFU.EX2 R217, R3 ;  /* 0x0000000300d97308 */ /* 0x000ea20000000800 */
[----:B------:R-:W-:Y:S02]  /*16dd0*/  FMUL.FTZ R67, R133, R67 ;  /* 0x0000004385437220 */ /* 0x000fe40000410000 */
[C---:B------:R-:W-:Y:S02]  /*16de0*/  FMUL.FTZ R68, R134.reuse, R68 ;  /* 0x0000004486447220 */ /* 0x040fe40000410000 */
[----:B---3--:R-:W-:Y:S02]  /*16df0*/  FFMA.FTZ R20, R33, c[0x0][0x2d0], -R174 ;  /* 0x0000b40021147a23 */ /* 0x008fe400000108ae */
        /* <DEDUP_REMOVED lines=14> */
[C---:B------:R-:W-:Y:S02]  /*16ee0*/  FMUL.FTZ R18, R133.reuse, R162 ;  /* 0x000000a285127220 */ /* 0x040fe40000410000 */
[C---:B------:R-:W-:Y:S01]  /*16ef0*/  FMUL.FTZ R81, R134.reuse, R81 ;  /* 0x0000005186517220 */ /* 0x040fe20000410000 */
        /* <DEDUP_REMOVED lines=9> */
[C---:B------:R-:W-:Y:S02]  /*16f90*/  FMUL.FTZ R19, R133.reuse, R163 ;  /* 0x000000a385137220 */ /* 0x040fe40000410000 */
[----:B------:R-:W-:Y:S01]  /*16fa0*/  LDSM.16.MT88.4 R160, [R166+0x800] ;  /* 0x00080000a6a0783b */ /* 0x000fe20000004200 */
[C---:B------:R-:W-:Y:S02]  /*16fb0*/  FMUL.FTZ R86, R133.reuse, R86 ;  /* 0x0000005685567220 */ /* 0x040fe40000410000 */
[C---:B------:R-:W-:Y:S02]  /*16fc0*/  FMUL.FTZ R87, R133.reuse, R87 ;  /* 0x0000005785577220 */ /* 0x040fe40000410000 */
[C---:B------:R-:W-:Y:S02]  /*16fd0*/  FMUL.FTZ R88, R132.reuse, R88 ;  /* 0x0000005884587220 */ /* 0x040fe40000410000 */
[----:B------:R-:W1:Y:S01]  /*16fe0*/  MUFU.EX2 R216, R0 ;  /* 0x0000000000d87308 */ /* 0x000e620000000800 */
[C---:B------:R-:W-:Y:S02]  /*16ff0*/  FMUL.FTZ R89, R132.reuse, R89 ;  /* 0x0000005984597220 */ /* 0x040fe40000410000 */
[----:B------:R-:W-:Y:S02]  /*17000*/  FMUL.FTZ R92, R132, R92 ;  /* 0x0000005c845c7220 */ /* 0x000fe40000410000 */
[--C-:B--2---:R-:W-:Y:S02]  /*17010*/  FFMA.FTZ R3, R8, c[0x0][0x2d0], -R172.reuse ;  /* 0x0000b40008037a23 */ /* 0x104fe400000108ac */
[C---:B------:R-:W-:Y:S02]  /*17020*/  FMUL.FTZ R8, R132.reuse, R148 ;  /* 0x0000009484087220 */ /* 0x040fe40000410000 */
[----:B------:R-:W-:Y:S01]  /*17030*/  FMUL.FTZ R93, R132, R93 ;  /* 0x0000005d845d7220 */ /* 0x000fe20000410000 */
[----:B------:R2:W-:Y:S01]  /*17040*/  MUFU.EX2 R205, R3 ;  /* 0x0000000300cd7308 */ /* 0x0005e20000000800 */
[C---:B------:R-:W-:Y:S02]  /*17050*/  FMUL.FTZ R96, R134.reuse, R96 ;  /* 0x0000006086607220 */ /* 0x040fe40000410000 */
[----:B------:R-:W-:Y:S02]  /*17060*/  FMUL.FTZ R97, R134, R97 ;  /* 0x0000006186617220 */ /* 0x000fe40000410000 */
[C---:B------:R-:W-:Y:S02]  /*17070*/  FMUL.FTZ R98, R133.reuse, R98 ;  /* 0x0000006285627220 */ /* 0x040fe40000410000 */
[----:B------:R-:W-:Y:S02]  /*17080*/  FMUL.FTZ R99, R133, R99 ;  /* 0x0000006385637220 */ /* 0x000fe40000410000 */
[--C-:B------:R-:W-:Y:S01]  /*17090*/  FFMA.FTZ R40, R40, c[0x0][0x2d0], -R172.reuse ;  /* 0x0000b40028287a23 */ /* 0x100fe200000108ac */
[----:B------:R3:W-:Y:S01]  /*170a0*/  MUFU.EX2 R184, R35 ;  /* 0x0000002300b87308 */ /* 0x0007e20000000800 */
[--C-:B------:R-:W-:Y:S02]  /*170b0*/  FFMA.FTZ R41, R41, c[0x0][0x2d0], -R172.reuse ;  /* 0x0000b40029297a23 */ /* 0x100fe400000108ac */
[----:B------:R-:W-:Y:S01]  /*170c0*/  FFMA.FTZ R44, R44, c[0x0][0x2d0], -R172 ;  /* 0x0000b4002c2c7a23 */ /* 0x000fe200000108ac */
[----:B-1----:R-:W-:Y:S01]  /*170d0*/  F2FP.PACK_AB R155, R216, R210 ;  /* 0x000000d2d89b723e */ /* 0x002fe200000000ff */
[----:B------:R-:W-:Y:S02]  /*170e0*/  FADD.FTZ R0, -R2, R135 ;  /* 0x0000008702007221 */ /* 0x000fe40000010100 */
[----:B------:R-:W-:Y:S02]  /*170f0*/  FFMA.FTZ R135, R49, c[0x0][0x2d0], -R174 ;  /* 0x0000b40031877a23 */ /* 0x000fe400000108ae */
[----:B------:R-:W-:Y:S01]  /*17100*/  FMUL.FTZ R0, R0, c[0x0][0x2d0] ;  /* 0x0000b40000007a20 */ /* 0x000fe20000410000 */
[----:B------:R1:W4:Y:S01]  /*17110*/  MUFU.EX2 R181, R24 ;  /* 0x0000001800b57308 */ /* 0x0003220000000800 */
[----:B------:R-:W-:Y:S02]  /*17120*/  FFMA.FTZ R49, R38, c[0x0][0x2d0], -R173 ;  /* 0x0000b40026317a23 */ /* 0x000fe400000108ad */
[--C-:B------:R-:W-:Y:S02]  /*17130*/  FFMA.FTZ R45, R45, c[0x0][0x2d0], -R172.reuse ;  /* 0x0000b4002d2d7a23 */ /* 0x100fe400000108ac */
[--C-:B--2---:R-:W-:Y:S02]  /*17140*/  FFMA.FTZ R3, R9, c[0x0][0x2d0], -R172.reuse ;  /* 0x0000b40009037a23 */ /* 0x104fe400000108ac */
[----:B------:R-:W-:Y:S03]  /*17150*/  FMUL.FTZ R9, R132, R149 ;  /* 0x0000009584097220 */ /* 0x000fe60000410000 */
[----:B------:R2:W5:Y:S01]  /*17160*/  MUFU.EX2 R206, R3 ;  /* 0x0000000300ce7308 */ /* 0x0005620000000800 */
[----:B---3--:R-:W-:Y:S09]  /*17170*/  LDSM.16.MT88.4 R32, [R167+0x400] ;  /* 0x00040000a720783b */ /* 0x008ff20000004200 */
[----:B------:R-:W3:Y:S01]  /*17180*/  MUFU.EX2 R0, R0 ;  /* 0x0000000000007308 */ /* 0x000ee20000000800 */
[--C-:B-1----:R-:W-:Y:S01]  /*17190*/  FFMA.FTZ R24, R28, c[0x0][0x2d0], -R172.reuse ;  /* 0x0000b4001c187a23 */ /* 0x102fe200000108ac */
[----:B----4-:R-:W-:Y:S08]  /*171a0*/  F2FP.PACK_AB R28, R182, R181 ;  /* 0x000000b5b61c723e */ /* 0x010ff000000000ff */
[----:B------:R-:W-:Y:S01]  /*171b0*/  MUFU.EX2 R177, R24 ;  /* 0x0000001800b17308 */ /* 0x000fe20000000800 */
[--C-:B--2---:R-:W-:Y:S01]  /*171c0*/  FFMA.FTZ R3, R12, c[0x0][0x2d0], -R172.reuse ;  /* 0x0000b4000c037a23 */ /* 0x104fe200000108ac */
[----:B-----5:R-:W-:Y:S01]  /*171d0*/  F2FP.PACK_AB R148, R206, R205 ;  /* 0x000000cdce94723e */ /* 0x020fe200000000ff */
[----:B------:R-:W-:Y:S07]  /*171e0*/  FMUL.FTZ R12, R132, R156 ;  /* 0x0000009c840c7220 */ /* 0x000fee0000410000 */
[----:B------:R1:W-:Y:S01]  /*171f0*/  MUFU.EX2 R214, R3 ;  /* 0x0000000300d67308 */ /* 0x0003e20000000800 */
        /* <DEDUP_REMOVED lines=25> */
[----:B------:R-:W-:Y:S05]  /*17390*/  FMUL.FTZ R95, R0, R95 ;  /* 0x0000005f005f7220 */ /* 0x000fea0000410000 */
[----:B------:R-:W-:Y:S01]  /*173a0*/  MUFU.EX2 R51, R51 ;  /* 0x0000003300337308 */ /* 0x000fe20000000800 */
[----:B-1----:R-:W-:Y:S04]  /*173b0*/  FMUL.FTZ R3, R2, c[0x0][0x2d0] ;  /* 0x0000b40002037a20 */ /* 0x002fe80000410000 */
[--C-:B------:R-:W-:Y:S02]  /*173c0*/  FFMA.FTZ R4, R10, c[0x0][0x2d0], -R3.reuse ;  /* 0x0000b4000a047a23 */ /* 0x100fe40000010803 */
[----:B------:R-:W-:Y:S01]  /*173d0*/  FMUL.FTZ R10, R0, R150 ;  /* 0x00000096000a7220 */ /* 0x000fe20000410000 */
[----:B--2---:R-:W-:Y:S02]  /*173e0*/  F2FP.PACK_AB R150, R215, R214 ;  /* 0x000000d6d796723e */ /* 0x004fe400000000ff */
[----:B------:R1:W-:Y:S01]  /*173f0*/  MUFU.EX2 R191, R4 ;  /* 0x0000000400bf7308 */ /* 0x0003e20000000800 */
[--C-:B------:R-:W-:Y:S02]  /*17400*/  FFMA.FTZ R26, R26, c[0x0][0x2d0], -R3.reuse ;  /* 0x0000b4001a1a7a23 */ /* 0x100fe40000010803 */
[--C-:B------:R-:W-:Y:S02]  /*17410*/  FFMA.FTZ R27, R27, c[0x0][0x2d0], -R3.reuse ;  /* 0x0000b4001b1b7a23 */ /* 0x100fe40000010803 */
[--C-:B------:R-:W-:Y:S02]  /*17420*/  FFMA.FTZ R42, R42, c[0x0][0x2d0], -R3.reuse ;  /* 0x0000b4002a2a7a23 */ /* 0x100fe40000010803 */
[--C-:B------:R-:W-:Y:S02]  /*17430*/  FFMA.FTZ R43, R43, c[0x0][0x2d0], -R3.reuse ;  /* 0x0000b4002b2b7a23 */ /* 0x100fe40000010803 */
[--C-:B------:R-:W-:Y:S01]  /*17440*/  FFMA.FTZ R46, R46, c[0x0][0x2d0], -R3.reuse ;  /* 0x0000b4002e2e7a23 */ /* 0x100fe20000010803 */
[----:B------:R-:W-:Y:S10]  /*17450*/  MUFU.EX2 R179, R26 ;  /* 0x0000001a00b37308 */ /* 0x000ff40000000800 */
[----:B------:R2:W-:Y:S01]  /*17460*/  MUFU.EX2 R180, R27 ;  /* 0x0000001b00b47308 */ /* 0x0005e20000000800 */
[--C-:B-1----:R-:W-:Y:S02]  /*17470*/  FFMA.FTZ R4, R11, c[0x0][0x2d0], -R3.reuse ;  /* 0x0000b4000b047a23 */ /* 0x102fe40000010803 */
[----:B------:R-:W-:Y:S07]  /*17480*/  FMUL.FTZ R11, R0, R151 ;  /* 0x00000097000b7220 */ /* 0x000fee0000410000 */
[----:B------:R1:W3:Y:S10]  /*17490*/  MUFU.EX2 R207, R4 ;  /* 0x0000000400cf7308 */ /* 0x0002f40000000800 */
[----:B------:R-:W-:Y:S01]  /*174a0*/  MUFU.EX2 R42, R42 ;  /* 0x0000002a002a7308 */ /* 0x000fe20000000800 */
[----:B--2---:R-:W-:Y:S09]  /*174b0*/  LDSM.16.MT88.4 R24, [R166+0x400] ;  /* 0x00040000a618783b */ /* 0x004ff20000004200 */
[----:B------:R-:W-:Y:S01]  /*174c0*/  MUFU.EX2 R43, R43 ;  /* 0x0000002b002b7308 */ /* 0x000fe20000000800 */
[--C-:B-1----:R-:W-:Y:S01]  /*174d0*/  FFMA.FTZ R4, R14, c[0x0][0x2d0], -R3.reuse ;  /* 0x0000b4000e047a23 */ /* 0x102fe20000010803 */
[----:B---3--:R-:W-:Y:S01]  /*174e0*/  F2FP.PACK_AB R149, R207, R191 ;  /* 0x000000bfcf95723e */ /* 0x008fe200000000ff */
[C---:B------:R-:W-:Y:S07]  /*174f0*/  FMUL.FTZ R14, R0.reuse, R158 ;  /* 0x0000009e000e7220 */ /* 0x040fee0000410000 */
[----:B------:R1:W2:Y:S02]  /*17500*/  MUFU.EX2 R212, R4 ;  /* 0x0000000400d47308 */ /* 0x0002a40000000800 */
[----:B-1----:R-:W-:Y:S02]  /*17510*/  FFMA.FTZ R4, R15, c[0x0][0x2d0], -R3 ;  /* 0x0000b4000f047a23 */ /* 0x002fe40000010803 */
[C---:B------:R-:W-:Y:S06]  /*17520*/  FMUL.FTZ R15, R0.reuse, R159 ;  /* 0x0000009f000f7220 */ /* 0x040fec0000410000 */
[----:B------:R1:W3:Y:S01]  /*17530*/  MUFU.EX2 R213, R4 ;  /* 0x0000000400d57308 */ /* 0x0002e20000000800 */
[----:B------:R-:W4:Y:S01]  /*17540*/  LDSM.16.MT88.4 R156, [R167] ;  /* 0x00000000a79c783b */ /* 0x000f220000004200 */
[----:B------:R-:W-:Y:S04]  /*17550*/  FFMA.FTZ R0, R0, R243, R191 ;  /* 0x000000f300007223 */ /* 0x000fe800000100bf */
[----:B------:R-:W-:Y:S04]  /*17560*/  FADD.FTZ R0, R207, R0 ;  /* 0x00000000cf007221 */ /* 0x000fe80000010000 */
[----:B--2---:R-:W-:Y:S02]  /*17570*/  FADD.FTZ R0, R212, R0 ;  /* 0x00000000d4007221 */ /* 0x004fe40000010000 */
[C---:B-1----:R-:W-:Y:S01]  /*17580*/  FMUL.FTZ R4, R134.reuse, R152 ;  /* 0x0000009886047220 */ /* 0x042fe20000410000 */
[----:B------:R-:W-:Y:S01]  /*17590*/  F2FP.PACK_AB R152, R209, R176 ;  /* 0x000000b0d198723e */ /* 0x000fe200000000ff */
[----:B------:R-:W-:Y:S01]  /*175a0*/  FFMA.FTZ R134, R134, R242, R176 ;  /* 0x000000f286867223 */ /* 0x000fe200000100b0 */
[C---:B---3--:R-:W-:Y:S01]  /*175b0*/  F2FP.PACK_AB R151, R213.reuse, R212 ;  /* 0x000000d4d597723e */ /* 0x048fe200000000ff */
[----:B------:R-:W-:Y:S04]  /*175c0*/  FADD.FTZ R0, R213, R0 ;  /* 0x00000000d5007221 */ /* 0x000fe80000010000 */
[-C--:B------:R-:W-:Y:S08]  /*175d0*/  HMMA.16816.F32 R4, R152, R168.reuse, R4 ;  /* 0x000000a89804723c */ /* 0x080ff00000001804 */
[C---:B------:R-:W-:Y:S01]  /*175e0*/  HMMA.16816.F32 R8, R148.reuse, R168, R8 ;  /* 0x000000a89408723c */ /* 0x040fe20000001808 */
[----:B------:R-:W-:Y:S07]  /*175f0*/  MUFU.EX2 R169, R142 ;  /* 0x0000008e00a97308 */ /* 0x000fee0000000800 */
[-C--:B------:R-:W-:Y:S03]  /*17600*/  HMMA.16816.F32 R12, R148, R170.reuse, R12 ;  /* 0x000000aa940c723c */ /* 0x080fe6000000180c */
[----:B------:R-:W-:Y:S05]  /*17610*/  MUFU.EX2 R142, R49 ;  /* 0x00000031008e7308 */ /* 0x000fea0000000800 */
[C---:B------:R-:W-:Y:S05]  /*17620*/  HMMA.16816.F32 R16, R152.reuse, R170, R16 ;  /* 0x000000aa9810723c */ /* 0x040fea0000001810 */
[----:B------:R-:W-:Y:S03]  /*17630*/  MUFU.EX2 R168, R48 ;  /* 0x0000003000a87308 */ /* 0x000fe60000000800 */
[-C--:B----4-:R-:W-:Y:S07]  /*17640*/  HMMA.16816.F32 R100, R152, R156.reuse, R100 ;  /* 0x0000009c9864723c */ /* 0x090fee0000001864 */
[----:B------:R-:W-:Y:S01]  /*17650*/  MUFU.EX2 R49, R40 ;  /* 0x0000002800317308 */ /* 0x000fe20000000800 */
[C---:B------:R-:W-:Y:S08]  /*17660*/  HMMA.16816.F32 R104, R148.reuse, R156, R104 ;  /* 0x0000009c9468723c */ /* 0x040ff00000001868 */
[-C--:B------:R-:W-:Y:S01]  /*17670*/  HMMA.16816.F32 R108, R148, R158.reuse, R108 ;  /* 0x0000009e946c723c */ /* 0x080fe2000000186c */
[----:B------:R-:W-:Y:S07]  /*17680*/  MUFU.EX2 R48, R41 ;  /* 0x0000002900307308 */ /* 0x000fee0000000800 */
[C---:B------:R-:W-:Y:S01]  /*17690*/  HMMA.16816.F32 R112, R152.reuse, R158, R112 ;  /* 0x0000009e9870723c */ /* 0x040fe20000001870 */
[----:B------:R-:W1:Y:S02]  /*176a0*/  LDSM.16.MT88.4 R156, [R166+0xc00] ;  /* 0x000c0000a69c783b */ /* 0x000e640000004200 */
[----:B------:R-:W-:Y:S10]  /*176b0*/  MUFU.EX2 R40, R44 ;  /* 0x0000002c00287308 */ /* 0x000ff40000000800 */
[----:B------:R-:W-:Y:S01]  /*176c0*/  MUFU.EX2 R41, R45 ;  /* 0x0000002d00297308 */ /* 0x000fe20000000800 */
        /* <DEDUP_REMOVED lines=21> */
[----:B------:R-:W-:Y:S01]  /*17820*/  FFMA.FTZ R148, R36, c[0x0][0x2d0], -R174 ;  /* 0x0000b40024947a23 */ /* 0x000fe200000108ae */
[----:B------:R-:W-:Y:S01]  /*17830*/  HMMA.16816.F32 R96, R152, R22, R96 ;  /* 0x000000169860723c */ /* 0x000fe20000001860 */
[----:B------:R-:W3:Y:S04]  /*17840*/  LDSM.16.MT88.4 R36, [R166+0x1000] ;  /* 0x00100000a624783b */ /* 0x000ee80000004200 */
[----:B------:R4:W-:Y:S02]  /*17850*/  MUFU.EX2 R170, R21 ;  /* 0x0000001500aa7308 */ /* 0x0009e40000000800 */
[----:B------:R-:W-:Y:S02]  /*17860*/  F2FP.PACK_AB R22, R185, R186 ;  /* 0x000000bab916723e */ /* 0x000fe400000000ff */
[----:B------:R-:W-:Y:S03]  /*17870*/  F2FP.PACK_AB R23, R184, R183 ;  /* 0x000000b7b817723e */ /* 0x000fe600000000ff */
[--C-:B-1----:R-:W-:Y:S01]  /*17880*/  FFMA.FTZ R20, R30, c[0x0][0x2d0], -R3.reuse ;  /* 0x0000b4001e147a23 */ /* 0x102fe20000010803 */
[----:B--2---:R-:W-:Y:S01]  /*17890*/  F2FP.PACK_AB R30, R178, R177 ;  /* 0x000000b1b21e723e */ /* 0x004fe200000000ff */
[----:B------:R-:W-:Y:S02]  /*178a0*/  FFMA.FTZ R3, R47, c[0x0][0x2d0], -R3 ;  /* 0x0000b4002f037a23 */ /* 0x000fe40000010803 */
[----:B------:R1:W2:Y:S01]  /*178b0*/  MUFU.EX2 R171, R20 ;  /* 0x0000001400ab7308 */ /* 0x0002a20000000800 */
[----:B------:R-:W-:Y:S01]  /*178c0*/  FFMA.FTZ R47, R133, R241, R175 ;  /* 0x000000f1852f7223 */ /* 0x000fe200000100af */
[----:B----4-:R-:W-:Y:S08]  /*178d0*/  F2FP.PACK_AB R21, R187, R188 ;  /* 0x000000bcbb15723e */ /* 0x010ff000000000ff */
[----:B------:R-:W-:Y:S01]  /*178e0*/  MUFU.EX2 R133, R148 ;  /* 0x0000009400857308 */ /* 0x000fe20000000800 */
[----:B-1----:R-:W-:Y:S02]  /*178f0*/  F2FP.PACK_AB R20, R190, R189 ;  /* 0x000000bdbe14723e */ /* 0x002fe400000000ff */
[----:B--2---:R-:W-:Y:S05]  /*17900*/  F2FP.PACK_AB R31, R170, R171 ;  /* 0x000000abaa1f723e */ /* 0x004fea00000000ff */
[-C--:B------:R-:W-:Y:S08]  /*17910*/  HMMA.16816.F32 R4, R20, R24.reuse, R4 ;  /* 0x000000181404723c */ /* 0x080ff00000001804 */
        /* <DEDUP_REMOVED lines=10> */
[C---:B------:R-:W-:Y:S08]  /*179c0*/  HMMA.16816.F32 R120, R28.reuse, R36, R120 ;  /* 0x000000241c78723c */ /* 0x040ff00000001878 */
[-C--:B------:R-:W-:Y:S08]  /*179d0*/  HMMA.16816.F32 R124, R28, R38.reuse, R124 ;  /* 0x000000261c7c723c */ /* 0x080ff0000000187c */
[C---:B------:R-:W-:Y:S01]  /*179e0*/  HMMA.16816.F32 R128, R20.reuse, R38, R128 ;  /* 0x000000261480723c */ /* 0x040fe20000001880 */
[----:B------:R-:W3:Y:S07]  /*179f0*/  LDSM.16.MT88.4 R36, [R167+0x1c00] ;  /* 0x001c0000a724783b */ /* 0x000eee0000004200 */
[-C--:B-1----:R-:W-:Y:S08]  /*17a00*/  HMMA.16816.F32 R52, R20, R24.reuse, R52 ;  /* 0x000000181434723c */ /* 0x082ff00000001834 */
[C---:B------:R-:W-:Y:S07]  /*17a10*/  HMMA.16816.F32 R56, R28.reuse, R24, R56 ;  /* 0x000000181c38723c */ /* 0x040fee0000001838 */
[----:B------:R-:W-:Y:S01]  /*17a20*/  FADD.FTZ R25, R209, R134 ;  /* 0x00000086d1197221 */ /* 0x000fe20000010000 */
[-C--:B------:R-:W-:Y:S04]  /*17a30*/  HMMA.16816.F32 R60, R28, R26.reuse, R60 ;  /* 0x0000001a1c3c723c */ /* 0x080fe8000000183c */
[----:B------:R-:W-:Y:S04]  /*17a40*/  FADD.FTZ R24, R208, R47 ;  /* 0x0000002fd0187221 */ /* 0x000fe80000010000 */
[C---:B------:R-:W-:Y:S07]  /*17a50*/  HMMA.16816.F32 R64, R20.reuse, R26, R64 ;  /* 0x0000001a1440723c */ /* 0x040fee0000001840 */
[----:B------:R-:W-:Y:S01]  /*17a60*/  F2FP.PACK_AB R26, R41, R40 ;  /* 0x00000028291a723e */ /* 0x000fe200000000ff */
[-C--:B--2---:R-:W-:Y:S08]  /*17a70*/  HMMA.16816.F32 R68, R20, R32.reuse, R68 ;  /* 0x000000201444723c */ /* 0x084ff00000001844 */
[C---:B------:R-:W-:Y:S07]  /*17a80*/  HMMA.16816.F32 R72, R28.reuse, R32, R72 ;  /* 0x000000201c48723c */ /* 0x040fee0000001848 */
[----:B------:R-:W-:Y:S01]  /*17a90*/  FADD.FTZ R32, R210, R24 ;  /* 0x00000018d2207221 */ /* 0x000fe20000010000 */
[-C--:B------:R-:W-:Y:S04]  /*17aa0*/  HMMA.16816.F32 R76, R28, R34.reuse, R76 ;  /* 0x000000221c4c723c */ /* 0x080fe8000000184c */
[----:B------:R-:W-:Y:S04]  /*17ab0*/  F2FP.PACK_AB R24, R48, R49 ;  /* 0x000000313018723e */ /* 0x000fe800000000ff */
[C---:B------:R-:W-:Y:S01]  /*17ac0*/  HMMA.16816.F32 R80, R20.reuse, R34, R80 ;  /* 0x000000221450723c */ /* 0x040fe20000001850 */
[----:B------:R1:W-:Y:S07]  /*17ad0*/  MUFU.EX2 R34, R3 ;  /* 0x0000000300227308 */ /* 0x0003ee0000000800 */
[-C--:B---3--:R-:W-:Y:S03]  /*17ae0*/  HMMA.16816.F32 R84, R20, R36.reuse, R84 ;  /* 0x000000241454723c */ /* 0x088fe60000001854 */
        /* <DEDUP_REMOVED lines=80> */
.L_x_1311:
[----:B------:R-:W-:Y:S07]  /*17ff0*/  @!UPT UIADD3 URZ, URZ, URZ, URZ ;  /* 0x0000003f3f3ff290 */ /* 0x000fee000fffe03f */
[----:B------:R-:W-:Y:S02]  /*18000*/  MOV R9, 0x1f ;  /* 0x0000001f00097802 */ /* 0x000fe40000000f00 */
[----:B------:R-:W-:Y:S01]  /*18010*/  MOV R8, 0xffffffff ;  /* 0xffffffff00087802 */ /* 0x000fe20000000f00 */
[----:B------:R-:W-:Y:S06]  /*18020*/  BRA.DIV ~URZ, `(.L_x_1315) ;  /* 0x000059a27f007947 */ /* 0x000fec000b800000 */
[----:B------:R1:W2:Y:S02]  /*18030*/  SHFL.BFLY PT, R0, R242, 0x2, 0x1f ;  /* 0x0c401f00f2007f89 */ /* 0x0002a400000e0000 */
.L_x_1395:
        /* <DEDUP_REMOVED lines=15> */
.L_x_1396:
        /* <DEDUP_REMOVED lines=13> */
[----:B------:R-:W2:Y:S01]  /*18200*/  @P3 MUFU.LG2 R8, R7 ;  /* 0x0000000700083308 */ /* 0x000ea20000000c00 */
[----:B-1----:R-:W-:-:S07]  /*18210*/  FMUL.FTZ R168, R0, R100 ;  /* 0x0000006400a87220 */ /* 0x002fce0000410000 */
[----:B------:R-:W1:Y:S01]  /*18220*/  @P2 MUFU.LG2 R7, R6 ;  /* 0x0000000600072308 */ /* 0x000e620000000c00 */
[C---:B------:R-:W-:Y:S02]  /*18230*/  FMUL.FTZ R169, R0.reuse, R101 ;  /* 0x0000006500a97220 */ /* 0x040fe40000410000 */
[C---:B------:R-:W-:Y:S02]  /*18240*/  FMUL.FTZ R152, R0.reuse, R152 ;  /* 0x0000009800987220 */ /* 0x040fe40000410000 */
[C---:B------:R-:W-:Y:S02]  /*18250*/  FMUL.FTZ R153, R0.reuse, R153 ;  /* 0x0000009900997220 */ /* 0x040fe40000410000 */
[C---:B------:R-:W-:Y:S01]  /*18260*/  FMUL.FTZ R160, R0.reuse, R160 ;  /* 0x000000a000a07220 */ /* 0x040fe20000410000 */
[----:B------:R-:W3:Y:S01]  /*18270*/  @P2 MUFU.RCP R3, R6 ;  /* 0x0000000600032308 */ /* 0x000ee20000001000 */
[C---:B------:R-:W-:Y:S02]  /*18280*/  FMUL.FTZ R161, R0.reuse, R161 ;  /* 0x000000a100a17220 */ /* 0x040fe40000410000 */
[----:B------:R-:W-:-:S02]  /*18290*/  FMUL.FTZ R172, R0, R112 ;  /* 0x0000007000ac7220 */ /* 0x000fc40000410000 */
[C---:B------:R-:W-:Y:S02]  /*182a0*/  FMUL.FTZ R173, R0.reuse, R113 ;  /* 0x0000007100ad7220 */ /* 0x040fe40000410000 */
[C---:B------:R-:W-:Y:S01]  /*182b0*/  FMUL.FTZ R174, R0.reuse, R116 ;  /* 0x0000007400ae7220 */ /* 0x040fe20000410000 */
[----:B------:R-:W-:Y:S01]  /*182c0*/  @P1 MUFU.RCP R2, R5 ;  /* 0x0000000500021308 */ /* 0x000fe20000001000 */
        /* <DEDUP_REMOVED lines=15> */
[----:B------:R4:W5:Y:S01]  /*183c0*/  @P1 MUFU.LG2 R0, R5 ;  /* 0x0000000500001308 */ /* 0x0009620000000c00 */
[----:B--2---:R-:W-:-:S02]  /*183d0*/  @P3 FMUL.FTZ R9, R8, 0.69314718246459960938 ;  /* 0x3f31721808093820 */ /* 0x004fc40000410000 */
[----:B-1----:R-:W-:Y:S02]  /*183e0*/  @P2 FMUL.FTZ R8, R7, 0.69314718246459960938 ;  /* 0x3f31721807082820 */ /* 0x002fe40000410000 */
[C---:B---3--:R-:W-:Y:S02]  /*183f0*/  FMUL.FTZ R112, R3.reuse, R118 ;  /* 0x0000007603707220 */ /* 0x048fe40000410000 */
[C---:B------:R-:W-:Y:S02]  /*18400*/  FMUL.FTZ R113, R3.reuse, R119 ;  /* 0x0000007703717220 */ /* 0x040fe40000410000 */
[C---:B------:R-:W-:Y:S02]  /*18410*/  FMUL.FTZ R170, R3.reuse, R102 ;  /* 0x0000006603aa7220 */ /* 0x040fe40000410000 */
[C---:B------:R-:W-:Y:S02]  /*18420*/  FMUL.FTZ R171, R3.reuse, R103 ;  /* 0x0000006703ab7220 */ /* 0x040fe40000410000 */
[----:B------:R-:W-:-:S02]  /*18430*/  FMUL.FTZ R116, R3, R130 ;  /* 0x0000008203747220 */ /* 0x000fc40000410000 */
[C---:B------:R-:W-:Y:S01]  /*18440*/  FMUL.FTZ R117, R3.reuse, R131 ;  /* 0x0000008303757220 */ /* 0x040fe20000410000 */
[----:B----4-:R-:W-:Y:S01]  /*18450*/  @P2 MOV R5, 0x3f317218 ;  /* 0x3f31721800052802 */ /* 0x010fe20000000f00 */
[----:B-----5:R-:W-:Y:S01]  /*18460*/  @P1 FMUL.FTZ R7, R0, 0.69314718246459960938 ;  /* 0x3f31721800071820 */ /* 0x020fe20000410000 */
        /* <DEDUP_REMOVED lines=45> */
[----:B------:R2:W3:Y:S01]  /*18740*/  @P0 MUFU.LG2 R2, R4 ;  /* 0x0000000400020308 */ /* 0x0004e20000000c00 */
[----:B------:R-:W-:Y:S02]  /*18750*/  @P3 FMUL.FTZ R6, R3, c[0x0][0x2d0] ;  /* 0x0000b40003063a20 */ /* 0x000fe40000410000 */
[----:B------:R-:W-:Y:S02]  /*18760*/  @P1 FMUL.FTZ R3, R10, c[0x0][0x2d0] ;  /* 0x0000b4000a031a20 */ /* 0x000fe40000410000 */
[----:B------:R-:W-:Y:S02]  /*18770*/  @P2 FMUL.FTZ R5, R5, c[0x0][0x2d0] ;  /* 0x0000b40005052a20 */ /* 0x000fe40000410000 */
[----:B------:R-:W-:Y:S01]  /*18780*/  @P1 FFMA.FTZ R23, R3, R138, R7 ;  /* 0x0000008a03171223 */ /* 0x000fe20000010007 */
[----:B------:R-:W-:Y:S01]  /*18790*/  @P0 MOV R3, 0x3f317218 ;  /* 0x3f31721800030802 */ /* 0x000fe20000000f00 */
[----:B-1----:R-:W-:-:S02]  /*187a0*/  FMUL.FTZ R84, R0, R58 ;  /* 0x0000003a00547220 */ /* 0x002fc40000410000 */
[C---:B------:R-:W-:Y:S02]  /*187b0*/  FMUL.FTZ R85, R0.reuse, R59 ;  /* 0x0000003b00557220 */ /* 0x040fe40000410000 */
[----:B------:R-:W-:Y:S02]  /*187c0*/  @P0 FMUL.FTZ R3, R3, c[0x0][0x2d0] ;  /* 0x0000b40003030a20 */ /* 0x000fe40000410000 */
[----:B------:R-:W-:Y:S01]  /*187d0*/  FMUL.FTZ R76, R0, R62 ;  /* 0x0000003e004c7220 */ /* 0x000fe20000410000 */
[----:B--2---:R-:W-:Y:S01]  /*187e0*/  MOV R4, 0x1 ;  /* 0x0000000100047802 */ /* 0x004fe20000000f00 */
[----:B---3--:R-:W-:Y:S02]  /*187f0*/  @P0 FMUL.FTZ R2, R2, 0.69314718246459960938 ;  /* 0x3f31721802020820 */ /* 0x008fe40000410000 */
        /* <DEDUP_REMOVED lines=25> */
.L_x_1246:
        /* <DEDUP_REMOVED lines=19> */
.L_x_1318:
[----:B--2---:R-:W-:Y:S05]  /*18ac0*/  BSYNC B0 ;  /* 0x0000000000007941 */ /* 0x004fea0003800000 */
.L_x_1317:
        /* <DEDUP_REMOVED lines=16> */
[----:B------:R-:W-:Y:S01]  /*18bd0*/  F2FP.PACK_AB R4, R83, R82 ;  /* 0x000000525304723e */ /* 0x000fe200000000ff */
[----:B------:R-:W4:Y:S01]  /*18be0*/  LDL.LU R11, [R1+0x30] ;  /* 0x00003000010b7983 */ /* 0x000f220000300800 */
[----:B------:R-:W-:Y:S02]  /*18bf0*/  F2FP.PACK_AB R5, R77, R76 ;  /* 0x0000004c4d05723e */ /* 0x000fe400000000ff */
[----:B------:R-:W-:-:S04]  /*18c00*/  ISETP.NE.U32.AND P0, PT, RZ, c[0x0][0x508], PT ;  /* 0x00014200ff007a0c */ /* 0x000fc80003f05070 */
[----:B------:R-:W-:Y:S02]  /*18c10*/  ISETP.NE.AND.EX P1, PT, RZ, c[0x0][0x50c], PT, P0 ;  /* 0x00014300ff007a0c */ /* 0x000fe40003f25300 */
[----:B------:R-:W-:-:S04]  /*18c20*/  ISETP.NE.U32.AND P2, PT, RZ, c[0x0][0x500], PT ;  /* 0x00014000ff007a0c */ /* 0x000fc80003f45070 */
[----:B------:R-:W-:Y:S01]  /*18c30*/  ISETP.NE.AND.EX P2, PT, RZ, c[0x0][0x504], PT, P2 ;  /* 0x00014100ff007a0c */ /* 0x000fe20003f45320 */
        /* <DEDUP_REMOVED lines=85> */
[----:B------:R-:W-:Y:S04]  /*19190*/  STS [R6+0x5080], R2 ;  /* 0x0050800206007388 */ /* 0x000fe80000000800 */
[----:B------:R2:W-:Y:S01]  /*191a0*/  STS [R6+0x5280], R0 ;  /* 0x0052800006007388 */ /* 0x0005e20000000800 */
[----:B-1----:R-:W-:Y:S02]  /*191b0*/  F2FP.PACK_AB R3, R41, R40 ;  /* 0x000000282903723e */ /* 0x002fe400000000ff */
[----:B--2---:R-:W-:-:S03]  /*191c0*/  F2FP.PACK_AB R0, R39, R38 ;  /* 0x000000262700723e */ /* 0x004fc600000000ff */
[----:B------:R-:W-:Y:S04]  /*191d0*/  STS [R12+0x5000], R3 ;  /* 0x005000030c007388 */ /* 0x000fe80000000800 */
[----:B------:R1:W-:Y:S04]  /*191e0*/  STS [R12+0x5200], R0 ;  /* 0x005200000c007388 */ /* 0x0003e80000000800 */
[----:B------:R-:W-:Y:S01]  /*191f0*/  BAR.SYNC.DEFER_BLOCKING 0x1, 0x80 ;  /* 0x0042000000007b1d */ /* 0x000fe20000010000 */
[----:B------:R-:W-:Y:S01]  /*19200*/  @P1 LEA R4, P0, R9, c[0x0][0x508], 0x2 ;  /* 0x0001420009041a11 */ /* 0x000fe200078010ff */
[----:B------:R-:W-:-:S02]  /*19210*/  IMAD.MOV.U32 R6, RZ, RZ, 0x4 ;  /* 0x00000004ff067424 */ /* 0x000fc400078e00ff */
[----:B------:R-:W-:Y:S01]  /*19220*/  IMAD.MOV.U32 R10, RZ, RZ, c[0x0][0x388] ;  /* 0x0000e200ff0a7624 */ /* 0x000fe200078e00ff */
[C---:B------:R-:W-:Y:S01]  /*19230*/  @P1 LEA.HI.X R5, R9.reuse, c[0x0][0x50c], R8, 0x2, P0 ;  /* 0x0001430009051a11 */ /* 0x040fe200000f1408 */
[----:B------:R-:W-:Y:S02]  /*19240*/  IMAD.MOV.U32 R2, RZ, RZ, RZ ;  /* 0x000000ffff027224 */ /* 0x000fe400078e00ff */
[----:B------:R-:W-:Y:S02]  /*19250*/  IMAD.WIDE R6, R9, R6, c[0x0][0x500] ;  /* 0x0001400009067625 */ /* 0x000fe400078e0206 */
[----:B------:R2:W5:Y:S04]  /*19260*/  @P1 LDG.E R10, [R4.64] ;  /* 0x00000006040a1981 */ /* 0x000568000c1e1900 */
[----:B------:R2:W5:Y:S01]  /*19270*/  @P2 LDG.E R2, [R6.64] ;  /* 0x0000000606022981 */ /* 0x000562000c1e1900 */
[----:B------:R-:W-:-:S04]  /*19280*/  ISETP.NE.AND P0, PT, R11, RZ, PT ;  /* 0x000000ff0b00720c */ /* 0x000fc80003f05270 */
[----:B-1----:R-:W-:Y:S01]  /*19290*/  SEL R0, R11, c[0x0][0x3d4], P0 ;  /* 0x0000f5000b007a07 */ /* 0x002fe20000000000 */
[----:B------:R-:W-:Y:S05]  /*192a0*/  @P1 BRA `(.L_x_1321) ;  /* 0x0000004000001947 */ /* 0x000fea0003800000 */
[----:B------:R-:W-:Y:S05]  /*192b0*/  @!P2 BRA `(.L_x_1321) ;  /* 0x000000300000a947 */ /* 0x000fea0003800000 */
[----:B-----5:R1:W3:Y:S04]  /*192c0*/  LDG.E R10, [R6.64] ;  /* 0x00000006060a7981 */ /* 0x0202e8000c1e1900 */
[----:B-12---:R-:W3:Y:S02]  /*192d0*/  LDG.E R6, [R6.64+0x4] ;  /* 0x0000040606067981 */ /* 0x006ee4000c1e1900 */
[----:B---3--:R-:W-:Y:S02]  /*192e0*/  IADD3 R10, -R10, R6, RZ ;  /* 0x000000060a0a7210 */ /* 0x008fe40007ffe1ff */
.L_x_1321:
[----:B------:R-:W3:Y:S04]  /*192f0*/  LDL R3, [R1+0x8c] ;  /* 0x00008c0001037983 */ /* 0x000ee80000100800 */
[----:B------:R-:W3:Y:S04]  /*19300*/  LDL R78, [R1+0x48] ;  /* 0x00004800014e7983 */ /* 0x000ee80000100800 */
[----:B------:R-:W4:Y:S04]  /*19310*/  LDL R24, [R1+0x44] ;  /* 0x0000440001187983 */ /* 0x000f280000100800 */
[----:B--2---:R-:W2:Y:S04]  /*19320*/  LDL R13, [R1+0x74] ;  /* 0x00007400010d7983 */ /* 0x004ea80000100800 */
[----:B------:R-:W2:Y:S04]  /*19330*/  LDL R26, [R1+0xac] ;  /* 0x0000ac00011a7983 */ /* 0x000ea80000100800 */
[----:B------:R-:W2:Y:S01]  /*19340*/  LDL.LU R25, [R1+0x14] ;  /* 0x0000140001197983 */ /* 0x000ea20000300800 */
[----:B------:R-:W-:Y:S01]  /*19350*/  IMAD.MOV.U32 R11, RZ, RZ, 0x368 ;  /* 0x00000368ff0b7424 */ /* 0x000fe200078e00ff */
[----:B------:R-:W-:-:S04]  /*19360*/  ISETP.GT.AND P2, PT, R0, 0x1, PT ;  /* 0x000000010000780c */ /* 0x000fc80003f44270 */
[----:B------:R-:W-:-:S04]  /*19370*/  SEL R11, R11, 0x328, P2 ;  /* 0x000003280b0b7807 */ /* 0x000fc80001000000 */
[----:B------:R-:W1:Y:S08]  /*19380*/  LDC.64 R6, c[0x0][R11+0x170] ;  /* 0x00005c000b067b82 */ /* 0x000e700000000a00 */
[----:B------:R-:W4:Y:S08]  /*19390*/  LDC.64 R14, c[0x0][R11+0x168] ;  /* 0x00005a000b0e7b82 */ /* 0x000f300000000a00 */
        /* <DEDUP_REMOVED lines=8> */
[----:B------:R-:W2:Y:S02]  /*19420*/  S2R R27, SR_TID.X ;  /* 0x00000000001b7919 */ /* 0x000ea40000002100 */
[----:B-1----:R-:W-:-:S04]  /*19430*/  IMAD R4, R7, R0, RZ ;  /* 0x0000000007047224 */ /* 0x002fc800078e02ff */
[C---:B------:R-:W-:Y:S02]  /*19440*/  IMAD R12, R6.reuse, R5, R4 ;  /* 0x00000005060c7224 */ /* 0x040fe400078e0204 */
[----:B------:R-:W-:-:S04]  /*19450*/  IMAD.WIDE.U32 R6, R6, R0, RZ ;  /* 0x0000000006067225 */ /* 0x000fc800078e00ff */
[----:B------:R-:W-:Y:S02]  /*19460*/  IMAD.IADD R12, R7, 0x1, R12 ;  /* 0x00000001070c7824 */ /* 0x000fe400078e020c */
[----:B---3--:R-:W-:-:S04]  /*19470*/  IMAD.IADD R3, R3, 0x1, R78 ;  /* 0x0000000103037824 */ /* 0x008fc800078e024e */
[----:B------:R-:W-:-:S04]  /*19480*/  @P5 IMAD.HI.U32 R5, R3, c[0x0][0x4ec], RZ ;  /* 0x00013b0003055a27 */ /* 0x000fc800078e00ff */
[----:B----4-:R-:W-:-:S04]  /*19490*/  IMAD.WIDE.U32 R8, R14, R24, RZ ;  /* 0x000000180e087225 */ /* 0x010fc800078e00ff */
[----:B------:R-:W-:Y:S01]  /*194a0*/  IMAD.MOV.U32 R4, RZ, RZ, R3 ;  /* 0x000000ffff047224 */ /* 0x000fe200078e0003 */
[----:B------:R-:W-:Y:S01]  /*194b0*/  @P5 SHF.R.U32.HI R4, RZ, c[0x0][0x4f0], R5 ;  /* 0x00013c00ff045a19 */ /* 0x000fe20000011605 */
[----:B------:R-:W-:Y:S01]  /*194c0*/  IMAD R11, R15, R24, RZ ;  /* 0x000000180f0b7224 */ /* 0x000fe200078e02ff */
[----:B--2---:R-:W-:Y:S02]  /*194d0*/  SEL R5, R13, RZ, P2 ;  /* 0x000000ff0d057207 */ /* 0x004fe40001000000 */
        /* <DEDUP_REMOVED lines=35> */
[----:B------:R-:W4:Y:S01]  /*19710*/  SHFL.IDX PT, R8, R6, 0x2, 0x1c1f ;  /* 0x005c1f0006087f89 */ /* 0x000f2200000e0000 */
[----:B---3--:R-:W-:-:S05]  /*19720*/  IMAD.IADD R5, R26, 0x1, R78 ;  /* 0x000000011a057824 */ /* 0x008fca00078e024e */
        /* <DEDUP_REMOVED lines=9> */
[----:B----4-:R-:W-:Y:S01]  /*197c0*/  @!P1 ST.E [R8.64], R23 ;  /* 0x0000001708009985 */ /* 0x010fe2000c101906 */
        /* <DEDUP_REMOVED lines=12> */
[----:B------:R-:W3:Y:S04]  /*19890*/  LDL R18, [R1+0xc] ;  /* 0x00000c0001127983 */ /* 0x000ee80000100800 */
[----:B------:R-:W1:Y:S01]  /*198a0*/  S2R R26, SR_TID.X ;  /* 0x00000000001a7919 */ /* 0x000e620000002100 */
[----:B------:R-:W-:Y:S02]  /*198b0*/  IMAD R14, R14, c[0x0][0x3a0], RZ ;  /* 0x0000e8000e0e7a24 */ /* 0x000fe400078e02ff */
[----:B--2---:R-:W-:-:S04]  /*198c0*/  IMAD.WIDE.U32 R6, R2, c[0x0][0x3a0], RZ ;  /* 0x0000e80002067a25 */ /* 0x004fc800078e00ff */
[----:B------:R-:W-:Y:S01]  /*198d0*/  IMAD R2, R2, c[0x0][0x3a4], R14 ;  /* 0x0000e90002027a24 */ /* 0x000fe200078e020e */
[--C-:B-1----:R-:W-:Y:S02]  /*198e0*/  SHF.R.S32.HI R25, RZ, 0x1f, R26.reuse ;  /* 0x0000001fff197819 */ /* 0x102fe4000001141a */
        /* <DEDUP_REMOVED lines=26> */
[----:B---3--:R-:W-:-:S05]  /*19a90*/  IMAD.SHL.U32 R3, R18, 0x2, RZ ;  /* 0x0000000212037824 */ /* 0x008fca00078e00ff */
        /* <DEDUP_REMOVED lines=23> */
.L_x_1397:
[----:B------:R-:W-:Y:S05]  /*19c10*/  BRA.DIV ~URZ, `(.L_x_1324) ;  /* 0x000040b27f007947 */ /* 0x000fea000b800000 */
[----:B------:R3:W4:Y:S02]  /*19c20*/  SHFL.IDX PT, R0, R13, RZ, 0x1c1f ;  /* 0x001c1fff0d007589 */ /* 0x00072400000e0000 */
.L_x_1398:
        /* <DEDUP_REMOVED lines=20> */
.L_x_1326:
[----:B------:R-:W-:Y:S05]  /*19d70*/  BSYNC B0 ;  /* 0x0000000000007941 */ /* 0x000fea0003800000 */
.L_x_1325:
[----:B------:R-:W-:Y:S05]  /*19d80*/  BRA.DIV ~URZ, `(.L_x_1327) ;  /* 0x00003fa27f007947 */ /* 0x000fea000b800000 */
[----:B--2---:R2:W1:Y:S04]  /*19d90*/  SHFL.IDX PT, R10, R12, 0x1, 0x1c1f ;  /* 0x003c1f000c0a7f89 */ /* 0x00446800000e0000 */
[----:B----4-:R2:W4:Y:S02]  /*19da0*/  SHFL.IDX PT, R0, R13, 0x1, 0x1c1f ;  /* 0x003c1f000d007f89 */ /* 0x01052400000e0000 */
.L_x_1399:
        /* <DEDUP_REMOVED lines=21> */
.L_x_1329:
[----:B------:R-:W-:Y:S05]  /*19f00*/  BSYNC B0 ;  /* 0x0000000000007941 */ /* 0x000fea0003800000 */
.L_x_1328:
[----:B------:R-:W-:Y:S05]  /*19f10*/  BRA.DIV ~URZ, `(.L_x_1330) ;  /* 0x00003ed27f007947 */ /* 0x000fea000b800000 */
[----:B-1----:R1:W2:Y:S02]  /*19f20*/  SHFL.IDX PT, R10, R12, 0x2, 0x1c1f ;  /* 0x005c1f000c0a7f89 */ /* 0x0022a400000e0000 */
.L_x_1400:
[----:B------:R-:W-:Y:S05]  /*19f30*/  BRA.DIV ~URZ, `(.L_x_1331) ;  /* 0x00003f227f007947 */ /* 0x000fea000b800000 */
[----:B----4-:R4:W1:Y:S02]  /*19f40*/  SHFL.IDX PT, R0, R13, 0x2, 0x1c1f ;  /* 0x005c1f000d007f89 */ /* 0x01086400000e0000 */
.L_x_1401:
        /* <DEDUP_REMOVED lines=21> */
.L_x_1333:
[----:B------:R-:W-:Y:S05]  /*1a0a0*/  BSYNC B0 ;  /* 0x0000000000007941 */ /* 0x000fea0003800000 */
.L_x_1332:
[----:B------:R-:W-:Y:S05]  /*1a0b0*/  BRA.DIV ~URZ, `(.L_x_1334) ;  /* 0x00003e027f007947 */ /* 0x000fea000b800000 */
[----:B-1----:R1:W3:Y:S04]  /*1a0c0*/  SHFL.IDX PT, R6, R12, 0x3, 0x1c1f ;  /* 0x007c1f000c067f89 */ /* 0x0022e800000e0000 */
[----:B------:R1:W4:Y:S02]  /*1a0d0*/  SHFL.IDX PT, R0, R13, 0x3, 0x1c1f ;  /* 0x007c1f000d007f89 */ /* 0x00032400000e0000 */
.L_x_1402:
        /* <DEDUP_REMOVED lines=22> */
.L_x_1322:
[----:B--2---:R-:W2:Y:S04]  /*1a240*/  LDL.LU R6, [R1+0x44] ;  /* 0x0000440001067983 */ /* 0x004ea80000300800 */
        /* <DEDUP_REMOVED lines=33> */
.L_x_1403:
[----:B------:R-:W-:Y:S05]  /*1a460*/  BRA.DIV ~URZ, `(.L_x_1337) ;  /* 0x00003b827f007947 */ /* 0x000fea000b800000 */
[----:B------:R3:W4:Y:S02]  /*1a470*/  SHFL.IDX PT, R0, R25, RZ, 0x1c1f ;  /* 0x001c1fff19007589 */ /* 0x00072400000e0000 */
.L_x_1404:
        /* <DEDUP_REMOVED lines=11> */
[C---:B------:R-:W-:Y:S02]  /*1a530*/  IADD3 R7, R5.reuse, 0x50, RZ ;  /* 0x0000005005077810 */ /* 0x040fe40007ffe0ff */
        /* <DEDUP_REMOVED lines=14> */
[----:B------:R-:W-:Y:S02]  /*1a620*/  ISETP.GE.AND P1, PT, R5, c[0x0][0x3c8], PT ;  /* 0x0000f20005007a0c */ /* 0x000fe40003f26270 */
[----:B------:R-:W-:-:S02]  /*1a630*/  ISETP.GE.AND P2, PT, R16, c[0x0][0x3c8], PT ;  /* 0x0000f20010007a0c */ /* 0x000fc40003f46270 */
[----:B------:R-:W-:Y:S02]  /*1a640*/  ISETP.GE.AND P4, PT, R15, c[0x0][0x3c8], PT ;  /* 0x0000f2000f007a0c */ /* 0x000fe40003f86270 */
[----:B------:R-:W-:-:S07]  /*1a650*/  ISETP.GE.AND P3, PT, R14, c[0x0][0x3c8], PT ;  /* 0x0000f2000e007a0c */ /* 0x000fce0003f66270 */
[----:B----4-:R-:W-:-:S04]  /*1a660*/  @!P1 LEA R2, P0, R5, R0, 0x2 ;  /* 0x0000000005029211 */ /* 0x010fc800078010ff */
        /* <DEDUP_REMOVED lines=12> */
[----:B------:R-:W-:-:S05]  /*1a730*/  @!P3 LEA.HI.X R19, R14, R4, R29, 0x2, P0 ;  /* 0x000000040e13b211 */ /* 0x000fca00000f141d */
        /* <DEDUP_REMOVED lines=20> */
[----:B------:R-:W-:-:S03]  /*1a880*/  @!P3 LEA R20, P0, R8, R0, 0x2 ;  /* 0x000000000814b211 */ /* 0x000fc600078010ff */
[----:B------:R2:W-:Y:S01]  /*1a890*/  @!P4 ST.E.64 [R2.64], R100 ;  /* 0x000000640200c985 */ /* 0x0005e2000c101b06 */
[----:B------:R-:W-:Y:S02]  /*1a8a0*/  @!P3 LEA.HI.X R21, R8, R4, R34, 0x2, P0 ;  /* 0x000000040815b211 */ /* 0x000fe400000f1422 */
[----:B----4-:R-:W-:-:S03]  /*1a8b0*/  @!P2 LEA R18, P0, R7, R0, 0x2 ;  /* 0x000000000712a211 */ /* 0x010fc600078010ff */
[----:B------:R4:W-:Y:S01]  /*1a8c0*/  @!P3 ST.E.64 [R20.64], R184 ;  /* 0x000000b81400b985 */ /* 0x0009e2000c101b06 */
[----:B------:R-:W-:-:S05]  /*1a8d0*/  @!P2 LEA.HI.X R19, R7, R4, R35, 0x2, P0 ;  /* 0x000000040713a211 */ /* 0x000fca00000f1423 */
[----:B------:R4:W-:Y:S01]  /*1a8e0*/  @!P2 ST.E.64 [R18.64], R182 ;  /* 0x000000b61200a985 */ /* 0x0009e2000c101b06 */
[----:B--2---:R-:W-:-:S04]  /*1a8f0*/  @!P1 LEA R2, P0, R6, R0, 0x2 ;  /* 0x0000000006029211 */ /* 0x004fc800078010ff */
[----:B------:R-:W-:-:S05]  /*1a900*/  @!P1 LEA.HI.X R3, R6, R4, R36, 0x2, P0 ;  /* 0x0000000406039211 */ /* 0x000fca00000f1424 */
[----:B------:R4:W-:Y:S04]  /*1a910*/  @!P1 ST.E.64 [R2.64], R96 ;  /* 0x0000006002009985 */ /* 0x0009e8000c101b06 */
.L_x_1339:
[----:B------:R-:W-:Y:S05]  /*1a920*/  BSYNC B0 ;  /* 0x0000000000007941 */ /* 0x000fea0003800000 */
.L_x_1338:
[----:B------:R-:W-:Y:S05]  /*1a930*/  BRA.DIV ~URZ, `(.L_x_1340) ;  /* 0x000037127f007947 */ /* 0x000fea000b800000 */
[----:B--2---:R2:W1:Y:S04]  /*1a940*/  SHFL.IDX PT, R4, R17, 0x1, 0x1c1f ;  /* 0x003c1f0011047f89 */ /* 0x00446800000e0000 */
[----:B----4-:R2:W4:Y:S02]  /*1a950*/  SHFL.IDX PT, R0, R25, 0x1, 0x1c1f ;  /* 0x003c1f0019007f89 */ /* 0x01052400000e0000 */
.L_x_1405:
[----:B------:R-:W-:Y:S01]  /*1a960*/  BSSY B0, `(.L_x_1341) ;  /* 0x0000033000007945 */ /* 0x000fe20003800000 */
[----:B------:R-:W-:Y:S05]  /*1a970*/  @P6 BRA `(.L_x_1342) ;  /* 0x0000031000006947 */ /* 0x000fea0003800000 */
[----:B------:R-:W5:Y:S01]  /*1a980*/  LDL R5, [R1+0x20] ;  /* 0x0000200001057983 */ /* 0x000f620000100800 */
[----:B------:R-:W-:Y:S02]  /*1a990*/  ISETP.GE.AND P0, PT, R16, c[0x0][0x3c8], PT ;  /* 0x0000f20010007a0c */ /* 0x000fe40003f06270 */
[----:B------:R-:W-:Y:S02]  /*1a9a0*/  ISETP.GE.AND P3, PT, R15, c[0x0][0x3c8], PT ;  /* 0x0000f2000f007a0c */ /* 0x000fe40003f66270 */
[----:B------:R-:W-:-:S02]  /*1a9b0*/  ISETP.GE.AND P5, PT, R14, c[0x0][0x3c8], PT ;  /* 0x0000f2000e007a0c */ /* 0x000fc40003fa6270 */
[----:B-----5:R-:W-:-:S13]  /*1a9c0*/  ISETP.GE.AND P1, PT, R5, c[0x0][0x3c8], PT ;  /* 0x0000f20005007a0c */ /* 0x020fda0003f26270 */
[----:B----4-:R-:W-:-:S04]  /*1a9d0*/  @!P1 LEA R2, P2, R5, R0, 0x2 ;  /* 0x0000000005029211 */ /* 0x010fc800078410ff */
[----:B-1----:R-:W-:Y:S02]  /*1a9e0*/  @!P1 LEA.HI.X R3, R5, R4, R27, 0x2, P2 ;  /* 0x0000000405039211 */ /* 0x002fe400010f141b */
[----:B------:R-:W-:-:S03]  /*1a9f0*/  @!P0 LEA R18, P2, R16, R0, 0x2 ;  /* 0x0000000010128211 */ /* 0x000fc600078410ff */
[----:B------:R1:W-:Y:S01]  /*1aa00*/  @!P1 ST.E.64 [R2.64], R154 ;  /* 0x0000009a02009985 */ /* 0x0003e2000c101b06 */
[----:B------:R-:W-:Y:S02]  /*1aa10*/  @!P0 LEA.HI.X R19, R16, R4, R24, 0x2, P2 ;  /* 0x0000000410138211 */ /* 0x000fe400010f1418 */
[----:B------:R-:W-:Y:S02]  /*1aa20*/  ISETP.GE.AND P2, PT, R13, c[0x0][0x3c8], PT ;  /* 0x0000f2000d007a0c */ /* 0x000fe40003f46270 */
[----:B------:R-:W-:Y:S01]  /*1aa30*/  ISETP.GE.AND P1, PT, R12, c[0x0][0x3c8], PT ;  /* 0x0000f2000c007a0c */ /* 0x000fe20003f26270 */
[----:B------:R4:W-:Y:S01]  /*1aa40*/  @!P0 ST.E.64 [R18.64], R162 ;  /* 0x000000a212008985 */ /* 0x0009e2000c101b06 */
[----:B-1----:R-:W-:-:S04]  /*1aa50*/  @!P3 LEA R2, P4, R15, R0, 0x2 ;  /* 0x000000000f02b211 */ /* 0x002fc800078810ff */
[----:B------:R-:W-:Y:S02]  /*1aa60*/  @!P3 LEA.HI.X R3, R15, R4, R26, 0x2, P4 ;  /* 0x000000040f03b211 */ /* 0x000fe400020f141a */
[----:B----4-:R-:W-:Y:S02]  /*1aa70*/  @!P5 LEA R18, P0, R14, R0, 0x2 ;  /* 0x000000000e12d211 */ /* 0x010fe400078010ff */
[----:B------:R-:W-:Y:S01]  /*1aa80*/  ISETP.GE.AND P4, PT, R10, c[0x0][0x3c8], PT ;  /* 0x0000f2000a007a0c */ /* 0x000fe20003f86270 */
        /* <DEDUP_REMOVED lines=9> */
[C---:B----4-:R-:W-:Y:S02]  /*1ab20*/  @!P0 LEA R18, P2, R11.reuse, R0, 0x2 ;  /* 0x000000000b128211 */ /* 0x050fe400078410ff */
        /* <DEDUP_REMOVED lines=10> */
[----:B------:R-:W-:Y:S02]  /*1abd0*/  ISETP.GE.AND P1, PT, R6, c[0x0][0x3c8], PT ;  /* 0x0000f20006007a0c */ /* 0x000fe40003f26270 */
[C---:B----4-:R-:W-:Y:S01]  /*1abe0*/  @!P3 LEA R20, P0, R8.reuse, R0, 0x2 ;  /* 0x000000000814b211 */ /* 0x050fe200078010ff */
[----:B------:R1:W-:Y:S03]  /*1abf0*/  @!P4 ST.E.64 [R2.64], R128 ;  /* 0x000000800200c985 */ /* 0x0003e6000c101b06 */
[----:B------:R-:W-:Y:S01]  /*1ac00*/  @!P3 LEA.HI.X R21, R8, R4, R34, 0x2, P0 ;  /* 0x000000040815b211 */ /* 0x000fe200000f1422 */
[----:B------:R4:W-:Y:S01]  /*1ac10*/  @!P5 ST.E.64 [R22.64], R186 ;  /* 0x000000ba1600d985 */ /* 0x0009e2000c101b06 */
[----:B-----5:R-:W-:-:S03]  /*1ac20*/  @!P2 LEA R18, P0, R7, R0, 0x2 ;  /* 0x000000000712a211 */ /* 0x020fc600078010ff */
[----:B------:R4:W-:Y:S01]  /*1ac30*/  @!P3 ST.E.64 [R20.64], R130 ;  /* 0x000000821400b985 */ /* 0x0009e2000c101b06 */
[----:B------:R-:W-:-:S05]  /*1ac40*/  @!P2 LEA.HI.X R19, R7, R4, R35, 0x2, P0 ;  /* 0x000000040713a211 */ /* 0x000fca00000f1423 */
[----:B------:R4:W-:Y:S01]  /*1ac50*/  @!P2 ST.E.64 [R18.64], R102 ;  /* 0x000000661200a985 */ /* 0x0009e2000c101b06 */
[----:B-1----:R-:W-:-:S04]  /*1ac60*/  @!P1 LEA R2, P0, R6, R0, 0x2 ;  /* 0x0000000006029211 */ /* 0x002fc800078010ff */
[----:B------:R-:W-:-:S05]  /*1ac70*/  @!P1 LEA.HI.X R3, R6, R4, R36, 0x2, P0 ;  /* 0x0000000406039211 */ /* 0x000fca00000f1424 */
[----:B------:R4:W-:Y:S04]  /*1ac80*/  @!P1 ST.E.64 [R2.64], R98 ;  /* 0x0000006202009985 */ /* 0x0009e8000c101b06 */
.L_x_1342:
[----:B------:R-:W-:Y:S05]  /*1ac90*/  BSYNC B0 ;  /* 0x0000000000007941 */ /* 0x000fea0003800000 */
.L_x_1341:
[----:B------:R-:W-:Y:S05]  /*1aca0*/  BRA.DIV ~URZ, `(.L_x_1343) ;  /* 0x000034627f007947 */ /* 0x000fea000b800000 */
[----:B-1----:R1:W2:Y:S02]  /*1acb0*/  SHFL.IDX PT, R4, R17, 0x2, 0x1c1f ;  /* 0x005c1f0011047f89 */ /* 0x0022a400000e0000 */
.L_x_1406:
[----:B------:R-:W-:Y:S05]  /*1acc0*/  BRA.DIV ~URZ, `(.L_x_1344) ;  /* 0x000034b27f007947 */ /* 0x000fea000b800000 */
[----:B----4-:R4:W1:Y:S02]  /*1acd0*/  SHFL.IDX PT, R0, R25, 0x2, 0x1c1f ;  /* 0x005c1f0019007f89 */ /* 0x01086400000e0000 */
.L_x_1407:
[----:B------:R-:W5:Y:S01]  /*1ace0*/  LDL R2, [R1+0x14] ;  /* 0x0000140001027983 */ /* 0x000f620000100800 */
[----:B------:R-:W-:Y:S01]  /*1acf0*/  BSSY B0, `(.L_x_1345) ;  /* 0x0000034000007945 */ /* 0x000fe20003800000 */
[----:B-----5:R-:W-:-:S13]  /*1ad00*/  LOP3.LUT P0, RZ, R2, 0x1, RZ, 0xc0, !PT ;  /* 0x0000000102ff7812 */ /* 0x020fda000780c0ff */
[----:B------:R-:W-:Y:S05]  /*1ad10*/  @P0 BRA `(.L_x_1346) ;  /* 0x0000031000000947 */ /* 0x000fea0003800000 */
[----:B------:R-:W5:Y:S01]  /*1ad20*/  LDL R5, [R1+0x20] ;  /* 0x0000200001057983 */ /* 0x000f620000100800 */
[----:B------:R-:W-:Y:S02]  /*1ad30*/  ISETP.GE.AND P2, PT, R16, c[0x0][0x3c8], PT ;  /* 0x0000f20010007a0c */ /* 0x000fe40003f46270 */
[----:B------:R-:W-:Y:S02]  /*1ad40*/  ISETP.GE.AND P4, PT, R15, c[0x0][0x3c8], PT ;  /* 0x0000f2000f007a0c */ /* 0x000fe40003f86270 */
[----:B------:R-:W-:Y:S02]  /*1ad50*/  ISETP.GE.AND P3, PT, R14, c[0x0][0x3c8], PT ;  /* 0x0000f2000e007a0c */ /* 0x000fe40003f66270 */
[----:B------:R-:W-:-:S07]  /*1ad60*/  ISETP.GE.AND P6, PT, R11, c[0x0][0x3c8], PT ;  /* 0x0000f2000b007a0c */ /* 0x000fce0003fc6270 */
[----:B-1----:R-:W-:-:S04]  /*1ad70*/  @!P2 LEA R20, P1, R16, R0, 0x2 ;  /* 0x000000001014a211 */ /* 0x002fc800078210ff */
[----:B--2---:R-:W-:Y:S02]  /*1ad80*/  @!P2 LEA.HI.X R21, R16, R4, R24, 0x2, P1 ;  /* 0x000000041015a211 */ /* 0x004fe400008f1418 */
[----:B------:R-:W-:Y:S02]  /*1ad90*/  ISETP.GE.AND P1, PT, R13, c[0x0][0x3c8], PT ;  /* 0x0000f2000d007a0c */ /* 0x000fe40003f26270 */
[----:B-----5:R-:W-:-:S13]  /*1ada0*/  ISETP.GE.AND P0, PT, R5, c[0x0][0x3c8], PT ;  /* 0x0000f20005007a0c */ /* 0x020fda0003f06270 */
[----:B------:R-:W-:-:S04]  /*1adb0*/  @!P0 LEA R2, P5, R5, R0, 0x2 ;  /* 0x0000000005028211 */ /* 0x000fc800078a10ff */
[----:B------:R-:W-:Y:S02]  /*1adc0*/  @!P0 LEA.HI.X R3, R5, R4, R27, 0x2, P5 ;  /* 0x0000000405038211 */ /* 0x000fe400028f141b */
[----:B------:R-:W-:-:S03]  /*1add0*/  @!P4 LEA R18, P5, R15, R0, 0x2 ;  /* 0x000000000f12c211 */ /* 0x000fc600078a10ff */
[----:B------:R1:W-:Y:S01]  /*1ade0*/  @!P0 ST.E.64 [R2.64], R46 ;  /* 0x0000002e02008985 */ /* 0x0003e2000c101b06 */
[----:B------:R-:W-:Y:S02]  /*1adf0*/  ISETP.GE.AND P0, PT, R12, c[0x0][0x3c8], PT ;  /* 0x0000f2000c007a0c */ /* 0x000fe40003f06270 */
[----:B------:R-:W-:Y:S01]  /*1ae00*/  @!P4 LEA.HI.X R19, R15, R4, R26, 0x2, P5 ;  /* 0x000000040f13c211 */ /* 0x000fe200028f141a */
[----:B------:R2:W-:Y:S04]  /*1ae10*/  @!P2 ST.E.64 [R20.64], R48 ;  /* 0x000000301400a985 */ /* 0x0005e8000c101b06 */
[----:B------:R5:W-:Y:S01]  /*1ae20*/  @!P4 ST.E.64 [R18.64], R50 ;  /* 0x000000321200c985 */ /* 0x000be2000c101b06 */
[----:B------:R-:W-:Y:S02]  /*1ae30*/  ISETP.GE.AND P4, PT, R10, c[0x0][0x3c8], PT ;  /* 0x0000f2000a007a0c */ /* 0x000fe40003f86270 */
[----:B-1----:R-:W-:-:S04]  /*1ae40*/  @!P3 LEA R2, P2, R14, R0, 0x2 ;  /* 0x000000000e02b211 */ /* 0x002fc800078410ff */
[----:B------:R-:W-:Y:S02]  /*1ae50*/  @!P3 LEA.HI.X R3, R14, R4, R29, 0x2, P2 ;  /* 0x000000040e03b211 */ /* 0x000fe400010f141d */
[----:B--2---:R-:W-:-:S03]  /*1ae60*/  @!P1 LEA R20, P5, R13, R0, 0x2 ;  /* 0x000000000d149211 */ /* 0x004fc600078a10ff */
[----:B------:R1:W-:Y:S01]  /*1ae70*/  @!P3 ST.E.64 [R2.64], R52 ;  /* 0x000000340200b985 */ /* 0x0003e2000c101b06 */
[----:B------:R-:W-:Y:S02]  /*1ae80*/  @!P1 LEA.HI.X R21, R13, R4, R28, 0x2, P5 ;  /* 0x000000040d159211 */ /* 0x000fe400028f141c */
[----:B-----5:R-:W-:Y:S02]  /*1ae90*/  @!P6 LEA R18, P5, R11, R0, 0x2 ;  /* 0x000000000b12e211 */ /* 0x020fe400078a10ff */
        /* <DEDUP_REMOVED lines=25> */
.L_x_1346:
[----:B------:R-:W-:Y:S05]  /*1b030*/  BSYNC B0 ;  /* 0x0000000000007941 */ /* 0x000fea0003800000 */
.L_x_1345:
[----:B------:R-:W-:Y:S05]  /*1b040*/  BRA.DIV ~URZ, `(.L_x_1347) ;  /* 0x000031927f007947 */ /* 0x000fea000b800000 */
[----:B--2---:R2:W3:Y:S04]  /*1b050*/  SHFL.IDX PT, R4, R17, 0x3, 0x1c1f ;  /* 0x007c1f0011047f89 */ /* 0x0044e800000e0000 */
[----:B-1----:R2:W1:Y:S02]  /*1b060*/  SHFL.IDX PT, R0, R25, 0x3, 0x1c1f ;  /* 0x007c1f0019007f89 */ /* 0x00246400000e0000 */
.L_x_1408:
[----:B------:R-:W5:Y:S02]  /*1b070*/  LDL R2, [R1+0x14] ;  /* 0x0000140001027983 */ /* 0x000f640000100800 */
        /* <DEDUP_REMOVED lines=8> */
[----:B---3--:R-:W-:Y:S02]  /*1b100*/  @!P3 LEA.HI.X R23, R16, R4, R24, 0x2, P5 ;  /* 0x000000041017b211 */ /* 0x008fe400028f1418 */
[----:B------:R-:W-:-:S04]  /*1b110*/  @!P2 LEA R18, P5, R15, R0, 0x2 ;  /* 0x000000000f12a211 */ /* 0x000fc800078a10ff */
[----:B------:R-:W-:Y:S02]  /*1b120*/  @!P2 LEA.HI.X R19, R15, R4, R26, 0x2, P5 ;  /* 0x000000040f13a211 */ /* 0x000fe400028f141a */
[----:B-----5:R-:W-:-:S13]  /*1b130*/  ISETP.GE.AND P4, PT, R2, c[0x0][0x3c8], PT ;  /* 0x0000f20002007a0c */ /* 0x020fda0003f86270 */
[----:B------:R-:W-:-:S04]  /*1b140*/  @!P4 LEA R20, P6, R2, R0, 0x2 ;  /* 0x000000000214c211 */ /* 0x000fc800078c10ff */
[----:B------:R-:W-:Y:S02]  /*1b150*/  @!P4 LEA.HI.X R21, R2, R4, R27, 0x2, P6 ;  /* 0x000000040215c211 */ /* 0x000fe400030f141b */
[CC--:B------:R-:W-:Y:S02]  /*1b160*/  @!P1 LEA R16, P6, R14.reuse, R0.reuse, 0x2 ;  /* 0x000000000e109211 */ /* 0x0c0fe400078c10ff */
[C---:B------:R-:W-:Y:S01]  /*1b170*/  @!P0 LEA R2, P5, R13.reuse, R0, 0x2 ;  /* 0x000000000d028211 */ /* 0x040fe200078a10ff */
[----:B------:R-:W-:Y:S01]  /*1b180*/  @!P4 ST.E.64 [R20.64], R86 ;  /* 0x000000561400c985 */ /* 0x000fe2000c101b06 */
[-C--:B--2---:R-:W-:Y:S02]  /*1b190*/  @!P1 LEA.HI.X R17, R14, R4.reuse, R29, 0x2, P6 ;  /* 0x000000040e119211 */ /* 0x084fe400030f141d */
[----:B------:R-:W-:Y:S01]  /*1b1a0*/  ISETP.GE.AND P6, PT, R12, c[0x0][0x3c8], PT ;  /* 0x0000f2000c007a0c */ /* 0x000fe20003fc6270 */
[----:B------:R-:W-:Y:S01]  /*1b1b0*/  @!P3 ST.E.64 [R22.64], R82 ;  /* 0x000000521600b985 */ /* 0x000fe2000c101b06 */
[----:B------:R-:W-:-:S02]  /*1b1c0*/  @!P0 LEA.HI.X R3, R13, R4, R28, 0x2, P5 ;  /* 0x000000040d038211 */ /* 0x000fc400028f141c */
[----:B------:R-:W-:Y:S01]  /*1b1d0*/  ISETP.GE.AND P5, PT, R11, c[0x0][0x3c8], PT ;  /* 0x0000f2000b007a0c */ /* 0x000fe20003fa6270 */
[----:B------:R1:W-:Y:S01]  /*1b1e0*/  @!P2 ST.E.64 [R18.64], R72 ;  /* 0x000000481200a985 */ /* 0x0003e2000c101b06 */
[----:B------:R-:W-:Y:S02]  /*1b1f0*/  ISETP.GE.AND P4, PT, R10, c[0x0][0x3c8], PT ;  /* 0x0000f2000a007a0c */ /* 0x000fe40003f86270 */
[----:B------:R-:W-:Y:S01]  /*1b200*/  ISETP.GE.AND P3, PT, R9, c[0x0][0x3c8], PT ;  /* 0x0000f20009007a0c */ /* 0x000fe20003f66270 */
[----:B------:R2:W-:Y:S01]  /*1b210*/  @!P1 ST.E.64 [R16.64], R66 ;  /* 0x0000004210009985 */ /* 0x0005e2000c101b06 */
[----:B------:R-:W-:-:S03]  /*1b220*/  ISETP.GE.AND P2, PT, R8, c[0x0][0x3c8], PT ;  /* 0x0000f20008007a0c */ /* 0x000fc60003f46270 */
[----:B------:R3:W-:Y:S01]  /*1b230*/  @!P0 ST.E.64 [R2.64], R42 ;  /* 0x0000002a02008985 */ /* 0x0007e2000c101b06 */
[----:B-1----:R-:W-:-:S03]  /*1b240*/  @!P6 LEA R18, P0, R12, R0, 0x2 ;  /* 0x000000000c12e211 */ /* 0x002fc600078010ff */
[C---:B--2---:R-:W-:Y:S02]  /*1b250*/  @!P5 LEA R16, P1, R11.reuse, R0, 0x2 ;  /* 0x000000000b10d211 */ /* 0x044fe400078210ff */
[----:B------:R-:W-:Y:S02]  /*1b260*/  @!P6 LEA.HI.X R19, R12, R4, R30, 0x2, P0 ;  /* 0x000000040c13e211 */ /* 0x000fe400000f141e */
[C---:B------:R-:W-:Y:S02]  /*1b270*/  @!P4 LEA R14, P0, R10.reuse, R0, 0x2 ;  /* 0x000000000a0ec211 */ /* 0x040fe400078010ff */
        /* <DEDUP_REMOVED lines=21> */
.L_x_1320:
        /* <DEDUP_REMOVED lines=22> */
.L_x_1348:
        /* <DEDUP_REMOVED lines=57> */
.L_x_1350:
[----:B------:R-:W-:Y:S05]  /*1b8c0*/  BSYNC B0 ;  /* 0x0000000000007941 */ /* 0x000fea0003800000 */
.L_x_1349:
        /* <DEDUP_REMOVED lines=47> */
.L_x_1409:
[----:B------:R-:W-:Y:S05]  /*1bbc0*/  BRA.DIV ~URZ, `(.L_x_1352) ;  /* 0x000027427f007947 */ /* 0x000fea000b800000 */
[----:B------:R3:W4:Y:S02]  /*1bbd0*/  SHFL.IDX PT, R0, R12, RZ, 0x1c1f ;  /* 0x001c1fff0c007589 */ /* 0x00072400000e0000 */
.L_x_1410:
        /* <DEDUP_REMOVED lines=21> */
.L_x_1354:
[----:B------:R-:W-:Y:S05]  /*1bd30*/  BSYNC B0 ;  /* 0x0000000000007941 */ /* 0x000fea0003800000 */
.L_x_1353:
[----:B------:R-:W-:Y:S05]  /*1bd40*/  BRA.DIV ~URZ, `(.L_x_1355) ;  /* 0x000026227f007947 */ /* 0x000fea000b800000 */
[----:B--2---:R2:W1:Y:S04]  /*1bd50*/  SHFL.IDX PT, R8, R9, 0x1, 0x1c1f ;  /* 0x003c1f0009087f89 */ /* 0x00446800000e0000 */
[----:B----4-:R2:W4:Y:S02]  /*1bd60*/  SHFL.IDX PT, R0, R12, 0x1, 0x1c1f ;  /* 0x003c1f000c007f89 */ /* 0x01052400000e0000 */
.L_x_1411:
        /* <DEDUP_REMOVED lines=21> */
.L_x_1357:
[----:B------:R-:W-:Y:S05]  /*1bec0*/  BSYNC B0 ;  /* 0x0000000000007941 */ /* 0x000fea0003800000 */
.L_x_1356:
[----:B------:R-:W-:Y:S05]  /*1bed0*/  BRA.DIV ~URZ, `(.L_x_1358) ;  /* 0x000025527f007947 */ /* 0x000fea000b800000 */
[----:B-1----:R1:W2:Y:S02]  /*1bee0*/  SHFL.IDX PT, R8, R9, 0x2, 0x1c1f ;  /* 0x005c1f0009087f89 */ /* 0x0022a400000e0000 */
.L_x_1412:
[----:B------:R-:W-:Y:S05]  /*1bef0*/  BRA.DIV ~URZ, `(.L_x_1359) ;  /* 0x000025a27f007947 */ /* 0x000fea000b800000 */
[----:B----4-:R4:W1:Y:S02]  /*1bf00*/  SHFL.IDX PT, R0, R12, 0x2, 0x1c1f ;  /* 0x005c1f000c007f89 */ /* 0x01086400000e0000 */
.L_x_1413:
        /* <DEDUP_REMOVED lines=21> */
.L_x_1361:
[----:B------:R-:W-:Y:S05]  /*1c060*/  BSYNC B0 ;  /* 0x0000000000007941 */ /* 0x000fea0003800000 */
.L_x_1360:
[----:B------:R-:W-:Y:S05]  /*1c070*/  BRA.DIV ~URZ, `(.L_x_1362) ;  /* 0x000024827f007947 */ /* 0x000fea000b800000 */
[----:B--2---:R2:W3:Y:S04]  /*1c080*/  SHFL.IDX PT, R8, R9, 0x3, 0x1c1f ;  /* 0x007c1f0009087f89 */ /* 0x0044e800000e0000 */
[----:B-1----:R2:W1:Y:S02]  /*1c090*/  SHFL.IDX PT, R0, R12, 0x3, 0x1c1f ;  /* 0x007c1f000c007f89 */ /* 0x00246400000e0000 */
.L_x_1414:
        /* <DEDUP_REMOVED lines=20> */
.L_x_1335:
[----:B------:R-:W-:Y:S05]  /*1c1e0*/  BSYNC B1 ;  /* 0x0000000000017941 */ /* 0x000fea0003800000 */
.L_x_1319:
        /* <DEDUP_REMOVED lines=15> */
.L_x_1415:
[----:B------:R-:W-:Y:S05]  /*1c2e0*/  BRA.DIV ~URZ, `(.L_x_1365) ;  /* 0x000023427f007947 */ /* 0x000fea000b800000 */
[----:B------:R3:W4:Y:S02]  /*1c2f0*/  SHFL.IDX PT, R8, R74, 0x1, 0x1f ;  /* 0x00201f004a087f89 */ /* 0x00072400000e0000 */
.L_x_1416:
        /* <DEDUP_REMOVED lines=19> */
.L_x_1417:
        /* <DEDUP_REMOVED lines=16> */
.L_x_1418:
[----:B---3--:R-:W-:Y:S01]  /*1c530*/  IMAD R0, R0, c[0x0][0x538], RZ ;  /* 0x00014e0000007a24 */ /* 0x008fe200078e02ff */
[----:B------:R-:W-:Y:S04]  /*1c540*/  BSSY B1, `(.L_x_1368) ;  /* 0x00000ce000017945 */ /* 0x000fe80003800000 */
[----:B----4-:R-:W-:-:S04]  /*1c550*/  IADD3 R8, R0, R8, RZ ;  /* 0x0000000800087210 */ /* 0x010fc80007ffe0ff */
[----:B--2---:R-:W-:-:S13]  /*1c560*/  ISETP.GT.AND P0, PT, R8, R9, PT ;  /* 0x000000090800720c */ /* 0x004fda0003f04270 */
[----:B------:R-:W-:Y:S05]  /*1c570*/  @P0 BRA `(.L_x_1369) ;  /* 0x0000025000000947 */ /* 0x000fea0003800000 */
.L_x_1373:
        /* <DEDUP_REMOVED lines=17> */
.L_x_1419:
        /* <DEDUP_REMOVED lines=16> */
.L_x_1420:
[----:B--2---:R-:W-:-:S05]  /*1c790*/  IMAD R0, R0, c[0x0][0x538], RZ ;  /* 0x00014e0000007a24 */ /* 0x004fca00078e02ff */
[----:B------:R-:W-:-:S04]  /*1c7a0*/  IADD3 R8, R0, R8, RZ ;  /* 0x0000000800087210 */ /* 0x000fc80007ffe0ff */
[----:B------:R-:W-:-:S13]  /*1c7b0*/  ISETP.GT.AND P0, PT, R8, R9, PT ;  /* 0x000000090800720c */ /* 0x000fda0003f04270 */
[----:B-1----:R-:W-:Y:S05]  /*1c7c0*/  @!P0 BRA `(.L_x_1373) ;  /* 0xfffffdb000008947 */ /* 0x002fea000383ffff */
.L_x_1369:
[----:B------:R-:W-:-:S05]  /*1c7d0*/  IADD3 R11, -R0, R8, RZ ;  /* 0x00000008000b7210 */ /* 0x000fca0007ffe1ff */
[----:B------:R-:W-:-:S05]  /*1c7e0*/  IMAD R0, R4, c[0x0][0x538], R11 ;  /* 0x00014e0004007a24 */ /* 0x000fca00078e020b */
[----:B------:R-:W-:Y:S01]  /*1c7f0*/  ISETP.GT.AND P0, PT, R0, R9, PT ;  /* 0x000000090000720c */ /* 0x000fe20003f04270 */
[----:B------:R-:W-:-:S12]  /*1c800*/  BRA.DIV ~URZ, `(.L_x_1374) ;  /* 0x000022627f007947 */ /* 0x000fd8000b800000 */
[----:B------:R-:W-:-:S03]  /*1c810*/  VOTE.ANY R12, PT, !P0 ;  /* 0x00000000000c7806 */ /* 0x000fc600040e0100 */
.L_x_1421:
[----:B------:R-:W2:Y:S01]  /*1c820*/  LDL.LU R0, [R1+0x34] ;  /* 0x0000340001007983 */ /* 0x000ea20000300800 */
[----:B------:R-:W2:Y:S02]  /*1c830*/  POPC R8, R12 ;  /* 0x0000000c00087309 */ /* 0x000ea40000000000 */
[----:B--2---:R-:W-:-:S05]  /*1c840*/  IADD3 R0, R8, R0, RZ ;  /* 0x0000000008007210 */ /* 0x004fca0007ffe0ff */
[----:B------:R2:W-:Y:S01]  /*1c850*/  STL [R1+0x34], R0 ;  /* 0x0000340001007387 */ /* 0x0005e20000100800 */
[----:B------:R-:W-:Y:S05]  /*1c860*/  BRA.DIV ~URZ, `(.L_x_1375) ;  /* 0x000022527f007947 */ /* 0x000fea000b800000 */
[----:B------:R3:W4:Y:S04]  /*1c870*/  SHFL.IDX PT, R10, R6, R8, 0x1f ;  /* 0x00001f08060a7589 */ /* 0x00072800000e0000 */
[----:B------:R3:W1:Y:S02]  /*1c880*/  SHFL.IDX PT, R7, R7, R8, 0x1f ;  /* 0x00001f0807077589 */ /* 0x00066400000e0000 */
.L_x_1422:
[----:B------:R-:W-:Y:S01]  /*1c890*/  ISETP.NE.AND P0, PT, R12, RZ, PT ;  /* 0x000000ff0c00720c */ /* 0x000fe20003f05270 */
[----:B------:R-:W-:-:S12]  /*1c8a0*/  BSSY B0, `(.L_x_1376) ;  /* 0x0000005000007945 */ /* 0x000fd80003800000 */
[----:B------:R-:W-:Y:S05]  /*1c8b0*/  @!P0 BRA `(.L_x_1377) ;  /* 0x0000003000008947 */ /* 0x000fea0003800000 */
[----:B------:R-:W-:Y:S01]  /*1c8c0*/  IADD3 R3, R8, -0x1, RZ ;  /* 0xffffffff08037810 */ /* 0x000fe20007ffe0ff */
[----:B------:R-:W-:Y:S05]  /*1c8d0*/  BRA.DIV ~URZ, `(.L_x_1378) ;  /* 0x000022b27f007947 */ /* 0x000fea000b800000 */
[----:B------:R2:W3:Y:S02]  /*1c8e0*/  SHFL.IDX PT, R13, R4, R3, 0x1f ;  /* 0x00001f03040d7589 */ /* 0x0004e400000e0000 */
.L_x_1377:
[----:B------:R-:W-:Y:S05]  /*1c8f0*/  BSYNC B0 ;  /* 0x0000000000007941 */ /* 0x000fea0003800000 */
.L_x_1376:
        /* <DEDUP_REMOVED lines=68> */
.L_x_1380:
        /* <DEDUP_REMOVED lines=68> */
.L_x_1381:
[----:B------:R-:W-:Y:S05]  /*1d180*/  BSYNC B0 ;  /* 0x0000000000007941 */ /* 0x000fea0003800000 */
.L_x_1379:
[----:B------:R-:W-:-:S04]  /*1d190*/  LOP3.LUT R2, RZ, R2, RZ, 0x33, !PT ;  /* 0x00000002ff027212 */ /* 0x000fc800078e33ff */
[----:B-1----:R-:W-:-:S05]  /*1d1a0*/  IADD3 R0, R2, R10, RZ ;  /* 0x0000000a02007210 */ /* 0x002fca0007ffe0ff */
[----:B------:R1:W-:Y:S01]  /*1d1b0*/  STL [R1+0x2c], R0 ;  /* 0x00002c0001007387 */ /* 0x0003e20000100800 */
[----:B------:R-:W-:Y:S05]  /*1d1c0*/  BRA `(.L_x_1382) ;  /* 0x0000005000007947 */ /* 0x000fea0003800000 */
.L_x_1370:
[----:B------:R-:W-:Y:S01]  /*1d1d0*/  MOV R0, c[0x0][0x53c] ;  /* 0x00014f0000007a02 */ /* 0x000fe20000000f00 */
[----:B------:R2:W-:Y:S04]  /*1d1e0*/  STL [R1+0x28], R9 ;  /* 0x0000280901007387 */ /* 0x0005e80000100800 */
[----:B------:R2:W-:Y:S04]  /*1d1f0*/  STL [R1+0x2c], RZ ;  /* 0x00002cff01007387 */ /* 0x0005e80000100800 */
[----:B------:R2:W-:Y:S04]  /*1d200*/  STL [R1+0x30], RZ ;  /* 0x000030ff01007387 */ /* 0x0005e80000100800 */
[----:B------:R2:W-:Y:S02]  /*1d210*/  STL [R1+0x34], R0 ;  /* 0x0000340001007387 */ /* 0x0005e40000100800 */
.L_x_1382:
[----:B------:R-:W-:Y:S05]  /*1d220*/  BSYNC B1 ;  /* 0x0000000000017941 */ /* 0x000fea0003800000 */
.L_x_1368:
        /* <DEDUP_REMOVED lines=9> */
.L_x_1363:
[----:B--2---:R-:W2:Y:S02]  /*1d2c0*/  LDL R0, [R1+0x34] ;  /* 0x0000340001007983 */ /* 0x004ea40000100800 */
[----:B--2---:R-:W-:-:S13]  /*1d2d0*/  ISETP.GE.AND P0, PT, R0, c[0x0][0x53c], PT ;  /* 0x00014f0000007a0c */ /* 0x004fda0003f06270 */
[----:B-1----:R-:W-:Y:S01]  /*1d2e0*/  @P0 CALL.REL.NOINC `(.L_x_1383) ;  /* 0x0000001000000944 */ /* 0x002fe20003c00000 */
[----:B------:R-:W-:Y:S05]  /*1d2f0*/  BRA `(.L_x_1384) ;  /* 0xfffe4cb000007947 */ /* 0x000fea000383ffff */
.L_x_1383:
[----:B------:R-:W-:Y:S05]  /*1d300*/  EXIT ;  /* 0x000000000000794d */ /* 0x000fea0003800000 */
.L_x_1199:
[----:B------:R-:W-:Y:S01]  /*1d310*/  IMAD.MOV.U32 R0, RZ, RZ, R5 ;  /* 0x000000ffff007224 */ /* 0x000fe200078e0005 */
[----:B------:R-:W-:Y:S02]  /*1d320*/  MOV R2, 0x1 ;  /* 0x0000000100027802 */ /* 0x000fe40000000f00 */
[----:B------:R-:W-:Y:S02]  /*1d330*/  MOV R3, 0x1d350 ;  /* 0x0001d35000037802 */ /* 0x000fe40000000f00 */
[----:B------:R-:W-:Y:S05]  /*1d340*/  CALL.REL.NOINC `($__internal_24_$__cuda_sm70_shflsync_up_p) ;  /* 0x0000193000007944 */ /* 0x000fea0003c00000 */
[----:B------:R-:W-:Y:S01]  /*1d350*/  MOV R0, R4 ;  /* 0x0000000400007202 */ /* 0x000fe20000000f00 */
[----:B------:R-:W-:Y:S05]  /*1d360*/  BRA `(.L_x_1385) ;  /* 0xfffe30f000007947 */ /* 0x000fea000383ffff */
.L_x_1200:
[----:B------:R-:W-:Y:S01]  /*1d370*/  IMAD.MOV.U32 R0, RZ, RZ, R5 ;  /* 0x000000ffff007224 */ /* 0x000fe200078e0005 */
[----:B------:R-:W-:Y:S02]  /*1d380*/  MOV R2, 0x2 ;  /* 0x0000000200027802 */ /* 0x000fe40000000f00 */
[----:B------:R-:W-:Y:S02]  /*1d390*/  MOV R3, 0x1d3b0 ;  /* 0x0001d3b000037802 */ /* 0x000fe40000000f00 */
[----:B------:R-:W-:Y:S05]  /*1d3a0*/  CALL.REL.NOINC `($__internal_24_$__cuda_sm70_shflsync_up_p) ;  /* 0x000018d000007944 */ /* 0x000fea0003c00000 */
[----:B------:R-:W-:Y:S01]  /*1d3b0*/  SEL R0, R4, RZ, P4 ;  /* 0x000000ff04007207 */ /* 0x000fe20002000000 */
[----:B------:R-:W-:Y:S01]  /*1d3c0*/  IMAD.MOV.U32 R2, RZ, RZ, 0x4 ;  /* 0x00000004ff027424 */ /* 0x000fe200078e00ff */
[----:B------:R-:W-:-:S03]  /*1d3d0*/  MOV R3, 0x1d400 ;  /* 0x0001d40000037802 */ /* 0x000fc60000000f00 */
[----:B------:R-:W-:Y:S02]  /*1d3e0*/  IMAD.IADD R0, R5, 0x1, R0 ;  /* 0x0000000105007824 */ /* 0x000fe400078e0200 */
        /* <DEDUP_REMOVED lines=14> */
[----:B------:R-:W-:Y:S01]  /*1d4d0*/  IMAD.IADD R4, R0, 0x1, R4 ;  /* 0x0000000100047824 */ /* 0x000fe200078e0204 */
[----:B------:R-:W-:-:S03]  /*1d4e0*/  MOV R0, 0x1f ;  /* 0x0000001f00007802 */ /* 0x000fc60000000f00 */
[----:B------:R-:W-:Y:S02]  /*1d4f0*/  IMAD.MOV.U32 R5, RZ, RZ, R4 ;  /* 0x000000ffff057224 */ /* 0x000fe400078e0004 */
[----:B------:R-:W-:Y:S05]  /*1d500*/  CALL.REL.NOINC `($__internal_23_$__cuda_sm70_shflsync_idx_p) ;  /* 0x0000172000007944 */ /* 0x000fea0003c00000 */
[----:B------:R-:W-:Y:S05]  /*1d510*/  BRA `(.L_x_1386) ;  /* 0xfffe304000007947 */ /* 0x000fea000383ffff */
.L_x_1202:
[----:B------:R-:W-:Y:S02]  /*1d520*/  SEL R0, RZ, 0x1, P0 ;  /* 0x00000001ff007807 */ /* 0x000fe40000000000 */
[----:B------:R-:W-:Y:S02]  /*1d530*/  MOV R2, 0x1d550 ;  /* 0x0001d55000027802 */ /* 0x000fe40000000f00 */
[----:B------:R-:W-:Y:S05]  /*1d540*/  CALL.REL.NOINC `($__internal_25_$__cuda_sm70_votesync_ballot) ;  /* 0x000017a000007944 */ /* 0x000fea0003c00000 */
[----:B------:R-:W-:Y:S01]  /*1d550*/  MOV R10, R0 ;  /* 0x00000000000a7202 */ /* 0x000fe20000000f00 */
[----:B------:R-:W-:Y:S05]  /*1d560*/  BRA `(.L_x_1387) ;  /* 0xfffe308000007947 */ /* 0x000fea000383ffff */
.L_x_1203:
[----:B------:R-:W-:Y:S01]  /*1d570*/  IMAD.MOV.U32 R5, RZ, RZ, R9 ;  /* 0x000000ffff057224 */ /* 0x000fe200078e0009 */
[----:B------:R-:W-:Y:S01]  /*1d580*/  MOV R3, R7 ;  /* 0x0000000700037202 */ /* 0x000fe20000000f00 */
[----:B-1----:R-:W-:Y:S01]  /*1d590*/  IMAD.MOV.U32 R0, RZ, RZ, 0x1f ;  /* 0x0000001fff007424 */ /* 0x002fe200078e00ff */
[----:B------:R-:W-:Y:S02]  /*1d5a0*/  MOV R2, 0x1d5c0 ;  /* 0x0001d5c000027802 */ /* 0x000fe40000000f00 */
[----:B------:R-:W-:Y:S05]  /*1d5b0*/  CALL.REL.NOINC `($__internal_23_$__cuda_sm70_shflsync_idx_p) ;  /* 0x0000167000007944 */ /* 0x000fea0003c00000 */
[----:B------:R-:W-:Y:S01]  /*1d5c0*/  IMAD.MOV.U32 R12, RZ, RZ, R0 ;  /* 0x000000ffff0c7224 */ /* 0x000fe200078e0000 */
[----:B------:R-:W-:Y:S01]  /*1d5d0*/  MOV R5, R8 ;  /* 0x0000000800057202 */ /* 0x000fe20000000f00 */
[----:B------:R-:W-:Y:S01]  /*1d5e0*/  IMAD.MOV.U32 R6, RZ, RZ, RZ ;  /* 0x000000ffff067224 */ /* 0x000fe200078e00ff */
[----:B------:R-:W-:Y:S01]  /*1d5f0*/  MOV R3, R7 ;  /* 0x0000000700037202 */ /* 0x000fe20000000f00 */
[----:B------:R-:W-:Y:S01]  /*1d600*/  IMAD.MOV.U32 R0, RZ, RZ, 0x1f ;  /* 0x0000001fff007424 */ /* 0x000fe200078e00ff */
[----:B------:R-:W-:-:S02]  /*1d610*/  MOV R2, 0x1d630 ;  /* 0x0001d63000027802 */ /* 0x000fc40000000f00 */
[----:B------:R-:W-:Y:S05]  /*1d620*/  CALL.REL.NOINC `($__internal_23_$__cuda_sm70_shflsync_idx_p) ;  /* 0x0000160000007944 */ /* 0x000fea0003c00000 */
[----:B------:R-:W-:Y:S01]  /*1d630*/  MOV R9, R0 ;  /* 0x0000000000097202 */ /* 0x000fe20000000f00 */
[----:B------:R-:W-:Y:S05]  /*1d640*/  BRA `(.L_x_1388) ;  /* 0xfffe301000007947 */ /* 0x000fea000383ffff */
.L_x_1206:
[----:B------:R-:W-:Y:S01]  /*1d650*/  IMAD.MOV.U32 R5, RZ, RZ, R4 ;  /* 0x000000ffff057224 */ /* 0x000fe200078e0004 */
[----:B-1----:R-:W-:-:S02]  /*1d660*/  MOV R0, 0x1f ;  /* 0x0000001f00007802 */ /* 0x002fc40000000f00 */
[----:B------:R-:W-:Y:S02]  /*1d670*/  MOV R2, 0x1d690 ;  /* 0x0001d69000027802 */ /* 0x000fe40000000f00 */
[----:B--234-:R-:W-:Y:S05]  /*1d680*/  CALL.REL.NOINC `($__internal_23_$__cuda_sm70_shflsync_idx_p) ;  /* 0x000015a000007944 */ /* 0x01cfea0003c00000 */
[----:B------:R-:W-:Y:S01]  /*1d690*/  MOV R6, R0 ;  /* 0x0000000000067202 */ /* 0x000fe20000000f00 */
[----:B------:R-:W-:Y:S05]  /*1d6a0*/  BRA `(.L_x_1205) ;  /* 0xfffe301000007947 */ /* 0x000fea000383ffff */
.L_x_1247:
[----:B-1----:R-:W-:Y:S01]  /*1d6b0*/  IMAD.MOV.U32 R5, RZ, RZ, R10 ;  /* 0x000000ffff057224 */ /* 0x002fe200078e000a */
[----:B------:R-:W-:Y:S01]  /*1d6c0*/  MOV R3, RZ ;  /* 0x000000ff00037202 */ /* 0x000fe20000000f00 */
[----:B------:R-:W-:Y:S01]  /*1d6d0*/  IMAD.MOV.U32 R0, RZ, RZ, 0x1c1f ;  /* 0x00001c1fff007424 */ /* 0x000fe200078e00ff */
[----:B------:R-:W-:Y:S02]  /*1d6e0*/  MOV R2, 0x1d700 ;  /* 0x0001d70000027802 */ /* 0x000fe40000000f00 */
[----:B-----5:R-:W-:Y:S05]  /*1d6f0*/  CALL.REL.NOINC `($__internal_23_$__cuda_sm70_shflsync_idx_p) ;  /* 0x0000153000007944 */ /* 0x020fea0003c00000 */
[----:B------:R-:W-:Y:S01]  /*1d700*/  MOV R8, R0 ;  /* 0x0000000000087202 */ /* 0x000fe20000000f00 */
[----:B------:R-:W-:Y:S05]  /*1d710*/  BRA `(.L_x_1389) ;  /* 0xfffeb15000007947 */ /* 0x000fea000383ffff */
.L_x_1248:
[----:B------:R-:W-:Y:S01]  /*1d720*/  IMAD.MOV.U32 R5, RZ, RZ, R11 ;  /* 0x000000ffff057224 */ /* 0x000fe200078e000b */
[----:B------:R-:W-:Y:S01]  /*1d730*/  MOV R3, RZ ;  /* 0x000000ff00037202 */ /* 0x000fe20000000f00 */
[----:B------:R-:W-:Y:S01]  /*1d740*/  IMAD.MOV.U32 R0, RZ, RZ, 0x1c1f ;  /* 0x00001c1fff007424 */ /* 0x000fe200078e00ff */
[----:B------:R-:W-:Y:S02]  /*1d750*/  MOV R2, 0x1d770 ;  /* 0x0001d77000027802 */ /* 0x000fe40000000f00 */
[----:B-12--5:R-:W-:Y:S05]  /*1d760*/  CALL.REL.NOINC `($__internal_23_$__cuda_sm70_shflsync_idx_p) ;  /* 0x000014c000007944 */ /* 0x026fea0003c00000 */
[----:B------:R-:W-:Y:S05]  /*1d770*/  BRA `(.L_x_1390) ;  /* 0xfffeb11000007947 */ /* 0x000fea000383ffff */
.L_x_1251:
[----:B--2---:R-:W-:Y:S01]  /*1d780*/  IMAD.MOV.U32 R5, RZ, RZ, R10 ;  /* 0x000000ffff057224 */ /* 0x004fe200078e000a */
[----:B------:R-:W-:Y:S01]  /*1d790*/  MOV R3, 0x1 ;  /* 0x0000000100037802 */ /* 0x000fe20000000f00 */
[----:B----4-:R-:W-:Y:S01]  /*1d7a0*/  IMAD.MOV.U32 R0, RZ, RZ, 0x1c1f ;  /* 0x00001c1fff007424 */ /* 0x010fe200078e00ff */
[----:B------:R-:W-:-:S02]  /*1d7b0*/  MOV R2, 0x1d7d0 ;  /* 0x0001d7d000027802 */ /* 0x000fc40000000f00 */
[----:B-1---5:R-:W-:Y:S05]  /*1d7c0*/  CALL.REL.NOINC `($__internal_23_$__cuda_sm70_shflsync_idx_p) ;  /* 0x0000146000007944 */ /* 0x022fea0003c00000 */
[----:B------:R-:W-:Y:S01]  /*1d7d0*/  IMAD.MOV.U32 R8, RZ, RZ, R0 ;  /* 0x000000ffff087224 */ /* 0x000fe200078e0000 */
[----:B------:R-:W-:Y:S01]  /*1d7e0*/  MOV R3, 0x1 ;  /* 0x0000000100037802 */ /* 0x000fe20000000f00 */
[----:B------:R-:W-:Y:S01]  /*1d7f0*/  IMAD.MOV.U32 R5, RZ, RZ, R11 ;  /* 0x000000ffff057224 */ /* 0x000fe200078e000b */
[----:B------:R-:W-:-:S02]  /*1d800*/  MOV R0, 0x1c1f ;  /* 0x00001c1f00007802 */ /* 0x000fc40000000f00 */
[----:B------:R-:W-:Y:S02]  /*1d810*/  MOV R2, 0x1d830 ;  /* 0x0001d83000027802 */ /* 0x000fe40000000f00 */
[----:B------:R-:W-:Y:S05]  /*1d820*/  CALL.REL.NOINC `($__internal_23_$__cuda_sm70_shflsync_idx_p) ;  /* 0x0000140000007944 */ /* 0x000fea0003c00000 */
[----:B------:R-:W-:Y:S05]  /*1d830*/  BRA `(.L_x_1391) ;  /* 0xfffeb21000007947 */ /* 0x000fea000383ffff */
.L_x_1254:
[----:B--2---:R-:W-:Y:S01]  /*1d840*/  IMAD.MOV.U32 R5, RZ, RZ, R10 ;  /* 0x000000ffff057224 */ /* 0x004fe200078e000a */
[----:B------:R-:W-:Y:S01]  /*1d850*/  MOV R3, 0x2 ;  /* 0x0000000200037802 */ /* 0x000fe20000000f00 */
[----:B----4-:R-:W-:Y:S01]  /*1d860*/  IMAD.MOV.U32 R0, RZ, RZ, 0x1c1f ;  /* 0x00001c1fff007424 */ /* 0x010fe200078e00ff */
[----:B------:R-:W-:Y:S02]  /*1d870*/  MOV R2, 0x1d890 ;  /* 0x0001d89000027802 */ /* 0x000fe40000000f00 */
[----:B-1-3-5:R-:W-:Y:S05]  /*1d880*/  CALL.REL.NOINC `($__internal_23_$__cuda_sm70_shflsync_idx_p) ;  /* 0x000013a000007944 */ /* 0x02afea0003c00000 */
[----:B------:R-:W-:Y:S01]  /*1d890*/  MOV R8, R0 ;  /* 0x0000000000087202 */ /* 0x000fe20000000f00 */
[----:B------:R-:W-:Y:S05]  /*1d8a0*/  BRA `(.L_x_1392) ;  /* 0xfffeb34000007947 */ /* 0x000fea000383ffff */
.L_x_1255:
[----:B--2---:R-:W-:Y:S01]  /*1d8b0*/  IMAD.MOV.U32 R5, RZ, RZ, R11 ;  /* 0x000000ffff057224 */ /* 0x004fe200078e000b */
[----:B------:R-:W-:Y:S01]  /*1d8c0*/  MOV R3, 0x2 ;  /* 0x0000000200037802 */ /* 0x000fe20000000f00 */
[----:B----4-:R-:W-:Y:S01]  /*1d8d0*/  IMAD.MOV.U32 R0, RZ, RZ, 0x1c1f ;  /* 0x00001c1fff007424 */ /* 0x010fe200078e00ff */
[----:B------:R-:W-:Y:S02]  /*1d8e0*/  MOV R2, 0x1d900 ;  /* 0x0001d90000027802 */ /* 0x000fe40000000f00 */
[----:B-1-3-5:R-:W-:Y:S05]  /*1d8f0*/  CALL.REL.NOINC `($__internal_23_$__cuda_sm70_shflsync_idx_p) ;  /* 0x0000133000007944 */ /* 0x02afea0003c00000 */
[----:B------:R-:W-:Y:S05]  /*1d900*/  BRA `(.L_x_1393) ;  /* 0xfffeb30000007947 */ /* 0x000fea000383ffff */
.L_x_1258:
[----:B-1----:R-:W-:Y:S01]  /*1d910*/  IMAD.MOV.U32 R5, RZ, RZ, R10 ;  /* 0x000000ffff057224 */ /* 0x002fe200078e000a */
[----:B------:R-:W-:Y:S01]  /*1d920*/  MOV R3, 0x3 ;  /* 0x0000000300037802 */ /* 0x000fe20000000f00 */
[----:B----4-:R-:W-:Y:S01]  /*1d930*/  IMAD.MOV.U32 R0, RZ, RZ, 0x1c1f ;  /* 0x00001c1fff007424 */ /* 0x010fe200078e00ff */
[----:B------:R-:W-:-:S02]  /*1d940*/  MOV R2, 0x1d960 ;  /* 0x0001d96000027802 */ /* 0x000fc40000000f00 */
[----:B--23-5:R-:W-:Y:S05]  /*1d950*/  CALL.REL.NOINC `($__internal_23_$__cuda_sm70_shflsync_idx_p) ;  /* 0x000012d000007944 */ /* 0x02cfea0003c00000 */
[----:B------:R-:W-:Y:S01]  /*1d960*/  IMAD.MOV.U32 R6, RZ, RZ, R0 ;  /* 0x000000ffff067224 */ /* 0x000fe200078e0000 */
[----:B------:R-:W-:Y:S01]  /*1d970*/  MOV R3, 0x3 ;  /* 0x0000000300037802 */ /* 0x000fe20000000f00 */
[----:B------:R-:W-:Y:S01]  /*1d980*/  IMAD.MOV.U32 R5, RZ, RZ, R11 ;  /* 0x000000ffff057224 */ /* 0x000fe200078e000b */
[----:B------:R-:W-:-:S02]  /*1d990*/  MOV R0, 0x1c1f ;  /* 0x00001c1f00007802 */ /* 0x000fc40000000f00 */
[----:B------:R-:W-:Y:S02]  /*1d9a0*/  MOV R2, 0x1d9c0 ;  /* 0x0001d9c000027802 */ /* 0x000fe40000000f00 */
[----:B------:R-:W-:Y:S05]  /*1d9b0*/  CALL.REL.NOINC `($__internal_23_$__cuda_sm70_shflsync_idx_p) ;  /* 0x0000127000007944 */ /* 0x000fea0003c00000 */
[----:B------:R-:W-:Y:S05]  /*1d9c0*/  BRA `(.L_x_1394) ;  /* 0xfffeb3f000007947 */ /* 0x000fea000383ffff */
.L_x_1315:
[----:B------:R-:W-:Y:S01]  /*1d9d0*/  IMAD.MOV.U32 R0, RZ, RZ, R242 ;  /* 0x000000ffff007224 */ /* 0x000fe200078e00f2 */
[----:B------:R-:W-:Y:S02]  /*1d9e0*/  MOV R3, 0x2 ;  /* 0x0000000200037802 */ /* 0x000fe40000000f00 */
[----:B------:R-:W-:Y:S02]  /*1d9f0*/  MOV R2, 0x1da10 ;  /* 0x0001da1000027802 */ /* 0x000fe40000000f00 */
[----:B------:R-:W-:Y:S05]  /*1da00*/  CALL.REL.NOINC `($__internal_22_$__cuda_sm70_shflsync_bfly_p) ;  /* 0x000011e000007944 */ /* 0x000fea0003c00000 */
[----:B------:R-:W-:Y:S05]  /*1da10*/  BRA `(.L_x_1395) ;  /* 0xffffa62000007947 */ /* 0x000fea000383ffff */
.L_x_1316:
[----:B------:R-:W-:Y:S01]  /*1da20*/  IMAD.MOV.U32 R0, RZ, RZ, R7 ;  /* 0x000000ffff007224 */ /* 0x000fe200078e0007 */
[----:B------:R-:W-:Y:S02]  /*1da30*/  MOV R3, 0x1 ;  /* 0x0000000100037802 */ /* 0x000fe40000000f00 */
[----:B------:R-:W-:Y:S02]  /*1da40*/  MOV R2, 0x1da60 ;  /* 0x0001da6000027802 */ /* 0x000fe40000000f00 */
[----:B-1----:R-:W-:Y:S05]  /*1da50*/  CALL.REL.NOINC `($__internal_22_$__cuda_sm70_shflsync_bfly_p) ;  /* 0x0000119000007944 */ /* 0x002fea0003c00000 */
[----:B------:R-:W-:Y:S01]  /*1da60*/  FADD.FTZ R7, R7, R0 ;  /* 0x0000000007077221 */ /* 0x000fe20000010000 */
[----:B------:R-:W-:Y:S02]  /*1da70*/  MOV R0, R241 ;  /* 0x000000f100007202 */ /* 0x000fe40000000f00 */
[----:B------:R-:W-:Y:S02]  /*1da80*/  MOV R3, 0x2 ;  /* 0x0000000200037802 */ /* 0x000fe40000000f00 */
[----:B------:R-:W-:-:S02]  /*1da90*/  MOV R2, 0x1dab0 ;  /* 0x0001dab000027802 */ /* 0x000fc40000000f00 */
[----:B------:R-:W-:Y:S05]  /*1daa0*/  CALL.REL.NOINC `($__internal_22_$__cuda_sm70_shflsync_bfly_p) ;  /* 0x0000114000007944 */ /* 0x000fea0003c00000 */
[----:B------:R-:W-:Y:S01]  /*1dab0*/  FADD.FTZ R241, R241, R0 ;  /* 0x00000000f1f17221 */ /* 0x000fe20000010000 */
[----:B------:R-:W-:-:S02]  /*1dac0*/  MOV R3, 0x1 ;  /* 0x0000000100037802 */ /* 0x000fc40000000f00 */
[----:B------:R-:W-:Y:S02]  /*1dad0*/  MOV R2, 0x1db00 ;  /* 0x0001db0000027802 */ /* 0x000fe40000000f00 */
[----:B------:R-:W-:Y:S02]  /*1dae0*/  MOV R0, R241 ;  /* 0x000000f100007202 */ /* 0x000fe40000000f00 */
[----:B------:R-:W-:Y:S05]  /*1daf0*/  CALL.REL.NOINC `($__internal_22_$__cuda_sm70_shflsync_bfly_p) ;  /* 0x000010f000007944 */ /* 0x000fea0003c00000 */
[----:B------:R-:W-:Y:S01]  /*1db00*/  FADD.FTZ R6, R241, R0 ;  /* 0x00000000f1067221 */ /* 0x000fe20000010000 */
[----:B------:R-:W-:Y:S02]  /*1db10*/  MOV R0, R246 ;  /* 0x000000f600007202 */ /* 0x000fe40000000f00 */
[----:B------:R-:W-:Y:S02]  /*1db20*/  MOV R3, 0x2 ;  /* 0x0000000200037802 */ /* 0x000fe40000000f00 */
[----:B------:R-:W-:Y:S02]  /*1db30*/  MOV R2, 0x1db50 ;  /* 0x0001db5000027802 */ /* 0x000fe40000000f00 */
[----:B------:R-:W-:Y:S05]  /*1db40*/  CALL.REL.NOINC `($__internal_22_$__cuda_sm70_shflsync_bfly_p) ;  /* 0x000010a000007944 */ /* 0x000fea0003c00000 */
[----:B------:R-:W-:Y:S01]  /*1db50*/  FADD.FTZ R5, R246, R0 ;  /* 0x00000000f6057221 */ /* 0x000fe20000010000 */
[----:B------:R-:W-:Y:S02]  /*1db60*/  MOV R3, 0x1 ;  /* 0x0000000100037802 */ /* 0x000fe40000000f00 */
[----:B------:R-:W-:-:S02]  /*1db70*/  MOV R2, 0x1dba0 ;  /* 0x0001dba000027802 */ /* 0x000fc40000000f00 */
        /* <DEDUP_REMOVED lines=9> */
[----:B------:R-:W-:Y:S02]  /*1dc10*/  MOV R2, 0x1dc40 ;  /* 0x0001dc4000027802 */ /* 0x000fe40000000f00 */
[----:B------:R-:W-:-:S02]  /*1dc20*/  MOV R0, R4 ;  /* 0x0000000400007202 */ /* 0x000fc40000000f00 */
[----:B------:R-:W-:Y:S05]  /*1dc30*/  CALL.REL.NOINC `($__internal_22_$__cuda_sm70_shflsync_bfly_p) ;  /* 0x00000fb000007944 */ /* 0x000fea0003c00000 */
[----:B------:R-:W-:Y:S01]  /*1dc40*/  MOV R8, R0 ;  /* 0x0000000000087202 */ /* 0x000fe20000000f00 */
[----:B------:R-:W-:Y:S05]  /*1dc50*/  BRA `(.L_x_1396) ;  /* 0xffffa4d000007947 */ /* 0x000fea000383ffff */
.L_x_1323:
[----:B-1234-:R-:W-:Y:S01]  /*1dc60*/  IMAD.MOV.U32 R5, RZ, RZ, R12 ;  /* 0x000000ffff057224 */ /* 0x01efe200078e000c */
[----:B------:R-:W-:Y:S01]  /*1dc70*/  MOV R3, RZ ;  /* 0x000000ff00037202 */ /* 0x000fe20000000f00 */
[----:B------:R-:W-:Y:S01]  /*1dc80*/  IMAD.MOV.U32 R0, RZ, RZ, 0x1c1f ;  /* 0x00001c1fff007424 */ /* 0x000fe200078e00ff */
[----:B------:R-:W-:-:S02]  /*1dc90*/  MOV R2, 0x1dcb0 ;  /* 0x0001dcb000027802 */ /* 0x000fc40000000f00 */
[----:B------:R-:W-:Y:S05]  /*1dca0*/  CALL.REL.NOINC `($__internal_23_$__cuda_sm70_shflsync_idx_p) ;  /* 0x00000f8000007944 */ /* 0x000fea0003c00000 */
[----:B------:R-:W-:Y:S01]  /*1dcb0*/  MOV R10, R0 ;  /* 0x00000000000a7202 */ /* 0x000fe20000000f00 */
[----:B------:R-:W-:Y:S05]  /*1dcc0*/  BRA `(.L_x_1397) ;  /* 0xffffbf4000007947 */ /* 0x000fea000383ffff */
.L_x_1324:
[----:B------:R-:W-:Y:S01]  /*1dcd0*/  IMAD.MOV.U32 R5, RZ, RZ, R13 ;  /* 0x000000ffff057224 */ /* 0x000fe200078e000d */
[----:B------:R-:W-:Y:S01]  /*1dce0*/  MOV R3, RZ ;  /* 0x000000ff00037202 */ /* 0x000fe20000000f00 */
[----:B------:R-:W-:Y:S01]  /*1dcf0*/  IMAD.MOV.U32 R0, RZ, RZ, 0x1c1f ;  /* 0x00001c1fff007424 */ /* 0x000fe200078e00ff */
[----:B------:R-:W-:-:S02]  /*1dd00*/  MOV R2, 0x1dd20 ;  /* 0x0001dd2000027802 */ /* 0x000fc40000000f00 */
[----:B-12---:R-:W-:Y:S05]  /*1dd10*/  CALL.REL.NOINC `($__internal_23_$__cuda_sm70_shflsync_idx_p) ;  /* 0x00000f1000007944 */ /* 0x006fea0003c00000 */
[----:B------:R-:W-:Y:S05]  /*1dd20*/  BRA `(.L_x_1398) ;  /* 0xffffbf0000007947 */ /* 0x000fea000383ffff */
.L_x_1327:
[----:B------:R-:W-:Y:S01]  /*1dd30*/  IMAD.MOV.U32 R5, RZ, RZ, R12 ;  /* 0x000000ffff057224 */ /* 0x000fe200078e000c */
[----:B--2---:R-:W-:Y:S01]  /*1dd40*/  MOV R3, 0x1 ;  /* 0x0000000100037802 */ /* 0x004fe20000000f00 */
[----:B----4-:R-:W-:Y:S01]  /*1dd50*/  IMAD.MOV.U32 R0, RZ, RZ, 0x1c1f ;  /* 0x00001c1fff007424 */ /* 0x010fe200078e00ff */
[----:B------:R-:W-:-:S02]  /*1dd60*/  MOV R2, 0x1dd80 ;  /* 0x0001dd8000027802 */ /* 0x000fc40000000f00 */
[----:B-1-3--:R-:W-:Y:S05]  /*1dd70*/  CALL.REL.NOINC `($__internal_23_$__cuda_sm70_shflsync_idx_p) ;  /* 0x00000eb000007944 */ /* 0x00afea0003c00000 */
[----:B------:R-:W-:Y:S01]  /*1dd80*/  IMAD.MOV.U32 R10, RZ, RZ, R0 ;  /* 0x000000ffff0a7224 */ /* 0x000fe200078e0000 */
[----:B------:R-:W-:Y:S01]  /*1dd90*/  MOV R3, 0x1 ;  /* 0x0000000100037802 */ /* 0x000fe20000000f00 */
[----:B------:R-:W-:Y:S01]  /*1dda0*/  IMAD.MOV.U32 R5, RZ, RZ, R13 ;  /* 0x000000ffff057224 */ /* 0x000fe200078e000d */
[----:B------:R-:W-:-:S02]  /*1ddb0*/  MOV R0, 0x1c1f ;  /* 0x00001c1f00007802 */ /* 0x000fc40000000f00 */
[----:B------:R-:W-:Y:S02]  /*1ddc0*/  MOV R2, 0x1dde0 ;  /* 0x0001dde000027802 */ /* 0x000fe40000000f00 */
[----:B------:R-:W-:Y:S05]  /*1ddd0*/  CALL.REL.NOINC `($__internal_23_$__cuda_sm70_shflsync_idx_p) ;  /* 0x00000e5000007944 */ /* 0x000fea0003c00000 */
[----:B------:R-:W-:Y:S05]  /*1dde0*/  BRA `(.L_x_1399) ;  /* 0xffffbfc000007947 */ /* 0x000fea000383ffff */
.L_x_1330:
[----:B------:R-:W-:Y:S01]  /*1ddf0*/  IMAD.MOV.U32 R5, RZ, RZ, R12 ;  /* 0x000000ffff057224 */ /* 0x000fe200078e000c */
[----:B-1----:R-:W-:Y:S01]  /*1de00*/  MOV R3, 0x2 ;  /* 0x0000000200037802 */ /* 0x002fe20000000f00 */
[----:B----4-:R-:W-:Y:S01]  /*1de10*/  IMAD.MOV.U32 R0, RZ, RZ, 0x1c1f ;  /* 0x00001c1fff007424 */ /* 0x010fe200078e00ff */
[----:B------:R-:W-:Y:S02]  /*1de20*/  MOV R2, 0x1de40 ;  /* 0x0001de4000027802 */ /* 0x000fe40000000f00 */
[----:B--23--:R-:W-:Y:S05]  /*1de30*/  CALL.REL.NOINC `($__internal_23_$__cuda_sm70_shflsync_idx_p) ;  /* 0x00000df000007944 */ /* 0x00cfea0003c00000 */
[----:B------:R-:W-:Y:S01]  /*1de40*/  MOV R10, R0 ;  /* 0x00000000000a7202 */ /* 0x000fe20000000f00 */
[----:B------:R-:W-:Y:S05]  /*1de50*/  BRA `(.L_x_1400) ;  /* 0xffffc0d000007947 */ /* 0x000fea000383ffff */
.L_x_1331:
[----:B------:R-:W-:Y:S01]  /*1de60*/  IMAD.MOV.U32 R5, RZ, RZ, R13 ;  /* 0x000000ffff057224 */ /* 0x000fe200078e000d */
[----:B------:R-:W-:Y:S01]  /*1de70*/  MOV R3, 0x2 ;  /* 0x0000000200037802 */ /* 0x000fe20000000f00 */
[----:B----4-:R-:W-:Y:S01]  /*1de80*/  IMAD.MOV.U32 R0, RZ, RZ, 0x1c1f ;  /* 0x00001c1fff007424 */ /* 0x010fe200078e00ff */
[----:B------:R-:W-:Y:S02]  /*1de90*/  MOV R2, 0x1deb0 ;  /* 0x0001deb000027802 */ /* 0x000fe40000000f00 */
[----:B-123--:R-:W-:Y:S05]  /*1dea0*/  CALL.REL.NOINC `($__internal_23_$__cuda_sm70_shflsync_idx_p) ;  /* 0x00000d8000007944 */ /* 0x00efea0003c00000 */
[----:B------:R-:W-:Y:S05]  /*1deb0*/  BRA `(.L_x_1401) ;  /* 0xffffc09000007947 */ /* 0x000fea000383ffff */
.L_x_1334:
[----:B------:R-:W-:Y:S01]  /*1dec0*/  IMAD.MOV.U32 R5, RZ, RZ, R12 ;  /* 0x000000ffff057224 */ /* 0x000fe200078e000c */
[----:B-1----:R-:W-:Y:S01]  /*1ded0*/  MOV R3, 0x3 ;  /* 0x0000000300037802 */ /* 0x002fe20000000f00 */
[----:B------:R-:W-:Y:S01]  /*1dee0*/  IMAD.MOV.U32 R0, RZ, RZ, 0x1c1f ;  /* 0x00001c1fff007424 */ /* 0x000fe200078e00ff */
[----:B------:R-:W-:-:S02]  /*1def0*/  MOV R2, 0x1df10 ;  /* 0x0001df1000027802 */ /* 0x000fc40000000f00 */
[----:B--234-:R-:W-:Y:S05]  /*1df00*/  CALL.REL.NOINC `($__internal_23_$__cuda_sm70_shflsync_idx_p) ;  /* 0x00000d2000007944 */ /* 0x01cfea0003c00000 */
[----:B------:R-:W-:Y:S01]  /*1df10*/  IMAD.MOV.U32 R6, RZ, RZ, R0 ;  /* 0x000000ffff067224 */ /* 0x000fe200078e0000 */
[----:B------:R-:W-:Y:S01]  /*1df20*/  MOV R3, 0x3 ;  /* 0x0000000300037802 */ /* 0x000fe20000000f00 */
[----:B------:R-:W-:Y:S01]  /*1df30*/  IMAD.MOV.U32 R5, RZ, RZ, R13 ;  /* 0x000000ffff057224 */ /* 0x000fe200078e000d */
[----:B------:R-:W-:-:S02]  /*1df40*/  MOV R0, 0x1c1f ;  /* 0x00001c1f00007802 */ /* 0x000fc40000000f00 */
[----:B------:R-:W-:Y:S02]  /*1df50*/  MOV R2, 0x1df70 ;  /* 0x0001df7000027802 */ /* 0x000fe40000000f00 */
[----:B------:R-:W-:Y:S05]  /*1df60*/  CALL.REL.NOINC `($__internal_23_$__cuda_sm70_shflsync_idx_p) ;  /* 0x00000cc000007944 */ /* 0x000fea0003c00000 */
[----:B------:R-:W-:Y:S05]  /*1df70*/  BRA `(.L_x_1402) ;  /* 0xffffc16000007947 */ /* 0x000fea000383ffff */
.L_x_1336:
[----:B------:R-:W-:Y:S01]  /*1df80*/  IMAD.MOV.U32 R5, RZ, RZ, R17 ;  /* 0x000000ffff057224 */ /* 0x000fe200078e0011 */
[----:B------:R-:W-:Y:S01]  /*1df90*/  MOV R3, RZ ;  /* 0x000000ff00037202 */ /* 0x000fe20000000f00 */
[----:B------:R-:W-:Y:S01]  /*1dfa0*/  IMAD.MOV.U32 R0, RZ, RZ, 0x1c1f ;  /* 0x00001c1fff007424 */ /* 0x000fe200078e00ff */
[----:B------:R-:W-:Y:S02]  /*1dfb0*/  MOV R2, 0x1dfd0 ;  /* 0x0001dfd000027802 */ /* 0x000fe40000000f00 */
[----:B------:R-:W-:Y:S05]  /*1dfc0*/  CALL.REL.NOINC `($__internal_23_$__cuda_sm70_shflsync_idx_p) ;  /* 0x00000c6000007944 */ /* 0x000fea0003c00000 */
[----:B------:R-:W-:Y:S01]  /*1dfd0*/  MOV R4, R0 ;  /* 0x0000000000047202 */ /* 0x000fe20000000f00 */
[----:B------:R-:W-:Y:S05]  /*1dfe0*/  BRA `(.L_x_1403) ;  /* 0xffffc47000007947 */ /* 0x000fea000383ffff */
.L_x_1337:
[----:B------:R-:W-:Y:S01]  /*1dff0*/  IMAD.MOV.U32 R5, RZ, RZ, R25 ;  /* 0x000000ffff057224 */ /* 0x000fe200078e0019 */
[----:B------:R-:W-:Y:S01]  /*1e000*/  MOV R3, RZ ;  /* 0x000000ff00037202 */ /* 0x000fe20000000f00 */
[----:B------:R-:W-:Y:S01]  /*1e010*/  IMAD.MOV.U32 R0, RZ, RZ, 0x1c1f ;  /* 0x00001c1fff007424 */ /* 0x000fe200078e00ff */
[----:B------:R-:W-:Y:S02]  /*1e020*/  MOV R2, 0x1e040 ;  /* 0x0001e04000027802 */ /* 0x000fe40000000f00 */
[----:B-12---:R-:W-:Y:S05]  /*1e030*/  CALL.REL.NOINC `($__internal_23_$__cuda_sm70_shflsync_idx_p) ;  /* 0x00000bf000007944 */ /* 0x006fea0003c00000 */
[----:B------:R-:W-:Y:S05]  /*1e040*/  BRA `(.L_x_1404) ;  /* 0xffffc43000007947 */ /* 0x000fea000383ffff */
.L_x_1340:
[----:B------:R-:W-:Y:S01]  /*1e050*/  IMAD.MOV.U32 R5, RZ, RZ, R17 ;  /* 0x000000ffff057224 */ /* 0x000fe200078e0011 */
[----:B----4-:R-:W-:Y:S01]  /*1e060*/  MOV R3, 0x1 ;  /* 0x0000000100037802 */ /* 0x010fe20000000f00 */
[----:B------:R-:W-:Y:S01]  /*1e070*/  IMAD.MOV.U32 R0, RZ, RZ, 0x1c1f ;  /* 0x00001c1fff007424 */ /* 0x000fe200078e00ff */
[----:B------:R-:W-:-:S02]  /*1e080*/  MOV R2, 0x1e0a0 ;  /* 0x0001e0a000027802 */ /* 0x000fc40000000f00 */
[----:B-123--:R-:W-:Y:S05]  /*1e090*/  CALL.REL.NOINC `($__internal_23_$__cuda_sm70_shflsync_idx_p) ;  /* 0x00000b9000007944 */ /* 0x00efea0003c00000 */
[----:B------:R-:W-:Y:S01]  /*1e0a0*/  IMAD.MOV.U32 R4, RZ, RZ, R0 ;  /* 0x000000ffff047224 */ /* 0x000fe200078e0000 */
[----:B------:R-:W-:Y:S01]  /*1e0b0*/  MOV R3, 0x1 ;  /* 0x0000000100037802 */ /* 0x000fe20000000f00 */
[----:B------:R-:W-:Y:S01]  /*1e0c0*/  IMAD.MOV.U32 R5, RZ, RZ, R25 ;  /* 0x000000ffff057224 */ /* 0x000fe200078e0019 */
[----:B------:R-:W-:-:S02]  /*1e0d0*/  MOV R0, 0x1c1f ;  /* 0x00001c1f00007802 */ /* 0x000fc40000000f00 */
[----:B------:R-:W-:Y:S02]  /*1e0e0*/  MOV R2, 0x1e100 ;  /* 0x0001e10000027802 */ /* 0x000fe40000000f00 */
[----:B------:R-:W-:Y:S05]  /*1e0f0*/  CALL.REL.NOINC `($__internal_23_$__cuda_sm70_shflsync_idx_p) ;  /* 0x00000b3000007944 */ /* 0x000fea0003c00000 */
[----:B------:R-:W-:Y:S05]  /*1e100*/  BRA `(.L_x_1405) ;  /* 0xffffc85000007947 */ /* 0x000fea000383ffff */
.L_x_1343:
[----:B------:R-:W-:Y:S01]  /*1e110*/  IMAD.MOV.U32 R5, RZ, RZ, R17 ;  /* 0x000000ffff057224 */ /* 0x000fe200078e0011 */
[----:B----4-:R-:W-:Y:S01]  /*1e120*/  MOV R3, 0x2 ;  /* 0x0000000200037802 */ /* 0x010fe20000000f00 */
[----:B------:R-:W-:Y:S01]  /*1e130*/  IMAD.MOV.U32 R0, RZ, RZ, 0x1c1f ;  /* 0x00001c1fff007424 */ /* 0x000fe200078e00ff */
[----:B------:R-:W-:Y:S02]  /*1e140*/  MOV R2, 0x1e160 ;  /* 0x0001e16000027802 */ /* 0x000fe40000000f00 */
[----:B-123--:R-:W-:Y:S05]  /*1e150*/  CALL.REL.NOINC `($__internal_23_$__cuda_sm70_shflsync_idx_p) ;  /* 0x00000ad000007944 */ /* 0x00efea0003c00000 */
[----:B------:R-:W-:Y:S01]  /*1e160*/  MOV R4, R0 ;  /* 0x0000000000047202 */ /* 0x000fe20000000f00 */
[----:B------:R-:W-:Y:S05]  /*1e170*/  BRA `(.L_x_1406) ;  /* 0xffffcb4000007947 */ /* 0x000fea000383ffff */
.L_x_1344:
[----:B------:R-:W-:Y:S01]  /*1e180*/  IMAD.MOV.U32 R5, RZ, RZ, R25 ;  /* 0x000000ffff057224 */ /* 0x000fe200078e0019 */
[----:B----4-:R-:W-:Y:S01]  /*1e190*/  MOV R3, 0x2 ;  /* 0x0000000200037802 */ /* 0x010fe20000000f00 */
[----:B------:R-:W-:Y:S01]  /*1e1a0*/  IMAD.MOV.U32 R0, RZ, RZ, 0x1c1f ;  /* 0x00001c1fff007424 */ /* 0x000fe200078e00ff */
[----:B------:R-:W-:Y:S02]  /*1e1b0*/  MOV R2, 0x1e1d0 ;  /* 0x0001e1d000027802 */ /* 0x000fe40000000f00 */
[----:B-123--:R-:W-:Y:S05]  /*1e1c0*/  CALL.REL.NOINC `($__internal_23_$__cuda_sm70_shflsync_idx_p) ;  /* 0x00000a6000007944 */ /* 0x00efea0003c00000 */
[----:B------:R-:W-:Y:S05]  /*1e1d0*/  BRA `(.L_x_1407) ;  /* 0xffffcb0000007947 */ /* 0x000fea000383ffff */
.L_x_1347:
[----:B------:R-:W-:Y:S01]  /*1e1e0*/  IMAD.MOV.U32 R5, RZ, RZ, R17 ;  /* 0x000000ffff057224 */ /* 0x000fe200078e0011 */
[----:B--2---:R-:W-:Y:S01]  /*1e1f0*/  MOV R3, 0x3 ;  /* 0x0000000300037802 */ /* 0x004fe20000000f00 */
[----:B-1----:R-:W-:Y:S01]  /*1e200*/  IMAD.MOV.U32 R0, RZ, RZ, 0x1c1f ;  /* 0x00001c1fff007424 */ /* 0x002fe200078e00ff */
[----:B------:R-:W-:-:S02]  /*1e210*/  MOV R2, 0x1e230 ;  /* 0x0001e23000027802 */ /* 0x000fc40000000f00 */
[----:B---34-:R-:W-:Y:S05]  /*1e220*/  CALL.REL.NOINC `($__internal_23_$__cuda_sm70_shflsync_idx_p) ;  /* 0x00000a0000007944 */ /* 0x018fea0003c00000 */
[----:B------:R-:W-:Y:S01]  /*1e230*/  IMAD.MOV.U32 R4, RZ, RZ, R0 ;  /* 0x000000ffff047224 */ /* 0x000fe200078e0000 */
[----:B------:R-:W-:Y:S01]  /*1e240*/  MOV R3, 0x3 ;  /* 0x0000000300037802 */ /* 0x000fe20000000f00 */
[----:B------:R-:W-:Y:S01]  /*1e250*/  IMAD.MOV.U32 R5, RZ, RZ, R25 ;  /* 0x000000ffff057224 */ /* 0x000fe200078e0019 */
[----:B------:R-:W-:-:S02]  /*1e260*/  MOV R0, 0x1c1f ;  /* 0x00001c1f00007802 */ /* 0x000fc40000000f00 */
[----:B------:R-:W-:Y:S02]  /*1e270*/  MOV R2, 0x1e290 ;  /* 0x0001e29000027802 */ /* 0x000fe40000000f00 */
[----:B------:R-:W-:Y:S05]  /*1e280*/  CALL.REL.NOINC `($__internal_23_$__cuda_sm70_shflsync_idx_p) ;  /* 0x000009a000007944 */ /* 0x000fea0003c00000 */
[----:B------:R-:W-:Y:S05]  /*1e290*/  BRA `(.L_x_1408) ;  /* 0xffffcdd000007947 */ /* 0x000fea000383ffff */
.L_x_1351:
[----:B------:R-:W-:Y:S01]  /*1e2a0*/  IMAD.MOV.U32 R5, RZ, RZ, R9 ;  /* 0x000000ffff057224 */ /* 0x000fe200078e0009 */
[----:B------:R-:W-:Y:S01]  /*1e2b0*/  MOV R3, RZ ;  /* 0x000000ff00037202 */ /* 0x000fe20000000f00 */
[----:B------:R-:W-:Y:S01]  /*1e2c0*/  IMAD.MOV.U32 R0, RZ, RZ, 0x1c1f ;  /* 0x00001c1fff007424 */ /* 0x000fe200078e00ff */
[----:B------:R-:W-:Y:S02]  /*1e2d0*/  MOV R2, 0x1e2f0 ;  /* 0x0001e2f000027802 */ /* 0x000fe40000000f00 */
[----:B------:R-:W-:Y:S05]  /*1e2e0*/  CALL.REL.NOINC `($__internal_23_$__cuda_sm70_shflsync_idx_p) ;  /* 0x0000094000007944 */ /* 0x000fea0003c00000 */
[----:B------:R-:W-:Y:S01]  /*1e2f0*/  MOV R8, R0 ;  /* 0x0000000000087202 */ /* 0x000fe20000000f00 */
[----:B------:R-:W-:Y:S05]  /*1e300*/  BRA `(.L_x_1409) ;  /* 0xffffd8b000007947 */ /* 0x000fea000383ffff */
.L_x_1352:
[----:B------:R-:W-:Y:S01]  /*1e310*/  IMAD.MOV.U32 R5, RZ, RZ, R12 ;  /* 0x000000ffff057224 */ /* 0x000fe200078e000c */
[----:B------:R-:W-:Y:S01]  /*1e320*/  MOV R3, RZ ;  /* 0x000000ff00037202 */ /* 0x000fe20000000f00 */
[----:B------:R-:W-:Y:S01]  /*1e330*/  IMAD.MOV.U32 R0, RZ, RZ, 0x1c1f ;  /* 0x00001c1fff007424 */ /* 0x000fe200078e00ff */
[----:B------:R-:W-:Y:S02]  /*1e340*/  MOV R2, 0x1e360 ;  /* 0x0001e36000027802 */ /* 0x000fe40000000f00 */
[----:B-12---:R-:W-:Y:S05]  /*1e350*/  CALL.REL.NOINC `($__internal_23_$__cuda_sm70_shflsync_idx_p) ;  /* 0x000008d000007944 */ /* 0x006fea0003c00000 */
[----:B------:R-:W-:Y:S05]  /*1e360*/  BRA `(.L_x_1410) ;  /* 0xffffd87000007947 */ /* 0x000fea000383ffff */
.L_x_1355:
[----:B--2---:R-:W-:Y:S01]  /*1e370*/  IMAD.MOV.U32 R5, RZ, RZ, R9 ;  /* 0x000000ffff057224 */ /* 0x004fe200078e0009 */
[----:B------:R-:W-:Y:S01]  /*1e380*/  MOV R3, 0x1 ;  /* 0x0000000100037802 */ /* 0x000fe20000000f00 */
        /* <DEDUP_REMOVED lines=10> */
.L_x_1358:
[----:B-1----:R-:W-:Y:S01]  /*1e430*/  IMAD.MOV.U32 R5, RZ, RZ, R9 ;  /* 0x000000ffff057224 */ /* 0x002fe200078e0009 */
[----:B------:R-:W-:Y:S01]  /*1e440*/  MOV R3, 0x2 ;  /* 0x0000000200037802 */ /* 0x000fe20000000f00 */
[----:B----4-:R-:W-:Y:S01]  /*1e450*/  IMAD.MOV.U32 R0, RZ, RZ, 0x1c1f ;  /* 0x00001c1fff007424 */ /* 0x010fe200078e00ff */
[----:B------:R-:W-:Y:S02]  /*1e460*/  MOV R2, 0x1e480 ;  /* 0x0001e48000027802 */ /* 0x000fe40000000f00 */
[----:B--23--:R-:W-:Y:S05]  /*1e470*/  CALL.REL.NOINC `($__internal_23_$__cuda_sm70_shflsync_idx_p) ;  /* 0x000007b000007944 */ /* 0x00cfea0003c00000 */
[----:B------:R-:W-:Y:S01]  /*1e480*/  MOV R8, R0 ;  /* 0x0000000000087202 */ /* 0x000fe20000000f00 */
[----:B------:R-:W-:Y:S05]  /*1e490*/  BRA `(.L_x_1412) ;  /* 0xffffda5000007947 */ /* 0x000fea000383ffff */
.L_x_1359:
[----:B------:R-:W-:Y:S01]  /*1e4a0*/  IMAD.MOV.U32 R5, RZ, RZ, R12 ;  /* 0x000000ffff057224 */ /* 0x000fe200078e000c */
[----:B------:R-:W-:Y:S01]  /*1e4b0*/  MOV R3, 0x2 ;  /* 0x0000000200037802 */ /* 0x000fe20000000f00 */
[----:B----4-:R-:W-:Y:S01]  /*1e4c0*/  IMAD.MOV.U32 R0, RZ, RZ, 0x1c1f ;  /* 0x00001c1fff007424 */ /* 0x010fe200078e00ff */
[----:B------:R-:W-:Y:S02]  /*1e4d0*/  MOV R2, 0x1e4f0 ;  /* 0x0001e4f000027802 */ /* 0x000fe40000000f00 */
[----:B-123--:R-:W-:Y:S05]  /*1e4e0*/  CALL.REL.NOINC `($__internal_23_$__cuda_sm70_shflsync_idx_p) ;  /* 0x0000074000007944 */ /* 0x00efea0003c00000 */
[----:B------:R-:W-:Y:S05]  /*1e4f0*/  BRA `(.L_x_1413) ;  /* 0xffffda1000007947 */ /* 0x000fea000383ffff */
.L_x_1362:
[----:B-1----:R-:W-:Y:S01]  /*1e500*/  IMAD.MOV.U32 R5, RZ, RZ, R9 ;  /* 0x000000ffff057224 */ /* 0x002fe200078e0009 */
[----:B------:R-:W-:Y:S01]  /*1e510*/  MOV R3, 0x3 ;  /* 0x0000000300037802 */ /* 0x000fe20000000f00 */
        /* <DEDUP_REMOVED lines=10> */
.L_x_1364:
[----:B------:R-:W-:Y:S01]  /*1e5c0*/  IMAD.MOV.U32 R5, RZ, RZ, R74 ;  /* 0x000000ffff057224 */ /* 0x000fe200078e004a */
[----:B------:R-:W-:Y:S01]  /*1e5d0*/  MOV R3, RZ ;  /* 0x000000ff00037202 */ /* 0x000fe20000000f00 */
[----:B------:R-:W-:Y:S01]  /*1e5e0*/  IMAD.MOV.U32 R0, RZ, RZ, 0x1f ;  /* 0x0000001fff007424 */ /* 0x000fe200078e00ff */
[----:B------:R-:W-:Y:S02]  /*1e5f0*/  MOV R2, 0x1e610 ;  /* 0x0001e61000027802 */ /* 0x000fe40000000f00 */
[----:B--2---:R-:W-:Y:S05]  /*1e600*/  CALL.REL.NOINC `($__internal_23_$__cuda_sm70_shflsync_idx_p) ;  /* 0x0000062000007944 */ /* 0x004fea0003c00000 */
[----:B------:R-:W-:Y:S01]  /*1e610*/  MOV R9, R0 ;  /* 0x0000000000097202 */ /* 0x000fe20000000f00 */
[----:B------:R-:W-:Y:S05]  /*1e620*/  BRA `(.L_x_1415) ;  /* 0xffffdcb000007947 */ /* 0x000fea000383ffff */
.L_x_1365:
[----:B------:R-:W-:Y:S01]  /*1e630*/  IMAD.MOV.U32 R5, RZ, RZ, R74 ;  /* 0x000000ffff057224 */ /* 0x000fe200078e004a */
[----:B------:R-:W-:Y:S01]  /*1e640*/  MOV R3, 0x1 ;  /* 0x0000000100037802 */ /* 0x000fe20000000f00 */
[----:B------:R-:W-:Y:S01]  /*1e650*/  IMAD.MOV.U32 R0, RZ, RZ, 0x1f ;  /* 0x0000001fff007424 */ /* 0x000fe200078e00ff */
[----:B------:R-:W-:Y:S02]  /*1e660*/  MOV R2, 0x1e680 ;  /* 0x0001e68000027802 */ /* 0x000fe40000000f00 */
[----:B-12---:R-:W-:Y:S05]  /*1e670*/  CALL.REL.NOINC `($__internal_23_$__cuda_sm70_shflsync_idx_p) ;  /* 0x000005b000007944 */ /* 0x006fea0003c00000 */
[----:B------:R-:W-:Y:S01]  /*1e680*/  MOV R8, R0 ;  /* 0x0000000000087202 */ /* 0x000fe20000000f00 */
[----:B------:R-:W-:Y:S05]  /*1e690*/  BRA `(.L_x_1416) ;  /* 0xffffdc6000007947 */ /* 0x000fea000383ffff */
.L_x_1366:
[----:B------:R-:W-:Y:S02]  /*1e6a0*/  MOV R2, 0x1 ;  /* 0x0000000100027802 */ /* 0x000fe40000000f00 */
[----:B------:R-:W-:-:S02]  /*1e6b0*/  MOV R3, 0x1e6d0 ;  /* 0x0001e6d000037802 */ /* 0x000fc40000000f00 */
[----:B-1234-:R-:W-:Y:S05]  /*1e6c0*/  CALL.REL.NOINC `($__internal_24_$__cuda_sm70_shflsync_up_p) ;  /* 0x000005b000007944 */ /* 0x01efea0003c00000 */
[----:B------:R-:W-:Y:S05]  /*1e6d0*/  BRA `(.L_x_1417) ;  /* 0xffffdd5000007947 */ /* 0x000fea000383ffff */
.L_x_1367:
[----:B------:R-:W-:Y:S02]  /*1e6e0*/  MOV R2, 0x2 ;  /* 0x0000000200027802 */ /* 0x000fe40000000f00 */
[----:B------:R-:W-:-:S02]  /*1e6f0*/  MOV R3, 0x1e710 ;  /* 0x0001e71000037802 */ /* 0x000fc40000000f00 */
[----:B--2-4-:R-:W-:Y:S05]  /*1e700*/  CALL.REL.NOINC `($__internal_24_$__cuda_sm70_shflsync_up_p) ;  /* 0x0000057000007944 */ /* 0x014fea0003c00000 */
        /* <DEDUP_REMOVED lines=23> */
.L_x_1371:
[----:B------:R-:W-:Y:S02]  /*1e880*/  MOV R2, 0x1 ;  /* 0x0000000100027802 */ /* 0x000fe40000000f00 */
[----:B------:R-:W-:Y:S02]  /*1e890*/  MOV R3, 0x1e8b0 ;  /* 0x0001e8b000037802 */ /* 0x000fe40000000f00 */
[----:B------:R-:W-:Y:S05]  /*1e8a0*/  CALL.REL.NOINC `($__internal_24_$__cuda_sm70_shflsync_up_p) ;  /* 0x000003d000007944 */ /* 0x000fea0003c00000 */
[----:B------:R-:W-:Y:S01]  /*1e8b0*/  MOV R2, R4 ;  /* 0x0000000400027202 */ /* 0x000fe20000000f00 */
[----:B------:R-:W-:Y:S05]  /*1e8c0*/  BRA `(.L_x_1419) ;  /* 0xffffddc000007947 */ /* 0x000fea000383ffff */
.L_x_1372:
        /* <DEDUP_REMOVED lines=26> */
.L_x_1374:
[----:B------:R-:W-:Y:S02]  /*1ea70*/  SEL R0, RZ, 0x1, P0 ;  /* 0x00000001ff007807 */ /* 0x000fe40000000000 */
[----:B------:R-:W-:Y:S02]  /*1ea80*/  MOV R2, 0x1eaa0 ;  /* 0x0001eaa000027802 */ /* 0x000fe40000000f00 */
[----:B-1----:R-:W-:Y:S05]  /*1ea90*/  CALL.REL.NOINC `($__internal_25_$__cuda_sm70_votesync_ballot) ;  /* 0x0000025000007944 */ /* 0x002fea0003c00000 */
[----:B------:R-:W-:Y:S01]  /*1eaa0*/  MOV R12, R0 ;  /* 0x00000000000c7202 */ /* 0x000fe20000000f00 */
[----:B------:R-:W-:Y:S05]  /*1eab0*/  BRA `(.L_x_1421) ;  /* 0xffffdd6000007947 */ /* 0x000fea000383ffff */
.L_x_1375:
[----:B------:R-:W-:Y:S01]  /*1eac0*/  IMAD.MOV.U32 R5, RZ, RZ, R6 ;  /* 0x000000ffff057224 */ /* 0x000fe200078e0006 */
[----:B------:R-:W-:Y:S01]  /*1ead0*/  MOV R3, R8 ;  /* 0x0000000800037202 */ /* 0x000fe20000000f00 */
[----:B--2---:R-:W-:Y:S01]  /*1eae0*/  IMAD.MOV.U32 R0, RZ, RZ, 0x1f ;  /* 0x0000001fff007424 */ /* 0x004fe200078e00ff */
[----:B------:R-:W-:Y:S02]  /*1eaf0*/  MOV R2, 0x1eb10 ;  /* 0x0001eb1000027802 */ /* 0x000fe40000000f00 */
[----:B-1----:R-:W-:Y:S05]  /*1eb00*/  CALL.REL.NOINC `($__internal_23_$__cuda_sm70_shflsync_idx_p) ;  /* 0x0000012000007944 */ /* 0x002fea0003c00000 */
[----:B------:R-:W-:Y:S01]  /*1eb10*/  IMAD.MOV.U32 R10, RZ, RZ, R0 ;  /* 0x000000ffff0a7224 */ /* 0x000fe200078e0000 */
[----:B------:R-:W-:Y:S01]  /*1eb20*/  MOV R3, R8 ;  /* 0x0000000800037202 */ /* 0x000fe20000000f00 */
[----:B------:R-:W-:Y:S01]  /*1eb30*/  IMAD.MOV.U32 R5, RZ, RZ, R7 ;  /* 0x000000ffff057224 */ /* 0x000fe200078e0007 */
[----:B------:R-:W-:Y:S02]  /*1eb40*/  MOV R0, 0x1f ;  /* 0x0000001f00007802 */ /* 0x000fe40000000f00 */
[----:B------:R-:W-:-:S02]  /*1eb50*/  MOV R2, 0x1eb70 ;  /* 0x0001eb7000027802 */ /* 0x000fc40000000f00 */
[----:B------:R-:W-:Y:S05]  /*1eb60*/  CALL.REL.NOINC `($__internal_23_$__cuda_sm70_shflsync_idx_p) ;  /* 0x000000c000007944 */ /* 0x000fea0003c00000 */
[----:B------:R-:W-:Y:S01]  /*1eb70*/  MOV R7, R0 ;  /* 0x0000000000077202 */ /* 0x000fe20000000f00 */
[----:B------:R-:W-:Y:S05]  /*1eb80*/  BRA `(.L_x_1422) ;  /* 0xffffdd0000007947 */ /* 0x000fea000383ffff */
.L_x_1378:
[----:B------:R-:W-:Y:S01]  /*1eb90*/  IMAD.MOV.U32 R5, RZ, RZ, R4 ;  /* 0x000000ffff057224 */ /* 0x000fe200078e0004 */
[----:B--2---:R-:W-:-:S02]  /*1eba0*/  MOV R0, 0x1f ;  /* 0x0000001f00007802 */ /* 0x004fc40000000f00 */
[----:B------:R-:W-:Y:S02]  /*1ebb0*/  MOV R2, 0x1ebd0 ;  /* 0x0001ebd000027802 */ /* 0x000fe40000000f00 */
[----:B-1-34-:R-:W-:Y:S05]  /*1ebc0*/  CALL.REL.NOINC `($__internal_23_$__cuda_sm70_shflsync_idx_p) ;  /* 0x0000006000007944 */ /* 0x01afea0003c00000 */
[----:B------:R-:W-:Y:S01]  /*1ebd0*/  MOV R13, R0 ;  /* 0x00000000000d7202 */ /* 0x000fe20000000f00 */
[----:B------:R-:W-:Y:S05]  /*1ebe0*/  BRA `(.L_x_1377) ;  /* 0xffffdd0000007947 */ /* 0x000fea000383ffff */
        .weak           $__internal_22_$__cuda_sm70_shflsync_bfly_p
        .type           $__internal_22_$__cuda_sm70_shflsync_bfly_p,@function
        .size           $__internal_22_$__cuda_sm70_shflsync_bfly_p,($__internal_23_$__cuda_sm70_shflsync_idx_p - $__internal_22_$__cuda_sm70_shflsync_bfly_p)
$__internal_22_$__cuda_sm70_shflsync_bfly_p:
[----:B------:R-:W-:Y:S04]  /*1ebf0*/  WARPSYNC R8 ;  /* 0x0000000800007348 */ /* 0x000fe80003800000 */
[----:B------:R1:W2:Y:S02]  /*1ec00*/  SHFL.BFLY PT, R0, R0, R3, R9 ;  /* 0x0c00000300007389 */ /* 0x0002a400000e0009 */
[----:B-1----:R-:W-:-:S04]  /*1ec10*/  MOV R3, 0x0 ;  /* 0x0000000000037802 */ /* 0x002fc80000000f00 */
[----:B--2---:R-:W-:Y:S05]  /*1ec20*/  RET.REL.NODEC R2 `(_ZN7cutlass13device_kernelIN5flash19enable_sm80_to_sm89INS1_16FlashAttnFwdSm80INS1_25CollectiveMainloopFwdSm80ILi4ELi1ELb0EN4cute5tupleIJNS5_1CILi128EEENS7_ILi48EEENS7_ILi96EEEEEELi96ENS_6half_tEfNS_4arch4Sm80ELb1ELb0ELb0ELb1ELb0ELb1ELb1ELb1EEENS1_21CollectiveEpilogueFwdINS6_IJS8_SA_S9_EEENS6_IJNS7_ILi1EEESI_SI_EEESC_SE_Li128ELb1ELb1ELb1ELb0EEENS1_36VarlenDynamicPersistentTileSchedulerILi128ELi48ELi128ELi128ELb1ELb1ELb0ELb1ELb1ELb1EEEEEEEEEvNT_6ParamsE) ;  /* 0xfffe13d002007950 */ /* 0x004fea0003c3ffff */
        .weak           $__internal_23_$__cuda_sm70_shflsync_idx_p
        .type           $__internal_23_$__cuda_sm70_shflsync_idx_p,@function
        .size           $__internal_23_$__cuda_sm70_shflsync_idx_p,($__internal_24_$__cuda_sm70_shflsync_up_p - $__internal_23_$__cuda_sm70_shflsync_idx_p)
$__internal_23_$__cuda_sm70_shflsync_idx_p:
[----:B------:R-:W-:-:S04]  /*1ec30*/  MOV R75, 0xffffffff ;  /* 0xffffffff004b7802 */ /* 0x000fc80000000f00 */
[----:B------:R-:W-:Y:S04]  /*1ec40*/  WARPSYNC R75 ;  /* 0x0000004b00007348 */ /* 0x000fe80003800000 */
[----:B------:R1:W2:Y:S02]  /*1ec50*/  SHFL.IDX PT, R0, R5, R3, R0 ;  /* 0x0000000305007389 */ /* 0x0002a400000e0000 */
[----:B-1----:R-:W-:-:S04]  /*1ec60*/  MOV R3, 0x0 ;  /* 0x0000000000037802 */ /* 0x002fc80000000f00 */
[----:B--2---:R-:W-:Y:S05]  /*1ec70*/  RET.REL.NODEC R2 `(_ZN7cutlass13device_kernelIN5flash19enable_sm80_to_sm89INS1_16FlashAttnFwdSm80INS1_25CollectiveMainloopFwdSm80ILi4ELi1ELb0EN4cute5tupleIJNS5_1CILi128EEENS7_ILi48EEENS7_ILi96EEEEEELi96ENS_6half_tEfNS_4arch4Sm80ELb1ELb0ELb0ELb1ELb0ELb1ELb1ELb1EEENS1_21CollectiveEpilogueFwdINS6_IJS8_SA_S9_EEENS6_IJNS7_ILi1EEESI_SI_EEESC_SE_Li128ELb1ELb1ELb1ELb0EEENS1_36VarlenDynamicPersistentTileSchedulerILi128ELi48ELi128ELi128ELb1ELb1ELb0ELb1ELb1ELb1EEEEEEEEEvNT_6ParamsE) ;  /* 0xfffe138002007950 */ /* 0x004fea0003c3ffff */
        .weak           $__internal_24_$__cuda_sm70_shflsync_up_p
        .type           $__internal_24_$__cuda_sm70_shflsync_up_p,@function
        .size           $__internal_24_$__cuda_sm70_shflsync_up_p,($__internal_25_$__cuda_sm70_votesync_ballot - $__internal_24_$__cuda_sm70_shflsync_up_p)
$__internal_24_$__cuda_sm70_shflsync_up_p:
[----:B------:R-:W-:Y:S02]  /*1ec80*/  IMAD.MOV.U32 R4, RZ, RZ, RZ ;  /* 0x000000ffff047224 */ /* 0x000fe400078e00ff */
[----:B------:R-:W-:-:S04]  /*1ec90*/  IMAD.MOV.U32 R10, RZ, RZ, -0x1 ;  /* 0xffffffffff0a7424 */ /* 0x000fc800078e00ff */
[----:B------:R-:W-:Y:S04]  /*1eca0*/  WARPSYNC R10 ;  /* 0x0000000a00007348 */ /* 0x000fe80003800000 */
[----:B------:R1:W2:Y:S02]  /*1ecb0*/  SHFL.UP PT, R4, R0, R2, R4 ;  /* 0x0400000200047389 */ /* 0x0002a400000e0004 */
[----:B-1----:R-:W-:Y:S02]  /*1ecc0*/  MOV R2, R3 ;  /* 0x0000000300027202 */ /* 0x002fe40000000f00 */
[----:B------:R-:W-:-:S04]  /*1ecd0*/  MOV R3, 0x0 ;  /* 0x0000000000037802 */ /* 0x000fc80000000f00 */
[----:B--2---:R-:W-:Y:S05]  /*1ece0*/  RET.REL.NODEC R2 `(_ZN7cutlass13device_kernelIN5flash19enable_sm80_to_sm89INS1_16FlashAttnFwdSm80INS1_25CollectiveMainloopFwdSm80ILi4ELi1ELb0EN4cute5tupleIJNS5_1CILi128EEENS7_ILi48EEENS7_ILi96EEEEEELi96ENS_6half_tEfNS_4arch4Sm80ELb1ELb0ELb0ELb1ELb0ELb1ELb1ELb1EEENS1_21CollectiveEpilogueFwdINS6_IJS8_SA_S9_EEENS6_IJNS7_ILi1EEESI_SI_EEESC_SE_Li128ELb1ELb1ELb1ELb0EEENS1_36VarlenDynamicPersistentTileSchedulerILi128ELi48ELi128ELi128ELb1ELb1ELb0ELb1ELb1ELb1EEEEEEEEEvNT_6ParamsE) ;  /* 0xfffe131002007950 */ /* 0x004fea0003c3ffff */
        .weak           $__internal_25_$__cuda_sm70_votesync_ballot
        .type           $__internal_25_$__cuda_sm70_votesync_ballot,@function
        .size           $__internal_25_$__cuda_sm70_votesync_ballot,(.L_x_1454 - $__internal_25_$__cuda_sm70_votesync_ballot)
$__internal_25_$__cuda_sm70_votesync_ballot:
[----:B------:R-:W-:Y:S01]  /*1ecf0*/  ISETP.NE.U32.AND P0, PT, R0, 0x1, PT ;  /* 0x000000010000780c */ /* 0x000fe20003f05070 */
[----:B------:R-:W-:-:S04]  /*1ed00*/  IMAD.MOV.U32 R3, RZ, RZ, -0x1 ;  /* 0xffffffffff037424 */ /* 0x000fc800078e00ff */
[----:B------:R-:W-:Y:S08]  /*1ed10*/  WARPSYNC R3 ;  /* 0x0000000300007348 */ /* 0x000ff00003800000 */
[----:B------:R-:W-:-:S04]  /*1ed20*/  VOTE.ANY R0, PT, !P0 ;  /* 0x0000000000007806 */ /* 0x000fc800040e0100 */
[----:B------:R-:W-:Y:S01]  /*1ed30*/  LOP3.LUT R0, R0, R3, RZ, 0xc0, !PT ;  /* 0x0000000300007212 */ /* 0x000fe200078ec0ff */
[----:B------:R-:W-:-:S04]  /*1ed40*/  IMAD.MOV.U32 R3, RZ, RZ, 0x0 ;  /* 0x00000000ff037424 */ /* 0x000fc800078e00ff */
[----:B------:R-:W-:Y:S05]  /*1ed50*/  RET.REL.NODEC R2 `(_ZN7cutlass13device_kernelIN5flash19enable_sm80_to_sm89INS1_16FlashAttnFwdSm80INS1_25CollectiveMainloopFwdSm80ILi4ELi1ELb0EN4cute5tupleIJNS5_1CILi128EEENS7_ILi48EEENS7_ILi96EEEEEELi96ENS_6half_tEfNS_4arch4Sm80ELb1ELb0ELb0ELb1ELb0ELb1ELb1ELb1EEENS1_21CollectiveEpilogueFwdINS6_IJS8_SA_S9_EEENS6_IJNS7_ILi1EEESI_SI_EEESC_SE_Li128ELb1ELb1ELb1ELb0EEENS1_36VarlenDynamicPersistentTileSchedulerILi128ELi48ELi128ELi128ELb1ELb1ELb0ELb1ELb1ELb1EEEEEEEEEvNT_6ParamsE) ;  /* 0xfffe12a002007950 */ /* 0x000fea0003c3ffff */
.L_x_1423:
        /* <DEDUP_REMOVED lines=10> */
.L_x_1454:


//--------------------- .nv.shared._ZN7cutlass13device_kernelIN5flash19enable_sm80_to_sm89INS1_16FlashAttnFwdSm80INS1_25CollectiveMainloopFwdSm80ILi4ELi1ELb0EN4cute5tupleIJNS5_1CILi128EEENS7_ILi64EEENS7_ILi96EEEEEELi96ENS_6half_tEfNS_4arch4Sm80ELb0ELb0ELb0ELb0ELb0ELb0ELb1ELb1EEENS1_21CollectiveEpilogueFwdINS6_IJS8_SA_S9_EEENS6_IJNS7_ILi1EEESI_SI_EEESC_SE_Li128ELb0ELb1ELb1ELb0EEENS1_19SingleTileSchedulerILb0ELb1ELb1ELi128EEEEEEEEEvNT_6ParamsE --------------------------
	.section	.nv.shared._ZN7cutlass13device_kernelIN5flash19enable_sm80_to_sm89INS1_16FlashAttnFwdSm80INS1_25CollectiveMainloopFwdSm80ILi4ELi1ELb0EN4cute5tupleIJNS5_1CILi128EEENS7_ILi64EEENS7_ILi96EEEEEELi96ENS_6half_tEfNS_4arch4Sm80ELb0ELb0ELb0ELb0ELb0ELb0ELb1ELb1EEENS1_21CollectiveEpilogueFwdINS6_IJS8_SA_S9_EEENS6_IJNS7_ILi1EEESI_SI_EEESC_SE_Li128ELb0ELb1ELb1ELb0EEENS1_19SingleTileSchedulerILb0ELb1ELb1ELi128EEEEEEEEEvNT_6ParamsE,"aw",@nobits
	.sectionflags	@""
	.align	16


//--------------------- .nv.global                --------------------------
	.section	.nv.global,"aw",@nobits
.nv.global:
	.type		_ZN71_INTERNAL_5c73de79_35_flash_fwd_hdim96_fp16_split_sm80_cu_0106449f_37254cute1_E,@object
	.size		_ZN71_INTERNAL_5c73de79_35_flash_fwd_hdim96_fp16_split_sm80_cu_0106449f_37254cute1_E,(_ZN71_INTERNAL_5c73de79_35_flash_fwd_hdim96_fp16_split_sm80_cu_0106449f_37254cuda3std3__45__cpo6cbeginE - _ZN71_INTERNAL_5c73de79_35_flash_fwd_hdim96_fp16_split_sm80_cu_0106449f_37254cute1_E)
_ZN71_INTERNAL_5c73de79_35_flash_fwd_hdim96_fp16_split_sm80_cu_0106449f_37254cute1_E:
	.zero		1
	.type		_ZN71_INTERNAL_5c73de79_35_flash_fwd_hdim96_fp16_split_sm80_cu_0106449f_37254cuda3std3__45__cpo6cbeginE,@object
	.size		_ZN71_INTERNAL_5c73de79_35_flash_fwd_hdim96_fp16_split_sm80_cu_0106449f_37254cuda3std3__45__cpo6cbeginE,(_ZN71_INTERNAL_5c73de79_35_flash_fwd_hdim96_fp16_split_sm80_cu_0106449f_37254cuda3std3__48in_placeE - _ZN71_INTERNAL_5c73de79_35_flash_fwd_hdim96_fp16_split_sm80_cu_0106449f_37254cuda3std3__45__cpo6cbeginE)
_ZN71_INTERNAL_5c73de79_35_flash_fwd_hdim96_fp16_split_sm80_cu_0106449f_37254cuda3std3__45__cpo6cbeginE:
	.zero		1
	.type		_ZN71_INTERNAL_5c73de79_35_flash_fwd_hdim96_fp16_split_sm80_cu_0106449f_37254cuda3std3__48in_placeE,@object
	.size		_ZN71_INTERNAL_5c73de79_35_flash_fwd_hdim96_fp16_split_sm80_cu_0106449f_37254cuda3std3__48in_placeE,(_ZN71_INTERNAL_5c73de79_35_flash_fwd_hdim96_fp16_split_sm80_cu_0106449f_37254cuda3std6ranges3__45__cpo9iter_moveE - _ZN71_INTERNAL_5c73de79_35_flash_fwd_hdim96_fp16_split_sm80_cu_0106449f_37254cuda3std3__48in_placeE)
_ZN71_INTERNAL_5c73de79_35_flash_fwd_hdim96_fp16_split_sm80_cu_0106449f_37254cuda3std3__48in_placeE:
	.zero		1
	.type		_ZN71_INTERNAL_5c73de79_35_flash_fwd_hdim96_fp16_split_sm80_cu_0106449f_37254cuda3std6ranges3__45__cpo9iter_moveE,@object
	.size		_ZN71_INTERNAL_5c73de79_35_flash_fwd_hdim96_fp16_split_sm80_cu_0106449f_37254cuda3std6ranges3__45__cpo9iter_moveE,(_ZN71_INTERNAL_5c73de79_35_flash_fwd_hdim96_fp16_split_sm80_cu_0106449f_37254cuda3std3__45__cpo5beginE - _ZN71_INTERNAL_5c73de79_35_flash_fwd_hdim96_fp16_split_sm80_cu_0106449f_37254cuda3std6ranges3__45__cpo9iter_moveE)
_ZN71_INTERNAL_5c73de79_35_flash_fwd_hdim96_fp16_split_sm80_cu_0106449f_37254cuda3std6ranges3__45__cpo9iter_moveE:
	.zero		1
	.type		_ZN71_INTERNAL_5c73de79_35_flash_fwd_hdim96_fp16_split_sm80_cu_0106449f_37254cuda3std3__45__cpo5beginE,@object
	.size		_ZN71_INTERNAL_5c73de79_35_flash_fwd_hdim96_fp16_split_sm80_cu_0106449f_37254cuda3std3__45__cpo5beginE,(_ZN71_INTERNAL_5c73de79_35_flash_fwd_hdim96_fp16_split_sm80_cu_0106449f_37254cuda3std3__473_GLOBAL__N__5c73de79_35_flash_fwd_hdim96_fp16_split_sm80_cu_0106449f_37256ignoreE - _ZN71_INTERNAL_5c73de79_35_flash_fwd_hdim96_fp16_split_sm80_cu_0106449f_37254cuda3std3__45__cpo5beginE)
_ZN71_INTERNAL_5c73de79_35_flash_fwd_hdim96_fp16_split_sm80_cu_0106449f_37254cuda3std3__45__cpo5beginE:
	.zero		1
	.type		_ZN71_INTERNAL_5c73de79_35_flash_fwd_hdim96_fp16_split_sm80_cu_0106449f_37254cuda3std3__473_GLOBAL__N__5c73de79_35_flash_fwd_hdim96_fp16_split_sm80_cu_0106449f_37256ignoreE,@object
	.size		_ZN71_INTERNAL_5c73de79_35_flash_fwd_hdim96_fp16_split_sm80_cu_0106449f_37254cuda3std3__473_GLOBAL__N__5c73de79_35_flash_fwd_hdim96_fp16_split_sm80_cu_0106449f_37256ignoreE,(_ZN71_INTERNAL_5c73de79_35_flash_fwd_hdim96_fp16_split_sm80_cu_0106449f_37254cute7productE - _ZN71_INTERNAL_5c73de79_35_flash_fwd_hdim96_fp16_split_sm80_cu_0106449f_37254cuda3std3__473_GLOBAL__N__5c73de79_35_flash_fwd_hdim96_fp16_split_sm80_cu_0106449f_37256ignoreE)
_ZN71_INTERNAL_5c73de79_35_flash_fwd_hdim96_fp16_split_sm80_cu_0106449f_37254cuda3std3__473_GLOBAL__N__5c73de79_35_flash_fwd_hdim96_fp16_split_sm80_cu_0106449f_37256ignoreE:
	.zero		1
	.type		_ZN71_INTERNAL_5c73de79_35_flash_fwd_hdim96_fp16_split_sm80_cu_0106449f_37254cute7productE,@object
	.size		_ZN71_INTERNAL_5c73de79_35_flash_fwd_hdim96_fp16_split_sm80_cu_0106449f_37254cute7productE,(_ZN71_INTERNAL_5c73de79_35_flash_fwd_hdim96_fp16_split_sm80_cu_0106449f_37254cuda3std3__45__cpo3endE - _ZN71_INTERNAL_5c73de79_35_flash_fwd_hdim96_fp16_split_sm80_cu_0106449f_37254cute7productE)
_ZN71_INTERNAL_5c73de79_35_flash_fwd_hdim96_fp16_split_sm80_cu_0106449f_37254cute7productE:
	.zero		1
	.type		_ZN71_INTERNAL_5c73de79_35_flash_fwd_hdim96_fp16_split_sm80_cu_0106449f_37254cuda3std3__45__cpo3endE,@object
	.size		_ZN71_INTERNAL_5c73de79_35_flash_fwd_hdim96_fp16_split_sm80_cu_0106449f_37254cuda3std3__45__cpo3endE,(_ZN71_INTERNAL_5c73de79_35_flash_fwd_hdim96_fp16_split_sm80_cu_0106449f_37254cuda3std3__419piecewise_constructE - _ZN71_INTERNAL_5c73de79_35_flash_fwd_hdim96_fp16_split_sm80_cu_0106449f_37254cuda3std3__45__cpo3endE)
_ZN71_INTERNAL_5c73de79_35_flash_fwd_hdim96_fp16_split_sm80_cu_0106449f_37254cuda3std3__45__cpo3endE:
	.zero		1
	.type		_ZN71_INTERNAL_5c73de79_35_flash_fwd_hdim96_fp16_split_sm80_cu_0106449f_37254cuda3std3__419piecewise_constructE,@object
	.size		_ZN71_INTERNAL_5c73de79_35_flash_fwd_hdim96_fp16_split_sm80_cu_0106449f_37254cuda3std3__419piecewise_constructE,(_ZN71_INTERNAL_5c73de79_35_flash_fwd_hdim96_fp16_split_sm80_cu_0106449f_37254cuda3std3__45__cpo4cendE - _ZN71_INTERNAL_5c73de79_35_flash_fwd_hdim96_fp16_split_sm80_cu_0106449f_37254cuda3std3__419piecewise_constructE)
_ZN71_INTERNAL_5c73de79_35_flash_fwd_hdim96_fp16_split_sm80_cu_0106449f_37254cuda3std3__419piecewise_constructE:
	.zero		1
	.type		_ZN71_INTERNAL_5c73de79_35_flash_fwd_hdim96_fp16_split_sm80_cu_0106449f_37254cuda3std3__45__cpo4cendE,@object
	.size		_ZN71_INTERNAL_5c73de79_35_flash_fwd_hdim96_fp16_split_sm80_cu_0106449f_37254cuda3std3__45__cpo4cendE,(_ZN71_INTERNAL_5c73de79_35_flash_fwd_hdim96_fp16_split_sm80_cu_0106449f_37254cuda3std6ranges3__45__cpo4swapE - _ZN71_INTERNAL_5c73de79_35_flash_fwd_hdim96_fp16_split_sm80_cu_0106449f_37254cuda3std3__45__cpo4cendE)
_ZN71_INTERNAL_5c73de79_35_flash_fwd_hdim96_fp16_split_sm80_cu_0106449f_37254cuda3std3__45__cpo4cendE:
	.zero		1
	.type		_ZN71_INTERNAL_5c73de79_35_flash_fwd_hdim96_fp16_split_sm80_cu_0106449f_37254cuda3std6ranges3__45__cpo4swapE,@object
	.size		_ZN71_INTERNAL_5c73de79_35_flash_fwd_hdim96_fp16_split_sm80_cu_0106449f_37254cuda3std6ranges3__45__cpo4swapE,(.L_7 - _ZN71_INTERNAL_5c73de79_35_flash_fwd_hdim96_fp16_split_sm80_cu_0106449f_37254cuda3std6ranges3__45__cpo4swapE)
_ZN71_INTERNAL_5c73de79_35_flash_fwd_hdim96_fp16_split_sm80_cu_0106449f_37254cuda3std6ranges3__45__cpo4swapE:
	.zero		1
.L_7:


//--------------------- .nv.shared._ZN7cutlass13device_kernelIN5flash19enable_sm80_to_sm89INS1_16FlashAttnFwdSm80INS1_25CollectiveMainloopFwdSm80ILi4ELi1ELb0EN4cute5tupleIJNS5_1CILi128EEENS7_ILi48EEENS7_ILi96EEEEEELi96ENS_6half_tEfNS_4arch4Sm80ELb0ELb0ELb0ELb1ELb0ELb0ELb1ELb1EEENS1_21CollectiveEpilogueFwdINS6_IJS8_SA_S9_EEENS6_IJNS7_ILi1EEESI_SI_EEESC_SE_Li128ELb1ELb1ELb1ELb0EEENS1_36VarlenDynamicPersistentTileSchedulerILi128ELi48ELi128ELi128ELb1ELb1ELb0ELb0ELb1ELb1EEEEEEEEEvNT_6ParamsE --------------------------
	.section	.nv.shared._ZN7cutlass13device_kernelIN5flash19enable_sm80_to_sm89INS1_16FlashAttnFwdSm80INS1_25CollectiveMainloopFwdSm80ILi4ELi1ELb0EN4cute5tupleIJNS5_1CILi128EEENS7_ILi48EEENS7_ILi96EEEEEELi96ENS_6half_tEfNS_4arch4Sm80ELb0ELb0ELb0ELb1ELb0ELb0ELb1ELb1EEENS1_21CollectiveEpilogueFwdINS6_IJS8_SA_S9_EEENS6_IJNS7_ILi1EEESI_SI_EEESC_SE_Li128ELb1ELb1ELb1ELb0EEENS1_36VarlenDynamicPersistentTileSchedulerILi128ELi48ELi128ELi128ELb1ELb1ELb0ELb0ELb1ELb1EEEEEEEEEvNT_6ParamsE,"aw",@nobits
	.sectionflags	@""
	.align	16


//--------------------- .nv.shared._ZN7cutlass13device_kernelIN5flash19enable_sm80_to_sm89INS1_16FlashAttnFwdSm80INS1_25CollectiveMainloopFwdSm80ILi4ELi1ELb0EN4cute5tupleIJNS5_1CILi128EEENS7_ILi48EEENS7_ILi96EEEEEELi96ENS_6half_tEfNS_4arch4Sm80ELb0ELb0ELb0ELb1ELb0ELb1ELb1ELb1EEENS1_21CollectiveEpilogueFwdINS6_IJS8_SA_S9_EEENS6_IJNS7_ILi1EEESI_SI_EEESC_SE_Li128ELb1ELb1ELb1ELb0EEENS1_36VarlenDynamicPersistentTileSchedulerILi128ELi48ELi128ELi128ELb1ELb1ELb0ELb0ELb1ELb1EEEEEEEEEvNT_6ParamsE --------------------------
	.section	.nv.shared._ZN7cutlass13device_kernelIN5flash19enable_sm80_to_sm89INS1_16FlashAttnFwdSm80INS1_25CollectiveMainloopFwdSm80ILi4ELi1ELb0EN4cute5tupleIJNS5_1CILi128EEENS7_ILi48EEENS7_ILi96EEEEEELi96ENS_6half_tEfNS_4arch4Sm80ELb0ELb0ELb0ELb1ELb0ELb1ELb1ELb1EEENS1_21CollectiveEpilogueFwdINS6_IJS8_SA_S9_EEENS6_IJNS7_ILi1EEESI_SI_EEESC_SE_Li128ELb1ELb1ELb1ELb0EEENS1_36VarlenDynamicPersistentTileSchedulerILi128ELi48ELi128ELi128ELb1ELb1ELb0ELb0ELb1ELb1EEEEEEEEEvNT_6ParamsE,"aw",@nobits
	.sectionflags	@""
	.align	16


//--------------------- .nv.shared._ZN7cutlass13device_kernelIN5flash19enable_sm80_to_sm89INS1_16FlashAttnFwdSm80INS1_25CollectiveMainloopFwdSm80ILi4ELi1ELb0EN4cute5tupleIJNS5_1CILi128EEENS7_ILi48EEENS7_ILi96EEEEEELi96ENS_6half_tEfNS_4arch4Sm80ELb0ELb1ELb0ELb0ELb0ELb0ELb1ELb1EEENS1_21CollectiveEpilogueFwdINS6_IJS8_SA_S9_EEENS6_IJNS7_ILi1EEESI_SI_EEESC_SE_Li128ELb0ELb1ELb1ELb0EEENS1_19SingleTileSchedulerILb0ELb1ELb1ELi128EEEEEEEEEvNT_6ParamsE --------------------------
	.section	.nv.shared._ZN7cutlass13device_kernelIN5flash19enable_sm80_to_sm89INS1_16FlashAttnFwdSm80INS1_25CollectiveMainloopFwdSm80ILi4ELi1ELb0EN4cute5tupleIJNS5_1CILi128EEENS7_ILi48EEENS7_ILi96EEEEEELi96ENS_6half_tEfNS_4arch4Sm80ELb0ELb1ELb0ELb0ELb0ELb0ELb1ELb1EEENS1_21CollectiveEpilogueFwdINS6_IJS8_SA_S9_EEENS6_IJNS7_ILi1EEESI_SI_EEESC_SE_Li128ELb0ELb1ELb1ELb0EEENS1_19SingleTileSchedulerILb0ELb1ELb1ELi128EEEEEEEEEvNT_6ParamsE,"aw",@nobits
	.sectionflags	@""
	.align	16


//--------------------- .nv.shared._ZN7cutlass13device_kernelIN5flash19enable_sm80_to_sm89INS1_16FlashAttnFwdSm80INS1_25CollectiveMainloopFwdSm80ILi4ELi1ELb0EN4cute5tupleIJNS5_1CILi128EEENS7_ILi48EEENS7_ILi96EEEEEELi96ENS_6half_tEfNS_4arch4Sm80ELb0ELb1ELb0ELb1ELb0ELb0ELb1ELb1EEENS1_21CollectiveEpilogueFwdINS6_IJS8_SA_S9_EEENS6_IJNS7_ILi1EEESI_SI_EEESC_SE_Li128ELb1ELb1ELb1ELb0EEENS1_36VarlenDynamicPersistentTileSchedulerILi128ELi48ELi128ELi128ELb1ELb1ELb0ELb1ELb0ELb1EEEEEEEEEvNT_6ParamsE --------------------------
	.section	.nv.shared._ZN7cutlass13device_kernelIN5flash19enable_sm80_to_sm89INS1_16FlashAttnFwdSm80INS1_25CollectiveMainloopFwdSm80ILi4ELi1ELb0EN4cute5tupleIJNS5_1CILi128EEENS7_ILi48EEENS7_ILi96EEEEEELi96ENS_6half_tEfNS_4arch4Sm80ELb0ELb1ELb0ELb1ELb0ELb0ELb1ELb1EEENS1_21CollectiveEpilogueFwdINS6_IJS8_SA_S9_EEENS6_IJNS7_ILi1EEESI_SI_EEESC_SE_Li128ELb1ELb1ELb1ELb0EEENS1_36VarlenDynamicPersistentTileSchedulerILi128ELi48ELi128ELi128ELb1ELb1ELb0ELb1ELb0ELb1EEEEEEEEEvNT_6ParamsE,"aw",@nobits
	.sectionflags	@""
	.align	16


//--------------------- .nv.shared._ZN7cutlass13device_kernelIN5flash19enable_sm80_to_sm89INS1_16FlashAttnFwdSm80INS1_25CollectiveMainloopFwdSm80ILi4ELi1ELb0EN4cute5tupleIJNS5_1CILi128EEENS7_ILi48EEENS7_ILi96EEEEEELi96ENS_6half_tEfNS_4arch4Sm80ELb0ELb1ELb0ELb1ELb0ELb1ELb1ELb1EEENS1_21CollectiveEpilogueFwdINS6_IJS8_SA_S9_EEENS6_IJNS7_ILi1EEESI_SI_EEESC_SE_Li128ELb1ELb1ELb1ELb0EEENS1_36VarlenDynamicPersistentTileSchedulerILi128ELi48ELi128ELi128ELb1ELb1ELb0ELb1ELb0ELb1EEEEEEEEEvNT_6ParamsE --------------------------
	.section	.nv.shared._ZN7cutlass13device_kernelIN5flash19enable_sm80_to_sm89INS1_16FlashAttnFwdSm80INS1_25CollectiveMainloopFwdSm80ILi4ELi1ELb0EN4cute5tupleIJNS5_1CILi128EEENS7_ILi48EEENS7_ILi96EEEEEELi96ENS_6half_tEfNS_4arch4Sm80ELb0ELb1ELb0ELb1ELb0ELb1ELb1ELb1EEENS1_21CollectiveEpilogueFwdINS6_IJS8_SA_S9_EEENS6_IJNS7_ILi1EEESI_SI_EEESC_SE_Li128ELb1ELb1ELb1ELb0EEENS1_36VarlenDynamicPersistentTileSchedulerILi128ELi48ELi128ELi128ELb1ELb1ELb0ELb1ELb0ELb1EEEEEEEEEvNT_6ParamsE,"aw",@nobits
	.sectionflags	@""
	.align	16


//--------------------- .nv.shared._ZN7cutlass13device_kernelIN5flash19enable_sm80_to_sm89INS1_16FlashAttnFwdSm80INS1_25CollectiveMainloopFwdSm80ILi4ELi1ELb0EN4cute5tupleIJNS5_1CILi128EEENS7_ILi64EEENS7_ILi96EEEEEELi96ENS_6half_tEfNS_4arch4Sm80ELb1ELb0ELb0ELb0ELb0ELb0ELb1ELb1EEENS1_21CollectiveEpilogueFwdINS6_IJS8_SA_S9_EEENS6_IJNS7_ILi1EEESI_SI_EEESC_SE_Li128ELb0ELb1ELb1ELb0EEENS1_30DynamicPersistentTileSchedulerILi128ELi128ELb1ELb1ELb0EEEEEEEEEvNT_6ParamsE --------------------------
	.section	.nv.shared._ZN7cutlass13device_kernelIN5flash19enable_sm80_to_sm89INS1_16FlashAttnFwdSm80INS1_25CollectiveMainloopFwdSm80ILi4ELi1ELb0EN4cute5tupleIJNS5_1CILi128EEENS7_ILi64EEENS7_ILi96EEEEEELi96ENS_6half_tEfNS_4arch4Sm80ELb1ELb0ELb0ELb0ELb0ELb0ELb1ELb1EEENS1_21CollectiveEpilogueFwdINS6_IJS8_SA_S9_EEENS6_IJNS7_ILi1EEESI_SI_EEESC_SE_Li128ELb0ELb1ELb1ELb0EEENS1_30DynamicPersistentTileSchedulerILi128ELi128ELb1ELb1ELb0EEEEEEEEEvNT_6ParamsE,"aw",@nobits
	.sectionflags	@""
	.align	16


//--------------------- .nv.shared._ZN7cutlass13device_kernelIN5flash19enable_sm80_to_sm89INS1_16FlashAttnFwdSm80INS1_25CollectiveMainloopFwdSm80ILi4ELi1ELb0EN4cute5tupleIJNS5_1CILi128EEENS7_ILi48EEENS7_ILi96EEEEEELi96ENS_6half_tEfNS_4arch4Sm80ELb1ELb0ELb0ELb1ELb0ELb0ELb1ELb1EEENS1_21CollectiveEpilogueFwdINS6_IJS8_SA_S9_EEENS6_IJNS7_ILi1EEESI_SI_EEESC_SE_Li128ELb1ELb1ELb1ELb0EEENS1_36VarlenDynamicPersistentTileSchedulerILi128ELi48ELi128ELi128ELb1ELb1ELb0ELb1ELb1ELb1EEEEEEEEEvNT_6ParamsE --------------------------
	.section	.nv.shared._ZN7cutlass13device_kernelIN5flash19enable_sm80_to_sm89INS1_16FlashAttnFwdSm80INS1_25CollectiveMainloopFwdSm80ILi4ELi1ELb0EN4cute5tupleIJNS5_1CILi128EEENS7_ILi48EEENS7_ILi96EEEEEELi96ENS_6half_tEfNS_4arch4Sm80ELb1ELb0ELb0ELb1ELb0ELb0ELb1ELb1EEENS1_21CollectiveEpilogueFwdINS6_IJS8_SA_S9_EEENS6_IJNS7_ILi1EEESI_SI_EEESC_SE_Li128ELb1ELb1ELb1ELb0EEENS1_36VarlenDynamicPersistentTileSchedulerILi128ELi48ELi128ELi128ELb1ELb1ELb0ELb1ELb1ELb1EEEEEEEEEvNT_6ParamsE,"aw",@nobits
	.sectionflags	@""
	.align	16


//--------------------- .nv.shared._ZN7cutlass13device_kernelIN5flash19enable_sm80_to_sm89INS1_16FlashAttnFwdSm80INS1_25CollectiveMainloopFwdSm80ILi4ELi1ELb0EN4cute5tupleIJNS5_1CILi128EEENS7_ILi48EEENS7_ILi96EEEEEELi96ENS_6half_tEfNS_4arch4Sm80ELb1ELb0ELb0ELb1ELb0ELb1ELb1ELb1EEENS1_21CollectiveEpilogueFwdINS6_IJS8_SA_S9_EEENS6_IJNS7_ILi1EEESI_SI_EEESC_SE_Li128ELb1ELb1ELb1ELb0EEENS1_36VarlenDynamicPersistentTileSchedulerILi128ELi48ELi128ELi128ELb1ELb1ELb0ELb1ELb1ELb1EEEEEEEEEvNT_6ParamsE --------------------------
	.section	.nv.shared._ZN7cutlass13device_kernelIN5flash19enable_sm80_to_sm89INS1_16FlashAttnFwdSm80INS1_25CollectiveMainloopFwdSm80ILi4ELi1ELb0EN4cute5tupleIJNS5_1CILi128EEENS7_ILi48EEENS7_ILi96EEEEEELi96ENS_6half_tEfNS_4arch4Sm80ELb1ELb0ELb0ELb1ELb0ELb1ELb1ELb1EEENS1_21CollectiveEpilogueFwdINS6_IJS8_SA_S9_EEENS6_IJNS7_ILi1EEESI_SI_EEESC_SE_Li128ELb1ELb1ELb1ELb0EEENS1_36VarlenDynamicPersistentTileSchedulerILi128ELi48ELi128ELi128ELb1ELb1ELb0ELb1ELb1ELb1EEEEEEEEEvNT_6ParamsE,"aw",@nobits
	.sectionflags	@""
	.align	16
